def matmul_kernel(
    a_ptr,
    b_ptr,
    c_ptr,
    M,
    N,
    K,
    stride_am,
    stride_ak,
    stride_bk,
    stride_bn,
    stride_cm,
    stride_cn,
    BLOCK_M: tl.constexpr,
    BLOCK_N: tl.constexpr,
    BLOCK_K: tl.constexpr,
    GROUP_M: tl.constexpr,
):
    pid = tl.program_id(axis=0)
    num_pid_m = tl.cdiv(M, BLOCK_M)
    num_pid_n = tl.cdiv(N, BLOCK_N)
    num_pid_in_group = GROUP_M * num_pid_n
    group_id = pid // num_pid_in_group
    first_pid_m = group_id * GROUP_M
    group_size_m = min(num_pid_m - first_pid_m, GROUP_M)
    pid_m = first_pid_m + ((pid % num_pid_in_group) % group_size_m)
    pid_n = (pid % num_pid_in_group) // group_size_m

    offs_am = (pid_m * BLOCK_M + tl.arange(0, BLOCK_M)) % M
    offs_bn = (pid_n * BLOCK_N + tl.arange(0, BLOCK_N)) % N
    offs_k = tl.arange(0, BLOCK_K)
    a_ptrs = a_ptr + offs_am[:, None] * stride_am + offs_k[None, :] * stride_ak
    b_ptrs = b_ptr + offs_k[:, None] * stride_bk + offs_bn[None, :] * stride_bn

    acc = tl.zeros((BLOCK_M, BLOCK_N), dtype=tl.float32)
    for kk in range(0, tl.cdiv(K, BLOCK_K)):
        a = tl.load(a_ptrs, mask=offs_k[None, :] < K - kk * BLOCK_K, other=0.0)
        b = tl.load(b_ptrs, mask=offs_k[:, None] < K - kk * BLOCK_K, other=0.0)
        acc = tl.dot(a, b, acc)
        a_ptrs += BLOCK_K * stride_ak
        b_ptrs += BLOCK_K * stride_bk

    c = acc.to(c_ptr.dtype.element_ty)
    offs_cm = pid_m * BLOCK_M + tl.arange(0, BLOCK_M)
    offs_cn = pid_n * BLOCK_N + tl.arange(0, BLOCK_N)
    c_ptrs = c_ptr + offs_cm[:, None] * stride_cm + offs_cn[None, :] * stride_cn
    mask = (offs_cm[:, None] < M) & (offs_cn[None, :] < N)
    tl.store(c_ptrs, c, mask=mask)

# config = {"BLOCK_K": 128, "BLOCK_M": 256, "BLOCK_N": 256, "GROUP_M": 8, "arch": "sm_90", "dtype": "fp8e4m3", "num_ctas": 1, "num_stages": 3, "num_warps": 1}
# arch = sm_90


// ===== COMPILED SASS (sm_90a) =====

	.target	sm_90a

	.elftype	@"ET_EXEC"


//--------------------- .note.nv.tkinfo           --------------------------
	.section	.note.nv.tkinfo,"",@"SHT_NOTE"
	.sectionflags	@"SHF_NOTE_NV_TKINFO"
	.tkinfo
        /*0018*/ 	.word	0x00000002
        /*0030*/ 	.string	""
        /*0030*/ 	.string	"ptxas"
        /*0030*/ 	.string	"Cuda compilation tools, release 13.0, V13.0.88"
        /*0030*/ 	.string	"Build cuda_13.0.r13.0/compiler.36424714_0"
        /*0030*/ 	.string	"-v  -suppress-debug-info  -lineinfo  -arch sm_90a "



//--------------------- .note.nv.cuinfo           --------------------------
	.section	.note.nv.cuinfo,"",@"SHT_NOTE"
	.sectionflags	@"SHF_NOTE_NV_CUINFO"
        /*0018*/ 	.short	0x0002
        /*001a*/ 	.short	0x005a
        /*001c*/ 	.short	0x0082
	.zero		2


//--------------------- .nv.info                  --------------------------
	.section	.nv.info,"",@"SHT_CUDA_INFO"
	.align	4


	//----- nvinfo : EIATTR_REGCOUNT
	.align		4
        /*0000*/ 	.byte	0x04, 0x2f
        /*0002*/ 	.short	(.L_1 - .L_0)
	.align		4
.L_0:
        /*0004*/ 	.word	index@(matmul_kernel)
        /*0008*/ 	.word	0x00000040


	//----- nvinfo : EIATTR_FRAME_SIZE
	.align		4
.L_1:
        /*000c*/ 	.byte	0x04, 0x11
        /*000e*/ 	.short	(.L_3 - .L_2)
	.align		4
.L_2:
        /*0010*/ 	.word	index@(matmul_kernel)
        /*0014*/ 	.word	0x0000f488


	//----- nvinfo : EIATTR_MIN_STACK_SIZE
	.align		4
.L_3:
        /*0018*/ 	.byte	0x04, 0x12
        /*001a*/ 	.short	(.L_5 - .L_4)
	.align		4
.L_4:
        /*001c*/ 	.word	index@(matmul_kernel)
        /*0020*/ 	.word	0x0000f488
.L_5:


//--------------------- .nv.compat                --------------------------
	.section	.nv.compat,"",@"SHT_CUDA_COMPAT_INFO"
	.align	4
        /*0000*/ 	.byte	0x02, 0x09, 0x01, 0x00, 0x02, 0x02, 0x02, 0x00, 0x02, 0x05, 0x05, 0x00, 0x03, 0x07, 0x01, 0x01
        /*0010*/ 	.byte	0x02, 0x03, 0x00, 0x00, 0x02, 0x06, 0x01, 0x00, 0x04, 0x0b, 0x08, 0x00, 0x00, 0x00, 0x00, 0x00
        /*0020*/ 	.byte	0x00, 0x00, 0x00, 0x00


//--------------------- .nv.info.matmul_kernel    --------------------------
	.section	.nv.info.matmul_kernel,"",@"SHT_CUDA_INFO"
	.sectionflags	@""
	.align	4


	//----- nvinfo : EIATTR_CUDA_API_VERSION
	.align		4
        /*0000*/ 	.byte	0x04, 0x37
        /*0002*/ 	.short	(.L_7 - .L_6)
.L_6:
        /*0004*/ 	.word	0x00000082


	//----- nvinfo : EIATTR_KPARAM_INFO
	.align		4
.L_7:
        /*0008*/ 	.byte	0x04, 0x17
        /*000a*/ 	.short	(.L_9 - .L_8)
.L_8:
        /*000c*/ 	.word	0x00000000
        /*0010*/ 	.short	0x000d
        /*0012*/ 	.short	0x0048
        /*0014*/ 	.byte	0x00, 0xf4, 0x21, 0x00


	//----- nvinfo : EIATTR_KPARAM_INFO
	.align		4
.L_9:
        /*0018*/ 	.byte	0x04, 0x17
        /*001a*/ 	.short	(.L_11 - .L_10)
.L_10:
        /*001c*/ 	.word	0x00000000
        /*0020*/ 	.short	0x000c
        /*0022*/ 	.short	0x0040
        /*0024*/ 	.byte	0x00, 0xf4, 0x21, 0x00


	//----- nvinfo : EIATTR_KPARAM_INFO
	.align		4
.L_11:
        /*0028*/ 	.byte	0x04, 0x17
        /*002a*/ 	.short	(.L_13 - .L_12)
.L_12:
        /*002c*/ 	.word	0x00000000
        /*0030*/ 	.short	0x000b
        /*0032*/ 	.short	0x0038
        /*0034*/ 	.byte	0x00, 0xf0, 0x11, 0x00


	//----- nvinfo : EIATTR_KPARAM_INFO
	.align		4
.L_13:
        /*0038*/ 	.byte	0x04, 0x17
        /*003a*/ 	.short	(.L_15 - .L_14)
.L_14:
        /*003c*/ 	.word	0x00000000
        /*0040*/ 	.short	0x000a
        /*0042*/ 	.short	0x0034
        /*0044*/ 	.byte	0x00, 0xf0, 0x11, 0x00


	//----- nvinfo : EIATTR_KPARAM_INFO
	.align		4
.L_15:
        /*0048*/ 	.byte	0x04, 0x17
        /*004a*/ 	.short	(.L_17 - .L_16)
.L_16:
        /*004c*/ 	.word	0x00000000
        /*0050*/ 	.short	0x0009
        /*0052*/ 	.short	0x0030
        /*0054*/ 	.byte	0x00, 0xf0, 0x11, 0x00


	//----- nvinfo : EIATTR_KPARAM_INFO
	.align		4
.L_17:
        /*0058*/ 	.byte	0x04, 0x17
        /*005a*/ 	.short	(.L_19 - .L_18)
.L_18:
        /*005c*/ 	.word	0x00000000
        /*0060*/ 	.short	0x0008
        /*0062*/ 	.short	0x002c
        /*0064*/ 	.byte	0x00, 0xf0, 0x11, 0x00


	//----- nvinfo : EIATTR_KPARAM_INFO
	.align		4
.L_19:
        /*0068*/ 	.byte	0x04, 0x17
        /*006a*/ 	.short	(.L_21 - .L_20)
.L_20:
        /*006c*/ 	.word	0x00000000
        /*0070*/ 	.short	0x0007
        /*0072*/ 	.short	0x0028
        /*0074*/ 	.byte	0x00, 0xf0, 0x11, 0x00


	//----- nvinfo : EIATTR_KPARAM_INFO
	.align		4
.L_21:
        /*0078*/ 	.byte	0x04, 0x17
        /*007a*/ 	.short	(.L_23 - .L_22)
.L_22:
        /*007c*/ 	.word	0x00000000
        /*0080*/ 	.short	0x0006
        /*0082*/ 	.short	0x0024
        /*0084*/ 	.byte	0x00, 0xf0, 0x11, 0x00


	//----- nvinfo : EIATTR_KPARAM_INFO
	.align		4
.L_23:
        /*0088*/ 	.byte	0x04, 0x17
        /*008a*/ 	.short	(.L_25 - .L_24)
.L_24:
        /*008c*/ 	.word	0x00000000
        /*0090*/ 	.short	0x0005
        /*0092*/ 	.short	0x0020
        /*0094*/ 	.byte	0x00, 0xf0, 0x11, 0x00


	//----- nvinfo : EIATTR_KPARAM_INFO
	.align		4
.L_25:
        /*0098*/ 	.byte	0x04, 0x17
        /*009a*/ 	.short	(.L_27 - .L_26)
.L_26:
        /*009c*/ 	.word	0x00000000
        /*00a0*/ 	.short	0x0004
        /*00a2*/ 	.short	0x001c
        /*00a4*/ 	.byte	0x00, 0xf0, 0x11, 0x00


	//----- nvinfo : EIATTR_KPARAM_INFO
	.align		4
.L_27:
        /*00a8*/ 	.byte	0x04, 0x17
        /*00aa*/ 	.short	(.L_29 - .L_28)
.L_28:
        /*00ac*/ 	.word	0x00000000
        /*00b0*/ 	.short	0x0003
        /*00b2*/ 	.short	0x0018
        /*00b4*/ 	.byte	0x00, 0xf0, 0x11, 0x00


	//----- nvinfo : EIATTR_KPARAM_INFO
	.align		4
.L_29:
        /*00b8*/ 	.byte	0x04, 0x17
        /*00ba*/ 	.short	(.L_31 - .L_30)
.L_30:
        /*00bc*/ 	.word	0x00000000
        /*00c0*/ 	.short	0x0002
        /*00c2*/ 	.short	0x0010
        /*00c4*/ 	.byte	0x00, 0xf4, 0x21, 0x00


	//----- nvinfo : EIATTR_KPARAM_INFO
	.align		4
.L_31:
        /*00c8*/ 	.byte	0x04, 0x17
        /*00ca*/ 	.short	(.L_33 - .L_32)
.L_32:
        /*00cc*/ 	.word	0x00000000
        /*00d0*/ 	.short	0x0001
        /*00d2*/ 	.short	0x0008
        /*00d4*/ 	.byte	0x00, 0xf4, 0x21, 0x00


	//----- nvinfo : EIATTR_KPARAM_INFO
	.align		4
.L_33:
        /*00d8*/ 	.byte	0x04, 0x17
        /*00da*/ 	.short	(.L_35 - .L_34)
.L_34:
        /*00dc*/ 	.word	0x00000000
        /*00e0*/ 	.short	0x0000
        /*00e2*/ 	.short	0x0000
        /*00e4*/ 	.byte	0x00, 0xf4, 0x21, 0x00


	//----- nvinfo : EIATTR_SPARSE_MMA_MASK
	.align		4
.L_35:
        /*00e8*/ 	.byte	0x03, 0x50
        /*00ea*/ 	.short	0x0000


	//----- nvinfo : EIATTR_MAXREG_COUNT
	.align		4
        /*00ec*/ 	.byte	0x03, 0x1b
        /*00ee*/ 	.short	0x00ff


	//----- nvinfo : EIATTR_NUM_BARRIERS
	.align		4
        /*00f0*/ 	.byte	0x02, 0x4c
        /*00f2*/ 	.byte	0x01
	.zero		1


	//----- nvinfo : EIATTR_ANNOTATIONS
	.align		4
        /*00f4*/ 	.byte	0x04, 0x55
        /*00f6*/ 	.short	(.L_37 - .L_36)


	//   ....[0]....
.L_36:
        /*00f8*/ 	.word	0x00000001
        /*00fc*/ 	.byte	0x60, 0x00, 0x00, 0x00, 0x01, 0x00, 0x00, 0x00, 0x80, 0x00, 0x00, 0x00, 0x01, 0x00, 0x00, 0x00
        /* <DEDUP_REMOVED lines=2477> */
        /*9bdc*/ 	.byte	0xd0, 0x7c, 0x02, 0x00, 0x01, 0x00, 0x00, 0x00, 0xf0, 0x7c, 0x02, 0x00


	//----- nvinfo : EIATTR_MERCURY_ISA_VERSION
	.align		4
.L_37:
        /*9be8*/ 	.byte	0x03, 0x5f
        /*9bea*/ 	.short	0x0101


	//----- nvinfo : EIATTR_COOP_GROUP_MASK_REGIDS
	.align		4
        /*9bec*/ 	.byte	0x04, 0x29
        /*9bee*/ 	.short	(.L_39 - .L_38)


	//   ....[0]....
.L_38:
        /*9bf0*/ 	.word	0xffffffff


	//   ....[1]....
        /*9bf4*/ 	.word	0xffffffff


	//   ....[2]....
        /*9bf8*/ 	.word	0xffffffff


	//   ....[3]....
        /*9bfc*/ 	.word	0xffffffff


	//   ....[4]....
        /*9c00*/ 	.word	0xffffffff


	//   ....[5]....
        /*9c04*/ 	.word	0xffffffff


	//   ....[6]....
        /*9c08*/ 	.word	0xffffffff


	//   ....[7]....
        /*9c0c*/ 	.word	0xffffffff


	//   ....[8]....
        /*9c10*/ 	.word	0xffffffff


	//   ....[9]....
        /*9c14*/ 	.word	0xffffffff


	//   ....[10]....
        /*9c18*/ 	.word	0xffffffff


	//   ....[11]....
        /*9c1c*/ 	.word	0xffffffff


	//   ....[12]....
        /*9c20*/ 	.word	0xffffffff


	//   ....[13]....
        /*9c24*/ 	.word	0xffffffff


	//   ....[14]....
        /*9c28*/ 	.word	0xffffffff


	//   ....[15]....
        /*9c2c*/ 	.word	0xffffffff


	//   ....[16]....
        /*9c30*/ 	.word	0xffffffff


	//   ....[17]....
        /*9c34*/ 	.word	0xffffffff


	//   ....[18]....
        /*9c38*/ 	.word	0xffffffff


	//   ....[19]....
        /*9c3c*/ 	.word	0xffffffff


	//   ....[20]....
        /*9c40*/ 	.word	0xffffffff


	//   ....[21]....
        /*9c44*/ 	.word	0xffffffff


	//   ....[22]....
        /*9c48*/ 	.word	0xffffffff


	//   ....[23]....
        /*9c4c*/ 	.word	0xffffffff


	//   ....[24]....
        /*9c50*/ 	.word	0xffffffff


	//   ....[25]....
        /*9c54*/ 	.word	0xffffffff


	//   ....[26]....
        /*9c58*/ 	.word	0xffffffff


	//   ....[27]....
        /*9c5c*/ 	.word	0xffffffff


	//   ....[28]....
        /*9c60*/ 	.word	0xffffffff


	//   ....[29]....
        /*9c64*/ 	.word	0xffffffff


	//   ....[30]....
        /*9c68*/ 	.word	0xffffffff


	//   ....[31]....
        /*9c6c*/ 	.word	0xffffffff


	//   ....[32]....
        /*9c70*/ 	.word	0xffffffff


	//   ....[33]....
        /*9c74*/ 	.word	0xffffffff


	//   ....[34]....
        /*9c78*/ 	.word	0xffffffff


	//   ....[35]....
        /*9c7c*/ 	.word	0xffffffff


	//   ....[36]....
        /*9c80*/ 	.word	0xffffffff


	//   ....[37]....
        /*9c84*/ 	.word	0xffffffff


	//   ....[38]....
        /*9c88*/ 	.word	0xffffffff


	//   ....[39]....
        /*9c8c*/ 	.word	0xffffffff


	//   ....[40]....
        /*9c90*/ 	.word	0xffffffff


	//   ....[41]....
        /*9c94*/ 	.word	0xffffffff


	//   ....[42]....
        /*9c98*/ 	.word	0xffffffff


	//   ....[43]....
        /*9c9c*/ 	.word	0xffffffff


	//   ....[44]....
        /*9ca0*/ 	.word	0xffffffff


	//   ....[45]....
        /*9ca4*/ 	.word	0xffffffff


	//   ....[46]....
        /*9ca8*/ 	.word	0xffffffff


	//   ....[47]....
        /*9cac*/ 	.word	0xffffffff


	//   ....[48]....
        /*9cb0*/ 	.word	0xffffffff


	//   ....[49]....
        /*9cb4*/ 	.word	0xffffffff


	//   ....[50]....
        /*9cb8*/ 	.word	0xffffffff


	//   ....[51]....
        /*9cbc*/ 	.word	0xffffffff


	//   ....[52]....
        /*9cc0*/ 	.word	0xffffffff


	//   ....[53]....
        /*9cc4*/ 	.word	0xffffffff


	//   ....[54]....
        /*9cc8*/ 	.word	0xffffffff


	//   ....[55]....
        /*9ccc*/ 	.word	0xffffffff


	//   ....[56]....
        /*9cd0*/ 	.word	0xffffffff


	//   ....[57]....
        /*9cd4*/ 	.word	0xffffffff


	//   ....[58]....
        /*9cd8*/ 	.word	0xffffffff


	//   ....[59]....
        /*9cdc*/ 	.word	0xffffffff


	//   ....[60]....
        /*9ce0*/ 	.word	0xffffffff


	//   ....[61]....
        /*9ce4*/ 	.word	0xffffffff


	//   ....[62]....
        /*9ce8*/ 	.word	0xffffffff


	//   ....[63]....
        /*9cec*/ 	.word	0xffffffff


	//   ....[64]....
        /*9cf0*/ 	.word	0xffffffff


	//   ....[65]....
        /*9cf4*/ 	.word	0xffffffff


	//   ....[66]....
        /*9cf8*/ 	.word	0xffffffff


	//   ....[67]....
        /*9cfc*/ 	.word	0xffffffff


	//   ....[68]....
        /*9d00*/ 	.word	0xffffffff


	//   ....[69]....
        /*9d04*/ 	.word	0xffffffff


	//   ....[70]....
        /*9d08*/ 	.word	0xffffffff


	//   ....[71]....
        /*9d0c*/ 	.word	0xffffffff


	//   ....[72]....
        /*9d10*/ 	.word	0xffffffff


	//   ....[73]....
        /*9d14*/ 	.word	0xffffffff


	//   ....[74]....
        /*9d18*/ 	.word	0xffffffff


	//   ....[75]....
        /*9d1c*/ 	.word	0xffffffff


	//   ....[76]....
        /*9d20*/ 	.word	0xffffffff


	//   ....[77]....
        /*9d24*/ 	.word	0xffffffff


	//   ....[78]....
        /*9d28*/ 	.word	0xffffffff


	//   ....[79]....
        /*9d2c*/ 	.word	0xffffffff


	//   ....[80]....
        /*9d30*/ 	.word	0xffffffff


	//   ....[81]....
        /*9d34*/ 	.word	0xffffffff


	//   ....[82]....
        /*9d38*/ 	.word	0xffffffff


	//   ....[83]....
        /*9d3c*/ 	.word	0xffffffff


	//   ....[84]....
        /*9d40*/ 	.word	0xffffffff


	//   ....[85]....
        /*9d44*/ 	.word	0xffffffff


	//   ....[86]....
        /*9d48*/ 	.word	0xffffffff


	//   ....[87]....
        /*9d4c*/ 	.word	0xffffffff


	//   ....[88]....
        /*9d50*/ 	.word	0xffffffff


	//   ....[89]....
        /*9d54*/ 	.word	0xffffffff


	//   ....[90]....
        /*9d58*/ 	.word	0xffffffff


	//   ....[91]....
        /*9d5c*/ 	.word	0xffffffff


	//   ....[92]....
        /*9d60*/ 	.word	0xffffffff


	//   ....[93]....
        /*9d64*/ 	.word	0xffffffff


	//   ....[94]....
        /*9d68*/ 	.word	0xffffffff


	//   ....[95]....
        /*9d6c*/ 	.word	0xffffffff


	//   ....[96]....
        /*9d70*/ 	.word	0xffffffff


	//   ....[97]....
        /*9d74*/ 	.word	0xffffffff


	//   ....[98]....
        /*9d78*/ 	.word	0xffffffff


	//   ....[99]....
        /*9d7c*/ 	.word	0xffffffff


	//   ....[100]....
        /*9d80*/ 	.word	0xffffffff


	//   ....[101]....
        /*9d84*/ 	.word	0xffffffff


	//   ....[102]....
        /*9d88*/ 	.word	0xffffffff


	//   ....[103]....
        /*9d8c*/ 	.word	0xffffffff


	//   ....[104]....
        /*9d90*/ 	.word	0xffffffff


	//   ....[105]....
        /*9d94*/ 	.word	0xffffffff


	//   ....[106]....
        /*9d98*/ 	.word	0xffffffff


	//   ....[107]....
        /*9d9c*/ 	.word	0xffffffff


	//   ....[108]....
        /*9da0*/ 	.word	0xffffffff


	//   ....[109]....
        /*9da4*/ 	.word	0xffffffff


	//   ....[110]....
        /*9da8*/ 	.word	0xffffffff


	//   ....[111]....
        /*9dac*/ 	.word	0xffffffff


	//   ....[112]....
        /*9db0*/ 	.word	0xffffffff


	//   ....[113]....
        /*9db4*/ 	.word	0xffffffff


	//   ....[114]....
        /*9db8*/ 	.word	0xffffffff


	//   ....[115]....
        /*9dbc*/ 	.word	0xffffffff


	//   ....[116]....
        /*9dc0*/ 	.word	0xffffffff


	//   ....[117]....
        /*9dc4*/ 	.word	0xffffffff


	//   ....[118]....
        /*9dc8*/ 	.word	0xffffffff


	//   ....[119]....
        /*9dcc*/ 	.word	0xffffffff


	//   ....[120]....
        /*9dd0*/ 	.word	0xffffffff


	//   ....[121]....
        /*9dd4*/ 	.word	0xffffffff


	//   ....[122]....
        /*9dd8*/ 	.word	0xffffffff


	//   ....[123]....
        /*9ddc*/ 	.word	0xffffffff


	//   ....[124]....
        /*9de0*/ 	.word	0xffffffff


	//   ....[125]....
        /*9de4*/ 	.word	0xffffffff


	//   ....[126]....
        /*9de8*/ 	.word	0xffffffff


	//   ....[127]....
        /*9dec*/ 	.word	0xffffffff


	//   ....[128]....
        /*9df0*/ 	.word	0xffffffff


	//   ....[129]....
        /*9df4*/ 	.word	0xffffffff


	//   ....[130]....
        /*9df8*/ 	.word	0xffffffff


	//   ....[131]....
        /*9dfc*/ 	.word	0xffffffff


	//   ....[132]....
        /*9e00*/ 	.word	0xffffffff


	//   ....[133]....
        /*9e04*/ 	.word	0xffffffff


	//   ....[134]....
        /*9e08*/ 	.word	0xffffffff


	//   ....[135]....
        /*9e0c*/ 	.word	0xffffffff


	//   ....[136]....
        /*9e10*/ 	.word	0xffffffff


	//   ....[137]....
        /*9e14*/ 	.word	0xffffffff


	//   ....[138]....
        /*9e18*/ 	.word	0xffffffff


	//   ....[139]....
        /*9e1c*/ 	.word	0xffffffff


	//   ....[140]....
        /*9e20*/ 	.word	0xffffffff


	//   ....[141]....
        /*9e24*/ 	.word	0xffffffff


	//   ....[142]....
        /*9e28*/ 	.word	0xffffffff


	//   ....[143]....
        /*9e2c*/ 	.word	0xffffffff


	//   ....[144]....
        /*9e30*/ 	.word	0xffffffff


	//   ....[145]....
        /*9e34*/ 	.word	0xffffffff


	//   ....[146]....
        /*9e38*/ 	.word	0xffffffff


	//   ....[147]....
        /*9e3c*/ 	.word	0xffffffff


	//   ....[148]....
        /*9e40*/ 	.word	0xffffffff


	//   ....[149]....
        /*9e44*/ 	.word	0xffffffff


	//   ....[150]....
        /*9e48*/ 	.word	0xffffffff


	//   ....[151]....
        /*9e4c*/ 	.word	0xffffffff


	//   ....[152]....
        /*9e50*/ 	.word	0xffffffff


	//   ....[153]....
        /*9e54*/ 	.word	0xffffffff


	//   ....[154]....
        /*9e58*/ 	.word	0xffffffff


	//   ....[155]....
        /*9e5c*/ 	.word	0xffffffff


	//   ....[156]....
        /*9e60*/ 	.word	0xffffffff


	//   ....[157]....
        /*9e64*/ 	.word	0xffffffff


	//   ....[158]....
        /*9e68*/ 	.word	0xffffffff


	//   ....[159]....
        /*9e6c*/ 	.word	0xffffffff


	//   ....[160]....
        /*9e70*/ 	.word	0xffffffff


	//   ....[161]....
        /*9e74*/ 	.word	0xffffffff


	//   ....[162]....
        /*9e78*/ 	.word	0xffffffff


	//   ....[163]....
        /*9e7c*/ 	.word	0xffffffff


	//   ....[164]....
        /*9e80*/ 	.word	0xffffffff


	//   ....[165]....
        /*9e84*/ 	.word	0xffffffff


	//   ....[166]....
        /*9e88*/ 	.word	0xffffffff


	//   ....[167]....
        /*9e8c*/ 	.word	0xffffffff


	//   ....[168]....
        /*9e90*/ 	.word	0xffffffff


	//   ....[169]....
        /*9e94*/ 	.word	0xffffffff


	//   ....[170]....
        /*9e98*/ 	.word	0xffffffff


	//   ....[171]....
        /*9e9c*/ 	.word	0xffffffff


	//   ....[172]....
        /*9ea0*/ 	.word	0xffffffff


	//   ....[173]....
        /*9ea4*/ 	.word	0xffffffff


	//   ....[174]....
        /*9ea8*/ 	.word	0xffffffff


	//   ....[175]....
        /*9eac*/ 	.word	0xffffffff


	//   ....[176]....
        /*9eb0*/ 	.word	0xffffffff


	//   ....[177]....
        /*9eb4*/ 	.word	0xffffffff


	//   ....[178]....
        /*9eb8*/ 	.word	0xffffffff


	//   ....[179]....
        /*9ebc*/ 	.word	0xffffffff


	//   ....[180]....
        /*9ec0*/ 	.word	0xffffffff


	//   ....[181]....
        /*9ec4*/ 	.word	0xffffffff


	//   ....[182]....
        /*9ec8*/ 	.word	0xffffffff


	//   ....[183]....
        /*9ecc*/ 	.word	0xffffffff


	//   ....[184]....
        /*9ed0*/ 	.word	0xffffffff


	//   ....[185]....
        /*9ed4*/ 	.word	0xffffffff


	//   ....[186]....
        /*9ed8*/ 	.word	0xffffffff


	//   ....[187]....
        /*9edc*/ 	.word	0xffffffff


	//   ....[188]....
        /*9ee0*/ 	.word	0xffffffff


	//   ....[189]....
        /*9ee4*/ 	.word	0xffffffff


	//   ....[190]....
        /*9ee8*/ 	.word	0xffffffff


	//   ....[191]....
        /*9eec*/ 	.word	0xffffffff


	//   ....[192]....
        /*9ef0*/ 	.word	0xffffffff


	//   ....[193]....
        /*9ef4*/ 	.word	0xffffffff


	//   ....[194]....
        /*9ef8*/ 	.word	0xffffffff


	//   ....[195]....
        /*9efc*/ 	.word	0xffffffff


	//   ....[196]....
        /*9f00*/ 	.word	0xffffffff


	//   ....[197]....
        /*9f04*/ 	.word	0xffffffff


	//   ....[198]....
        /*9f08*/ 	.word	0xffffffff


	//   ....[199]....
        /*9f0c*/ 	.word	0xffffffff


	//   ....[200]....
        /*9f10*/ 	.word	0xffffffff


	//   ....[201]....
        /*9f14*/ 	.word	0xffffffff


	//   ....[202]....
        /*9f18*/ 	.word	0xffffffff


	//   ....[203]....
        /*9f1c*/ 	.word	0xffffffff


	//   ....[204]....
        /*9f20*/ 	.word	0xffffffff


	//   ....[205]....
        /*9f24*/ 	.word	0xffffffff


	//   ....[206]....
        /*9f28*/ 	.word	0xffffffff


	//   ....[207]....
        /*9f2c*/ 	.word	0xffffffff


	//   ....[208]....
        /*9f30*/ 	.word	0xffffffff


	//   ....[209]....
        /*9f34*/ 	.word	0xffffffff


	//   ....[210]....
        /*9f38*/ 	.word	0xffffffff


	//   ....[211]....
        /*9f3c*/ 	.word	0xffffffff


	//   ....[212]....
        /*9f40*/ 	.word	0xffffffff


	//   ....[213]....
        /*9f44*/ 	.word	0xffffffff


	//   ....[214]....
        /*9f48*/ 	.word	0xffffffff


	//   ....[215]....
        /*9f4c*/ 	.word	0xffffffff


	//   ....[216]....
        /*9f50*/ 	.word	0xffffffff


	//   ....[217]....
        /*9f54*/ 	.word	0xffffffff


	//   ....[218]....
        /*9f58*/ 	.word	0xffffffff


	//   ....[219]....
        /*9f5c*/ 	.word	0xffffffff


	//   ....[220]....
        /*9f60*/ 	.word	0xffffffff


	//   ....[221]....
        /*9f64*/ 	.word	0xffffffff


	//   ....[222]....
        /*9f68*/ 	.word	0xffffffff


	//   ....[223]....
        /*9f6c*/ 	.word	0xffffffff


	//   ....[224]....
        /*9f70*/ 	.word	0xffffffff


	//   ....[225]....
        /*9f74*/ 	.word	0xffffffff


	//   ....[226]....
        /*9f78*/ 	.word	0xffffffff


	//   ....[227]....
        /*9f7c*/ 	.word	0xffffffff


	//   ....[228]....
        /*9f80*/ 	.word	0xffffffff


	//   ....[229]....
        /*9f84*/ 	.word	0xffffffff


	//   ....[230]....
        /*9f88*/ 	.word	0xffffffff


	//   ....[231]....
        /*9f8c*/ 	.word	0xffffffff


	//   ....[232]....
        /*9f90*/ 	.word	0xffffffff


	//   ....[233]....
        /*9f94*/ 	.word	0xffffffff


	//   ....[234]....
        /*9f98*/ 	.word	0xffffffff


	//   ....[235]....
        /*9f9c*/ 	.word	0xffffffff


	//   ....[236]....
        /*9fa0*/ 	.word	0xffffffff


	//   ....[237]....
        /*9fa4*/ 	.word	0xffffffff


	//   ....[238]....
        /*9fa8*/ 	.word	0xffffffff


	//   ....[239]....
        /*9fac*/ 	.word	0xffffffff


	//   ....[240]....
        /*9fb0*/ 	.word	0xffffffff


	//   ....[241]....
        /*9fb4*/ 	.word	0xffffffff


	//   ....[242]....
        /*9fb8*/ 	.word	0xffffffff


	//   ....[243]....
        /*9fbc*/ 	.word	0xffffffff


	//   ....[244]....
        /*9fc0*/ 	.word	0xffffffff


	//   ....[245]....
        /*9fc4*/ 	.word	0xffffffff


	//   ....[246]....
        /*9fc8*/ 	.word	0xffffffff


	//   ....[247]....
        /*9fcc*/ 	.word	0xffffffff


	//   ....[248]....
        /*9fd0*/ 	.word	0xffffffff


	//   ....[249]....
        /*9fd4*/ 	.word	0xffffffff


	//   ....[250]....
        /*9fd8*/ 	.word	0xffffffff


	//   ....[251]....
        /*9fdc*/ 	.word	0xffffffff


	//   ....[252]....
        /*9fe0*/ 	.word	0xffffffff


	//   ....[253]....
        /*9fe4*/ 	.word	0xffffffff


	//   ....[254]....
        /*9fe8*/ 	.word	0xffffffff


	//----- nvinfo : EIATTR_COOP_GROUP_INSTR_OFFSETS
	.align		4
.L_39:
        /*9fec*/ 	.byte	0x04, 0x28
        /*9fee*/ 	.short	(.L_41 - .L_40)


	//   ....[0]....
.L_40:
        /*9ff0*/ 	.word	0x001fc640


	//   ....[1]....
        /*9ff4*/ 	.word	0x001fc6a0


	//   ....[2]....
        /*9ff8*/ 	.word	0x001fc700


	//   ....[3]....
        /*9ffc*/ 	.word	0x001fc7f0


	//   ....[4]....
        /*a000*/ 	.word	0x001fc860


	//   ....[5]....
        /*a004*/ 	.word	0x001fc930


	//   ....[6]....
        /*a008*/ 	.word	0x001fc960


	//   ....[7]....
        /*a00c*/ 	.word	0x001fca50


	//   ....[8]....
        /*a010*/ 	.word	0x001fcad0


	//   ....[9]....
        /*a014*/ 	.word	0x001fcba0


	//   ....[10]....
        /*a018*/ 	.word	0x001fcc50


	//   ....[11]....
        /*a01c*/ 	.word	0x001fccd0


	//   ....[12]....
        /*a020*/ 	.word	0x001fcd20


	//   ....[13]....
        /*a024*/ 	.word	0x001fce70


	//   ....[14]....
        /*a028*/ 	.word	0x001fcea0


	//   ....[15]....
        /*a02c*/ 	.word	0x001fcf80


	//   ....[16]....
        /*a030*/ 	.word	0x001fcfc0


	//   ....[17]....
        /*a034*/ 	.word	0x001fd060


	//   ....[18]....
        /*a038*/ 	.word	0x001fd110


	//   ....[19]....
        /*a03c*/ 	.word	0x001fd180


	//   ....[20]....
        /*a040*/ 	.word	0x001fd230


	//   ....[21]....
        /*a044*/ 	.word	0x001fd2e0


	//   ....[22]....
        /*a048*/ 	.word	0x001fd350


	//   ....[23]....
        /*a04c*/ 	.word	0x001fd470


	//   ....[24]....
        /*a050*/ 	.word	0x001fd4a0


	//   ....[25]....
        /*a054*/ 	.word	0x001fd560


	//   ....[26]....
        /*a058*/ 	.word	0x001fd600


	//   ....[27]....
        /*a05c*/ 	.word	0x001fd6b0


	//   ....[28]....
        /*a060*/ 	.word	0x001fd720


	//   ....[29]....
        /*a064*/ 	.word	0x001fd790


	//   ....[30]....
        /*a068*/ 	.word	0x001fd850


	//   ....[31]....
        /*a06c*/ 	.word	0x001fd990


	//   ....[32]....
        /*a070*/ 	.word	0x001fd9c0


	//   ....[33]....
        /*a074*/ 	.word	0x001fda60


	//   ....[34]....
        /*a078*/ 	.word	0x001fdad0


	//   ....[35]....
        /*a07c*/ 	.word	0x001fdb60


	//   ....[36]....
        /*a080*/ 	.word	0x001fdbf0


	//   ....[37]....
        /*a084*/ 	.word	0x001fdca0


	//   ....[38]....
        /*a088*/ 	.word	0x001fdd10


	//   ....[39]....
        /*a08c*/ 	.word	0x001fde10


	//   ....[40]....
        /*a090*/ 	.word	0x001fde70


	//   ....[41]....
        /*a094*/ 	.word	0x001fded0


	//   ....[42]....
        /*a098*/ 	.word	0x001fdfc0


	//   ....[43]....
        /*a09c*/ 	.word	0x001fe050


	//   ....[44]....
        /*a0a0*/ 	.word	0x001fe0c0


	//   ....[45]....
        /*a0a4*/ 	.word	0x001fe160


	//   ....[46]....
        /*a0a8*/ 	.word	0x001fe1d0


	//   ....[47]....
        /*a0ac*/ 	.word	0x001fe2d0


	//   ....[48]....
        /*a0b0*/ 	.word	0x001fe300


	//   ....[49]....
        /*a0b4*/ 	.word	0x001fe3c0


	//   ....[50]....
        /*a0b8*/ 	.word	0x001fe470


	//   ....[51]....
        /*a0bc*/ 	.word	0x001fe4f0


	//   ....[52]....
        /*a0c0*/ 	.word	0x001fe570


	//   ....[53]....
        /*a0c4*/ 	.word	0x001fe5b0


	//   ....[54]....
        /*a0c8*/ 	.word	0x001fe6e0


	//   ....[55]....
        /*a0cc*/ 	.word	0x001fe7b0


	//   ....[56]....
        /*a0d0*/ 	.word	0x001fe7e0


	//   ....[57]....
        /*a0d4*/ 	.word	0x001fe870


	//   ....[58]....
        /*a0d8*/ 	.word	0x001fe920


	//   ....[59]....
        /*a0dc*/ 	.word	0x001fe9a0


	//   ....[60]....
        /*a0e0*/ 	.word	0x001fea50


	//   ....[61]....
        /*a0e4*/ 	.word	0x001feb10


	//   ....[62]....
        /*a0e8*/ 	.word	0x001feb40


	//   ....[63]....
        /*a0ec*/ 	.word	0x001fec10


	//   ....[64]....
        /*a0f0*/ 	.word	0x001fece0


	//   ....[65]....
        /*a0f4*/ 	.word	0x001fed80


	//   ....[66]....
        /*a0f8*/ 	.word	0x001fee00


	//   ....[67]....
        /*a0fc*/ 	.word	0x001fee60


	//   ....[68]....
        /*a100*/ 	.word	0x001fef10


	//   ....[69]....
        /*a104*/ 	.word	0x001feff0


	//   ....[70]....
        /*a108*/ 	.word	0x001ff030


	//   ....[71]....
        /*a10c*/ 	.word	0x001ff130


	//   ....[72]....
        /*a110*/ 	.word	0x001ff1b0


	//   ....[73]....
        /*a114*/ 	.word	0x001ff270


	//   ....[74]....
        /*a118*/ 	.word	0x001ff320


	//   ....[75]....
        /*a11c*/ 	.word	0x001ff360


	//   ....[76]....
        /*a120*/ 	.word	0x001ff400


	//   ....[77]....
        /*a124*/ 	.word	0x001ff460


	//   ....[78]....
        /*a128*/ 	.word	0x001ff560


	//   ....[79]....
        /*a12c*/ 	.word	0x001ff650


	//   ....[80]....
        /*a130*/ 	.word	0x001ff6c0


	//   ....[81]....
        /*a134*/ 	.word	0x001ff760


	//   ....[82]....
        /*a138*/ 	.word	0x001ff810


	//   ....[83]....
        /*a13c*/ 	.word	0x001ff880


	//   ....[84]....
        /*a140*/ 	.word	0x001ff900


	//   ....[85]....
        /*a144*/ 	.word	0x001ff950


	//   ....[86]....
        /*a148*/ 	.word	0x001ffa50


	//   ....[87]....
        /*a14c*/ 	.word	0x001ffb40


	//   ....[88]....
        /*a150*/ 	.word	0x001ffb70


	//   ....[89]....
        /*a154*/ 	.word	0x001ffc70


	//   ....[90]....
        /*a158*/ 	.word	0x001ffcf0


	//   ....[91]....
        /*a15c*/ 	.word	0x001ffd60


	//   ....[92]....
        /*a160*/ 	.word	0x001ffe00


	//   ....[93]....
        /*a164*/ 	.word	0x001ffe80


	//   ....[94]....
        /*a168*/ 	.word	0x001fff70


	//   ....[95]....
        /*a16c*/ 	.word	0x00200000


	//   ....[96]....
        /*a170*/ 	.word	0x00200080


	//   ....[97]....
        /*a174*/ 	.word	0x00200160


	//   ....[98]....
        /*a178*/ 	.word	0x002001d0


	//   ....[99]....
        /*a17c*/ 	.word	0x00200260


	//   ....[100]....
        /*a180*/ 	.word	0x002002c0


	//   ....[101]....
        /*a184*/ 	.word	0x00200330


	//   ....[102]....
        /*a188*/ 	.word	0x00200450


	//   ....[103]....
        /*a18c*/ 	.word	0x002004c0


	//   ....[104]....
        /*a190*/ 	.word	0x00200540


	//   ....[105]....
        /*a194*/ 	.word	0x00200600


	//   ....[106]....
        /*a198*/ 	.word	0x00200660


	//   ....[107]....
        /*a19c*/ 	.word	0x00200700


	//   ....[108]....
        /*a1a0*/ 	.word	0x002007f0


	//   ....[109]....
        /*a1a4*/ 	.word	0x00200870


	//   ....[110]....
        /*a1a8*/ 	.word	0x002008a0


	//   ....[111]....
        /*a1ac*/ 	.word	0x002009a0


	//   ....[112]....
        /*a1b0*/ 	.word	0x002009f0


	//   ....[113]....
        /*a1b4*/ 	.word	0x00200af0


	//   ....[114]....
        /*a1b8*/ 	.word	0x00200b80


	//   ....[115]....
        /*a1bc*/ 	.word	0x00200be0


	//   ....[116]....
        /*a1c0*/ 	.word	0x00200c40


	//   ....[117]....
        /*a1c4*/ 	.word	0x00200cd0


	//   ....[118]....
        /*a1c8*/ 	.word	0x00200de0


	//   ....[119]....
        /*a1cc*/ 	.word	0x00200ed0


	//   ....[120]....
        /*a1d0*/ 	.word	0x00200f10


	//   ....[121]....
        /*a1d4*/ 	.word	0x00200fd0


	//   ....[122]....
        /*a1d8*/ 	.word	0x00201010


	//   ....[123]....
        /*a1dc*/ 	.word	0x002010d0


	//   ....[124]....
        /*a1e0*/ 	.word	0x00201140


	//   ....[125]....
        /*a1e4*/ 	.word	0x002011c0


	//   ....[126]....
        /*a1e8*/ 	.word	0x00201250


	//   ....[127]....
        /*a1ec*/ 	.word	0x00201350


	//   ....[128]....
        /*a1f0*/ 	.word	0x00201380


	//   ....[129]....
        /*a1f4*/ 	.word	0x00201460


	//   ....[130]....
        /*a1f8*/ 	.word	0x002014b0


	//   ....[131]....
        /*a1fc*/ 	.word	0x002015d0


	//   ....[132]....
        /*a200*/ 	.word	0x00201640


	//   ....[133]....
        /*a204*/ 	.word	0x002016a0


	//   ....[134]....
        /*a208*/ 	.word	0x002016d0


	//   ....[135]....
        /*a20c*/ 	.word	0x002017b0


	//   ....[136]....
        /*a210*/ 	.word	0x002017d0


	//   ....[137]....
        /*a214*/ 	.word	0x00201810


	//   ....[138]....
        /*a218*/ 	.word	0x002018e0


	//   ....[139]....
        /*a21c*/ 	.word	0x00201900


	//   ....[140]....
        /*a220*/ 	.word	0x00201920


	//   ....[141]....
        /*a224*/ 	.word	0x002019c0


	//   ....[142]....
        /*a228*/ 	.word	0x00201a70


	//   ....[143]....
        /*a22c*/ 	.word	0x00201b00


	//   ....[144]....
        /*a230*/ 	.word	0x00201bd0


	//   ....[145]....
        /*a234*/ 	.word	0x00201c00


	//   ....[146]....
        /*a238*/ 	.word	0x00201c50


	//   ....[147]....
        /*a23c*/ 	.word	0x00201c80


	//   ....[148]....
        /*a240*/ 	.word	0x00201cf0


	//   ....[149]....
        /*a244*/ 	.word	0x00201d20


	//   ....[150]....
        /*a248*/ 	.word	0x00201df0


	//   ....[151]....
        /*a24c*/ 	.word	0x00201e50


	//   ....[152]....
        /*a250*/ 	.word	0x00201ea0


	//   ....[153]....
        /*a254*/ 	.word	0x00201f90


	//   ....[154]....
        /*a258*/ 	.word	0x00201fb0


	//   ....[155]....
        /*a25c*/ 	.word	0x00201fe0


	//   ....[156]....
        /*a260*/ 	.word	0x00202010


	//   ....[157]....
        /*a264*/ 	.word	0x00202110


	//   ....[158]....
        /*a268*/ 	.word	0x00202150


	//   ....[159]....
        /*a26c*/ 	.word	0x002021e0


	//   ....[160]....
        /*a270*/ 	.word	0x00202210


	//   ....[161]....
        /*a274*/ 	.word	0x00202250


	//   ....[162]....
        /*a278*/ 	.word	0x002022f0


	//   ....[163]....
        /*a27c*/ 	.word	0x00202330


	//   ....[164]....
        /*a280*/ 	.word	0x00202350


	//   ....[165]....
        /*a284*/ 	.word	0x00202390


	//   ....[166]....
        /*a288*/ 	.word	0x002024b0


	//   ....[167]....
        /*a28c*/ 	.word	0x00202530


	//   ....[168]....
        /*a290*/ 	.word	0x002025c0


	//   ....[169]....
        /*a294*/ 	.word	0x002025f0


	//   ....[170]....
        /*a298*/ 	.word	0x00202630


	//   ....[171]....
        /*a29c*/ 	.word	0x00202660


	//   ....[172]....
        /*a2a0*/ 	.word	0x002026e0


	//   ....[173]....
        /*a2a4*/ 	.word	0x00202710


	//   ....[174]....
        /*a2a8*/ 	.word	0x00202770


	//   ....[175]....
        /*a2ac*/ 	.word	0x00202870


	//   ....[176]....
        /*a2b0*/ 	.word	0x002028a0


	//   ....[177]....
        /*a2b4*/ 	.word	0x00202960


	//   ....[178]....
        /*a2b8*/ 	.word	0x00202990


	//   ....[179]....
        /*a2bc*/ 	.word	0x00202a20


	//   ....[180]....
        /*a2c0*/ 	.word	0x00202a50


	//   ....[181]....
        /*a2c4*/ 	.word	0x00202ad0


	//   ....[182]....
        /*a2c8*/ 	.word	0x00202b50


	//   ....[183]....
        /*a2cc*/ 	.word	0x00202bc0


	//   ....[184]....
        /*a2d0*/ 	.word	0x00202bf0


	//   ....[185]....
        /*a2d4*/ 	.word	0x00202c80


	//   ....[186]....
        /*a2d8*/ 	.word	0x00202cb0


	//   ....[187]....
        /*a2dc*/ 	.word	0x00202d50


	//   ....[188]....
        /*a2e0*/ 	.word	0x00202d80


	//   ....[189]....
        /*a2e4*/ 	.word	0x00202de0


	//   ....[190]....
        /*a2e8*/ 	.word	0x00202ef0


	//   ....[191]....
        /*a2ec*/ 	.word	0x00202f70


	//   ....[192]....
        /*a2f0*/ 	.word	0x00202f90


	//   ....[193]....
        /*a2f4*/ 	.word	0x002030b0


	//   ....[194]....
        /*a2f8*/ 	.word	0x00203190


	//   ....[195]....
        /*a2fc*/ 	.word	0x002031c0


	//   ....[196]....
        /*a300*/ 	.word	0x002032e0


	//   ....[197]....
        /*a304*/ 	.word	0x00203300


	//   ....[198]....
        /*a308*/ 	.word	0x00203390


	//   ....[199]....
        /*a30c*/ 	.word	0x00203470


	//   ....[200]....
        /*a310*/ 	.word	0x00203490


	//   ....[201]....
        /*a314*/ 	.word	0x00203570


	//   ....[202]....
        /*a318*/ 	.word	0x00203640


	//   ....[203]....
        /*a31c*/ 	.word	0x00203660


	//   ....[204]....
        /*a320*/ 	.word	0x00203790


	//   ....[205]....
        /*a324*/ 	.word	0x002037b0


	//   ....[206]....
        /*a328*/ 	.word	0x002038f0


	//   ....[207]....
        /*a32c*/ 	.word	0x00203940


	//   ....[208]....
        /*a330*/ 	.word	0x00203960


	//   ....[209]....
        /*a334*/ 	.word	0x00203ab0


	//   ....[210]....
        /*a338*/ 	.word	0x00203ad0


	//   ....[211]....
        /*a33c*/ 	.word	0x00203b70


	//   ....[212]....
        /*a340*/ 	.word	0x00203bf0


	//   ....[213]....
        /*a344*/ 	.word	0x00203cf0


	//   ....[214]....
        /*a348*/ 	.word	0x00203d10


	//   ....[215]....
        /*a34c*/ 	.word	0x00203d70


	//   ....[216]....
        /*a350*/ 	.word	0x00203dd0


	//   ....[217]....
        /*a354*/ 	.word	0x00203f50


	//   ....[218]....
        /*a358*/ 	.word	0x00203f80


	//   ....[219]....
        /*a35c*/ 	.word	0x00203fd0


	//   ....[220]....
        /*a360*/ 	.word	0x00204010


	//   ....[221]....
        /*a364*/ 	.word	0x00204070


	//   ....[222]....
        /*a368*/ 	.word	0x002041a0


	//   ....[223]....
        /*a36c*/ 	.word	0x002041f0


	//   ....[224]....
        /*a370*/ 	.word	0x00204280


	//   ....[225]....
        /*a374*/ 	.word	0x002043f0


	//   ....[226]....
        /*a378*/ 	.word	0x00204410


	//   ....[227]....
        /*a37c*/ 	.word	0x00204450


	//   ....[228]....
        /*a380*/ 	.word	0x00204490


	//   ....[229]....
        /*a384*/ 	.word	0x002044f0


	//   ....[230]....
        /*a388*/ 	.word	0x00204650


	//   ....[231]....
        /*a38c*/ 	.word	0x002046b0


	//   ....[232]....
        /*a390*/ 	.word	0x002046d0


	//   ....[233]....
        /*a394*/ 	.word	0x00204870


	//   ....[234]....
        /*a398*/ 	.word	0x002048d0


	//   ....[235]....
        /*a39c*/ 	.word	0x002048f0


	//   ....[236]....
        /*a3a0*/ 	.word	0x00204910


	//   ....[237]....
        /*a3a4*/ 	.word	0x00204960


	//   ....[238]....
        /*a3a8*/ 	.word	0x00204ac0


	//   ....[239]....
        /*a3ac*/ 	.word	0x00204af0


	//   ....[240]....
        /*a3b0*/ 	.word	0x00204ba0


	//   ....[241]....
        /*a3b4*/ 	.word	0x00204c40


	//   ....[242]....
        /*a3b8*/ 	.word	0x00204c60


	//   ....[243]....
        /*a3bc*/ 	.word	0x00204cc0


	//   ....[244]....
        /*a3c0*/ 	.word	0x00204ce0


	//   ....[245]....
        /*a3c4*/ 	.word	0x00204dd0


	//   ....[246]....
        /*a3c8*/ 	.word	0x00204ec0


	//   ....[247]....
        /*a3cc*/ 	.word	0x00204fc0


	//   ....[248]....
        /*a3d0*/ 	.word	0x002050c0


	//   ....[249]....
        /*a3d4*/ 	.word	0x002050e0


	//   ....[250]....
        /*a3d8*/ 	.word	0x00205150


	//   ....[251]....
        /*a3dc*/ 	.word	0x002051b0


	//   ....[252]....
        /*a3e0*/ 	.word	0x002051d0


	//   ....[253]....
        /*a3e4*/ 	.word	0x00205260


	//   ....[254]....
        /*a3e8*/ 	.word	0x002052a0


	//----- nvinfo : EIATTR_EXIT_INSTR_OFFSETS
	.align		4
.L_41:
        /*a3ec*/ 	.byte	0x04, 0x1c
        /*a3ee*/ 	.short	(.L_43 - .L_42)


	//   ....[0]....
.L_42:
        /*a3f0*/ 	.word	0x002314a0


	//   ....[1]....
        /*a3f4*/ 	.word	0x002314d0


	//----- nvinfo : EIATTR_REQNTID
	.align		4
.L_43:
        /*a3f8*/ 	.byte	0x04, 0x10
        /*a3fa*/ 	.short	(.L_45 - .L_44)
.L_44:
        /*a3fc*/ 	.word	0x00000020
        /*a400*/ 	.word	0x00000001
        /*a404*/ 	.word	0x00000001


	//----- nvinfo : EIATTR_CBANK_PARAM_SIZE
	.align		4
.L_45:
        /*a408*/ 	.byte	0x03, 0x19
        /*a40a*/ 	.short	0x0050


	//----- nvinfo : EIATTR_PARAM_CBANK
	.align		4
        /*a40c*/ 	.byte	0x04, 0x0a
        /*a40e*/ 	.short	(.L_47 - .L_46)
	.align		4
.L_46:
        /*a410*/ 	.word	index@(.nv.constant0.matmul_kernel)
        /*a414*/ 	.short	0x0210
        /*a416*/ 	.short	0x0050


	//----- nvinfo : EIATTR_SW_WAR
	.align		4
.L_47:
        /*a418*/ 	.byte	0x04, 0x36
        /*a41a*/ 	.short	(.L_49 - .L_48)
.L_48:
        /*a41c*/ 	.word	0x00000008
.L_49:


//--------------------- .nv.callgraph             --------------------------
	.section	.nv.callgraph,"",@"SHT_CUDA_CALLGRAPH"
	.align	4
	.sectionentsize	8
	.align		4
        /*0000*/ 	.word	0x00000000
	.align		4
        /*0004*/ 	.word	0xffffffff
	.align		4
        /*0008*/ 	.word	0x00000000
	.align		4
        /*000c*/ 	.word	0xfffffffe
	.align		4
        /*0010*/ 	.word	0x00000000
	.align		4
        /*0014*/ 	.word	0xfffffffd
	.align		4
        /*0018*/ 	.word	0x00000000
	.align		4
        /*001c*/ 	.word	0xfffffffc


//--------------------- .text.matmul_kernel       --------------------------
	.section	.text.matmul_kernel,"ax",@progbits
	.align	128
        .global         matmul_kernel
        .type           matmul_kernel,@function
        .size           matmul_kernel,(.L_x_3 - matmul_kernel)
        .other          matmul_kernel,@"STO_CUDA_ENTRY STV_DEFAULT"
matmul_kernel:
.text.matmul_kernel:
[----:B------:R-:W0:Y:S02]  /*0000*/  LDC R1, c[0x0][0x28] ;  /* 0x00000a00ff017b82 */ /* 0x000e240000000800 */
[----:B0-----:R-:W-:-:S06]  /*0010*/  VIADD R1, R1, 0xffff0b78 ;  /* 0xffff0b7801017836 */ /* 0x001fcc0000000000 */
[----:B------:R-:W0:Y:S01]  /*0020*/  LDC.64 R2, c[0x0][0x228] ;  /* 0x00008a00ff027b82 */ /* 0x000e220000000a00 */
[----:B------:R-:W1:Y:S01]  /*0030*/  S2R R7, SR_CTAID.X ;  /* 0x0000000000077919 */ /* 0x000e620000002500 */
[----:B------:R-:W-:Y:S01]  /*0040*/  UMOV UR4, 0x400 ;  /* 0x0000040000047882 */ /* 0x000fe20000000000 */
[----:B------:R-:W-:Y:S01]  /*0050*/  ULDC.64 UR22, c[0x0][0x208] ;  /* 0x0000820000167ab9 */ /* 0x000fe20000000a00 */
[----:B------:R-:W-:Y:S04]  /*0060*/  STL [R1+0x2000], RZ ;  /* 0x002000ff01007387 */ /* 0x000fe80000100800 */
[----:B------:R-:W2:Y:S01]  /*0070*/  S2UR UR5, SR_CgaCtaId ;  /* 0x00000000000579c3 */ /* 0x000ea20000008800 */
[----:B------:R-:W-:Y:S04]  /*0080*/  STL [R1+0x2004], RZ ;  /* 0x002004ff01007387 */ /* 0x000fe80000100800 */
[----:B------:R-:W-:Y:S04]  /*0090*/  STL [R1+0x2008], RZ ;  /* 0x002008ff01007387 */ /* 0x000fe80000100800 */
[----:B------:R-:W-:Y:S04]  /*00a0*/  STL [R1+0x200c], RZ ;  /* 0x00200cff01007387 */ /* 0x000fe80000100800 */
[----:B------:R-:W-:Y:S01]  /*00b0*/  STL [R1+0x1ff0], RZ ;  /* 0x001ff0ff01007387 */ /* 0x000fe20000100800 */
[----:B0-----:R-:W-:-:S03]  /*00c0*/  VIADD R0, R3, 0xff ;  /* 0x000000ff03007836 */ /* 0x001fc60000000000 */
[----:B------:R-:W-:Y:S04]  /*00d0*/  STL [R1+0x1ff4], RZ ;  /* 0x001ff4ff01007387 */ /* 0x000fe80000100800 */
[----:B------:R-:W-:Y:S01]  /*00e0*/  STL [R1+0x1ff8], RZ ;  /* 0x001ff8ff01007387 */ /* 0x000fe20000100800 */
[----:B------:R-:W-:Y:S01]  /*00f0*/  SHF.R.S32.HI R5, RZ, 0x1f, R0 ;  /* 0x0000001fff057819 */ /* 0x000fe20000011400 */
[----:B--2---:R-:W-:Y:S02]  /*0100*/  ULEA UR4, UR5, UR4, 0x18 ;  /* 0x0000000405047291 */ /* 0x004fe4000f8ec03f */
[----:B------:R-:W-:Y:S01]  /*0110*/  STL [R1+0x1ffc], RZ ;  /* 0x001ffcff01007387 */ /* 0x000fe20000100800 */
[----:B------:R-:W-:Y:S02]  /*0120*/  LEA.HI R5, R5, R0, RZ, 0x8 ;  /* 0x0000000005057211 */ /* 0x000fe400078f40ff */
[----:B-1----:R-:W-:Y:S01]  /*0130*/  IABS R10, R7 ;  /* 0x00000007000a7213 */ /* 0x002fe20000000000 */
[----:B------:R-:W-:Y:S01]  /*0140*/  STL [R1+0x1fe0], RZ ;  /* 0x001fe0ff01007387 */ /* 0x000fe20000100800 */
[----:B------:R-:W-:-:S03]  /*0150*/  SHF.R.S32.HI R5, RZ, 0x8, R5 ;  /* 0x00000008ff057819 */ /* 0x000fc60000011405 */
[----:B------:R-:W-:Y:S02]  /*0160*/  STL [R1+0x1fe4], RZ ;  /* 0x001fe4ff01007387 */ /* 0x000fe40000100800 */
[----:B------:R-:W-:Y:S02]  /*0170*/  IMAD.SHL.U32 R6, R5, 0x8, RZ ;  /* 0x0000000805067824 */ /* 0x000fe400078e00ff */
[----:B------:R-:W-:Y:S03]  /*0180*/  STL [R1+0x1fe8], RZ ;  /* 0x001fe8ff01007387 */ /* 0x000fe60000100800 */
[-C--:B------:R-:W-:Y:S01]  /*0190*/  IABS R9, R6.reuse ;  /* 0x0000000600097213 */ /* 0x080fe20000000000 */
[----:B------:R-:W-:Y:S01]  /*01a0*/  STL [R1+0x1fec], RZ ;  /* 0x001fecff01007387 */ /* 0x000fe20000100800 */
[----:B------:R-:W-:Y:S02]  /*01b0*/  IABS R12, R6 ;  /* 0x00000006000c7213 */ /* 0x000fe40000000000 */
[----:B------:R-:W0:Y:S01]  /*01c0*/  I2F.RP R0, R9 ;  /* 0x0000000900007306 */ /* 0x000e220000209400 */
[----:B------:R-:W-:Y:S04]  /*01d0*/  STL [R1+0x1fd0], RZ ;  /* 0x001fd0ff01007387 */ /* 0x000fe80000100800 */
[----:B------:R-:W-:Y:S04]  /*01e0*/  STL [R1+0x1fd4], RZ ;  /* 0x001fd4ff01007387 */ /* 0x000fe80000100800 */
[----:B------:R-:W-:Y:S04]  /*01f0*/  STL [R1+0x1fd8], RZ ;  /* 0x001fd8ff01007387 */ /* 0x000fe80000100800 */
[----:B------:R-:W-:Y:S01]  /*0200*/  STL [R1+0x1fdc], RZ ;  /* 0x001fdcff01007387 */ /* 0x000fe20000100800 */
[----:B0-----:R-:W0:Y:S03]  /*0210*/  MUFU.RCP R0, R0 ;  /* 0x0000000000007308 */ /* 0x001e260000001000 */
[----:B------:R-:W-:Y:S04]  /*0220*/  STL [R1+0x1fc0], RZ ;  /* 0x001fc0ff01007387 */ /* 0x000fe80000100800 */
[----:B------:R-:W-:Y:S04]  /*0230*/  STL [R1+0x1fc4], RZ ;  /* 0x001fc4ff01007387 */ /* 0x000fe80000100800 */
[----:B------:R-:W-:Y:S04]  /*0240*/  STL [R1+0x1fc8], RZ ;  /* 0x001fc8ff01007387 */ /* 0x000fe80000100800 */
[----:B------:R-:W-:Y:S01]  /*0250*/  STL [R1+0x1fcc], RZ ;  /* 0x001fccff01007387 */ /* 0x000fe20000100800 */
[----:B0-----:R-:W-:-:S03]  /*0260*/  VIADD R4, R0, 0xffffffe ;  /* 0x0ffffffe00047836 */ /* 0x001fc60000000000 */
[----:B------:R-:W-:Y:S01]  /*0270*/  STL [R1+0x1fb0], RZ ;  /* 0x001fb0ff01007387 */ /* 0x000fe20000100800 */
[----:B------:R-:W-:Y:S01]  /*0280*/  IMAD.MOV R0, RZ, RZ, -R12 ;  /* 0x000000ffff007224 */ /* 0x000fe200078e0a0c */
[----:B------:R0:W1:Y:S02]  /*0290*/  F2I.FTZ.U32.TRUNC.NTZ R5, R4 ;  /* 0x0000000400057305 */ /* 0x000064000021f000 */
[----:B------:R-:W-:Y:S04]  /*02a0*/  STL [R1+0x1fb4], RZ ;  /* 0x001fb4ff01007387 */ /* 0x000fe80000100800 */
[----:B------:R-:W-:Y:S04]  /*02b0*/  STL [R1+0x1fb8], RZ ;  /* 0x001fb8ff01007387 */ /* 0x000fe80000100800 */
[----:B------:R-:W-:Y:S01]  /*02c0*/  STL [R1+0x1fbc], RZ ;  /* 0x001fbcff01007387 */ /* 0x000fe20000100800 */
[----:B0-----:R-:W-:-:S03]  /*02d0*/  IMAD.MOV.U32 R4, RZ, RZ, RZ ;  /* 0x000000ffff047224 */ /* 0x001fc600078e00ff */
[----:B------:R-:W-:Y:S01]  /*02e0*/  STL [R1+0x1fa0], RZ ;  /* 0x001fa0ff01007387 */ /* 0x000fe20000100800 */
[----:B-1----:R-:W-:-:S03]  /*02f0*/  IMAD.MOV R8, RZ, RZ, -R5 ;  /* 0x000000ffff087224 */ /* 0x002fc600078e0a05 */
[----:B------:R-:W-:Y:S01]  /*0300*/  STL [R1+0x1fa4], RZ ;  /* 0x001fa4ff01007387 */ /* 0x000fe20000100800 */
[----:B------:R-:W-:-:S03]  /*0310*/  IMAD R11, R8, R9, RZ ;  /* 0x00000009080b7224 */ /* 0x000fc600078e02ff */
[----:B------:R-:W-:Y:S01]  /*0320*/  STL [R1+0x1fa8], RZ ;  /* 0x001fa8ff01007387 */ /* 0x000fe20000100800 */
[----:B------:R-:W-:Y:S02]  /*0330*/  IMAD.MOV.U32 R8, RZ, RZ, R10 ;  /* 0x000000ffff087224 */ /* 0x000fe400078e000a */
[----:B------:R-:W-:Y:S01]  /*0340*/  IMAD.HI.U32 R5, R5, R11, R4 ;  /* 0x0000000b05057227 */ /* 0x000fe200078e0004 */
[----:B------:R-:W-:Y:S04]  /*0350*/  STL [R1+0x1fac], RZ ;  /* 0x001facff01007387 */ /* 0x000fe80000100800 */
[----:B------:R-:W-:Y:S01]  /*0360*/  STL [R1+0x1f90], RZ ;  /* 0x001f90ff01007387 */ /* 0x000fe20000100800 */
[----:B------:R-:W-:-:S03]  /*0370*/  IMAD.HI.U32 R5, R5, R8, RZ ;  /* 0x0000000805057227 */ /* 0x000fc600078e00ff */
[----:B------:R-:W-:Y:S01]  /*0380*/  STL [R1+0x1f94], RZ ;  /* 0x001f94ff01007387 */ /* 0x000fe20000100800 */
[----:B------:R-:W-:-:S03]  /*0390*/  IMAD R0, R5, R0, R8 ;  /* 0x0000000005007224 */ /* 0x000fc600078e0208 */
[----:B------:R-:W-:Y:S02]  /*03a0*/  STL [R1+0x1f98], RZ ;  /* 0x001f98ff01007387 */ /* 0x000fe40000100800 */
[----:B------:R-:W-:Y:S02]  /*03b0*/  ISETP.GT.U32.AND P1, PT, R9, R0, PT ;  /* 0x000000000900720c */ /* 0x000fe40003f24070 */
[----:B------:R-:W-:Y:S04]  /*03c0*/  STL [R1+0x1f9c], RZ ;  /* 0x001f9cff01007387 */ /* 0x000fe80000100800 */
[----:B------:R-:W-:Y:S04]  /*03d0*/  STL [R1+0x1f80], RZ ;  /* 0x001f80ff01007387 */ /* 0x000fe80000100800 */
[----:B------:R-:W-:Y:S03]  /*03e0*/  STL [R1+0x1f84], RZ ;  /* 0x001f84ff01007387 */ /* 0x000fe60000100800 */
[----:B------:R-:W-:Y:S01]  /*03f0*/  @!P1 IMAD.IADD R0, R0, 0x1, -R9 ;  /* 0x0000000100009824 */ /* 0x000fe200078e0a09 */
[----:B------:R-:W-:Y:S01]  /*0400*/  STL [R1+0x1f88], RZ ;  /* 0x001f88ff01007387 */ /* 0x000fe20000100800 */
[----:B------:R-:W-:Y:S01]  /*0410*/  @!P1 VIADD R5, R5, 0x1 ;  /* 0x0000000105059836 */ /* 0x000fe20000000000 */
[----:B------:R-:W-:-:S02]  /*0420*/  ISETP.NE.AND P1, PT, R6, RZ, PT ;  /* 0x000000ff0600720c */ /* 0x000fc40003f25270 */
[----:B------:R-:W-:Y:S01]  /*0430*/  STL [R1+0x1f8c], RZ ;  /* 0x001f8cff01007387 */ /* 0x000fe20000100800 */
[----:B------:R-:W-:Y:S02]  /*0440*/  ISETP.GE.U32.AND P0, PT, R0, R9, PT ;  /* 0x000000090000720c */ /* 0x000fe40003f06070 */
[----:B------:R-:W-:Y:S01]  /*0450*/  LOP3.LUT R0, R7, R6, RZ, 0x3c, !PT ;  /* 0x0000000607007212 */ /* 0x000fe200078e3cff */
[----:B------:R-:W-:Y:S03]  /*0460*/  STL [R1+0x1f70], RZ ;  /* 0x001f70ff01007387 */ /* 0x000fe60000100800 */
[----:B------:R-:W-:Y:S01]  /*0470*/  ISETP.GE.AND P2, PT, R0, RZ, PT ;  /* 0x000000ff0000720c */ /* 0x000fe20003f46270 */
[----:B------:R-:W-:Y:S01]  /*0480*/  STL [R1+0x1f74], RZ ;  /* 0x001f74ff01007387 */ /* 0x000fe20000100800 */
[----:B------:R-:W-:-:S03]  /*0490*/  VIADD R0, R2, 0xff ;  /* 0x000000ff02007836 */ /* 0x000fc60000000000 */
[----:B------:R-:W-:Y:S02]  /*04a0*/  STL [R1+0x1f78], RZ ;  /* 0x001f78ff01007387 */ /* 0x000fe40000100800 */
[----:B------:R-:W-:Y:S02]  /*04b0*/  @P0 VIADD R5, R5, 0x1 ;  /* 0x0000000105050836 */ /* 0x000fe40000000000 */
[----:B------:R-:W-:Y:S02]  /*04c0*/  STL [R1+0x1f7c], RZ ;  /* 0x001f7cff01007387 */ /* 0x000fe40000100800 */
[----:B------:R-:W-:Y:S01]  /*04d0*/  IMAD.MOV.U32 R4, RZ, RZ, R5 ;  /* 0x000000ffff047224 */ /* 0x000fe200078e0005 */
[----:B------:R-:W-:Y:S01]  /*04e0*/  SHF.R.S32.HI R5, RZ, 0x1f, R0 ;  /* 0x0000001fff057819 */ /* 0x000fe20000011400 */
[----:B------:R-:W-:Y:S02]  /*04f0*/  STL [R1+0x1f60], RZ ;  /* 0x001f60ff01007387 */ /* 0x000fe40000100800 */
[----:B------:R-:W-:Y:S01]  /*0500*/  @!P2 IMAD.MOV R4, RZ, RZ, -R4 ;  /* 0x000000ffff04a224 */ /* 0x000fe200078e0a04 */
[----:B------:R-:W-:Y:S01]  /*0510*/  @!P1 LOP3.LUT R4, RZ, R6, RZ, 0x33, !PT ;  /* 0x00000006ff049212 */ /* 0x000fe200078e33ff */
[----:B------:R-:W-:Y:S01]  /*0520*/  STL [R1+0x1f64], RZ ;  /* 0x001f64ff01007387 */ /* 0x000fe20000100800 */
[----:B------:R-:W-:-:S03]  /*0530*/  LEA.HI R5, R5, R0, RZ, 0x8 ;  /* 0x0000000005057211 */ /* 0x000fc600078f40ff */
[----:B------:R-:W-:Y:S01]  /*0540*/  STL [R1+0x1f68], RZ ;  /* 0x001f68ff01007387 */ /* 0x000fe20000100800 */
[----:B------:R-:W-:Y:S02]  /*0550*/  IMAD.SHL.U32 R8, R4, 0x8, RZ ;  /* 0x0000000804087824 */ /* 0x000fe400078e00ff */
[----:B------:R-:W-:Y:S01]  /*0560*/  IMAD.MOV R4, RZ, RZ, -R4 ;  /* 0x000000ffff047224 */ /* 0x000fe200078e0a04 */
[----:B------:R-:W-:Y:S02]  /*0570*/  STL [R1+0x1f6c], RZ ;  /* 0x001f6cff01007387 */ /* 0x000fe40000100800 */
[----:B------:R-:W-:Y:S01]  /*0580*/  LEA.HI.SX32 R5, R5, -R8, 0x18 ;  /* 0x8000000805057211 */ /* 0x000fe200078fc2ff */
[----:B------:R-:W-:Y:S01]  /*0590*/  IMAD R6, R6, R4, R7 ;  /* 0x0000000406067224 */ /* 0x000fe200078e0207 */
[----:B------:R-:W-:Y:S02]  /*05a0*/  STL [R1+0x1f50], RZ ;  /* 0x001f50ff01007387 */ /* 0x000fe40000100800 */
[----:B------:R-:W-:-:S02]  /*05b0*/  VIMNMX R13, R5, 0x8, PT ;  /* 0x00000008050d7848 */ /* 0x000fc40003fe0100 */
[----:B------:R-:W-:Y:S01]  /*05c0*/  STL [R1+0x1f54], RZ ;  /* 0x001f54ff01007387 */ /* 0x000fe20000100800 */
[----:B------:R-:W-:Y:S02]  /*05d0*/  IABS R11, R6 ;  /* 0x00000006000b7213 */ /* 0x000fe40000000000 */
[----:B------:R-:W-:Y:S01]  /*05e0*/  IABS R9, R13 ;  /* 0x0000000d00097213 */ /* 0x000fe20000000000 */
[----:B------:R-:W-:Y:S03]  /*05f0*/  STL [R1+0x1f58], RZ ;  /* 0x001f58ff01007387 */ /* 0x000fe60000100800 */
        /* <DEDUP_REMOVED lines=11> */
[----:B------:R-:W-:Y:S04]  /*06b0*/  STL [R1+0x1f3c], RZ ;  /* 0x001f3cff01007387 */ /* 0x000fe80000100800 */
[----:B------:R-:W-:Y:S01]  /*06c0*/  STL [R1+0x1f20], RZ ;  /* 0x001f20ff01007387 */ /* 0x000fe20000100800 */
[----:B------:R-:W0:Y:S03]  /*06d0*/  F2I.FTZ.U32.TRUNC.NTZ R5, R5 ;  /* 0x0000000500057305 */ /* 0x000e26000021f000 */
[----:B------:R-:W-:Y:S04]  /*06e0*/  STL [R1+0x1f24], RZ ;  /* 0x001f24ff01007387 */ /* 0x000fe80000100800 */
[----:B------:R-:W-:Y:S04]  /*06f0*/  STL [R1+0x1f28], RZ ;  /* 0x001f28ff01007387 */ /* 0x000fe80000100800 */
[----:B------:R-:W-:Y:S04]  /*0700*/  STL [R1+0x1f2c], RZ ;  /* 0x001f2cff01007387 */ /* 0x000fe80000100800 */
[----:B------:R-:W-:Y:S01]  /*0710*/  STL [R1+0x1f10], RZ ;  /* 0x001f10ff01007387 */ /* 0x000fe20000100800 */
[----:B0-----:R-:W-:-:S03]  /*0720*/  IMAD.MOV R10, RZ, RZ, -R5 ;  /* 0x000000ffff0a7224 */ /* 0x001fc600078e0a05 */
[----:B------:R-:W-:Y:S01]  /*0730*/  STL [R1+0x1f14], RZ ;  /* 0x001f14ff01007387 */ /* 0x000fe20000100800 */
[----:B------:R-:W-:Y:S01]  /*0740*/  IMAD.MOV.U32 R4, RZ, RZ, R10 ;  /* 0x000000ffff047224 */ /* 0x000fe200078e000a */
[----:B------:R-:W-:Y:S02]  /*0750*/  IABS R10, R13 ;  /* 0x0000000d000a7213 */ /* 0x000fe40000000000 */
[----:B------:R-:W-:Y:S01]  /*0760*/  STL [R1+0x1f18], RZ ;  /* 0x001f18ff01007387 */ /* 0x000fe20000100800 */
[----:B------:R-:W-:Y:S02]  /*0770*/  IMAD R7, R4, R9, RZ ;  /* 0x0000000904077224 */ /* 0x000fe400078e02ff */
[----:B------:R-:W-:Y:S01]  /*0780*/  IMAD.MOV.U32 R4, RZ, RZ, RZ ;  /* 0x000000ffff047224 */ /* 0x000fe200078e00ff */
[----:B------:R-:W-:Y:S03]  /*0790*/  STL [R1+0x1f1c], RZ ;  /* 0x001f1cff01007387 */ /* 0x000fe60000100800 */
[----:B------:R-:W-:Y:S01]  /*07a0*/  IMAD.HI.U32 R4, R5, R7, R4 ;  /* 0x0000000705047227 */ /* 0x000fe200078e0004 */
[----:B------:R-:W-:Y:S03]  /*07b0*/  STL [R1+0x1f00], RZ ;  /* 0x001f00ff01007387 */ /* 0x000fe60000100800 */
[----:B------:R-:W-:Y:S01]  /*07c0*/  IMAD.MOV R5, RZ, RZ, -R10 ;  /* 0x000000ffff057224 */ /* 0x000fe200078e0a0a */
[----:B------:R-:W-:Y:S01]  /*07d0*/  STL [R1+0x1f04], RZ ;  /* 0x001f04ff01007387 */ /* 0x000fe20000100800 */
[----:B------:R-:W-:-:S03]  /*07e0*/  IMAD.HI.U32 R0, R4, R11, RZ ;  /* 0x0000000b04007227 */ /* 0x000fc600078e00ff */
[----:B------:R-:W-:Y:S01]  /*07f0*/  STL [R1+0x1f08], RZ ;  /* 0x001f08ff01007387 */ /* 0x000fe20000100800 */
[----:B------:R-:W-:Y:S02]  /*0800*/  IMAD R4, R0, R5, R11 ;  /* 0x0000000500047224 */ /* 0x000fe400078e020b */
[----:B------:R-:W0:Y:S01]  /*0810*/  LDC R5, c[0x0][0x230] ;  /* 0x00008c00ff057b82 */ /* 0x000e220000000800 */
        /* <DEDUP_REMOVED lines=11> */
[-C--:B------:R-:W-:Y:S01]  /*08d0*/  LOP3.LUT R4, R6, R13.reuse, RZ, 0x3c, !PT ;  /* 0x0000000d06047212 */ /* 0x080fe200078e3cff */
[----:B------:R-:W-:Y:S01]  /*08e0*/  STL [R1+0x1ee4], RZ ;  /* 0x001ee4ff01007387 */ /* 0x000fe20000100800 */
[----:B0-----:R-:W-:Y:S02]  /*08f0*/  VIADD R5, R5, 0x7f ;  /* 0x0000007f05057836 */ /* 0x001fe40000000000 */
[----:B------:R-:W-:Y:S01]  /*0900*/  ISETP.GE.AND P2, PT, R4, RZ, PT ;  /* 0x000000ff0400720c */ /* 0x000fe20003f46270 */
[----:B------:R-:W-:Y:S04]  /*0910*/  STL [R1+0x1ee8], RZ ;  /* 0x001ee8ff01007387 */ /* 0x000fe80000100800 */
[----:B------:R-:W-:Y:S02]  /*0920*/  STL [R1+0x1eec], RZ ;  /* 0x001eecff01007387 */ /* 0x000fe40000100800 */
[----:B------:R-:W-:Y:S01]  /*0930*/  @P0 VIADD R0, R0, 0x1 ;  /* 0x0000000100000836 */ /* 0x000fe20000000000 */
[----:B------:R-:W-:Y:S01]  /*0940*/  ISETP.GE.AND P0, PT, R5, 0x80, PT ;  /* 0x000000800500780c */ /* 0x000fe20003f06270 */
[----:B------:R-:W-:Y:S04]  /*0950*/  STL [R1+0x1ed0], RZ ;  /* 0x001ed0ff01007387 */ /* 0x000fe80000100800 */
[----:B------:R-:W-:Y:S01]  /*0960*/  STL [R1+0x1ed4], RZ ;  /* 0x001ed4ff01007387 */ /* 0x000fe20000100800 */
[----:B------:R-:W-:Y:S01]  /*0970*/  @!P2 IMAD.MOV R0, RZ, RZ, -R0 ;  /* 0x000000ffff00a224 */ /* 0x000fe200078e0a00 */
[----:B------:R-:W-:-:S02]  /*0980*/  @!P1 LOP3.LUT R0, RZ, R13, RZ, 0x33, !PT ;  /* 0x0000000dff009212 */ /* 0x000fc400078e33ff */
[----:B------:R-:W-:Y:S03]  /*0990*/  STL [R1+0x1ed8], RZ ;  /* 0x001ed8ff01007387 */ /* 0x000fe60000100800 */
[----:B------:R-:W-:Y:S01]  /*09a0*/  IMAD.SHL.U32 R23, R0, 0x100, RZ ;  /* 0x0000010000177824 */ /* 0x000fe200078e00ff */
[----:B------:R-:W-:Y:S01]  /*09b0*/  STL [R1+0x1edc], RZ ;  /* 0x001edcff01007387 */ /* 0x000fe20000100800 */
[----:B------:R-:W-:Y:S02]  /*09c0*/  IMAD.MOV R4, RZ, RZ, -R0 ;  /* 0x000000ffff047224 */ /* 0x000fe400078e0a00 */
[C---:B------:R-:W-:Y:S01]  /*09d0*/  VIADD R5, R23.reuse, 0x1 ;  /* 0x0000000117057836 */ /* 0x040fe20000000000 */
[----:B------:R-:W-:Y:S01]  /*09e0*/  STL [R1+0x1ec0], RZ ;  /* 0x001ec0ff01007387 */ /* 0x000fe20000100800 */
[C---:B------:R-:W-:Y:S02]  /*09f0*/  VIADD R0, R23.reuse, 0x2 ;  /* 0x0000000217007836 */ /* 0x040fe40000000000 */
[----:B------:R-:W-:Y:S01]  /*0a00*/  VIADD R7, R23, 0x3 ;  /* 0x0000000317077836 */ /* 0x000fe20000000000 */
[----:B------:R-:W-:Y:S01]  /*0a10*/  STL [R1+0x1ec4], RZ ;  /* 0x001ec4ff01007387 */ /* 0x000fe20000100800 */
[----:B------:R-:W-:-:S02]  /*0a20*/  IMAD R4, R13, R4, R6 ;  /* 0x000000040d047224 */ /* 0x000fc400078e0206 */
[C---:B------:R-:W-:Y:S01]  /*0a30*/  VIADD R44, R23.reuse, 0x30 ;  /* 0x00000030172c7836 */ /* 0x040fe20000000000 */
[----:B------:R-:W-:Y:S01]  /*0a40*/  STL [R1+0x1ec8], RZ ;  /* 0x001ec8ff01007387 */ /* 0x000fe20000100800 */
[----:B------:R-:W-:Y:S02]  /*0a50*/  IMAD.IADD R4, R8, 0x1, R4 ;  /* 0x0000000108047824 */ /* 0x000fe400078e0204 */
[C---:B------:R-:W-:Y:S01]  /*0a60*/  VIADD R24, R23.reuse, 0x38 ;  /* 0x0000003817187836 */ /* 0x040fe20000000000 */
[----:B------:R-:W-:Y:S01]  /*0a70*/  STL [R1+0x1ecc], RZ ;  /* 0x001eccff01007387 */ /* 0x000fe20000100800 */
[C---:B------:R-:W-:Y:S02]  /*0a80*/  VIADD R43, R23.reuse, 0x3b ;  /* 0x0000003b172b7836 */ /* 0x040fe40000000000 */
[C---:B------:R-:W-:Y:S01]  /*0a90*/  VIADD R25, R23.reuse, 0x41 ;  /* 0x0000004117197836 */ /* 0x040fe20000000000 */
[----:B------:R-:W-:Y:S01]  /*0aa0*/  STL [R1+0x2020], RZ ;  /* 0x002020ff01007387 */ /* 0x000fe20000100800 */
[----:B------:R-:W-:-:S02]  /*0ab0*/  VIADD R47, R23, 0x44 ;  /* 0x00000044172f7836 */ /* 0x000fc40000000000 */
[C---:B------:R-:W-:Y:S01]  /*0ac0*/  VIADD R45, R23.reuse, 0x5e ;  /* 0x0000005e172d7836 */ /* 0x040fe20000000000 */
[----:B------:R-:W-:Y:S01]  /*0ad0*/  STL [R1+0x2024], RZ ;  /* 0x002024ff01007387 */ /* 0x000fe20000100800 */
[C---:B------:R-:W-:Y:S02]  /*0ae0*/  VIADD R46, R23.reuse, 0x7b ;  /* 0x0000007b172e7836 */ /* 0x040fe40000000000 */
        /* <DEDUP_REMOVED lines=56> */
[----:B------:R-:W-:-:S03]  /*0e70*/  VIADD R9, R23, 0xfb ;  /* 0x000000fb17097836 */ /* 0x000fc60000000000 */
[----:B------:R-:W-:Y:S04]  /*0e80*/  STL [R1+0x1e84], RZ ;  /* 0x001e84ff01007387 */ /* 0x000fe80000100800 */
        /* <DEDUP_REMOVED lines=1942> */
[----:B------:R-:W-:Y:S04]  /*87f0*/  STL [R1+0x36c0], R23 ;  /* 0x0036c01701007387 */ /* 0x000fe80000100800 */
[----:B------:R0:W-:Y:S04]  /*8800*/  STL [R1+0x590], R5 ;  /* 0x0005900501007387 */ /* 0x0001e80000100800 */
[----:B------:R1:W-:Y:S04]  /*8810*/  STL [R1+0x58c], R0 ;  /* 0x00058c0001007387 */ /* 0x0003e80000100800 */
[----:B------:R2:W-:Y:S01]  /*8820*/  STL [R1+0x588], R7 ;  /* 0x0005880701007387 */ /* 0x0005e20000100800 */
[C---:B0-----:R-:W-:Y:S01]  /*8830*/  VIADD R5, R23.reuse, 0x4 ;  /* 0x0000000417057836 */ /* 0x041fe20000000000 */
[----:B------:R-:W0:Y:S01]  /*8840*/  S2R R14, SR_TID.X ;  /* 0x00000000000e7919 */ /* 0x000e220000002100 */
[----:B-1----:R-:W-:-:S03]  /*8850*/  VIADD R0, R23, 0x5 ;  /* 0x0000000517007836 */ /* 0x002fc60000000000 */
[----:B------:R1:W-:Y:S01]  /*8860*/  STL [R1+0x584], R5 ;  /* 0x0005840501007387 */ /* 0x0003e20000100800 */
[----:B--2---:R-:W-:-:S03]  /*8870*/  VIADD R7, R23, 0x6 ;  /* 0x0000000617077836 */ /* 0x004fc60000000000 */
[----:B------:R2:W-:Y:S04]  /*8880*/  STL [R1+0x580], R0 ;  /* 0x0005800001007387 */ /* 0x0005e80000100800 */
[----:B------:R3:W-:Y:S01]  /*8890*/  STL [R1+0x578], R7 ;  /* 0x0005780701007387 */ /* 0x0007e20000100800 */
[C---:B-1----:R-:W-:Y:S02]  /*88a0*/  VIADD R5, R23.reuse, 0x7 ;  /* 0x0000000717057836 */ /* 0x042fe40000000000 */
[----:B--2---:R-:W-:-:S03]  /*88b0*/  VIADD R0, R23, 0x8 ;  /* 0x0000000817007836 */ /* 0x004fc60000000000 */
[----:B------:R1:W-:Y:S01]  /*88c0*/  STL [R1+0x574], R5 ;  /* 0x0005740501007387 */ /* 0x0003e20000100800 */
[----:B---3--:R-:W-:-:S03]  /*88d0*/  VIADD R7, R23, 0x9 ;  /* 0x0000000917077836 */ /* 0x008fc60000000000 */
[----:B------:R2:W-:Y:S04]  /*88e0*/  STL [R1+0x570], R0 ;  /* 0x0005700001007387 */ /* 0x0005e80000100800 */
[----:B------:R3:W-:Y:S01]  /*88f0*/  STL [R1+0x56c], R7 ;  /* 0x00056c0701007387 */ /* 0x0007e20000100800 */
[C---:B-1----:R-:W-:Y:S01]  /*8900*/  VIADD R5, R23.reuse, 0xa ;  /* 0x0000000a17057836 */ /* 0x042fe20000000000 */
[----:B0-----:R-:W-:Y:S01]  /*8910*/  LOP3.LUT R6, R14, 0x1f, RZ, 0xc0, !PT ;  /* 0x0000001f0e067812 */ /* 0x001fe200078ec0ff */
[----:B--2---:R-:W-:-:S03]  /*8920*/  VIADD R0, R23, 0xb ;  /* 0x0000000b17007836 */ /* 0x004fc60000000000 */
[----:B------:R0:W-:Y:S01]  /*8930*/  STL [R1+0x568], R5 ;  /* 0x0005680501007387 */ /* 0x0001e20000100800 */
[C---:B------:R-:W-:Y:S01]  /*8940*/  VIADD R14, R23.reuse, 0xf6 ;  /* 0x000000f6170e7836 */ /* 0x040fe20000000000 */
[----:B------:R-:W-:Y:S01]  /*8950*/  PRMT R8, R6, 0x6540, R4 ;  /* 0x0000654006087816 */ /* 0x000fe20000000004 */
[C---:B---3--:R-:W-:Y:S01]  /*8960*/  VIADD R7, R23.reuse, 0xc ;  /* 0x0000000c17077836 */ /* 0x048fe20000000000 */
[----:B------:R1:W-:Y:S02]  /*8970*/  STL [R1+0x564], R0 ;  /* 0x0005640001007387 */ /* 0x0003e40000100800 */
[C---:B------:R-:W-:Y:S02]  /*8980*/  LOP3.LUT R48, R8.reuse, 0xa0, RZ, 0xfc, !PT ;  /* 0x000000a008307812 */ /* 0x040fe400078efcff */
[----:B------:R2:W-:Y:S01]  /*8990*/  STL [R1+0x560], R7 ;  /* 0x0005600701007387 */ /* 0x0005e20000100800 */
[----:B------:R-:W-:Y:S01]  /*89a0*/  LOP3.LUT R42, R8, 0xc0, RZ, 0xfc, !PT ;  /* 0x000000c0082a7812 */ /* 0x000fe200078efcff */
[----:B0-----:R-:W-:-:S02]  /*89b0*/  VIADD R5, R23, 0xd ;  /* 0x0000000d17057836 */ /* 0x001fc40000000000 */
[----:B-1----:R-:W-:-:S03]  /*89c0*/  VIADD R0, R23, 0xe ;  /* 0x0000000e17007836 */ /* 0x002fc60000000000 */
[----:B------:R0:W-:Y:S01]  /*89d0*/  STL [R1+0x55c], R5 ;  /* 0x00055c0501007387 */ /* 0x0001e20000100800 */
[----:B--2---:R-:W-:-:S03]  /*89e0*/  VIADD R7, R23, 0xf ;  /* 0x0000000f17077836 */ /* 0x004fc60000000000 */
[----:B------:R1:W-:Y:S04]  /*89f0*/  STL [R1+0x558], R0 ;  /* 0x0005580001007387 */ /* 0x0003e80000100800 */
[----:B------:R2:W-:Y:S01]  /*8a00*/  STL [R1+0x554], R7 ;  /* 0x0005540701007387 */ /* 0x0005e20000100800 */
[C---:B0-----:R-:W-:Y:S02]  /*8a10*/  VIADD R5, R23.reuse, 0x10 ;  /* 0x0000001017057836 */ /* 0x041fe40000000000 */
        /* <DEDUP_REMOVED lines=66> */
[C---:B-1----:R-:W-:Y:S02]  /*8e40*/  VIADD R0, R23.reuse, 0x32 ;  /* 0x0000003217007836 */ /* 0x042fe40000000000 */
[----:B--2---:R-:W-:-:S03]  /*8e50*/  VIADD R7, R23, 0x35 ;  /* 0x0000003517077836 */ /* 0x004fc60000000000 */
[----:B------:R0:W-:Y:S04]  /*8e60*/  STL [R1+0x4c8], R0 ;  /* 0x0004c80001007387 */ /* 0x0001e80000100800 */
[----:B------:R1:W-:Y:S01]  /*8e70*/  STL [R1+0x4c4], R5 ;  /* 0x0004c40501007387 */ /* 0x0003e20000100800 */
[C---:B0-----:R-:W-:Y:S02]  /*8e80*/  VIADD R0, R23.reuse, 0x34 ;  /* 0x0000003417007836 */ /* 0x041fe40000000000 */
[----:B-1----:R-:W-:-:S03]  /*8e90*/  VIADD R5, R23, 0x36 ;  /* 0x0000003617057836 */ /* 0x002fc60000000000 */
[----:B------:R0:W-:Y:S04]  /*8ea0*/  STL [R1+0x4c0], R0 ;  /* 0x0004c00001007387 */ /* 0x0001e80000100800 */
[----:B------:R1:W-:Y:S04]  /*8eb0*/  STL [R1+0x4bc], R7 ;  /* 0x0004bc0701007387 */ /* 0x0003e80000100800 */
[----:B------:R2:W-:Y:S01]  /*8ec0*/  STL [R1+0x4b8], R5 ;  /* 0x0004b80501007387 */ /* 0x0005e20000100800 */
[C---:B0-----:R-:W-:Y:S02]  /*8ed0*/  VIADD R0, R23.reuse, 0x37 ;  /* 0x0000003717007836 */ /* 0x041fe40000000000 */
[----:B-1----:R-:W-:-:S03]  /*8ee0*/  VIADD R7, R23, 0x3e ;  /* 0x0000003e17077836 */ /* 0x002fc60000000000 */
[----:B------:R0:W-:Y:S01]  /*8ef0*/  STL [R1+0x4b4], R0 ;  /* 0x0004b40001007387 */ /* 0x0001e20000100800 */
[----:B--2---:R-:W-:-:S05]  /*8f00*/  VIADD R5, R23, 0x39 ;  /* 0x0000003917057836 */ /* 0x004fca0000000000 */
[----:B------:R1:W-:Y:S01]  /*8f10*/  STL [R1+0x4ac], R5 ;  /* 0x0004ac0501007387 */ /* 0x0003e20000100800 */
[----:B0-----:R-:W-:-:S05]  /*8f20*/  VIADD R0, R23, 0x3a ;  /* 0x0000003a17007836 */ /* 0x001fca0000000000 */
[----:B------:R0:W-:Y:S01]  /*8f30*/  STL [R1+0x4a8], R0 ;  /* 0x0004a80001007387 */ /* 0x0001e20000100800 */
[----:B-1----:R-:W-:-:S05]  /*8f40*/  VIADD R5, R23, 0x3c ;  /* 0x0000003c17057836 */ /* 0x002fca0000000000 */
[----:B------:R1:W-:Y:S01]  /*8f50*/  STL [R1+0x4a0], R5 ;  /* 0x0004a00501007387 */ /* 0x0003e20000100800 */
[----:B0-----:R-:W-:-:S05]  /*8f60*/  VIADD R0, R23, 0x3d ;  /* 0x0000003d17007836 */ /* 0x001fca0000000000 */
[----:B------:R0:W-:Y:S01]  /*8f70*/  STL [R1+0x49c], R0 ;  /* 0x00049c0001007387 */ /* 0x0001e20000100800 */
[----:B-1----:R-:W-:-:S03]  /*8f80*/  VIADD R5, R23, 0x3f ;  /* 0x0000003f17057836 */ /* 0x002fc60000000000 */
        /* <DEDUP_REMOVED lines=60> */
[----:B------:R1:W-:Y:S01]  /*9350*/  STL [R1+0x418], R7 ;  /* 0x0004180701007387 */ /* 0x0003e20000100800 */
[C---:B0-----:R-:W-:Y:S02]  /*9360*/  VIADD R0, R23.reuse, 0x60 ;  /* 0x0000006017007836 */ /* 0x041fe40000000000 */
[----:B-1----:R-:W-:-:S03]  /*9370*/  VIADD R7, R23, 0x64 ;  /* 0x0000006417077836 */ /* 0x002fc60000000000 */
        /* <DEDUP_REMOVED lines=43> */
[----:B0-----:R-:W-:Y:S02]  /*9630*/  IMAD.SHL.U32 R0, R4, 0x100, RZ ;  /* 0x0000010004007824 */ /* 0x001fe400078e00ff */
[----:B-1----:R-:W-:-:S03]  /*9640*/  VIADD R5, R23, 0x77 ;  /* 0x0000007717057836 */ /* 0x002fc60000000000 */
[C-C-:B------:R-:W-:Y:S01]  /*9650*/  LOP3.LUT R4, R0.reuse, 0x40, R6.reuse, 0xfe, !PT ;  /* 0x0000004000047812 */ /* 0x140fe200078efe06 */
[C---:B--2---:R-:W-:Y:S01]  /*9660*/  VIADD R7, R23.reuse, 0x78 ;  /* 0x0000007817077836 */ /* 0x044fe20000000000 */
[----:B------:R0:W-:Y:S04]  /*9670*/  STL [R1+0x1fc], R5 ;  /* 0x0001fc0501007387 */ /* 0x0001e80000100800 */
[----:B------:R1:W-:Y:S01]  /*9680*/  STL [R1+0x1f8], R7 ;  /* 0x0001f80701007387 */ /* 0x0003e20000100800 */
[C-C-:B0-----:R-:W-:Y:S02]  /*9690*/  LOP3.LUT R5, R0.reuse, 0x20, R6.reuse, 0xfe, !PT ;  /* 0x0000002000057812 */ /* 0x141fe400078efe06 */
[----:B------:R-:W-:Y:S01]  /*96a0*/  LOP3.LUT R0, R0, 0x60, R6, 0xfe, !PT ;  /* 0x0000006000007812 */ /* 0x000fe200078efe06 */
[----:B------:R-:W-:-:S02]  /*96b0*/  VIADD R6, R23, 0xfd ;  /* 0x000000fd17067836 */ /* 0x000fc40000000000 */
[----:B------:R0:W-:Y:S01]  /*96c0*/  STL [R1+0x38e4], R5 ;  /* 0x0038e40501007387 */ /* 0x0001e20000100800 */
[----:B-1----:R-:W-:-:S03]  /*96d0*/  VIADD R7, R23, 0xfc ;  /* 0x000000fc17077836 */ /* 0x002fc60000000000 */
[----:B------:R-:W-:Y:S04]  /*96e0*/  STL [R1+0x38d8], R8 ;  /* 0x0038d80801007387 */ /* 0x000fe80000100800 */
[----:B------:R1:W-:Y:S01]  /*96f0*/  STL [R1+0x38e0], R4 ;  /* 0x0038e00401007387 */ /* 0x0003e20000100800 */
[----:B0-----:R-:W-:-:S03]  /*9700*/  VIADD R5, R23, 0x7c ;  /* 0x0000007c17057836 */ /* 0x001fc60000000000 */
[----:B------:R0:W-:Y:S01]  /*9710*/  STL [R1+0x38dc], R0 ;  /* 0x0038dc0001007387 */ /* 0x0001e20000100800 */
[C---:B-1----:R-:W-:Y:S02]  /*9720*/  VIADD R4, R23.reuse, 0x79 ;  /* 0x0000007917047836 */ /* 0x042fe40000000000 */
[----:B0-----:R-:W-:-:S03]  /*9730*/  VIADD R0, R23, 0x7a ;  /* 0x0000007a17007836 */ /* 0x001fc60000000000 */
[----:B------:R0:W-:Y:S04]  /*9740*/  STL [R1+0x1f4], R4 ;  /* 0x0001f40401007387 */ /* 0x0001e80000100800 */
        /* <DEDUP_REMOVED lines=178> */
[----:B------:R1:W-:Y:S01]  /*a270*/  STL [R1], R0 ;  /* 0x0000000001007387 */ /* 0x0003e20000100800 */
[----:B0-----:R-:W-:Y:S01]  /*a280*/  VIADD R4, R23, 0xff ;  /* 0x000000ff17047836 */ /* 0x001fe20000000000 */
[----:B-1----:R-:W-:-:S05]  /*a290*/  LOP3.LUT R0, R8, 0x80, RZ, 0xfc, !PT ;  /* 0x0000008008007812 */ /* 0x002fca00078efcff */
[----:B------:R0:W-:Y:S04]  /*a2a0*/  STL [R1+0x38f4], R0 ;  /* 0x0038f40001007387 */ /* 0x0001e80000100800 */
[----:B------:R1:W-:Y:S04]  /*a2b0*/  STL [R1+0x38f0], R48 ;  /* 0x0038f03001007387 */ /* 0x0003e80000100800 */
[----:B------:R1:W-:Y:S01]  /*a2c0*/  STL [R1+0x38ec], R42 ;  /* 0x0038ec2a01007387 */ /* 0x0003e20000100800 */
[----:B0-----:R-:W-:-:S05]  /*a2d0*/  LOP3.LUT R0, R8, 0xe0, RZ, 0xfc, !PT ;  /* 0x000000e008007812 */ /* 0x001fca00078efcff */
[----:B------:R1:W-:Y:S01]  /*a2e0*/  STL [R1+0x38e8], R0 ;  /* 0x0038e80001007387 */ /* 0x0003e20000100800 */
[----:B------:R-:W-:Y:S05]  /*a2f0*/  @!P0 BRA `(.L_x_0) ;  /* 0x0000181800a88947 */ /* 0x000fea0003800000 */
[----:B------:R0:W-:Y:S01]  /*a300*/  STL [R1+0x8518], R37 ;  /* 0x0085182501007387 */ /* 0x0001e20000100800 */
[----:B-1----:R-:W-:Y:S02]  /*a310*/  IABS R42, R2 ;  /* 0x00000002002a7213 */ /* 0x002fe40000000000 */
[----:B------:R-:W-:Y:S01]  /*a320*/  IABS R0, R3 ;  /* 0x0000000300007213 */ /* 0x000fe20000000000 */
[----:B------:R-:W-:Y:S01]  /*a330*/  IMAD.MOV.U32 R22, RZ, RZ, RZ ;  /* 0x000000ffff167224 */ /* 0x000fe200078e00ff */
[----:B------:R-:W-:Y:S01]  /*a340*/  ULDC.64 UR6, c[0x0][0x218] ;  /* 0x0000860000067ab9 */ /* 0x000fe20000000a00 */
[----:B------:R-:W-:Y:S01]  /*a350*/  ULDC UR34, c[0x0][0x234] ;  /* 0x00008d0000227ab9 */ /* 0x000fe20000000800 */
[----:B------:R-:W-:Y:S01]  /*a360*/  ULDC UR61, c[0x0][0x240] ;  /* 0x00009000003d7ab9 */ /* 0x000fe20000000800 */
[----:B------:R-:W-:Y:S01]  /*a370*/  ULDC UR13, c[0x0][0x238] ;  /* 0x00008e00000d7ab9 */ /* 0x000fe20000000800 */
[----:B------:R-:W-:Y:S01]  /*a380*/  ULDC UR56, c[0x0][0x238] ;  /* 0x00008e0000387ab9 */ /* 0x000fe20000000800 */
[----:B0-----:R-:W2:Y:S01]  /*a390*/  LDL R37, [R1+0x38d8] ;  /* 0x0038d80001257983 */ /* 0x001ea20000100800 */
[----:B------:R-:W-:Y:S01]  /*a3a0*/  ULDC UR57, c[0x0][0x238] ;  /* 0x00008e0000397ab9 */ /* 0x000fe20000000800 */
[----:B------:R-:W-:Y:S01]  /*a3b0*/  ULDC UR58, c[0x0][0x238] ;  /* 0x00008e00003a7ab9 */ /* 0x000fe20000000800 */
[----:B------:R-:W-:Y:S01]  /*a3c0*/  ULDC UR59, c[0x0][0x238] ;  /* 0x00008e00003b7ab9 */ /* 0x000fe20000000800 */
[----:B------:R0:W-:Y:S01]  /*a3d0*/  STL [R1+0x8514], R38 ;  /* 0x0085142601007387 */ /* 0x0001e20000100800 */
[----:B------:R-:W-:Y:S01]  /*a3e0*/  ULDC UR60, c[0x0][0x238] ;  /* 0x00008e00003c7ab9 */ /* 0x000fe20000000800 */
        /* <DEDUP_REMOVED lines=8> */
[----:B0-----:R-:W3:Y:S01]  /*a470*/  LDL R38, [R1+0x38e4] ;  /* 0x0038e40001267983 */ /* 0x001ee20000100800 */
        /* <DEDUP_REMOVED lines=13> */
[----:B0-----:R-:W4:Y:S01]  /*a550*/  LDL R39, [R1+0x38e0] ;  /* 0x0038e00001277983 */ /* 0x001f220000100800 */
[----:B------:R-:W-:Y:S01]  /*a560*/  ULDC UR30, c[0x0][0x238] ;  /* 0x00008e00001e7ab9 */ /* 0x000fe20000000800 */
[----:B------:R-:W-:Y:S01]  /*a570*/  ULDC UR31, c[0x0][0x238] ;  /* 0x00008e00001f7ab9 */ /* 0x000fe20000000800 */
[----:B------:R-:W-:Y:S01]  /*a580*/  ULDC UR32, c[0x0][0x238] ;  /* 0x00008e0000207ab9 */ /* 0x000fe20000000800 */
[----:B------:R-:W-:Y:S01]  /*a590*/  STL [R1+0x850c], R40 ;  /* 0x00850c2801007387 */ /* 0x000fe20000100800 */
[----:B------:R-:W-:Y:S01]  /*a5a0*/  ULDC UR33, c[0x0][0x238] ;  /* 0x00008e0000217ab9 */ /* 0x000fe20000000800 */
[----:B------:R-:W-:Y:S01]  /*a5b0*/  ULDC UR36, c[0x0][0x238] ;  /* 0x00008e0000247ab9 */ /* 0x000fe20000000800 */
[----:B------:R-:W-:Y:S01]  /*a5c0*/  ULDC UR37, c[0x0][0x238] ;  /* 0x00008e0000257ab9 */ /* 0x000fe20000000800 */
[----:B------:R-:W-:Y:S01]  /*a5d0*/  STL [R1+0x8508], R41 ;  /* 0x0085082901007387 */ /* 0x000fe20000100800 */
        /* <DEDUP_REMOVED lines=13> */
[----:B0-----:R-:W5:Y:S01]  /*a6b0*/  LDL R52, [R1+0x38f0] ;  /* 0x0038f00001347983 */ /* 0x001f620000100800 */
[----:B------:R-:W-:Y:S01]  /*a6c0*/  ULDC UR50, c[0x0][0x238] ;  /* 0x00008e0000327ab9 */ /* 0x000fe20000000800 */
[----:B------:R-:W-:Y:S01]  /*a6d0*/  ULDC UR51, c[0x0][0x238] ;  /* 0x00008e0000337ab9 */ /* 0x000fe20000000800 */
[----:B------:R-:W-:Y:S01]  /*a6e0*/  ULDC UR52, c[0x0][0x238] ;  /* 0x00008e0000347ab9 */ /* 0x000fe20000000800 */
[----:B------:R0:W-:Y:S01]  /*a6f0*/  STL [R1+0x8500], R53 ;  /* 0x0085003501007387 */ /* 0x0001e20000100800 */
[----:B------:R-:W-:Y:S01]  /*a700*/  ULDC UR53, c[0x0][0x238] ;  /* 0x00008e0000357ab9 */ /* 0x000fe20000000800 */
[----:B------:R-:W-:Y:S01]  /*a710*/  ULDC UR54, c[0x0][0x238] ;  /* 0x00008e0000367ab9 */ /* 0x000fe20000000800 */
[----:B------:R-:W-:Y:S01]  /*a720*/  ULDC UR55, c[0x0][0x238] ;  /* 0x00008e0000377ab9 */ /* 0x000fe20000000800 */
[----:B0-----:R-:W5:Y:S04]  /*a730*/  LDL R53, [R1+0x38ec] ;  /* 0x0038ec0001357983 */ /* 0x001f680000100800 */
[----:B------:R0:W-:Y:S04]  /*a740*/  STL [R1+0x84fc], R54 ;  /* 0x0084fc3601007387 */ /* 0x0001e80000100800 */
[----:B0-----:R-:W5:Y:S01]  /*a750*/  LDL R54, [R1+0x38e8] ;  /* 0x0038e80001367983 */ /* 0x001f620000100800 */
[----:B------:R-:W0:Y:S03]  /*a760*/  I2F.RP R8, R42 ;  /* 0x0000002a00087306 */ /* 0x000e260000209400 */
[----:B------:R1:W-:Y:S04]  /*a770*/  STL [R1+0x84f8], R55 ;  /* 0x0084f83701007387 */ /* 0x0003e80000100800 */
[----:B------:R0:W-:Y:S04]  /*a780*/  STL [R1+0x84f4], R56 ;  /* 0x0084f43801007387 */ /* 0x0001e80000100800 */
[----:B------:R0:W-:Y:S01]  /*a790*/  STL [R1+0x84f0], R57 ;  /* 0x0084f03901007387 */ /* 0x0001e20000100800 */
[----:B-1----:R-:W-:-:S03]  /*a7a0*/  IMAD.MOV.U32 R55, RZ, RZ, R43 ;  /* 0x000000ffff377224 */ /* 0x002fc600078e002b */
[----:B------:R1:W-:Y:S01]  /*a7b0*/  STL [R1+0x84ec], R58 ;  /* 0x0084ec3a01007387 */ /* 0x0003e20000100800 */
[----:B0-----:R-:W0:Y:S01]  /*a7c0*/  MUFU.RCP R8, R8 ;  /* 0x0000000800087308 */ /* 0x001e220000001000 */
[----:B------:R-:W-:Y:S02]  /*a7d0*/  IMAD.MOV.U32 R56, RZ, RZ, R46 ;  /* 0x000000ffff387224 */ /* 0x000fe400078e002e */
[----:B------:R0:W-:Y:S01]  /*a7e0*/  STL [R1+0x84e8], R59 ;  /* 0x0084e83b01007387 */ /* 0x0001e20000100800 */
[----:B------:R-:W-:-:S03]  /*a7f0*/  IMAD.MOV.U32 R57, RZ, RZ, R45 ;  /* 0x000000ffff397224 */ /* 0x000fc600078e002d */
[----:B------:R-:W-:Y:S01]  /*a800*/  STL [R1+0x84e4], R60 ;  /* 0x0084e43c01007387 */ /* 0x000fe20000100800 */
[----:B-1----:R-:W-:-:S03]  /*a810*/  IMAD.MOV.U32 R58, RZ, RZ, R23 ;  /* 0x000000ffff3a7224 */ /* 0x002fc600078e0017 */
[----:B------:R1:W-:Y:S01]  /*a820*/  STL [R1+0x84e0], R61 ;  /* 0x0084e03d01007387 */ /* 0x0003e20000100800 */
[----:B0-----:R-:W-:-:S03]  /*a830*/  IMAD.MOV.U32 R59, RZ, RZ, R24 ;  /* 0x000000ffff3b7224 */ /* 0x001fc600078e0018 */
[----:B------:R0:W-:Y:S01]  /*a840*/  STL [R1+0x84dc], R3 ;  /* 0x0084dc0301007387 */ /* 0x0001e20000100800 */
[----:B------:R-:W-:-:S03]  /*a850*/  VIADD R8, R8, 0xffffffe ;  /* 0x0ffffffe08087836 */ /* 0x000fc60000000000 */
[----:B------:R-:W2:Y:S01]  /*a860*/  LDL R40, [R1+0x38dc] ;  /* 0x0038dc0001287983 */ /* 0x000ea20000100800 */
[----:B------:R-:W0:Y:S01]  /*a870*/  I2F.RP R24, R0 ;  /* 0x0000000000187306 */ /* 0x000e220000209400 */
[----:B-1----:R-:W-:Y:S02]  /*a880*/  IMAD.MOV.U32 R61, RZ, RZ, R25 ;  /* 0x000000ffff3d7224 */ /* 0x002fe400078e0019 */
[----:B------:R-:W5:Y:S01]  /*a890*/  LDL R41, [R1+0x38f4] ;  /* 0x0038f40001297983 */ /* 0x000f620000100800 */
[----:B------:R-:W-:Y:S02]  /*a8a0*/  IMAD.MOV.U32 R60, RZ, RZ, R44 ;  /* 0x000000ffff3c7224 */ /* 0x000fe400078e002c */
[----:B0-----:R-:W-:Y:S02]  /*a8b0*/  IMAD.MOV.U32 R3, RZ, RZ, R47 ;  /* 0x000000ffff037224 */ /* 0x001fe400078e002f */
[----:B------:R-:W0:Y:S08]  /*a8c0*/  MUFU.RCP R24, R24 ;  /* 0x0000001800187308 */ /* 0x000e300000001000 */
[----:B------:R-:W1:Y:S01]  /*a8d0*/  F2I.FTZ.U32.TRUNC.NTZ R23, R8 ;  /* 0x0000000800177305 */ /* 0x000e62000021f000 */
[----:B0-----:R-:W-:-:S07]  /*a8e0*/  VIADD R24, R24, 0xffffffe ;  /* 0x0ffffffe18187836 */ /* 0x001fce0000000000 */
[----:B------:R-:W0:Y:S01]  /*a8f0*/  F2I.FTZ.U32.TRUNC.NTZ R25, R24 ;  /* 0x0000001800197305 */ /* 0x000e22000021f000 */
[----:B-1----:R-:W-:-:S04]  /*a900*/  IMAD.MOV R8, RZ, RZ, -R23 ;  /* 0x000000ffff087224 */ /* 0x002fc800078e0a17 */
[----:B------:R-:W-:-:S04]  /*a910*/  IMAD R8, R8, R42, RZ ;  /* 0x0000002a08087224 */ /* 0x000fc800078e02ff */
[----:B------:R-:W-:-:S04]  /*a920*/  IMAD.HI.U32 R22, R23, R8, R22 ;  /* 0x0000000817167227 */ /* 0x000fc800078e0016 */
[----:B0-----:R-:W-:Y:S02]  /*a930*/  IMAD.MOV R8, RZ, RZ, -R25 ;  /* 0x000000ffff087224 */ /* 0x001fe400078e0a19 */
[----:B------:R-:W-:Y:S02]  /*a940*/  IMAD.MOV.U32 R24, RZ, RZ, RZ ;  /* 0x000000ffff187224 */ /* 0x000fe400078e00ff */
[----:B------:R-:W-:-:S04]  /*a950*/  IMAD R8, R8, R0, RZ ;  /* 0x0000000008087224 */ /* 0x000fc800078e02ff */
[----:B------:R-:W-:Y:S01]  /*a960*/  IMAD.HI.U32 R8, R25, R8, R24 ;  /* 0x0000000819087227 */ /* 0x000fe200078e0018 */
[----:B--2---:R-:W-:-:S05]  /*a970*/  IABS R47, R40 ;  /* 0x00000028002f7213 */ /* 0x004fca0000000000 */
[----:B------:R-:W-:-:S04]  /*a980*/  IMAD.HI.U32 R24, R22, R47, RZ ;  /* 0x0000002f16187227 */ /* 0x000fc800078e00ff */
[----:B------:R-:W-:-:S04]  /*a990*/  IMAD.MOV R24, RZ, RZ, -R24 ;  /* 0x000000ffff187224 */ /* 0x000fc800078e0a18 */
[----:B------:R-:W-:Y:S02]  /*a9a0*/  IMAD R24, R42, R24, R47 ;  /* 0x000000182a187224 */ /* 0x000fe400078e022f */
[----:B------:R-:W2:Y:S01]  /*a9b0*/  LDL.LU R47, [R1+0x4bc] ;  /* 0x0004bc00012f7983 */ /* 0x000ea20000300800 */
[----:B------:R-:W-:Y:S02]  /*a9c0*/  IABS R50, R37 ;  /* 0x0000002500327213 */ /* 0x000fe40000000000 */
[----:B---3--:R-:W-:-:S03]  /*a9d0*/  IABS R49, R38 ;  /* 0x0000002600317213 */ /* 0x008fc60000000000 */
[----:B------:R-:W-:Y:S01]  /*a9e0*/  IMAD.HI.U32 R23, R22, R50, RZ ;  /* 0x0000003216177227 */ /* 0x000fe200078e00ff */
[----:B----4-:R-:W-:-:S03]  /*a9f0*/  IABS R48, R39 ;  /* 0x0000002700307213 */ /* 0x010fc60000000000 */
[----:B------:R-:W-:Y:S02]  /*aa00*/  IMAD.MOV R23, RZ, RZ, -R23 ;  /* 0x000000ffff177224 */ /* 0x000fe400078e0a17 */
[----:B------:R-:W-:-:S04]  /*aa10*/  IMAD.HI.U32 R43, R22, R49, RZ ;  /* 0x00000031162b7227 */ /* 0x000fc800078e00ff */
[----:B------:R-:W-:Y:S02]  /*aa20*/  IMAD R50, R42, R23, R50 ;  /* 0x000000172a327224 */ /* 0x000fe400078e0232 */
[----:B------:R-:W-:Y:S02]  /*aa30*/  IMAD.MOV R43, RZ, RZ, -R43 ;  /* 0x000000ffff2b7224 */ /* 0x000fe400078e0a2b */
[----:B------:R-:W-:-:S04]  /*aa40*/  IMAD.HI.U32 R23, R22, R48, RZ ;  /* 0x0000003016177227 */ /* 0x000fc800078e00ff */
[----:B------:R-:W-:Y:S02]  /*aa50*/  IMAD R49, R42, R43, R49 ;  /* 0x0000002b2a317224 */ /* 0x000fe400078e0231 */
[----:B------:R-:W-:-:S03]  /*aa60*/  IMAD.MOV R23, RZ, RZ, -R23 ;  /* 0x000000ffff177224 */ /* 0x000fc600078e0a17 */
[C---:B------:R-:W-:Y:S01]  /*aa70*/  ISETP.GT.U32.AND P1, PT, R42.reuse, R49, PT ;  /* 0x000000312a00720c */ /* 0x040fe20003f24070 */
[----:B------:R-:W-:-:S05]  /*aa80*/  IMAD R48, R42, R23, R48 ;  /* 0x000000172a307224 */ /* 0x000fca00078e0230 */
[----:B------:R-:W-:Y:S02]  /*aa90*/  ISETP.GT.U32.AND P6, PT, R42, R48, PT ;  /* 0x000000302a00720c */ /* 0x000fe40003fc4070 */
[----:B-----5:R-:W-:-:S05]  /*aaa0*/  IABS R45, R52 ;  /* 0x00000034002d7213 */ /* 0x020fca0000000000 */
[----:B------:R-:W-:-:S06]  /*aab0*/  @!P1 IMAD.IADD R49, R49, 0x1, -R42 ;  /* 0x0000000131319824 */ /* 0x000fcc00078e0a2a */
[----:B------:R-:W-:Y:S01]  /*aac0*/  @!P6 IMAD.IADD R48, R48, 0x1, -R42 ;  /* 0x000000013030e824 */ /* 0x000fe200078e0a2a */
[----:B------:R-:W-:Y:S01]  /*aad0*/  ISETP.GT.U32.AND P6, PT, R42, R49, PT ;  /* 0x000000312a00720c */ /* 0x000fe20003fc4070 */
[----:B------:R-:W-:-:S04]  /*aae0*/  IMAD.HI.U32 R51, R22, R45, RZ ;  /* 0x0000002d16337227 */ /* 0x000fc800078e00ff */
[----:B------:R-:W-:-:S04]  /*aaf0*/  IMAD.MOV R51, RZ, RZ, -R51 ;  /* 0x000000ffff337224 */ /* 0x000fc800078e0a33 */
[----:B------:R-:W-:-:S04]  /*ab00*/  IMAD R45, R42, R51, R45 ;  /* 0x000000332a2d7224 */ /* 0x000fc800078e022d */
[----:B------:R-:W-:Y:S01]  /*ab10*/  @!P6 IMAD.IADD R49, R49, 0x1, -R42 ;  /* 0x000000013131e824 */ /* 0x000fe200078e0a2a */
[----:B------:R-:W-:Y:S02]  /*ab20*/  ISETP.GE.AND P6, PT, R4, RZ, PT ;  /* 0x000000ff0400720c */ /* 0x000fe40003fc6270 */
[----:B------:R-:W-:Y:S02]  /*ab30*/  IABS R46, R41 ;  /* 0x00000029002e7213 */ /* 0x000fe40000000000 */
[----:B------:R-:W-:Y:S02]  /*ab40*/  IABS R44, R53 ;  /* 0x00000035002c7213 */ /* 0x000fe40000000000 */
[----:B------:R-:W-:Y:S01]  /*ab50*/  IABS R43, R54 ;  /* 0x00000036002b7213 */ /* 0x000fe20000000000 */
[----:B------:R-:W-:Y:S01]  /*ab60*/  IMAD.HI.U32 R23, R22, R46, RZ ;  /* 0x0000002e16177227 */ /* 0x000fe200078e00ff */
[----:B------:R-:W-:-:S03]  /*ab70*/  ISETP.GT.U32.AND P0, PT, R42, R50, PT ;  /* 0x000000322a00720c */ /* 0x000fc60003f04070 */
[----:B------:R-:W-:-:S04]  /*ab80*/  IMAD.HI.U32 R25, R22, R44, RZ ;  /* 0x0000002c16197227 */ /* 0x000fc800078e00ff */
[----:B--2---:R-:W-:Y:S01]  /*ab90*/  IMAD.MOV.U32 R51, RZ, RZ, R47 ;  /* 0x000000ffff337224 */ /* 0x004fe200078e002f */
[----:B------:R-:W-:Y:S02]  /*aba0*/  IABS R47, R4 ;  /* 0x00000004002f7213 */ /* 0x000fe40000000000 */
[----:B------:R-:W2:Y:S01]  /*abb0*/  LDL.LU R4, [R1+0x4c4] ;  /* 0x0004c40001047983 */ /* 0x000ea20000300800 */
[----:B------:R-:W-:Y:S02]  /*abc0*/  IMAD.MOV R23, RZ, RZ, -R23 ;  /* 0x000000ffff177224 */ /* 0x000fe400078e0a17 */
[----:B------:R-:W-:-:S04]  /*abd0*/  IMAD.HI.U32 R22, R22, R43, RZ ;  /* 0x0000002b16167227 */ /* 0x000fc800078e00ff */
[C---:B------:R-:W-:Y:S02]  /*abe0*/  IMAD R23, R42.reuse, R23, R46 ;  /* 0x000000172a177224 */ /* 0x040fe400078e022e */
[----:B------:R-:W-:Y:S01]  /*abf0*/  IMAD.MOV R46, RZ, RZ, -R22 ;  /* 0x000000ffff2e7224 */ /* 0x000fe200078e0a16 */
[----:B------:R-:W-:-:S03]  /*ac00*/  ISETP.GT.U32.AND P3, PT, R42, R45, PT ;  /* 0x0000002d2a00720c */ /* 0x000fc60003f64070 */
[----:B------:R-:W-:Y:S02]  /*ac10*/  IMAD R43, R42, R46, R43 ;  /* 0x0000002e2a2b7224 */ /* 0x000fe400078e022b */
[----:B------:R-:W-:-:S03]  /*ac20*/  @!P0 IMAD.IADD R50, R50, 0x1, -R42 ;  /* 0x0000000132328824 */ /* 0x000fc600078e0a2a */
[C---:B------:R-:W-:Y:S02]  /*ac30*/  ISETP.GT.U32.AND P0, PT, R42.reuse, R43, PT ;  /* 0x0000002b2a00720c */ /* 0x040fe40003f04070 */
[C---:B------:R-:W-:Y:S01]  /*ac40*/  ISETP.GT.U32.AND P4, PT, R42.reuse, R24, PT ;  /* 0x000000182a00720c */ /* 0x040fe20003f84070 */
[----:B------:R-:W-:Y:S02]  /*ac50*/  IMAD.MOV R25, RZ, RZ, -R25 ;  /* 0x000000ffff197224 */ /* 0x000fe400078e0a19 */
[----:B------:R-:W-:Y:S01]  /*ac60*/  @!P3 IMAD.IADD R45, R45, 0x1, -R42 ;  /* 0x000000012d2db824 */ /* 0x000fe200078e0a2a */
[C---:B------:R-:W-:Y:S01]  /*ac70*/  ISETP.GT.U32.AND P2, PT, R42.reuse, R23, PT ;  /* 0x000000172a00720c */ /* 0x040fe20003f44070 */
[----:B------:R-:W-:-:S06]  /*ac80*/  IMAD R25, R42, R25, R44 ;  /* 0x000000192a197224 */ /* 0x000fcc00078e022c */
[--C-:B------:R-:W-:Y:S01]  /*ac90*/  @!P0 IMAD.IADD R43, R43, 0x1, -R42.reuse ;  /* 0x000000012b2b8824 */ /* 0x100fe200078e0a2a */
[----:B------:R-:W-:Y:S01]  /*aca0*/  ISETP.GT.U32.AND P0, PT, R42, R45, PT ;  /* 0x0000002d2a00720c */ /* 0x000fe20003f04070 */
[--C-:B------:R-:W-:Y:S01]  /*acb0*/  @!P4 IMAD.IADD R24, R24, 0x1, -R42.reuse ;  /* 0x000000011818c824 */ /* 0x100fe200078e0a2a */
[C---:B------:R-:W-:Y:S02]  /*acc0*/  ISETP.GT.U32.AND P5, PT, R42.reuse, R25, PT ;  /* 0x000000192a00720c */ /* 0x040fe40003fa4070 */
[C---:B------:R-:W-:Y:S02]  /*acd0*/  ISETP.GT.U32.AND P1, PT, R42.reuse, R50, PT ;  /* 0x000000322a00720c */ /* 0x040fe40003f24070 */
[C---:B------:R-:W-:Y:S01]  /*ace0*/  ISETP.GT.U32.AND P3, PT, R42.reuse, R24, PT ;  /* 0x000000182a00720c */ /* 0x040fe20003f64070 */
[----:B------:R-:W-:Y:S01]  /*acf0*/  IMAD.MOV.U32 R22, RZ, RZ, R47 ;  /* 0x000000ffff167224 */ /* 0x000fe200078e002f */
[----:B------:R-:W-:Y:S01]  /*ad00*/  ISETP.GT.U32.AND P4, PT, R42, R48, PT ;  /* 0x000000302a00720c */ /* 0x000fe20003f84070 */
[----:B------:R-:W-:-:S02]  /*ad10*/  @!P2 IMAD.IADD R23, R23, 0x1, -R42 ;  /* 0x000000011717a824 */ /* 0x000fc400078e0a2a */
[----:B------:R-:W-:-:S04]  /*ad20*/  IMAD.HI.U32 R47, R8, R22, RZ ;  /* 0x00000016082f7227 */ /* 0x000fc800078e00ff */
[--C-:B------:R-:W-:Y:S01]  /*ad30*/  @!P0 IMAD.IADD R45, R45, 0x1, -R42.reuse ;  /* 0x000000012d2d8824 */ /* 0x100fe200078e0a2a */
[----:B------:R-:W-:Y:S01]  /*ad40*/  ISETP.GE.AND P0, PT, R39, RZ, PT ;  /* 0x000000ff2700720c */ /* 0x000fe20003f06270 */
[--C-:B------:R-:W-:Y:S01]  /*ad50*/  @!P5 IMAD.IADD R25, R25, 0x1, -R42.reuse ;  /* 0x000000011919d824 */ /* 0x100fe200078e0a2a */
[C---:B------:R-:W-:Y:S01]  /*ad60*/  ISETP.GT.U32.AND P2, PT, R42.reuse, R23, PT ;  /* 0x000000172a00720c */ /* 0x040fe20003f44070 */
[----:B------:R-:W-:Y:S01]  /*ad70*/  IMAD.MOV R47, RZ, RZ, -R47 ;  /* 0x000000ffff2f7224 */ /* 0x000fe200078e0a2f */
[----:B------:R-:W-:Y:S01]  /*ad80*/  ISETP.GT.U32.AND P5, PT, R42, R43, PT ;  /* 0x0000002b2a00720c */ /* 0x000fe20003fa4070 */
[--C-:B------:R-:W-:Y:S01]  /*ad90*/  @!P1 IMAD.IADD R50, R50, 0x1, -R42.reuse ;  /* 0x0000000132329824 */ /* 0x100fe200078e0a2a */
[----:B------:R-:W-:Y:S01]  /*ada0*/  ISETP.GT.U32.AND P1, PT, R42, R25, PT ;  /* 0x000000192a00720c */ /* 0x000fe20003f24070 */
[--C-:B------:R-:W-:Y:S01]  /*adb0*/  @!P3 IMAD.IADD R24, R24, 0x1, -R42.reuse ;  /* 0x000000011818b824 */ /* 0x100fe200078e0a2a */
[----:B------:R-:W-:Y:S01]  /*adc0*/  ISETP.GE.AND P3, PT, R37, RZ, PT ;  /* 0x000000ff2500720c */ /* 0x000fe20003f66270 */
[----:B------:R-:W-:-:S02]  /*add0*/  @!P4 IMAD.IADD R48, R48, 0x1, -R42 ;  /* 0x000000013030c824 */ /* 0x000fc400078e0a2a */
[----:B------:R-:W-:Y:S02]  /*ade0*/  IMAD R22, R0, R47, R22 ;  /* 0x0000002f00167224 */ /* 0x000fe400078e0216 */
[----:B------:R-:W-:-:S03]  /*adf0*/  @!P0 IMAD.MOV R48, RZ, RZ, -R48 ;  /* 0x000000ffff308224 */ /* 0x000fc600078e0a30 */
[----:B------:R-:W-:Y:S01]  /*ae00*/  ISETP.GT.U32.AND P0, PT, R0, R22, PT ;  /* 0x000000160000720c */ /* 0x000fe20003f04070 */
[--C-:B------:R-:W-:Y:S01]  /*ae10*/  @!P2 IMAD.IADD R23, R23, 0x1, -R42.reuse ;  /* 0x000000011717a824 */ /* 0x100fe200078e0a2a */
[----:B------:R-:W-:Y:S02]  /*ae20*/  ISETP.GE.AND P2, PT, R38, RZ, PT ;  /* 0x000000ff2600720c */ /* 0x000fe40003f46270 */
[----:B------:R-:W-:Y:S02]  /*ae30*/  IABS R44, R5 ;  /* 0x00000005002c7213 */ /* 0x000fe40000000000 */
[----:B------:R-:W-:Y:S01]  /*ae40*/  ISETP.GE.AND P4, PT, R5, RZ, PT ;  /* 0x000000ff0500720c */ /* 0x000fe20003f86270 */
[--C-:B------:R-:W-:Y:S01]  /*ae50*/  @!P1 IMAD.IADD R25, R25, 0x1, -R42.reuse ;  /* 0x0000000119199824 */ /* 0x100fe200078e0a2a */
[----:B------:R-:W3:Y:S01]  /*ae60*/  LDL.LU R5, [R1+0x4b4] ;  /* 0x0004b40001057983 */ /* 0x000ee20000300800 */
[----:B------:R-:W-:Y:S01]  /*ae70*/  @!P5 IMAD.IADD R43, R43, 0x1, -R42 ;  /* 0x000000012b2bd824 */ /* 0x000fe200078e0a2a */
[----:B------:R-:W-:Y:S01]  /*ae80*/  ISETP.GE.AND P5, PT, R40, RZ, PT ;  /* 0x000000ff2800720c */ /* 0x000fe20003fa6270 */
[----:B------:R-:W-:Y:S01]  /*ae90*/  @!P3 IMAD.MOV R50, RZ, RZ, -R50 ;  /* 0x000000ffff32b224 */ /* 0x000fe200078e0a32 */
[----:B------:R-:W-:Y:S01]  /*aea0*/  ISETP.GE.AND P1, PT, R41, RZ, PT ;  /* 0x000000ff2900720c */ /* 0x000fe20003f26270 */
[----:B------:R-:W-:Y:S01]  /*aeb0*/  @!P0 IMAD.IADD R22, R22, 0x1, -R0 ;  /* 0x0000000116168824 */ /* 0x000fe200078e0a00 */
[----:B------:R-:W-:Y:S01]  /*aec0*/  ISETP.GE.AND P3, PT, R52, RZ, PT ;  /* 0x000000ff3400720c */ /* 0x000fe20003f66270 */
[----:B------:R-:W4:Y:S01]  /*aed0*/  LDL.LU R37, [R1+0x8518] ;  /* 0x0085180001257983 */ /* 0x000f220000300800 */
[----:B------:R-:W-:Y:S01]  /*aee0*/  ISETP.NE.AND P0, PT, R2, RZ, PT ;  /* 0x000000ff0200720c */ /* 0x000fe20003f05270 */
[----:B------:R-:W-:Y:S01]  /*aef0*/  @!P2 IMAD.MOV R49, RZ, RZ, -R49 ;  /* 0x000000ffff31a224 */ /* 0x000fe200078e0a31 */
[----:B------:R-:W-:Y:S01]  /*af00*/  LOP3.LUT R2, RZ, R2, RZ, 0x33, !PT ;  /* 0x00000002ff027212 */ /* 0x000fe200078e33ff */
[----:B------:R-:W5:Y:S01]  /*af10*/  LDL.LU R38, [R1+0x8514] ;  /* 0x0085140001267983 */ /* 0x000f620000300800 */
[----:B------:R-:W-:-:S03]  /*af20*/  ISETP.GE.AND P2, PT, R53, RZ, PT ;  /* 0x000000ff3500720c */ /* 0x000fc60003f46270 */
[----:B------:R-:W5:Y:S01]  /*af30*/  LDL.LU R39, [R1+0x8510] ;  /* 0x0085100001277983 */ /* 0x000f620000300800 */
[----:B------:R-:W-:Y:S01]  /*af40*/  SEL R50, R2, R50, !P0 ;  /* 0x0000003202327207 */ /* 0x000fe20004000000 */
[----:B------:R-:W-:Y:S02]  /*af50*/  @!P5 IMAD.MOV R24, RZ, RZ, -R24 ;  /* 0x000000ffff18d224 */ /* 0x000fe400078e0a18 */
[----:B------:R-:W5:Y:S01]  /*af60*/  LDL.LU R40, [R1+0x850c] ;  /* 0x00850c0001287983 */ /* 0x000f620000300800 */
[----:B------:R-:W-:Y:S01]  /*af70*/  @!P1 IMAD.MOV R23, RZ, RZ, -R23 ;  /* 0x000000ffff179224 */ /* 0x000fe200078e0a17 */
[----:B------:R-:W-:Y:S02]  /*af80*/  ISETP.GE.AND P1, PT, R54, RZ, PT ;  /* 0x000000ff3600720c */ /* 0x000fe40003f26270 */
[----:B------:R-:W5:Y:S01]  /*af90*/  LDL.LU R41, [R1+0x8508] ;  /* 0x0085080001297983 */ /* 0x000f620000300800 */
[----:B------:R-:W-:Y:S01]  /*afa0*/  @!P3 IMAD.MOV R45, RZ, RZ, -R45 ;  /* 0x000000ffff2db224 */ /* 0x000fe200078e0a2d */
[----:B------:R-:W-:-:S02]  /*afb0*/  SEL R49, R2, R49, !P0 ;  /* 0x0000003102317207 */ /* 0x000fc40004000000 */
[----:B------:R-:W5:Y:S01]  /*afc0*/  LDL.LU R52, [R1+0x8504] ;  /* 0x0085040001347983 */ /* 0x000f620000300800 */
[----:B------:R-:W-:-:S03]  /*afd0*/  ISETP.GE.AND P3, PT, R6, RZ, PT ;  /* 0x000000ff0600720c */ /* 0x000fc60003f66270 */
[----:B------:R-:W5:Y:S01]  /*afe0*/  LDL.LU R53, [R1+0x8500] ;  /* 0x0085000001357983 */ /* 0x000f620000300800 */
[----:B------:R-:W-:-:S03]  /*aff0*/  SEL R48, R2, R48, !P0 ;  /* 0x0000003002307207 */ /* 0x000fc60004000000 */
[----:B------:R-:W5:Y:S01]  /*b000*/  LDL.LU R54, [R1+0x84fc] ;  /* 0x0084fc0001367983 */ /* 0x000f620000300800 */
[C---:B------:R-:W-:Y:S02]  /*b010*/  SEL R24, R2.reuse, R24, !P0 ;  /* 0x0000001802187207 */ /* 0x040fe40004000000 */
[C---:B------:R-:W-:Y:S02]  /*b020*/  SEL R23, R2.reuse, R23, !P0 ;  /* 0x0000001702177207 */ /* 0x040fe40004000000 */
[----:B------:R-:W-:Y:S01]  /*b030*/  SEL R45, R2, R45, !P0 ;  /* 0x0000002d022d7207 */ /* 0x000fe20004000000 */
[----:B--2---:R-:W-:Y:S01]  /*b040*/  IMAD.MOV.U32 R47, RZ, RZ, R4 ;  /* 0x000000ffff2f7224 */ /* 0x004fe200078e0004 */
[----:B------:R-:W-:Y:S02]  /*b050*/  IABS R4, R6 ;  /* 0x0000000600047213 */ /* 0x000fe40000000000 */
[----:B------:R-:W2:Y:S04]  /*b060*/  LDL.LU R6, [R1+0x4c8] ;  /* 0x0004c80001067983 */ /* 0x000ea80000300800 */
[----:B------:R0:W-:Y:S04]  /*b070*/  STL [R1+0x40c], R50 ;  /* 0x00040c3201007387 */ /* 0x0001e80000100800 */
[----:B0-----:R-:W5:Y:S04]  /*b080*/  LDL.LU R50, [R1+0x4c0] ;  /* 0x0004c00001327983 */ /* 0x001f680000300800 */
[----:B------:R0:W-:Y:S04]  /*b090*/  STL [R1+0x408], R49 ;  /* 0x0004083101007387 */ /* 0x0001e80000100800 */
[----:B0-----:R-:W4:Y:S04]  /*b0a0*/  LDL.LU R49, [R1+0x4ac] ;  /* 0x0004ac0001317983 */ /* 0x001f280000300800 */
[----:B------:R0:W-:Y:S04]  /*b0b0*/  STL [R1+0x404], R48 ;  /* 0x0004043001007387 */ /* 0x0001e80000100800 */
[----:B0-----:R-:W5:Y:S04]  /*b0c0*/  LDL.LU R48, [R1+0x4cc] ;  /* 0x0004cc0001307983 */ /* 0x001f680000300800 */
[----:B------:R0:W-:Y:S04]  /*b0d0*/  STL [R1+0x400], R24 ;  /* 0x0004001801007387 */ /* 0x0001e80000100800 */
[----:B0-----:R-:W5:Y:S04]  /*b0e0*/  LDL.LU R24, [R1+0x4b8] ;  /* 0x0004b80001187983 */ /* 0x001f680000300800 */
[----:B------:R0:W-:Y:S04]  /*b0f0*/  STL [R1+0x3fc], R23 ;  /* 0x0003fc1701007387 */ /* 0x0001e80000100800 */
[----:B0-----:R-:W5:Y:S04]  /*b100*/  LDL.LU R23, [R1+0x498] ;  /* 0x0004980001177983 */ /* 0x001f680000300800 */
[----:B------:R0:W-:Y:S04]  /*b110*/  STL [R1+0x3f8], R45 ;  /* 0x0003f82d01007387 */ /* 0x0001e80000100800 */
[----:B0-----:R-:W2:Y:S01]  /*b120*/  LDL.LU R45, [R1+0x4a8] ;  /* 0x0004a800012d7983 */ /* 0x001ea20000300800 */
[----:B------:R-:W-:-:S04]  /*b130*/  IMAD.HI.U32 R46, R8, R44, RZ ;  /* 0x0000002c082e7227 */ /* 0x000fc800078e00ff */
[----:B------:R-:W-:-:S04]  /*b140*/  IMAD.MOV R46, RZ, RZ, -R46 ;  /* 0x000000ffff2e7224 */ /* 0x000fc800078e0a2e */
[C---:B------:R-:W-:Y:S02]  /*b150*/  IMAD R44, R0.reuse, R46, R44 ;  /* 0x0000002e002c7224 */ /* 0x040fe400078e022c */
[----:B------:R-:W-:Y:S02]  /*b160*/  IMAD.MOV.U32 R46, RZ, RZ, R47 ;  /* 0x000000ffff2e7224 */ /* 0x000fe400078e002f */
[----:B---3--:R-:W-:Y:S01]  /*b170*/  IMAD.MOV.U32 R47, RZ, RZ, R5 ;  /* 0x000000ffff2f7224 */ /* 0x008fe200078e0005 */
[----:B------:R-:W-:Y:S01]  /*b180*/  ISETP.GT.U32.AND P5, PT, R0, R44, PT ;  /* 0x0000002c0000720c */ /* 0x000fe20003fa4070 */
[----:B------:R-:W-:-:S04]  /*b190*/  IMAD.HI.U32 R5, R8, R4, RZ ;  /* 0x0000000408057227 */ /* 0x000fc800078e00ff */
[----:B------:R-:W-:Y:S01]  /*b1a0*/  IMAD.MOV R5, RZ, RZ, -R5 ;  /* 0x000000ffff057224 */ /* 0x000fe200078e0a05 */
[----:B------:R-:W-:-:S03]  /*b1b0*/  IABS R42, R7 ;  /* 0x00000007002a7213 */ /* 0x000fc60000000000 */
[----:B------:R-:W-:Y:S02]  /*b1c0*/  IMAD R4, R0, R5, R4 ;  /* 0x0000000500047224 */ /* 0x000fe400078e0204 */
[----:B------:R-:W-:-:S04]  /*b1d0*/  IMAD.HI.U32 R5, R8, R42, RZ ;  /* 0x0000002a08057227 */ /* 0x000fc800078e00ff */
[----:B------:R-:W-:Y:S01]  /*b1e0*/  @!P5 IMAD.IADD R44, R44, 0x1, -R0 ;  /* 0x000000012c2cd824 */ /* 0x000fe200078e0a00 */
[C---:B------:R-:W-:Y:S01]  /*b1f0*/  ISETP.GT.U32.AND P5, PT, R0.reuse, R4, PT ;  /* 0x000000040000720c */ /* 0x040fe20003fa4070 */
[----:B------:R-:W-:Y:S01]  /*b200*/  @!P1 IMAD.MOV R43, RZ, RZ, -R43 ;  /* 0x000000ffff2b9224 */ /* 0x000fe200078e0a2b */
[C---:B------:R-:W-:Y:S01]  /*b210*/  ISETP.GT.U32.AND P1, PT, R0.reuse, R22, PT ;  /* 0x000000160000720c */ /* 0x040fe20003f24070 */
[----:B------:R-:W-:Y:S02]  /*b220*/  @!P2 IMAD.MOV R25, RZ, RZ, -R25 ;  /* 0x000000ffff19a224 */ /* 0x000fe400078e0a19 */
[----:B------:R-:W-:Y:S01]  /*b230*/  IMAD.MOV R5, RZ, RZ, -R5 ;  /* 0x000000ffff057224 */ /* 0x000fe200078e0a05 */
[----:B------:R-:W-:Y:S02]  /*b240*/  ISETP.GT.U32.AND P2, PT, R0, R44, PT ;  /* 0x0000002c0000720c */ /* 0x000fe40003f44070 */
[----:B------:R-:W-:Y:S01]  /*b250*/  SEL R25, R2, R25, !P0 ;  /* 0x0000001902197207 */ /* 0x000fe20004000000 */
[----:B------:R-:W-:Y:S01]  /*b260*/  IMAD R42, R0, R5, R42 ;  /* 0x00000005002a7224 */ /* 0x000fe200078e022a */
[----:B------:R-:W-:-:S03]  /*b270*/  SEL R2, R2, R43, !P0 ;  /* 0x0000002b02027207 */ /* 0x000fc60004000000 */
[----:B------:R0:W-:Y:S01]  /*b280*/  STL [R1+0x3f4], R25 ;  /* 0x0003f41901007387 */ /* 0x0001e20000100800 */
[--C-:B------:R-:W-:Y:S01]  /*b290*/  @!P5 IMAD.IADD R4, R4, 0x1, -R0.reuse ;  /* 0x000000010404d824 */ /* 0x100fe200078e0a00 */
[----:B------:R-:W-:Y:S01]  /*b2a0*/  ISETP.GT.U32.AND P5, PT, R0, R42, PT ;  /* 0x0000002a0000720c */ /* 0x000fe20003fa4070 */
[--C-:B------:R-:W-:Y:S01]  /*b2b0*/  @!P1 IMAD.IADD R22, R22, 0x1, -R0.reuse ;  /* 0x0000000116169824 */ /* 0x100fe200078e0a00 */
[----:B0-----:R-:W3:Y:S04]  /*b2c0*/  LDL.LU R25, [R1+0x49c] ;  /* 0x00049c0001197983 */ /* 0x001ee80000300800 */
[----:B------:R0:W-:Y:S01]  /*b2d0*/  STL [R1+0x3f0], R2 ;  /* 0x0003f00201007387 */ /* 0x0001e20000100800 */
[----:B------:R-:W-:Y:S01]  /*b2e0*/  @!P2 IMAD.IADD R44, R44, 0x1, -R0 ;  /* 0x000000012c2ca824 */ /* 0x000fe200078e0a00 */
[----:B0-----:R-:W-:-:S05]  /*b2f0*/  IABS R2, R9 ;  /* 0x0000000900027213 */ /* 0x001fca0000000000 */
[----:B------:R-:W-:Y:S01]  /*b300*/  IMAD.MOV.U32 R5, RZ, RZ, R2 ;  /* 0x000000ffff057224 */ /* 0x000fe200078e0002 */
[----:B------:R-:W-:Y:S01]  /*b310*/  ISETP.GE.AND P0, PT, R7, RZ, PT ;  /* 0x000000ff0700720c */ /* 0x000fe20003f06270 */
[----:B------:R-:W-:Y:S01]  /*b320*/  IMAD.MOV.U32 R7, RZ, RZ, R44 ;  /* 0x000000ffff077224 */ /* 0x000fe200078e002c */
[----:B------:R-:W-:Y:S01]  /*b330*/  IABS R2, R10 ;  /* 0x0000000a00027213 */ /* 0x000fe20000000000 */
[----:B------:R-:W-:Y:S01]  /*b340*/  @!P5 IMAD.IADD R42, R42, 0x1, -R0 ;  /* 0x000000012a2ad824 */ /* 0x000fe200078e0a00 */
[----:B------:R-:W-:Y:S01]  /*b350*/  ISETP.GE.AND P2, PT, R10, RZ, PT ;  /* 0x000000ff0a00720c */ /* 0x000fe20003f46270 */
[----:B------:R-:W-:Y:S01]  /*b360*/  @!P4 IMAD.MOV R7, RZ, RZ, -R7 ;  /* 0x000000ffff07c224 */ /* 0x000fe200078e0a07 */
[----:B------:R-:W-:Y:S02]  /*b370*/  IABS R10, R11 ;  /* 0x0000000b000a7213 */ /* 0x000fe40000000000 */
[----:B------:R-:W-:Y:S01]  /*b380*/  ISETP.GE.AND P4, PT, R11, RZ, PT ;  /* 0x000000ff0b00720c */ /* 0x000fe20003f86270 */
[----:B------:R-:W-:Y:S01]  /*b390*/  IMAD.HI.U32 R11, R8, R2, RZ ;  /* 0x00000002080b7227 */ /* 0x000fe200078e00ff */
[----:B------:R-:W-:-:S03]  /*b3a0*/  ISETP.GT.U32.AND P5, PT, R0, R42, PT ;  /* 0x0000002a0000720c */ /* 0x000fc60003fa4070 */
[----:B------:R-:W-:Y:S01]  /*b3b0*/  IMAD.MOV R11, RZ, RZ, -R11 ;  /* 0x000000ffff0b7224 */ /* 0x000fe200078e0a0b */
[----:B------:R-:W-:Y:S02]  /*b3c0*/  ISETP.GE.AND P1, PT, R9, RZ, PT ;  /* 0x000000ff0900720c */ /* 0x000fe40003f26270 */
[----:B------:R-:W-:Y:S01]  /*b3d0*/  IABS R9, R13 ;  /* 0x0000000d00097213 */ /* 0x000fe20000000000 */
[----:B------:R-:W-:-:S06]  /*b3e0*/  IMAD R11, R0, R11, R2 ;  /* 0x0000000b000b7224 */ /* 0x000fcc00078e0202 */
[----:B------:R-:W-:Y:S01]  /*b3f0*/  @!P5 IMAD.IADD R42, R42, 0x1, -R0 ;  /* 0x000000012a2ad824 */ /* 0x000fe200078e0a00 */
[----:B------:R-:W-:-:S13]  /*b400*/  ISETP.GT.U32.AND P5, PT, R0, R11, PT ;  /* 0x0000000b0000720c */ /* 0x000fda0003fa4070 */
[----:B------:R-:W-:Y:S01]  /*b410*/  @!P5 IMAD.IADD R11, R11, 0x1, -R0 ;  /* 0x000000010b0bd824 */ /* 0x000fe200078e0a00 */
[----:B------:R-:W-:Y:S01]  /*b420*/  IABS R2, R14 ;  /* 0x0000000e00027213 */ /* 0x000fe20000000000 */
[----:B--2---:R-:W-:Y:S02]  /*b430*/  IMAD.MOV.U32 R43, RZ, RZ, R45 ;  /* 0x000000ffff2b7224 */ /* 0x004fe400078e002d */
[----:B----4-:R-:W-:Y:S02]  /*b440*/  IMAD.MOV.U32 R45, RZ, RZ, R49 ;  /* 0x000000ffff2d7224 */ /* 0x010fe400078e0031 */
[----:B------:R-:W-:Y:S02]  /*b450*/  IMAD.MOV.U32 R49, RZ, RZ, R6 ;  /* 0x000000ffff317224 */ /* 0x000fe400078e0006 */
[----:B------:R-:W-:Y:S02]  /*b460*/  IMAD.MOV.U32 R6, RZ, RZ, R22 ;  /* 0x000000ffff067224 */ /* 0x000fe400078e0016 */
[----:B------:R-:W-:-:S04]  /*b470*/  IMAD.HI.U32 R22, R8, R5, RZ ;  /* 0x0000000508167227 */ /* 0x000fc800078e00ff */
[----:B------:R-:W-:Y:S01]  /*b480*/  @!P6 IMAD.MOV R6, RZ, RZ, -R6 ;  /* 0x000000ffff06e224 */ /* 0x000fe200078e0a06 */
[----:B------:R-:W-:Y:S01]  /*b490*/  ISETP.GT.U32.AND P6, PT, R0, R4, PT ;  /* 0x000000040000720c */ /* 0x000fe20003fc4070 */
[----:B------:R-:W-:-:S04]  /*b4a0*/  IMAD.MOV R22, RZ, RZ, -R22 ;  /* 0x000000ffff167224 */ /* 0x000fc800078e0a16 */
[----:B------:R-:W-:Y:S01]  /*b4b0*/  IMAD R22, R0, R22, R5 ;  /* 0x0000001600167224 */ /* 0x000fe200078e0205 */
[----:B------:R0:W-:Y:S07]  /*b4c0*/  STL [R1+0x9c], R6 ;  /* 0x00009c0601007387 */ /* 0x0001ee0000100800 */
[----:B------:R-:W-:Y:S01]  /*b4d0*/  @!P6 IMAD.IADD R4, R4, 0x1, -R0 ;  /* 0x000000010404e824 */ /* 0x000fe200078e0a00 */
[----:B------:R-:W-:Y:S02]  /*b4e0*/  ISETP.GT.U32.AND P6, PT, R0, R22, PT ;  /* 0x000000160000720c */ /* 0x000fe40003fc4070 */
[----:B0-----:R-:W-:Y:S01]  /*b4f0*/  IABS R6, R12 ;  /* 0x0000000c00067213 */ /* 0x001fe20000000000 */
[----:B------:R-:W-:-:S02]  /*b500*/  IMAD.MOV.U32 R44, RZ, RZ, R43 ;  /* 0x000000ffff2c7224 */ /* 0x000fc400078e002b */
[----:B------:R-:W-:Y:S02]  /*b510*/  IMAD.MOV.U32 R43, RZ, RZ, R45 ;  /* 0x000000ffff2b7224 */ /* 0x000fe400078e002d */
[----:B------:R-:W-:Y:S02]  /*b520*/  IMAD.MOV.U32 R5, RZ, RZ, R6 ;  /* 0x000000ffff057224 */ /* 0x000fe400078e0006 */
[----:B------:R-:W-:-:S04]  /*b530*/  IMAD.HI.U32 R6, R8, R9, RZ ;  /* 0x0000000908067227 */ /* 0x000fc800078e00ff */
[----:B-----5:R-:W-:Y:S02]  /*b540*/  IMAD.MOV.U32 R45, RZ, RZ, R23 ;  /* 0x000000ffff2d7224 */ /* 0x020fe400078e0017 */
[----:B------:R-:W-:-:S04]  /*b550*/  IMAD.HI.U32 R23, R8, R10, RZ ;  /* 0x0000000a08177227 */ /* 0x000fc800078e00ff */
[----:B------:R-:W-:Y:S02]  /*b560*/  @!P6 IMAD.IADD R22, R22, 0x1, -R0 ;  /* 0x000000011616e824 */ /* 0x000fe400078e0a00 */
[----:B------:R-:W-:Y:S02]  /*b570*/  IMAD.MOV R6, RZ, RZ, -R6 ;  /* 0x000000ffff067224 */ /* 0x000fe400078e0a06 */
[----:B------:R-:W-:Y:S01]  /*b580*/  IMAD.MOV R23, RZ, RZ, -R23 ;  /* 0x000000ffff177224 */ /* 0x000fe200078e0a17 */
[C---:B------:R-:W-:Y:S01]  /*b590*/  ISETP.GT.U32.AND P6, PT, R0.reuse, R22, PT ;  /* 0x000000160000720c */ /* 0x040fe20003fc4070 */
[C---:B------:R-:W-:Y:S02]  /*b5a0*/  IMAD R9, R0.reuse, R6, R9 ;  /* 0x0000000600097224 */ /* 0x040fe400078e0209 */
[C---:B------:R-:W-:Y:S02]  /*b5b0*/  IMAD R10, R0.reuse, R23, R10 ;  /* 0x00000017000a7224 */ /* 0x040fe400078e020a */
[----:B------:R-:W-:Y:S01]  /*b5c0*/  IMAD.MOV.U32 R23, RZ, RZ, R55 ;  /* 0x000000ffff177224 */ /* 0x000fe200078e0037 */
[C---:B------:R-:W-:Y:S01]  /*b5d0*/  ISETP.GT.U32.AND P5, PT, R0.reuse, R9, PT ;  /* 0x000000090000720c */ /* 0x040fe20003fa4070 */
[----:B------:R-:W-:Y:S01]  /*b5e0*/  IMAD.MOV.U32 R55, RZ, RZ, R4 ;  /* 0x000000ffff377224 */ /* 0x000fe200078e0004 */
[----:B------:R0:W-:Y:S03]  /*b5f0*/  STL [R1+0x98], R7 ;  /* 0x0000980701007387 */ /* 0x0001e60000100800 */
[----:B------:R-:W-:Y:S01]  /*b600*/  @!P3 IMAD.MOV R55, RZ, RZ, -R55 ;  /* 0x000000ffff37b224 */ /* 0x000fe200078e0a37 */
[----:B------:R-:W-:Y:S01]  /*b610*/  ISETP.GT.U32.AND P3, PT, R0, R10, PT ;  /* 0x0000000a0000720c */ /* 0x000fe20003f64070 */
[----:B0-----:R-:W-:-:S04]  /*b620*/  IMAD.HI.U32 R7, R8, R5, RZ ;  /* 0x0000000508077227 */ /* 0x001fc800078e00ff */
[----:B------:R-:W-:Y:S02]  /*b630*/  IMAD.MOV R7, RZ, RZ, -R7 ;  /* 0x000000ffff077224 */ /* 0x000fe400078e0a07 */
[----:B------:R-:W-:Y:S02]  /*b640*/  @!P6 IMAD.IADD R22, R22, 0x1, -R0 ;  /* 0x000000011616e824 */ /* 0x000fe400078e0a00 */
[----:B------:R-:W-:Y:S02]  /*b650*/  IMAD R5, R0, R7, R5 ;  /* 0x0000000700057224 */ /* 0x000fe400078e0205 */
[----:B------:R-:W-:Y:S02]  /*b660*/  IMAD.MOV.U32 R7, RZ, RZ, R42 ;  /* 0x000000ffff077224 */ /* 0x000fe400078e002a */
[----:B------:R-:W-:Y:S02]  /*b670*/  IMAD.MOV.U32 R42, RZ, RZ, R22 ;  /* 0x000000ffff2a7224 */ /* 0x000fe400078e0016 */
[----:B------:R-:W-:-:S02]  /*b680*/  @!P5 IMAD.IADD R9, R9, 0x1, -R0 ;  /* 0x000000010909d824 */ /* 0x000fc400078e0a00 */
[----:B------:R-:W-:Y:S01]  /*b690*/  @!P0 IMAD.MOV R7, RZ, RZ, -R7 ;  /* 0x000000ffff078224 */ /* 0x000fe200078e0a07 */
[----:B------:R-:W-:Y:S01]  /*b6a0*/  ISETP.GT.U32.AND P0, PT, R0, R5, PT ;  /* 0x000000050000720c */ /* 0x000fe20003f04070 */
[----:B------:R-:W-:Y:S01]  /*b6b0*/  @!P3 IMAD.IADD R10, R10, 0x1, -R0 ;  /* 0x000000010a0ab824 */ /* 0x000fe200078e0a00 */
[C---:B------:R-:W-:Y:S01]  /*b6c0*/  ISETP.GT.U32.AND P3, PT, R0.reuse, R11, PT ;  /* 0x0000000b0000720c */ /* 0x040fe20003f64070 */
[----:B------:R-:W-:Y:S01]  /*b6d0*/  @!P1 IMAD.MOV R42, RZ, RZ, -R42 ;  /* 0x000000ffff2a9224 */ /* 0x000fe200078e0a2a */
[----:B------:R-:W-:Y:S01]  /*b6e0*/  ISETP.GT.U32.AND P1, PT, R0, R9, PT ;  /* 0x000000090000720c */ /* 0x000fe20003f24070 */
[----:B------:R-:W-:Y:S01]  /*b6f0*/  IMAD.HI.U32 R4, R8, R2, RZ ;  /* 0x0000000208047227 */ /* 0x000fe200078e00ff */
[----:B------:R0:W-:Y:S01]  /*b700*/  STL [R1+0x94], R55 ;  /* 0x0000943701007387 */ /* 0x0001e20000100800 */
[----:B------:R-:W-:Y:S02]  /*b710*/  IABS R6, R17 ;  /* 0x0000001100067213 */ /* 0x000fe40000000000 */
[----:B------:R-:W-:Y:S01]  /*b720*/  IMAD.MOV R4, RZ, RZ, -R4 ;  /* 0x000000ffff047224 */ /* 0x000fe200078e0a04 */
[----:B0-----:R-:W2:Y:S04]  /*b730*/  LDL.LU R55, [R1+0x84f8] ;  /* 0x0084f80001377983 */ /* 0x001ea80000300800 */
[----:B------:R0:W-:Y:S01]  /*b740*/  STL [R1+0x90], R7 ;  /* 0x0000900701007387 */ /* 0x0001e20000100800 */
[----:B------:R-:W-:-:S03]  /*b750*/  IMAD R2, R0, R4, R2 ;  /* 0x0000000400027224 */ /* 0x000fc600078e0202 */
[----:B------:R1:W-:Y:S01]  /*b760*/  STL [R1+0x8c], R42 ;  /* 0x00008c2a01007387 */ /* 0x0003e20000100800 */
[----:B0-----:R-:W-:Y:S01]  /*b770*/  IABS R7, R15 ;  /* 0x0000000f00077213 */ /* 0x001fe20000000000 */
[----:B------:R-:W-:Y:S02]  /*b780*/  @!P0 IMAD.IADD R5, R5, 0x1, -R0 ;  /* 0x0000000105058824 */ /* 0x000fe400078e0a00 */
[----:B-1----:R-:W-:Y:S02]  /*b790*/  IMAD.MOV.U32 R42, RZ, RZ, R23 ;  /* 0x000000ffff2a7224 */ /* 0x002fe400078e0017 */
[----:B------:R-:W-:Y:S01]  /*b7a0*/  IMAD.HI.U32 R22, R8, R7, RZ ;  /* 0x0000000708167227 */ /* 0x000fe200078e00ff */
[----:B------:R-:W-:-:S03]  /*b7b0*/  ISETP.GT.U32.AND P0, PT, R0, R10, PT ;  /* 0x0000000a0000720c */ /* 0x000fc60003f04070 */
[----:B------:R-:W-:Y:S01]  /*b7c0*/  IMAD.HI.U32 R23, R8, R6, RZ ;  /* 0x0000000608177227 */ /* 0x000fe200078e00ff */
[----:B------:R-:W-:-:S03]  /*b7d0*/  ISETP.GE.AND P6, PT, R12, RZ, PT ;  /* 0x000000ff0c00720c */ /* 0x000fc60003fc6270 */
[--C-:B------:R-:W-:Y:S01]  /*b7e0*/  @!P3 IMAD.IADD R11, R11, 0x1, -R0.reuse ;  /* 0x000000010b0bb824 */ /* 0x100fe200078e0a00 */
[----:B------:R-:W-:Y:S01]  /*b7f0*/  ISETP.GT.U32.AND P3, PT, R0, R2, PT ;  /* 0x000000020000720c */ /* 0x000fe20003f64070 */
[----:B------:R-:W-:Y:S01]  /*b800*/  @!P1 IMAD.IADD R9, R9, 0x1, -R0 ;  /* 0x0000000109099824 */ /* 0x000fe200078e0a00 */
[----:B------:R-:W-:Y:S01]  /*b810*/  ISETP.GE.AND P1, PT, R14, RZ, PT ;  /* 0x000000ff0e00720c */ /* 0x000fe20003f26270 */
[----:B------:R-:W-:Y:S01]  /*b820*/  IMAD.MOV R22, RZ, RZ, -R22 ;  /* 0x000000ffff167224 */ /* 0x000fe200078e0a16 */
[----:B------:R-:W-:Y:S01]  /*b830*/  IABS R12, R16 ;  /* 0x00000010000c7213 */ /* 0x000fe20000000000 */
[----:B------:R-:W-:Y:S02]  /*b840*/  IMAD.MOV R14, RZ, RZ, -R23 ;  /* 0x000000ffff0e7224 */ /* 0x000fe400078e0a17 */
[C---:B------:R-:W-:Y:S01]  /*b850*/  IMAD R7, R0.reuse, R22, R7 ;  /* 0x0000001600077224 */ /* 0x040fe200078e0207 */
[----:B------:R-:W4:Y:S01]  /*b860*/  LDL.LU R23, [R1+0x4a0] ;  /* 0x0004a00001177983 */ /* 0x000f220000300800 */
[----:B------:R-:W-:-:S02]  /*b870*/  IMAD R6, R0, R14, R6 ;  /* 0x0000000e00067224 */ /* 0x000fc400078e0206 */
[----:B------:R-:W-:-:S04]  /*b880*/  IMAD.HI.U32 R22, R8, R12, RZ ;  /* 0x0000000c08167227 */ /* 0x000fc800078e00ff */
[----:B------:R-:W-:Y:S02]  /*b890*/  IMAD.MOV.U32 R14, RZ, RZ, R56 ;  /* 0x000000ffff0e7224 */ /* 0x000fe400078e0038 */
[----:B------:R-:W-:Y:S02]  /*b8a0*/  IMAD.MOV.U32 R56, RZ, RZ, R11 ;  /* 0x000000ffff387224 */ /* 0x000fe400078e000b */
[----:B------:R-:W-:Y:S01]  /*b8b0*/  IMAD.MOV R22, RZ, RZ, -R22 ;  /* 0x000000ffff167224 */ /* 0x000fe200078e0a16 */
[----:B------:R-:W-:Y:S01]  /*b8c0*/  IABS R11, R20 ;  /* 0x00000014000b7213 */ /* 0x000fe20000000000 */
[----:B------:R-:W-:Y:S02]  /*b8d0*/  @!P2 IMAD.MOV R56, RZ, RZ, -R56 ;  /* 0x000000ffff38a224 */ /* 0x000fe400078e0a38 */
[--C-:B------:R-:W-:Y:S02]  /*b8e0*/  @!P0 IMAD.IADD R10, R10, 0x1, -R0.reuse ;  /* 0x000000010a0a8824 */ /* 0x100fe400078e0a00 */
[----:B------:R-:W-:Y:S01]  /*b8f0*/  @!P3 IMAD.IADD R2, R2, 0x1, -R0 ;  /* 0x000000010202b824 */ /* 0x000fe200078e0a00 */
[----:B------:R-:W-:Y:S01]  /*b900*/  ISETP.GE.AND P3, PT, R15, RZ, PT ;  /* 0x000000ff0f00720c */ /* 0x000fe20003f66270 */
[----:B------:R-:W-:Y:S01]  /*b910*/  IMAD R12, R0, R22, R12 ;  /* 0x00000016000c7224 */ /* 0x000fe200078e020c */
[----:B------:R-:W5:Y:S01]  /*b920*/  LDL.LU R15, [R1+0x484] ;  /* 0x00048400010f7983 */ /* 0x000f620000300800 */
[----:B------:R-:W-:-:S02]  /*b930*/  IMAD.MOV.U32 R22, RZ, RZ, R57 ;  /* 0x000000ffff167224 */ /* 0x000fc400078e0039 */
[----:B------:R-:W-:Y:S01]  /*b940*/  IMAD.MOV.U32 R57, RZ, RZ, R10 ;  /* 0x000000ffff397224 */ /* 0x000fe200078e000a */
[----:B------:R0:W-:Y:S01]  /*b950*/  STL [R1+0x84], R56 ;  /* 0x0000843801007387 */ /* 0x0001e20000100800 */
[----:B------:R-:W-:-:S03]  /*b960*/  IMAD.MOV.U32 R10, RZ, RZ, R11 ;  /* 0x000000ffff0a7224 */ /* 0x000fc600078e000b */
[----:B0-----:R-:W4:Y:S04]  /*b970*/  LDL.LU R56, [R1+0x84f4] ;  /* 0x0084f40001387983 */ /* 0x001f280000300800 */
[----:B------:R-:W3:Y:S01]  /*b980*/  LDL.LU R11, [R1+0x458] ;  /* 0x00045800010b7983 */ /* 0x000ee20000300800 */
[C---:B------:R-:W-:Y:S02]  /*b990*/  ISETP.GT.U32.AND P5, PT, R0.reuse, R5, PT ;  /* 0x000000050000720c */ /* 0x040fe40003fa4070 */
[----:B------:R-:W-:Y:S01]  /*b9a0*/  IABS R4, R18 ;  /* 0x0000001200047213 */ /* 0x000fe20000000000 */
[----:B------:R-:W-:Y:S01]  /*b9b0*/  @!P4 IMAD.MOV R57, RZ, RZ, -R57 ;  /* 0x000000ffff39c224 */ /* 0x000fe200078e0a39 */
[----:B------:R-:W-:Y:S02]  /*b9c0*/  ISETP.GE.AND P0, PT, R13, RZ, PT ;  /* 0x000000ff0d00720c */ /* 0x000fe40003f06270 */
[----:B------:R-:W-:Y:S01]  /*b9d0*/  ISETP.GT.U32.AND P2, PT, R0, R2, PT ;  /* 0x000000020000720c */ /* 0x000fe20003f44070 */
[----:B------:R-:W-:Y:S01]  /*b9e0*/  IMAD.HI.U32 R13, R8, R4, RZ ;  /* 0x00000004080d7227 */ /* 0x000fe200078e00ff */
[----:B------:R0:W-:Y:S05]  /*b9f0*/  STL [R1+0x80], R57 ;  /* 0x0000803901007387 */ /* 0x0001ea0000100800 */
[----:B------:R-:W-:-:S02]  /*ba00*/  @!P5 IMAD.IADD R5, R5, 0x1, -R0 ;  /* 0x000000010505d824 */ /* 0x000fc400078e0a00 */
[----:B------:R-:W-:Y:S02]  /*ba10*/  IMAD.MOV R13, RZ, RZ, -R13 ;  /* 0x000000ffff0d7224 */ /* 0x000fe400078e0a0d */
[----:B0-----:R-:W-:Y:S02]  /*ba20*/  IMAD.MOV.U32 R57, RZ, RZ, R5 ;  /* 0x000000ffff397224 */ /* 0x001fe400078e0005 */
[C---:B------:R-:W-:Y:S02]  /*ba30*/  IMAD R4, R0.reuse, R13, R4 ;  /* 0x0000000d00047224 */ /* 0x040fe400078e0204 */
[----:B------:R-:W-:Y:S01]  /*ba40*/  @!P6 IMAD.MOV R57, RZ, RZ, -R57 ;  /* 0x000000ffff39e224 */ /* 0x000fe200078e0a39 */
[----:B------:R-:W-:Y:S01]  /*ba50*/  ISETP.GT.U32.AND P6, PT, R0, R6, PT ;  /* 0x000000060000720c */ /* 0x000fe20003fc4070 */
[--C-:B------:R-:W-:Y:S01]  /*ba60*/  @!P2 IMAD.IADD R2, R2, 0x1, -R0.reuse ;  /* 0x000000010202a824 */ /* 0x100fe200078e0a00 */
[C---:B------:R-:W-:Y:S02]  /*ba70*/  ISETP.GT.U32.AND P5, PT, R0.reuse, R7, PT ;  /* 0x000000070000720c */ /* 0x040fe40003fa4070 */
[----:B------:R-:W-:Y:S01]  /*ba80*/  ISETP.GT.U32.AND P2, PT, R0, R4, PT ;  /* 0x000000040000720c */ /* 0x000fe20003f44070 */
[----:B------:R-:W-:Y:S01]  /*ba90*/  @!P0 IMAD.MOV R9, RZ, RZ, -R9 ;  /* 0x000000ffff098224 */ /* 0x000fe200078e0a09 */
[----:B------:R0:W-:Y:S07]  /*baa0*/  STL [R1+0x7c], R57 ;  /* 0x00007c3901007387 */ /* 0x0001ee0000100800 */
[----:B------:R-:W-:-:S02]  /*bab0*/  @!P6 IMAD.IADD R6, R6, 0x1, -R0 ;  /* 0x000000010606e824 */ /* 0x000fc400078e0a00 */
[--C-:B------:R-:W-:Y:S01]  /*bac0*/  @!P5 IMAD.IADD R7, R7, 0x1, -R0.reuse ;  /* 0x000000010707d824 */ /* 0x100fe200078e0a00 */
[----:B------:R-:W-:Y:S01]  /*bad0*/  ISETP.GT.U32.AND P5, PT, R0, R12, PT ;  /* 0x0000000c0000720c */ /* 0x000fe20003fa4070 */
[----:B0-----:R-:W4:Y:S01]  /*bae0*/  LDL.LU R57, [R1+0x84f0] ;  /* 0x0084f00001397983 */ /* 0x001f220000300800 */
[----:B------:R-:W-:Y:S01]  /*baf0*/  @!P2 IMAD.IADD R4, R4, 0x1, -R0 ;  /* 0x000000010404a824 */ /* 0x000fe200078e0a00 */
[----:B------:R-:W-:Y:S02]  /*bb00*/  ISETP.GT.U32.AND P2, PT, R0, R6, PT ;  /* 0x000000060000720c */ /* 0x000fe40003f44070 */
[----:B------:R0:W-:Y:S01]  /*bb10*/  STL [R1+0x78], R9 ;  /* 0x0000780901007387 */ /* 0x0001e20000100800 */
[----:B------:R-:W-:Y:S01]  /*bb20*/  ISETP.GE.AND P0, PT, R16, RZ, PT ;  /* 0x000000ff1000720c */ /* 0x000fe20003f06270 */
[----:B------:R-:W-:Y:S02]  /*bb30*/  IMAD.MOV.U32 R16, RZ, RZ, R2 ;  /* 0x000000ffff107224 */ /* 0x000fe400078e0002 */
[----:B0-----:R-:W-:-:S04]  /*bb40*/  IMAD.HI.U32 R9, R8, R10, RZ ;  /* 0x0000000a08097227 */ /* 0x001fc800078e00ff */
[----:B------:R-:W-:Y:S01]  /*bb50*/  IMAD.MOV R9, RZ, RZ, -R9 ;  /* 0x000000ffff097224 */ /* 0x000fe200078e0a09 */
[----:B------:R-:W-:Y:S01]  /*bb60*/  ISETP.GT.U32.AND P4, PT, R0, R7, PT ;  /* 0x000000070000720c */ /* 0x000fe20003f84070 */
[----:B------:R-:W-:Y:S02]  /*bb70*/  @!P5 IMAD.IADD R12, R12, 0x1, -R0 ;  /* 0x000000010c0cd824 */ /* 0x000fe400078e0a00 */
[----:B------:R-:W-:Y:S01]  /*bb80*/  IMAD R9, R0, R9, R10 ;  /* 0x0000000900097224 */ /* 0x000fe200078e020a */
[----:B------:R-:W-:Y:S01]  /*bb90*/  ISETP.GE.AND P5, PT, R18, RZ, PT ;  /* 0x000000ff1200720c */ /* 0x000fe20003fa6270 */
[----:B------:R-:W-:Y:S02]  /*bba0*/  @!P1 IMAD.MOV R16, RZ, RZ, -R16 ;  /* 0x000000ffff109224 */ /* 0x000fe400078e0a10 */
[--C-:B------:R-:W-:Y:S01]  /*bbb0*/  @!P2 IMAD.IADD R6, R6, 0x1, -R0.reuse ;  /* 0x000000010606a824 */ /* 0x100fe200078e0a00 */
[----:B------:R-:W-:Y:S02]  /*bbc0*/  ISETP.GT.U32.AND P2, PT, R0, R9, PT ;  /* 0x000000090000720c */ /* 0x000fe40003f44070 */
[----:B------:R0:W-:Y:S03]  /*bbd0*/  STL [R1+0x74], R16 ;  /* 0x0000741001007387 */ /* 0x0001e60000100800 */
[----:B------:R-:W-:-:S08]  /*bbe0*/  @!P4 IMAD.IADD R7, R7, 0x1, -R0 ;  /* 0x000000010707c824 */ /* 0x000fd000078e0a00 */
[----:B------:R-:W-:Y:S01]  /*bbf0*/  @!P2 IMAD.IADD R9, R9, 0x1, -R0 ;  /* 0x000000010909a824 */ /* 0x000fe200078e0a00 */
[----:B------:R-:W-:Y:S02]  /*bc00*/  ISETP.GE.AND P2, PT, R20, RZ, PT ;  /* 0x000000ff1400720c */ /* 0x000fe40003f46270 */
[----:B------:R-:W2:Y:S01]  /*bc10*/  LDL.LU R20, [R1+0x490] ;  /* 0x0004900001147983 */ /* 0x000ea20000300800 */
[----:B---3--:R-:W-:Y:S01]  /*bc20*/  IMAD.MOV.U32 R18, RZ, RZ, R11 ;  /* 0x000000ffff127224 */ /* 0x008fe200078e000b */
[----:B------:R-:W-:-:S05]  /*bc30*/  IABS R11, R26 ;  /* 0x0000001a000b7213 */ /* 0x000fca0000000000 */
[----:B0-----:R-:W-:-:S04]  /*bc40*/  IMAD.HI.U32 R16, R8, R11, RZ ;  /* 0x0000000b08107227 */ /* 0x001fc800078e00ff */
[----:B------:R-:W-:-:S04]  /*bc50*/  IMAD.MOV R16, RZ, RZ, -R16 ;  /* 0x000000ffff107224 */ /* 0x000fc800078e0a10 */
[C---:B------:R-:W-:Y:S02]  /*bc60*/  IMAD R11, R0.reuse, R16, R11 ;  /* 0x00000010000b7224 */ /* 0x040fe400078e020b */
[----:B------:R-:W-:Y:S02]  /*bc70*/  IMAD.MOV.U32 R16, RZ, RZ, R58 ;  /* 0x000000ffff107224 */ /* 0x000fe400078e003a */
[----:B------:R-:W-:Y:S02]  /*bc80*/  IMAD.MOV.U32 R58, RZ, RZ, R7 ;  /* 0x000000ffff3a7224 */ /* 0x000fe400078e0007 */
[----:B------:R-:W3:Y:S01]  /*bc90*/  LDL.LU R7, [R1+0x47c] ;  /* 0x00047c0001077983 */ /* 0x000ee20000300800 */
[----:B------:R-:W-:Y:S02]  /*bca0*/  IABS R13, R19 ;  /* 0x00000013000d7213 */ /* 0x000fe40000000000 */
[----:B------:R-:W-:-:S03]  /*bcb0*/  ISETP.GT.U32.AND P6, PT, R0, R12, PT ;  /* 0x0000000c0000720c */ /* 0x000fc60003fc4070 */
[----:B------:R-:W-:Y:S01]  /*bcc0*/  IMAD.HI.U32 R5, R8, R13, RZ ;  /* 0x0000000d08057227 */ /* 0x000fe200078e00ff */
[----:B------:R-:W-:-:S03]  /*bcd0*/  IABS R2, R21 ;  /* 0x0000001500027213 */ /* 0x000fc60000000000 */
[----:B------:R-:W-:Y:S02]  /*bce0*/  IMAD.MOV R5, RZ, RZ, -R5 ;  /* 0x000000ffff057224 */ /* 0x000fe400078e0a05 */
[----:B------:R-:W-:Y:S02]  /*bcf0*/  IMAD.MOV.U32 R10, RZ, RZ, R2 ;  /* 0x000000ffff0a7224 */ /* 0x000fe400078e0002 */
[----:B------:R-:W-:Y:S01]  /*bd00*/  IMAD R13, R0, R5, R13 ;  /* 0x00000005000d7224 */ /* 0x000fe200078e020d */
[----:B------:R-:W-:Y:S01]  /*bd10*/  ISETP.GE.AND P4, PT, R17, RZ, PT ;  /* 0x000000ff1100720c */ /* 0x000fe20003f86270 */
[----:B------:R-:W-:Y:S02]  /*bd20*/  @!P6 IMAD.IADD R12, R12, 0x1, -R0 ;  /* 0x000000010c0ce824 */ /* 0x000fe400078e0a00 */
[----:B------:R-:W-:Y:S01]  /*bd30*/  IMAD.MOV.U32 R17, RZ, RZ, R14 ;  /* 0x000000ffff117224 */ /* 0x000fe200078e000e */
[----:B------:R-:W-:Y:S01]  /*bd40*/  ISETP.GT.U32.AND P6, PT, R0, R13, PT ;  /* 0x0000000d0000720c */ /* 0x000fe20003fc4070 */
[----:B------:R-:W-:-:S04]  /*bd50*/  IMAD.HI.U32 R14, R8, R10, RZ ;  /* 0x0000000a080e7227 */ /* 0x000fc800078e00ff */
[----:B------:R-:W-:-:S04]  /*bd60*/  IMAD.MOV R14, RZ, RZ, -R14 ;  /* 0x000000ffff0e7224 */ /* 0x000fc800078e0a0e */
[----:B------:R-:W-:-:S04]  /*bd70*/  IMAD R10, R0, R14, R10 ;  /* 0x0000000e000a7224 */ /* 0x000fc800078e020a */
[----:B------:R-:W-:Y:S01]  /*bd80*/  @!P6 IMAD.IADD R13, R13, 0x1, -R0 ;  /* 0x000000010d0de824 */ /* 0x000fe200078e0a00 */
[C---:B------:R-:W-:Y:S02]  /*bd90*/  ISETP.GT.U32.AND P6, PT, R0.reuse, R10, PT ;  /* 0x0000000a0000720c */ /* 0x040fe40003fc4070 */
[----:B------:R-:W-:Y:S01]  /*bda0*/  ISETP.GT.U32.AND P1, PT, R0, R4, PT ;  /* 0x000000040000720c */ /* 0x000fe20003f24070 */
[----:B------:R-:W-:Y:S02]  /*bdb0*/  @!P3 IMAD.MOV R58, RZ, RZ, -R58 ;  /* 0x000000ffff3ab224 */ /* 0x000fe400078e0a3a */
[----:B------:R-:W-:-:S03]  /*bdc0*/  @!P0 IMAD.MOV R12, RZ, RZ, -R12 ;  /* 0x000000ffff0c8224 */ /* 0x000fc600078e0a0c */
[----:B------:R0:W-:Y:S05]  /*bdd0*/  STL [R1+0x70], R58 ;  /* 0x0000703a01007387 */ /* 0x0001ea0000100800 */
[--C-:B------:R-:W-:Y:S01]  /*bde0*/  @!P6 IMAD.IADD R10, R10, 0x1, -R0.reuse ;  /* 0x000000010a0ae824 */ /* 0x100fe200078e0a00 */
[----:B------:R-:W-:Y:S01]  /*bdf0*/  ISETP.GT.U32.AND P6, PT, R0, R9, PT ;  /* 0x000000090000720c */ /* 0x000fe20003fc4070 */
[----:B0-----:R-:W4:Y:S01]  /*be00*/  LDL.LU R58, [R1+0x84ec] ;  /* 0x0084ec00013a7983 */ /* 0x001f220000300800 */
[----:B------:R-:W-:-:S03]  /*be10*/  @!P1 IMAD.IADD R4, R4, 0x1, -R0 ;  /* 0x0000000104049824 */ /* 0x000fc600078e0a00 */
[----:B------:R3:W-:Y:S01]  /*be20*/  STL [R1+0x6c], R12 ;  /* 0x00006c0c01007387 */ /* 0x0007e20000100800 */
[----:B------:R-:W-:Y:S01]  /*be30*/  ISETP.GT.U32.AND P0, PT, R0, R10, PT ;  /* 0x0000000a0000720c */ /* 0x000fe20003f04070 */
[----:B------:R-:W-:-:S06]  /*be40*/  @!P4 IMAD.MOV R6, RZ, RZ, -R6 ;  /* 0x000000ffff06c224 */ /* 0x000fcc00078e0a06 */
[----:B------:R-:W-:Y:S01]  /*be50*/  @!P6 IMAD.IADD R9, R9, 0x1, -R0 ;  /* 0x000000010909e824 */ /* 0x000fe200078e0a00 */
[----:B------:R-:W-:Y:S01]  /*be60*/  STL [R1+0x68], R6 ;  /* 0x0000680601007387 */ /* 0x000fe20000100800 */
[----:B------:R-:W-:-:S04]  /*be70*/  ISETP.GE.AND P6, PT, R21, RZ, PT ;  /* 0x000000ff1500720c */ /* 0x000fc80003fc6270 */
[----:B------:R-:W-:Y:S01]  /*be80*/  @!P0 IMAD.IADD R10, R10, 0x1, -R0 ;  /* 0x000000010a0a8824 */ /* 0x000fe200078e0a00 */
[----:B------:R-:W-:Y:S01]  /*be90*/  ISETP.GE.AND P0, PT, R26, RZ, PT ;  /* 0x000000ff1a00720c */ /* 0x000fe20003f06270 */
[----:B---3--:R-:W-:Y:S02]  /*bea0*/  IMAD.MOV.U32 R12, RZ, RZ, R7 ;  /* 0x000000ffff0c7224 */ /* 0x008fe400078e0007 */
[----:B------:R-:W-:Y:S02]  /*beb0*/  IMAD.MOV.U32 R7, RZ, RZ, R16 ;  /* 0x000000ffff077224 */ /* 0x000fe400078e0010 */
[----:B--2---:R-:W-:Y:S02]  /*bec0*/  IMAD.MOV.U32 R16, RZ, RZ, R20 ;  /* 0x000000ffff107224 */ /* 0x004fe400078e0014 */
[----:B------:R-:W-:Y:S02]  /*bed0*/  IMAD.MOV.U32 R20, RZ, RZ, R22 ;  /* 0x000000ffff147224 */ /* 0x000fe400078e0016 */
[----:B------:R-:W-:-:S02]  /*bee0*/  IMAD.MOV.U32 R22, RZ, RZ, R25 ;  /* 0x000000ffff167224 */ /* 0x000fc400078e0019 */
[----:B------:R-:W-:Y:S02]  /*bef0*/  IMAD.MOV.U32 R25, RZ, RZ, R59 ;  /* 0x000000ffff197224 */ /* 0x000fe400078e003b */
[----:B------:R-:W-:-:S04]  /*bf00*/  IMAD.MOV.U32 R59, RZ, RZ, R4 ;  /* 0x000000ffff3b7224 */ /* 0x000fc800078e0004 */
[----:B------:R-:W-:-:S05]  /*bf10*/  @!P5 IMAD.MOV R59, RZ, RZ, -R59 ;  /* 0x000000ffff3bd224 */ /* 0x000fca00078e0a3b */
[----:B------:R0:W-:Y:S04]  /*bf20*/  STL [R1+0x64], R59 ;  /* 0x0000643b01007387 */ /* 0x0001e80000100800 */
[----:B0-----:R-:W2:Y:S04]  /*bf30*/  LDL.LU R59, [R1+0x84e8] ;  /* 0x0084e800013b7983 */ /* 0x001ea80000300800 */
[----:B------:R-:W3:Y:S04]  /*bf40*/  LDL.LU R21, [R1+0x488] ;  /* 0x0004880001157983 */ /* 0x000ee80000300800 */
[----:B------:R-:W4:Y:S01]  /*bf50*/  LDL.LU R26, [R1+0x460] ;  /* 0x00046000011a7983 */ /* 0x000f220000300800 */
[----:B------:R-:W-:-:S02]  /*bf60*/  IABS R2, R28 ;  /* 0x0000001c00027213 */ /* 0x000fc40000000000 */
[----:B------:R-:W-:Y:S02]  /*bf70*/  IABS R5, R27 ;  /* 0x0000001b00057213 */ /* 0x000fe40000000000 */
[----:B------:R-:W-:Y:S01]  /*bf80*/  ISETP.GT.U32.AND P3, PT, R0, R13, PT ;  /* 0x0000000d0000720c */ /* 0x000fe20003f64070 */
[----:B------:R-:W-:Y:S01]  /*bf90*/  IMAD.HI.U32 R14, R8, R2, RZ ;  /* 0x00000002080e7227 */ /* 0x000fe200078e00ff */
[----:B------:R-:W-:-:S03]  /*bfa0*/  ISETP.GE.AND P1, PT, R19, RZ, PT ;  /* 0x000000ff1300720c */ /* 0x000fc60003f26270 */
[----:B------:R-:W-:Y:S02]  /*bfb0*/  IMAD.MOV.U32 R19, RZ, RZ, R18 ;  /* 0x000000ffff137224 */ /* 0x000fe400078e0012 */
[----:B-----5:R-:W-:Y:S02]  /*bfc0*/  IMAD.MOV.U32 R18, RZ, RZ, R15 ;  /* 0x000000ffff127224 */ /* 0x020fe400078e000f */
[----:B------:R-:W-:-:S04]  /*bfd0*/  IMAD.HI.U32 R15, R8, R5, RZ ;  /* 0x00000005080f7227 */ /* 0x000fc800078e00ff */
[----:B------:R-:W-:Y:S02]  /*bfe0*/  IMAD.MOV R14, RZ, RZ, -R14 ;  /* 0x000000ffff0e7224 */ /* 0x000fe400078e0a0e */
[----:B------:R-:W-:Y:S02]  /*bff0*/  IMAD.MOV R15, RZ, RZ, -R15 ;  /* 0x000000ffff0f7224 */ /* 0x000fe400078e0a0f */
[C---:B------:R-:W-:Y:S01]  /*c000*/  IMAD R2, R0.reuse, R14, R2 ;  /* 0x0000000e00027224 */ /* 0x040fe200078e0202 */
[C---:B------:R-:W-:Y:S01]  /*c010*/  ISETP.GT.U32.AND P4, PT, R0.reuse, R11, PT ;  /* 0x0000000b0000720c */ /* 0x040fe20003f84070 */
[C---:B------:R-:W-:Y:S01]  /*c020*/  IMAD R5, R0.reuse, R15, R5 ;  /* 0x0000000f00057224 */ /* 0x040fe200078e0205 */
[----:B------:R-:W-:Y:S01]  /*c030*/  IABS R15, R29 ;  /* 0x0000001d000f7213 */ /* 0x000fe20000000000 */
[----:B------:R-:W-:Y:S01]  /*c040*/  @!P3 IMAD.IADD R13, R13, 0x1, -R0 ;  /* 0x000000010d0db824 */ /* 0x000fe200078e0a00 */
[----:B------:R-:W-:-:S03]  /*c050*/  ISETP.GT.U32.AND P3, PT, R0, R2, PT ;  /* 0x000000020000720c */ /* 0x000fc60003f64070 */
[----:B------:R-:W-:Y:S01]  /*c060*/  IMAD.HI.U32 R6, R8, R15, RZ ;  /* 0x0000000f08067227 */ /* 0x000fe200078e00ff */
[----:B------:R-:W-:-:S03]  /*c070*/  IABS R14, R30 ;  /* 0x0000001e000e7213 */ /* 0x000fc60000000000 */
[----:B------:R-:W-:Y:S02]  /*c080*/  IMAD.MOV R6, RZ, RZ, -R6 ;  /* 0x000000ffff067224 */ /* 0x000fe400078e0a06 */
[----:B------:R-:W-:Y:S02]  /*c090*/  @!P1 IMAD.MOV R13, RZ, RZ, -R13 ;  /* 0x000000ffff0d9224 */ /* 0x000fe400078e0a0d */
[----:B------:R-:W-:Y:S01]  /*c0a0*/  @!P4 IMAD.IADD R11, R11, 0x1, -R0 ;  /* 0x000000010b0bc824 */ /* 0x000fe200078e0a00 */
[----:B------:R-:W-:Y:S01]  /*c0b0*/  ISETP.GE.AND P4, PT, R27, RZ, PT ;  /* 0x000000ff1b00720c */ /* 0x000fe20003f86270 */
[----:B------:R-:W-:Y:S01]  /*c0c0*/  IMAD.HI.U32 R4, R8, R14, RZ ;  /* 0x0000000e08047227 */ /* 0x000fe200078e00ff */
[----:B------:R-:W5:Y:S03]  /*c0d0*/  LDL.LU R27, [R1+0x494] ;  /* 0x00049400011b7983 */ /* 0x000f660000300800 */
[----:B------:R-:W-:-:S02]  /*c0e0*/  IMAD R6, R0, R6, R15 ;  /* 0x0000000600067224 */ /* 0x000fc400078e020f */
[----:B------:R-:W-:Y:S01]  /*c0f0*/  @!P3 IMAD.IADD R2, R2, 0x1, -R0 ;  /* 0x000000010202b824 */ /* 0x000fe200078e0a00 */
[----:B------:R-:W5:Y:S01]  /*c100*/  LDL.LU R15, [R1+0x45c] ;  /* 0x00045c00010f7983 */ /* 0x000f620000300800 */
[----:B------:R-:W-:-:S03]  /*c110*/  IMAD.MOV R4, RZ, RZ, -R4 ;  /* 0x000000ffff047224 */ /* 0x000fc600078e0a04 */
[----:B------:R4:W-:Y:S01]  /*c120*/  STL [R1+0x60], R13 ;  /* 0x0000600d01007387 */ /* 0x0009e20000100800 */
[C---:B------:R-:W-:Y:S01]  /*c130*/  ISETP.GT.U32.AND P3, PT, R0.reuse, R2, PT ;  /* 0x000000020000720c */ /* 0x040fe20003f64070 */
[----:B------:R-:W-:-:S12]  /*c140*/  IMAD R4, R0, R4, R14 ;  /* 0x0000000400047224 */ /* 0x000fd800078e020e */
[----:B------:R-:W-:Y:S01]  /*c150*/  @!P3 IMAD.IADD R2, R2, 0x1, -R0 ;  /* 0x000000010202b824 */ /* 0x000fe200078e0a00 */
[----:B------:R-:W-:Y:S01]  /*c160*/  ISETP.GE.AND P3, PT, R30, RZ, PT ;  /* 0x000000ff1e00720c */ /* 0x000fe20003f66270 */
[----:B------:R-:W-:Y:S02]  /*c170*/  IMAD.MOV.U32 R30, RZ, RZ, R12 ;  /* 0x000000ffff1e7224 */ /* 0x000fe400078e000c */
[----:B----4-:R-:W-:Y:S02]  /*c180*/  IMAD.MOV.U32 R13, RZ, RZ, R26 ;  /* 0x000000ffff0d7224 */ /* 0x010fe400078e001a */
[----:B------:R-:W-:Y:S02]  /*c190*/  IMAD.MOV.U32 R26, RZ, RZ, R45 ;  /* 0x000000ffff1a7224 */ /* 0x000fe400078e002d */
[----:B------:R-:W-:Y:S02]  /*c1a0*/  IMAD.MOV.U32 R45, RZ, RZ, R47 ;  /* 0x000000ffff2d7224 */ /* 0x000fe400078e002f */
[----:B------:R-:W-:-:S02]  /*c1b0*/  IMAD.MOV.U32 R47, RZ, RZ, R60 ;  /* 0x000000ffff2f7224 */ /* 0x000fc400078e003c */
[----:B------:R-:W-:Y:S02]  /*c1c0*/  IMAD.MOV.U32 R60, RZ, RZ, R9 ;  /* 0x000000ffff3c7224 */ /* 0x000fe400078e0009 */
[----:B------:R-:W-:Y:S02]  /*c1d0*/  IMAD.MOV.U32 R9, RZ, RZ, R61 ;  /* 0x000000ffff097224 */ /* 0x000fe400078e003d */
[----:B---3--:R-:W-:Y:S02]  /*c1e0*/  IMAD.MOV.U32 R14, RZ, RZ, R21 ;  /* 0x000000ffff0e7224 */ /* 0x008fe400078e0015 */
[----:B------:R-:W-:Y:S02]  /*c1f0*/  IMAD.MOV.U32 R61, RZ, RZ, R10 ;  /* 0x000000ffff3d7224 */ /* 0x000fe400078e000a */
[----:B------:R-:W-:Y:S01]  /*c200*/  IMAD.MOV.U32 R21, RZ, RZ, R7 ;  /* 0x000000ffff157224 */ /* 0x000fe200078e0007 */
[----:B------:R-:W-:Y:S01]  /*c210*/  IABS R7, R31 ;  /* 0x0000001f00077213 */ /* 0x000fe20000000000 */
[----:B------:R-:W-:Y:S01]  /*c220*/  @!P2 IMAD.MOV R60, RZ, RZ, -R60 ;  /* 0x000000ffff3ca224 */ /* 0x000fe200078e0a3c */
[----:B------:R-:W3:Y:S01]  /*c230*/  LDL.LU R10, [R1+0x478] ;  /* 0x00047800010a7983 */ /* 0x000ee20000300800 */
[----:B------:R-:W-:Y:S01]  /*c240*/  @!P6 IMAD.MOV R61, RZ, RZ, -R61 ;  /* 0x000000ffff3de224 */ /* 0x000fe200078e0a3d */
[----:B------:R-:W-:Y:S01]  /*c250*/  ISETP.GE.AND P6, PT, R28, RZ, PT ;  /* 0x000000ff1c00720c */ /* 0x000fe20003fc6270 */
[----:B------:R-:W-:-:S02]  /*c260*/  IMAD.MOV.U32 R28, RZ, RZ, R9 ;  /* 0x000000ffff1c7224 */ /* 0x000fc400078e0009 */
[----:B------:R-:W-:Y:S01]  /*c270*/  IMAD.HI.U32 R9, R8, R7, RZ ;  /* 0x0000000708097227 */ /* 0x000fe200078e00ff */
[----:B------:R0:W-:Y:S03]  /*c280*/  STL [R1+0x5c], R60 ;  /* 0x00005c3c01007387 */ /* 0x0001e60000100800 */
[----:B------:R-:W-:Y:S01]  /*c290*/  IMAD.MOV R12, RZ, RZ, -R9 ;  /* 0x000000ffff0c7224 */ /* 0x000fe200078e0a09 */
[----:B0-----:R-:W4:Y:S04]  /*c2a0*/  LDL.LU R60, [R1+0x84e4] ;  /* 0x0084e400013c7983 */ /* 0x001f280000300800 */
[----:B------:R0:W-:Y:S04]  /*c2b0*/  STL [R1+0x58], R61 ;  /* 0x0000583d01007387 */ /* 0x0001e80000100800 */
[----:B0-----:R-:W5:Y:S04]  /*c2c0*/  LDL.LU R61, [R1+0x84e0] ;  /* 0x0084e000013d7983 */ /* 0x001f680000300800 */
[----:B------:R-:W2:Y:S01]  /*c2d0*/  LDL.LU R9, [R1+0x454] ;  /* 0x0004540001097983 */ /* 0x000ea20000300800 */
[----:B------:R-:W-:-:S02]  /*c2e0*/  ISETP.GT.U32.AND P5, PT, R0, R5, PT ;  /* 0x000000050000720c */ /* 0x000fc40003fa4070 */
[----:B------:R-:W-:-:S11]  /*c2f0*/  ISETP.GT.U32.AND P2, PT, R0, R6, PT ;  /* 0x000000060000720c */ /* 0x000fd60003f44070 */
[----:B------:R-:W-:Y:S01]  /*c300*/  @!P5 IMAD.IADD R5, R5, 0x1, -R0 ;  /* 0x000000010505d824 */ /* 0x000fe200078e0a00 */
[----:B------:R-:W-:-:S04]  /*c310*/  ISETP.GT.U32.AND P5, PT, R0, R11, PT ;  /* 0x0000000b0000720c */ /* 0x000fc80003fa4070 */
[----:B------:R-:W-:Y:S01]  /*c320*/  ISETP.GT.U32.AND P1, PT, R0, R5, PT ;  /* 0x000000050000720c */ /* 0x000fe20003f24070 */
[----:B------:R-:W-:-:S08]  /*c330*/  @!P2 IMAD.IADD R6, R6, 0x1, -R0 ;  /* 0x000000010606a824 */ /* 0x000fd000078e0a00 */
[----:B------:R-:W-:Y:S01]  /*c340*/  @!P5 IMAD.IADD R11, R11, 0x1, -R0 ;  /* 0x000000010b0bd824 */ /* 0x000fe200078e0a00 */
[----:B------:R-:W-:-:S03]  /*c350*/  ISETP.GT.U32.AND P5, PT, R0, R4, PT ;  /* 0x000000040000720c */ /* 0x000fc60003fa4070 */
[----:B------:R-:W-:Y:S01]  /*c360*/  @!P1 IMAD.IADD R5, R5, 0x1, -R0 ;  /* 0x0000000105059824 */ /* 0x000fe200078e0a00 */
[----:B------:R-:W-:Y:S01]  /*c370*/  ISETP.GE.AND P1, PT, R29, RZ, PT ;  /* 0x000000ff1d00720c */ /* 0x000fe20003f26270 */
[C---:B------:R-:W-:Y:S01]  /*c380*/  IMAD R7, R0.reuse, R12, R7 ;  /* 0x0000000c00077224 */ /* 0x040fe200078e0207 */
[----:B------:R-:W-:Y:S01]  /*c390*/  ISETP.GE.AND P2, PT, R31, RZ, PT ;  /* 0x000000ff1f00720c */ /* 0x000fe20003f46270 */
[----:B------:R-:W-:Y:S01]  /*c3a0*/  @!P0 IMAD.MOV R11, RZ, RZ, -R11 ;  /* 0x000000ffff0b8224 */ /* 0x000fe200078e0a0b */
[C---:B------:R-:W-:Y:S01]  /*c3b0*/  ISETP.GT.U32.AND P0, PT, R0.reuse, R6, PT ;  /* 0x000000060000720c */ /* 0x040fe20003f04070 */
[----:B------:R-:W-:Y:S01]  /*c3c0*/  @!P4 IMAD.MOV R5, RZ, RZ, -R5 ;  /* 0x000000ffff05c224 */ /* 0x000fe200078e0a05 */
[----:B------:R-:W-:-:S03]  /*c3d0*/  ISETP.GT.U32.AND P4, PT, R0, R7, PT ;  /* 0x000000070000720c */ /* 0x000fc60003f84070 */
[--C-:B------:R-:W-:Y:S01]  /*c3e0*/  @!P5 IMAD.IADD R4, R4, 0x1, -R0.reuse ;  /* 0x000000010404d824 */ /* 0x100fe200078e0a00 */
[----:B------:R0:W-:Y:S04]  /*c3f0*/  STL [R1+0x54], R11 ;  /* 0x0000540b01007387 */ /* 0x0001e80000100800 */
[----:B------:R-:W-:Y:S01]  /*c400*/  ISETP.GT.U32.AND P5, PT, R0, R4, PT ;  /* 0x000000040000720c */ /* 0x000fe20003fa4070 */
[----:B------:R-:W-:Y:S01]  /*c410*/  STL [R1+0x50], R5 ;  /* 0x0000500501007387 */ /* 0x000fe20000100800 */
[----:B0-----:R-:W-:Y:S01]  /*c420*/  IABS R11, R33 ;  /* 0x00000021000b7213 */ /* 0x001fe20000000000 */
[--C-:B------:R-:W-:Y:S02]  /*c430*/  @!P0 IMAD.IADD R6, R6, 0x1, -R0.reuse ;  /* 0x0000000106068824 */ /* 0x100fe400078e0a00 */
[----:B------:R-:W-:-:S02]  /*c440*/  @!P4 IMAD.IADD R7, R7, 0x1, -R0 ;  /* 0x000000010707c824 */ /* 0x000fc400078e0a00 */
[----:B------:R-:W-:Y:S02]  /*c450*/  IMAD.MOV.U32 R12, RZ, RZ, R6 ;  /* 0x000000ffff0c7224 */ /* 0x000fe400078e0006 */
[----:B------:R-:W-:-:S04]  /*c460*/  @!P6 IMAD.MOV R2, RZ, RZ, -R2 ;  /* 0x000000ffff02e224 */ /* 0x000fc800078e0a02 */
[----:B------:R-:W-:Y:S02]  /*c470*/  @!P5 IMAD.IADD R4, R4, 0x1, -R0 ;  /* 0x000000010404d824 */ /* 0x000fe400078e0a00 */
[----:B------:R-:W-:Y:S01]  /*c480*/  @!P1 IMAD.MOV R12, RZ, RZ, -R12 ;  /* 0x000000ffff0c9224 */ /* 0x000fe200078e0a0c */
[----:B------:R-:W-:Y:S01]  /*c490*/  ISETP.GT.U32.AND P1, PT, R0, R7, PT ;  /* 0x000000070000720c */ /* 0x000fe20003f24070 */
[----:B------:R0:W-:Y:S01]  /*c4a0*/  STL [R1+0x4c], R2 ;  /* 0x00004c0201007387 */ /* 0x0001e20000100800 */
[----:B------:R-:W-:Y:S01]  /*c4b0*/  @!P3 IMAD.MOV R4, RZ, RZ, -R4 ;  /* 0x000000ffff04b224 */ /* 0x000fe200078e0a04 */
[----:B0-----:R-:W-:-:S05]  /*c4c0*/  IABS R2, R35 ;  /* 0x0000002300027213 */ /* 0x001fca0000000000 */
[----:B------:R-:W-:Y:S01]  /*c4d0*/  IMAD.HI.U32 R6, R8, R2, RZ ;  /* 0x0000000208067227 */ /* 0x000fe200078e00ff */
[----:B------:R-:W-:-:S03]  /*c4e0*/  ISETP.GE.AND P0, PT, R33, RZ, PT ;  /* 0x000000ff2100720c */ /* 0x000fc60003f06270 */
[----:B------:R-:W-:Y:S02]  /*c4f0*/  IMAD.MOV R6, RZ, RZ, -R6 ;  /* 0x000000ffff067224 */ /* 0x000fe400078e0a06 */
[----:B------:R-:W-:Y:S01]  /*c500*/  @!P1 IMAD.IADD R7, R7, 0x1, -R0 ;  /* 0x0000000107079824 */ /* 0x000fe200078e0a00 */
[----:B------:R-:W-:Y:S01]  /*c510*/  STL [R1+0x48], R12 ;  /* 0x0000480c01007387 */ /* 0x000fe20000100800 */
[C---:B------:R-:W-:Y:S02]  /*c520*/  IMAD R2, R0.reuse, R6, R2 ;  /* 0x0000000600027224 */ /* 0x040fe400078e0202 */
[----:B------:R-:W-:Y:S01]  /*c530*/  IMAD.MOV.U32 R33, RZ, RZ, R7 ;  /* 0x000000ffff217224 */ /* 0x000fe200078e0007 */
[----:B------:R0:W-:Y:S03]  /*c540*/  STL [R1+0x44], R4 ;  /* 0x0000440401007387 */ /* 0x0001e60000100800 */
[----:B------:R-:W-:Y:S01]  /*c550*/  @!P2 IMAD.MOV R33, RZ, RZ, -R33 ;  /* 0x000000ffff21a224 */ /* 0x000fe200078e0a21 */
[----:B------:R-:W-:-:S02]  /*c560*/  ISETP.GT.U32.AND P2, PT, R0, R2, PT ;  /* 0x000000020000720c */ /* 0x000fc40003f44070 */
[----:B0-----:R-:W-:-:S05]  /*c570*/  IABS R4, R37 ;  /* 0x0000002500047213 */ /* 0x001fca0000000000 */
[----:B------:R-:W-:Y:S01]  /*c580*/  IMAD.HI.U32 R7, R8, R4, RZ ;  /* 0x0000000408077227 */ /* 0x000fe200078e00ff */
[----:B------:R-:W-:-:S03]  /*c590*/  ISETP.GE.AND P6, PT, R32, RZ, PT ;  /* 0x000000ff2000720c */ /* 0x000fc60003fc6270 */
[----:B------:R-:W-:Y:S02]  /*c5a0*/  IMAD.MOV R7, RZ, RZ, -R7 ;  /* 0x000000ffff077224 */ /* 0x000fe400078e0a07 */
[----:B------:R-:W-:-:S05]  /*c5b0*/  @!P2 IMAD.IADD R2, R2, 0x1, -R0 ;  /* 0x000000010202a824 */ /* 0x000fca00078e0a00 */
[----:B------:R-:W-:Y:S02]  /*c5c0*/  ISETP.GT.U32.AND P2, PT, R0, R2, PT ;  /* 0x000000020000720c */ /* 0x000fe40003f44070 */
[----:B------:R-:W-:Y:S02]  /*c5d0*/  ISETP.GE.AND P4, PT, R34, RZ, PT ;  /* 0x000000ff2200720c */ /* 0x000fe40003f86270 */
[----:B------:R-:W-:-:S09]  /*c5e0*/  ISETP.GE.AND P1, PT, R35, RZ, PT ;  /* 0x000000ff2300720c */ /* 0x000fd20003f26270 */
[----:B------:R-:W-:Y:S01]  /*c5f0*/  @!P2 IMAD.IADD R2, R2, 0x1, -R0 ;  /* 0x000000010202a824 */ /* 0x000fe200078e0a00 */
[----:B------:R-:W-:Y:S01]  /*c600*/  STL [R1+0x34], R33 ;  /* 0x0000342101007387 */ /* 0x000fe20000100800 */
[----:B---3--:R-:W-:Y:S01]  /*c610*/  IMAD.MOV.U32 R29, RZ, RZ, R10 ;  /* 0x000000ffff1d7224 */ /* 0x008fe200078e000a */
[----:B------:R-:W-:Y:S01]  /*c620*/  IABS R10, R32 ;  /* 0x00000020000a7213 */ /* 0x000fe20000000000 */
[----:B--2---:R-:W-:-:S04]  /*c630*/  IMAD.MOV.U32 R31, RZ, RZ, R9 ;  /* 0x000000ffff1f7224 */ /* 0x004fc800078e0009 */
[----:B------:R-:W-:-:S04]  /*c640*/  IMAD.MOV.U32 R9, RZ, RZ, R10 ;  /* 0x000000ffff097224 */ /* 0x000fc800078e000a */
[----:B------:R-:W-:-:S04]  /*c650*/  IMAD.HI.U32 R10, R8, R9, RZ ;  /* 0x00000009080a7227 */ /* 0x000fc800078e00ff */
[----:B------:R-:W-:-:S04]  /*c660*/  IMAD.MOV R10, RZ, RZ, -R10 ;  /* 0x000000ffff0a7224 */ /* 0x000fc800078e0a0a */
[----:B------:R-:W-:Y:S02]  /*c670*/  IMAD R5, R0, R10, R9 ;  /* 0x0000000a00057224 */ /* 0x000fe400078e0209 */
[----:B------:R-:W-:-:S04]  /*c680*/  IMAD.HI.U32 R9, R8, R11, RZ ;  /* 0x0000000b08097227 */ /* 0x000fc800078e00ff */
[----:B------:R-:W-:Y:S01]  /*c690*/  IMAD.MOV R9, RZ, RZ, -R9 ;  /* 0x000000ffff097224 */ /* 0x000fe200078e0a09 */
[----:B------:R-:W-:-:S03]  /*c6a0*/  ISETP.GT.U32.AND P5, PT, R0, R5, PT ;  /* 0x000000050000720c */ /* 0x000fc60003fa4070 */
[----:B------:R-:W-:-:S05]  /*c6b0*/  IMAD R9, R0, R9, R11 ;  /* 0x0000000900097224 */ /* 0x000fca00078e020b */
[----:B------:R-:W-:Y:S02]  /*c6c0*/  ISETP.GT.U32.AND P3, PT, R0, R9, PT ;  /* 0x000000090000720c */ /* 0x000fe40003f64070 */
[----:B------:R-:W-:-:S03]  /*c6d0*/  IABS R10, R34 ;  /* 0x00000022000a7213 */ /* 0x000fc60000000000 */
[----:B------:R-:W-:Y:S01]  /*c6e0*/  @!P5 IMAD.IADD R5, R5, 0x1, -R0 ;  /* 0x000000010505d824 */ /* 0x000fe200078e0a00 */
[----:B------:R-:W-:Y:S01]  /*c6f0*/  IABS R11, R36 ;  /* 0x00000024000b7213 */ /* 0x000fe20000000000 */
[----:B------:R-:W-:-:S03]  /*c700*/  IMAD.HI.U32 R12, R8, R10, RZ ;  /* 0x0000000a080c7227 */ /* 0x000fc600078e00ff */
[----:B------:R-:W-:Y:S01]  /*c710*/  ISETP.GT.U32.AND P5, PT, R0, R5, PT ;  /* 0x000000050000720c */ /* 0x000fe20003fa4070 */
[----:B------:R-:W-:Y:S02]  /*c720*/  IMAD.MOV.U32 R6, RZ, RZ, R11 ;  /* 0x000000ffff067224 */ /* 0x000fe400078e000b */
[----:B------:R-:W-:Y:S02]  /*c730*/  @!P3 IMAD.IADD R9, R9, 0x1, -R0 ;  /* 0x000000010909b824 */ /* 0x000fe400078e0a00 */
[----:B------:R-:W-:Y:S02]  /*c740*/  IMAD.MOV R12, RZ, RZ, -R12 ;  /* 0x000000ffff0c7224 */ /* 0x000fe400078e0a0c */
[----:B------:R-:W-:Y:S01]  /*c750*/  IMAD.HI.U32 R11, R8, R6, RZ ;  /* 0x00000006080b7227 */ /* 0x000fe200078e00ff */
[----:B------:R-:W-:-:S03]  /*c760*/  ISETP.GT.U32.AND P3, PT, R0, R9, PT ;  /* 0x000000090000720c */ /* 0x000fc60003f64070 */
[C---:B------:R-:W-:Y:S02]  /*c770*/  IMAD R10, R0.reuse, R12, R10 ;  /* 0x0000000c000a7224 */ /* 0x040fe400078e020a */
[----:B------:R-:W-:Y:S02]  /*c780*/  IMAD.MOV R11, RZ, RZ, -R11 ;  /* 0x000000ffff0b7224 */ /* 0x000fe400078e0a0b */
[----:B------:R-:W-:Y:S01]  /*c790*/  @!P5 IMAD.IADD R5, R5, 0x1, -R0 ;  /* 0x000000010505d824 */ /* 0x000fe200078e0a00 */
[C---:B------:R-:W-:Y:S01]  /*c7a0*/  ISETP.GT.U32.AND P5, PT, R0.reuse, R10, PT ;  /* 0x0000000a0000720c */ /* 0x040fe20003fa4070 */
[C---:B------:R-:W-:Y:S01]  /*c7b0*/  IMAD R6, R0.reuse, R11, R6 ;  /* 0x0000000b00067224 */ /* 0x040fe200078e0206 */
[----:B------:R-:W-:Y:S01]  /*c7c0*/  IABS R11, R38 ;  /* 0x00000026000b7213 */ /* 0x000fe20000000000 */
[----:B------:R-:W-:Y:S02]  /*c7d0*/  IMAD.MOV.U32 R32, RZ, RZ, R5 ;  /* 0x000000ffff207224 */ /* 0x000fe400078e0005 */
[----:B------:R-:W-:-:S02]  /*c7e0*/  IMAD R5, R0, R7, R4 ;  /* 0x0000000700057224 */ /* 0x000fc400078e0204 */
[----:B------:R-:W-:Y:S02]  /*c7f0*/  @!P3 IMAD.IADD R9, R9, 0x1, -R0 ;  /* 0x000000010909b824 */ /* 0x000fe400078e0a00 */
[----:B------:R-:W-:Y:S01]  /*c800*/  IMAD.MOV.U32 R4, RZ, RZ, R11 ;  /* 0x000000ffff047224 */ /* 0x000fe200078e000b */
[----:B------:R-:W-:Y:S01]  /*c810*/  ISETP.GT.U32.AND P3, PT, R0, R6, PT ;  /* 0x000000060000720c */ /* 0x000fe20003f64070 */
[----:B------:R-:W-:Y:S02]  /*c820*/  IMAD.MOV.U32 R12, RZ, RZ, R9 ;  /* 0x000000ffff0c7224 */ /* 0x000fe400078e0009 */
[----:B------:R-:W-:-:S04]  /*c830*/  IMAD.HI.U32 R11, R8, R4, RZ ;  /* 0x00000004080b7227 */ /* 0x000fc800078e00ff */
[----:B------:R-:W-:Y:S02]  /*c840*/  @!P5 IMAD.IADD R10, R10, 0x1, -R0 ;  /* 0x000000010a0ad824 */ /* 0x000fe400078e0a00 */
[----:B------:R-:W-:Y:S01]  /*c850*/  @!P0 IMAD.MOV R12, RZ, RZ, -R12 ;  /* 0x000000ffff0c8224 */ /* 0x000fe200078e0a0c */
[C---:B------:R-:W-:Y:S01]  /*c860*/  ISETP.GT.U32.AND P0, PT, R0.reuse, R5, PT ;  /* 0x000000050000720c */ /* 0x040fe20003f04070 */
[----:B------:R-:W-:Y:S01]  /*c870*/  IMAD.MOV R11, RZ, RZ, -R11 ;  /* 0x000000ffff0b7224 */ /* 0x000fe200078e0a0b */
[----:B------:R-:W-:-:S03]  /*c880*/  ISETP.GT.U32.AND P5, PT, R0, R10, PT ;  /* 0x0000000a0000720c */ /* 0x000fc60003fa4070 */
[----:B------:R-:W-:Y:S02]  /*c890*/  IMAD R4, R0, R11, R4 ;  /* 0x0000000b00047224 */ /* 0x000fe400078e0204 */
[----:B------:R-:W-:-:S03]  /*c8a0*/  @!P3 IMAD.IADD R6, R6, 0x1, -R0 ;  /* 0x000000010606b824 */ /* 0x000fc600078e0a00 */
[C---:B------:R-:W-:Y:S02]  /*c8b0*/  ISETP.GT.U32.AND P2, PT, R0.reuse, R4, PT ;  /* 0x000000040000720c */ /* 0x040fe40003f44070 */
[----:B------:R-:W-:Y:S01]  /*c8c0*/  IABS R7, R39 ;  /* 0x0000002700077213 */ /* 0x000fe20000000000 */
[----:B------:R-:W-:Y:S01]  /*c8d0*/  @!P0 IMAD.IADD R5, R5, 0x1, -R0 ;  /* 0x0000000105058824 */ /* 0x000fe200078e0a00 */
[----:B------:R-:W-:Y:S01]  /*c8e0*/  ISETP.GT.U32.AND P3, PT, R0, R6, PT ;  /* 0x000000060000720c */ /* 0x000fe20003f64070 */
[----:B------:R-:W-:Y:S02]  /*c8f0*/  @!P6 IMAD.MOV R32, RZ, RZ, -R32 ;  /* 0x000000ffff20e224 */ /* 0x000fe400078e0a20 */
[----:B------:R-:W-:Y:S01]  /*c900*/  @!P5 IMAD.IADD R10, R10, 0x1, -R0 ;  /* 0x000000010a0ad824 */ /* 0x000fe200078e0a00 */
[----:B------:R-:W-:Y:S01]  /*c910*/  ISETP.GT.U32.AND P0, PT, R0, R5, PT ;  /* 0x000000050000720c */ /* 0x000fe20003f04070 */
[----:B------:R-:W-:Y:S01]  /*c920*/  IMAD.HI.U32 R11, R8, R7, RZ ;  /* 0x00000007080b7227 */ /* 0x000fe200078e00ff */
[----:B------:R0:W-:Y:S03]  /*c930*/  STL [R1+0x30], R32 ;  /* 0x0000302001007387 */ /* 0x0001e60000100800 */
[----:B------:R-:W-:-:S02]  /*c940*/  IMAD.MOV R11, RZ, RZ, -R11 ;  /* 0x000000ffff0b7224 */ /* 0x000fc400078e0a0b */
[----:B------:R-:W-:Y:S01]  /*c950*/  @!P2 IMAD.IADD R4, R4, 0x1, -R0 ;  /* 0x000000010404a824 */ /* 0x000fe200078e0a00 */
[----:B------:R1:W-:Y:S01]  /*c960*/  STL [R1+0x2c], R12 ;  /* 0x00002c0c01007387 */ /* 0x0003e20000100800 */
[----:B0-----:R-:W-:Y:S01]  /*c970*/  IMAD.MOV.U32 R32, RZ, RZ, R10 ;  /* 0x000000ffff207224 */ /* 0x001fe200078e000a */
[----:B------:R-:W-:Y:S01]  /*c980*/  ISETP.GE.AND P6, PT, R36, RZ, PT ;  /* 0x000000ff2400720c */ /* 0x000fe20003fc6270 */
[----:B------:R-:W-:Y:S02]  /*c990*/  @!P3 IMAD.IADD R6, R6, 0x1, -R0 ;  /* 0x000000010606b824 */ /* 0x000fe400078e0a00 */
[----:B------:R-:W-:Y:S02]  /*c9a0*/  @!P4 IMAD.MOV R32, RZ, RZ, -R32 ;  /* 0x000000ffff20c224 */ /* 0x000fe400078e0a20 */
[----:B-1----:R-:W-:Y:S01]  /*c9b0*/  IMAD.MOV.U32 R12, RZ, RZ, R2 ;  /* 0x000000ffff0c7224 */ /* 0x002fe200078e0002 */
[C---:B------:R-:W-:Y:S01]  /*c9c0*/  ISETP.GT.U32.AND P2, PT, R0.reuse, R4, PT ;  /* 0x000000040000720c */ /* 0x040fe20003f44070 */
[C---:B------:R-:W-:Y:S01]  /*c9d0*/  IMAD R2, R0.reuse, R11, R7 ;  /* 0x0000000b00027224 */ /* 0x040fe200078e0207 */
[----:B------:R-:W-:Y:S01]  /*c9e0*/  IABS R7, R41 ;  /* 0x0000002900077213 */ /* 0x000fe20000000000 */
[----:B------:R-:W-:Y:S01]  /*c9f0*/  @!P1 IMAD.MOV R12, RZ, RZ, -R12 ;  /* 0x000000ffff0c9224 */ /* 0x000fe200078e0a0c */
[----:B------:R0:W-:Y:S01]  /*ca00*/  STL [R1+0x24], R32 ;  /* 0x0000242001007387 */ /* 0x0001e20000100800 */
[----:B------:R-:W-:Y:S01]  /*ca10*/  @!P0 IMAD.IADD R5, R5, 0x1, -R0 ;  /* 0x0000000105058824 */ /* 0x000fe200078e0a00 */
[----:B------:R-:W-:-:S02]  /*ca20*/  ISETP.GT.U32.AND P0, PT, R0, R2, PT ;  /* 0x000000020000720c */ /* 0x000fc40003f04070 */
[----:B------:R-:W-:Y:S01]  /*ca30*/  IABS R9, R40 ;  /* 0x0000002800097213 */ /* 0x000fe20000000000 */
[----:B------:R1:W-:Y:S01]  /*ca40*/  STL [R1+0x20], R12 ;  /* 0x0000200c01007387 */ /* 0x0003e20000100800 */
[----:B------:R-:W-:Y:S01]  /*ca50*/  ISETP.GE.AND P4, PT, R38, RZ, PT ;  /* 0x000000ff2600720c */ /* 0x000fe20003f86270 */
[----:B0-----:R-:W-:Y:S02]  /*ca60*/  IMAD.MOV.U32 R32, RZ, RZ, R6 ;  /* 0x000000ffff207224 */ /* 0x001fe400078e0006 */
[----:B------:R-:W-:Y:S02]  /*ca70*/  IMAD.MOV.U32 R6, RZ, RZ, R7 ;  /* 0x000000ffff067224 */ /* 0x000fe400078e0007 */
[----:B-1----:R-:W-:Y:S02]  /*ca80*/  IMAD.MOV.U32 R12, RZ, RZ, R5 ;  /* 0x000000ffff0c7224 */ /* 0x002fe400078e0005 */
[----:B------:R-:W-:Y:S01]  /*ca90*/  IMAD.HI.U32 R5, R8, R6, RZ ;  /* 0x0000000608057227 */ /* 0x000fe200078e00ff */
[----:B------:R-:W-:-:S03]  /*caa0*/  ISETP.GE.AND P5, PT, R37, RZ, PT ;  /* 0x000000ff2500720c */ /* 0x000fc60003fa6270 */
[----:B------:R-:W-:Y:S02]  /*cab0*/  @!P6 IMAD.MOV R32, RZ, RZ, -R32 ;  /* 0x000000ffff20e224 */ /* 0x000fe400078e0a20 */
[----:B------:R-:W-:-:S04]  /*cac0*/  IMAD.HI.U32 R10, R8, R9, RZ ;  /* 0x00000009080a7227 */ /* 0x000fc800078e00ff */
[----:B------:R-:W-:Y:S02]  /*cad0*/  IMAD.MOV R5, RZ, RZ, -R5 ;  /* 0x000000ffff057224 */ /* 0x000fe400078e0a05 */
[----:B------:R-:W-:Y:S01]  /*cae0*/  @!P2 IMAD.IADD R4, R4, 0x1, -R0 ;  /* 0x000000010404a824 */ /* 0x000fe200078e0a00 */
[----:B------:R0:W-:Y:S01]  /*caf0*/  STL [R1+0x1c], R32 ;  /* 0x00001c2001007387 */ /* 0x0001e20000100800 */
[----:B------:R-:W-:Y:S02]  /*cb00*/  IMAD.MOV R10, RZ, RZ, -R10 ;  /* 0x000000ffff0a7224 */ /* 0x000fe400078e0a0a */
[----:B------:R-:W-:Y:S02]  /*cb10*/  IMAD R5, R0, R5, R6 ;  /* 0x0000000500057224 */ /* 0x000fe400078e0206 */
[----:B------:R-:W-:Y:S02]  /*cb20*/  @!P0 IMAD.IADD R2, R2, 0x1, -R0 ;  /* 0x0000000102028824 */ /* 0x000fe400078e0a00 */
[----:B------:R-:W-:-:S02]  /*cb30*/  IMAD R9, R0, R10, R9 ;  /* 0x0000000a00097224 */ /* 0x000fc400078e0209 */
[----:B0-----:R-:W-:Y:S01]  /*cb40*/  IMAD.MOV.U32 R32, RZ, RZ, R4 ;  /* 0x000000ffff207224 */ /* 0x001fe200078e0004 */
[----:B------:R-:W-:-:S03]  /*cb50*/  ISETP.GT.U32.AND P0, PT, R0, R2, PT ;  /* 0x000000020000720c */ /* 0x000fc60003f04070 */
[----:B------:R-:W-:Y:S01]  /*cb60*/  @!P4 IMAD.MOV R32, RZ, RZ, -R32 ;  /* 0x000000ffff20c224 */ /* 0x000fe200078e0a20 */
[C---:B------:R-:W-:Y:S01]  /*cb70*/  ISETP.GT.U32.AND P4, PT, R0.reuse, R5, PT ;  /* 0x000000050000720c */ /* 0x040fe20003f84070 */
[----:B------:R-:W-:Y:S01]  /*cb80*/  @!P5 IMAD.MOV R12, RZ, RZ, -R12 ;  /* 0x000000ffff0cd224 */ /* 0x000fe200078e0a0c */
[----:B------:R-:W-:Y:S02]  /*cb90*/  ISETP.GT.U32.AND P5, PT, R0, R9, PT ;  /* 0x000000090000720c */ /* 0x000fe40003fa4070 */
[----:B------:R-:W-:Y:S02]  /*cba0*/  ISETP.GE.AND P1, PT, R39, RZ, PT ;  /* 0x000000ff2700720c */ /* 0x000fe40003f26270 */
[----:B------:R-:W-:Y:S01]  /*cbb0*/  IABS R11, R52 ;  /* 0x00000034000b7213 */ /* 0x000fe20000000000 */
[----:B------:R0:W-:Y:S01]  /*cbc0*/  STL [R1+0x18], R12 ;  /* 0x0000180c01007387 */ /* 0x0001e20000100800 */
[----:B------:R-:W-:Y:S01]  /*cbd0*/  IABS R10, R53 ;  /* 0x00000035000a7213 */ /* 0x000fe20000000000 */
[----:B------:R-:W-:-:S04]  /*cbe0*/  @!P0 IMAD.IADD R2, R2, 0x1, -R0 ;  /* 0x0000000102028824 */ /* 0x000fc800078e0a00 */
[--C-:B------:R-:W-:Y:S01]  /*cbf0*/  @!P4 IMAD.IADD R5, R5, 0x1, -R0.reuse ;  /* 0x000000010505c824 */ /* 0x100fe200078e0a00 */
[----:B------:R1:W-:Y:S01]  /*cc00*/  STL [R1+0xc], R32 ;  /* 0x00000c2001007387 */ /* 0x0003e20000100800 */
[----:B------:R-:W-:Y:S02]  /*cc10*/  @!P5 IMAD.IADD R9, R9, 0x1, -R0 ;  /* 0x000000010909d824 */ /* 0x000fe400078e0a00 */
[----:B0-----:R-:W-:Y:S01]  /*cc20*/  IMAD.HI.U32 R12, R8, R11, RZ ;  /* 0x0000000b080c7227 */ /* 0x001fe200078e00ff */
[----:B------:R-:W-:Y:S02]  /*cc30*/  ISETP.GT.U32.AND P4, PT, R0, R5, PT ;  /* 0x000000050000720c */ /* 0x000fe40003f84070 */
[----:B------:R-:W-:Y:S01]  /*cc40*/  IABS R6, R54 ;  /* 0x0000003600067213 */ /* 0x000fe20000000000 */
[----:B------:R-:W-:Y:S01]  /*cc50*/  IMAD.HI.U32 R7, R8, R10, RZ ;  /* 0x0000000a08077227 */ /* 0x000fe200078e00ff */
[----:B------:R-:W-:-:S03]  /*cc60*/  ISETP.GT.U32.AND P5, PT, R0, R9, PT ;  /* 0x000000090000720c */ /* 0x000fc60003fa4070 */
[----:B-1----:R-:W-:Y:S02]  /*cc70*/  IMAD.MOV.U32 R32, RZ, RZ, R2 ;  /* 0x000000ffff207224 */ /* 0x002fe400078e0002 */
[----:B------:R-:W-:Y:S02]  /*cc80*/  IMAD.MOV R12, RZ, RZ, -R12 ;  /* 0x000000ffff0c7224 */ /* 0x000fe400078e0a0c */
[----:B------:R-:W-:Y:S01]  /*cc90*/  @!P1 IMAD.MOV R32, RZ, RZ, -R32 ;  /* 0x000000ffff209224 */ /* 0x000fe200078e0a20 */
[----:B------:R-:W-:Y:S01]  /*cca0*/  ISETP.GE.AND P3, PT, R40, RZ, PT ;  /* 0x000000ff2800720c */ /* 0x000fe20003f66270 */
[----:B------:R-:W-:Y:S01]  /*ccb0*/  IMAD.MOV R4, RZ, RZ, -R7 ;  /* 0x000000ffff047224 */ /* 0x000fe200078e0a07 */
[----:B------:R-:W-:Y:S01]  /*ccc0*/  ISETP.GE.AND P6, PT, R41, RZ, PT ;  /* 0x000000ff2900720c */ /* 0x000fe20003fc6270 */
[----:B------:R-:W-:Y:S01]  /*ccd0*/  IMAD R7, R0, R12, R11 ;  /* 0x0000000c00077224 */ /* 0x000fe200078e020b */
[----:B------:R0:W-:Y:S01]  /*cce0*/  STL [R1+0x158], R32 ;  /* 0x0001582001007387 */ /* 0x0001e20000100800 */
[----:B------:R-:W-:-:S04]  /*ccf0*/  IMAD.HI.U32 R11, R8, R6, RZ ;  /* 0x00000006080b7227 */ /* 0x000fc800078e00ff */
[--C-:B------:R-:W-:Y:S02]  /*cd00*/  @!P4 IMAD.IADD R5, R5, 0x1, -R0.reuse ;  /* 0x000000010505c824 */ /* 0x100fe400078e0a00 */
[----:B0-----:R-:W-:Y:S02]  /*cd10*/  IMAD.MOV.U32 R32, RZ, RZ, R29 ;  /* 0x000000ffff207224 */ /* 0x001fe400078e001d */
[----:B------:R-:W-:Y:S02]  /*cd20*/  IMAD.MOV.U32 R29, RZ, RZ, R13 ;  /* 0x000000ffff1d7224 */ /* 0x000fe400078e000d */
[----:B------:R-:W-:Y:S02]  /*cd30*/  IMAD.MOV R13, RZ, RZ, -R11 ;  /* 0x000000ffff0d7224 */ /* 0x000fe400078e0a0b */
[----:B------:R-:W-:Y:S02]  /*cd40*/  @!P5 IMAD.IADD R9, R9, 0x1, -R0 ;  /* 0x000000010909d824 */ /* 0x000fe400078e0a00 */
[----:B------:R-:W-:-:S02]  /*cd50*/  IMAD R6, R0, R13, R6 ;  /* 0x0000000d00067224 */ /* 0x000fc400078e0206 */
[----:B------:R-:W-:Y:S02]  /*cd60*/  IMAD.MOV.U32 R13, RZ, RZ, R5 ;  /* 0x000000ffff0d7224 */ /* 0x000fe400078e0005 */
[----:B------:R-:W-:Y:S02]  /*cd70*/  @!P3 IMAD.MOV R9, RZ, RZ, -R9 ;  /* 0x000000ffff09b224 */ /* 0x000fe400078e0a09 */
[----:B------:R-:W-:-:S03]  /*cd80*/  @!P6 IMAD.MOV R13, RZ, RZ, -R13 ;  /* 0x000000ffff0de224 */ /* 0x000fc600078e0a0d */
[----:B------:R0:W-:Y:S04]  /*cd90*/  STL [R1+0x1c0], R9 ;  /* 0x0001c00901007387 */ /* 0x0001e80000100800 */
[----:B------:R1:W-:Y:S04]  /*cda0*/  STL [R1+0x1e4], R13 ;  /* 0x0001e40d01007387 */ /* 0x0003e80000100800 */
[----:B------:R-:W2:Y:S01]  /*cdb0*/  LDL.LU R34, [R1] ;  /* 0x0000000001227983 */ /* 0x000ea20000300800 */
[C---:B------:R-:W-:Y:S01]  /*cdc0*/  ISETP.GT.U32.AND P0, PT, R0.reuse, R7, PT ;  /* 0x000000070000720c */ /* 0x040fe20003f04070 */
[----:B------:R-:W-:Y:S01]  /*cdd0*/  IMAD R4, R0, R4, R10 ;  /* 0x0000000400047224 */ /* 0x000fe200078e020a */
[----:B------:R-:W-:-:S02]  /*cde0*/  IABS R10, R55 ;  /* 0x00000037000a7213 */ /* 0x000fc40000000000 */
[----:B------:R-:W-:-:S03]  /*cdf0*/  IABS R12, R56 ;  /* 0x00000038000c7213 */ /* 0x000fc60000000000 */
[----:B------:R-:W-:-:S04]  /*ce00*/  IMAD.HI.U32 R11, R8, R10, RZ ;  /* 0x0000000a080b7227 */ /* 0x000fc800078e00ff */
[----:B------:R-:W-:Y:S02]  /*ce10*/  IMAD.MOV R11, RZ, RZ, -R11 ;  /* 0x000000ffff0b7224 */ /* 0x000fe400078e0a0b */
[----:B------:R-:W-:Y:S02]  /*ce20*/  @!P0 IMAD.IADD R7, R7, 0x1, -R0 ;  /* 0x0000000107078824 */ /* 0x000fe400078e0a00 */
[----:B------:R-:W-:Y:S01]  /*ce30*/  IMAD.MOV.U32 R2, RZ, RZ, R12 ;  /* 0x000000ffff027224 */ /* 0x000fe200078e000c */
[C---:B------:R-:W-:Y:S01]  /*ce40*/  ISETP.GT.U32.AND P5, PT, R0.reuse, R4, PT ;  /* 0x000000040000720c */ /* 0x040fe20003fa4070 */
[C---:B0-----:R-:W-:Y:S01]  /*ce50*/  IMAD R9, R0.reuse, R11, R10 ;  /* 0x0000000b00097224 */ /* 0x041fe200078e020a */
[----:B------:R-:W-:Y:S01]  /*ce60*/  ISETP.GT.U32.AND P3, PT, R0, R7, PT ;  /* 0x000000070000720c */ /* 0x000fe20003f64070 */
[----:B------:R-:W-:Y:S01]  /*ce70*/  IMAD.HI.U32 R12, R8, R2, RZ ;  /* 0x00000002080c7227 */ /* 0x000fe200078e00ff */
[C---:B------:R-:W-:Y:S02]  /*ce80*/  ISETP.GT.U32.AND P4, PT, R0.reuse, R6, PT ;  /* 0x000000060000720c */ /* 0x040fe40003f84070 */
[----:B------:R-:W-:Y:S01]  /*ce90*/  ISETP.GT.U32.AND P6, PT, R0, R9, PT ;  /* 0x000000090000720c */ /* 0x000fe20003fc4070 */
[----:B------:R-:W-:-:S04]  /*cea0*/  IMAD.MOV R12, RZ, RZ, -R12 ;  /* 0x000000ffff0c7224 */ /* 0x000fc800078e0a0c */
[----:B------:R-:W-:Y:S01]  /*ceb0*/  IMAD R2, R0, R12, R2 ;  /* 0x0000000c00027224 */ /* 0x000fe200078e0202 */
[----:B------:R-:W-:Y:S01]  /*cec0*/  IABS R10, R57 ;  /* 0x00000039000a7213 */ /* 0x000fe20000000000 */
[--C-:B------:R-:W-:Y:S02]  /*ced0*/  @!P5 IMAD.IADD R4, R4, 0x1, -R0.reuse ;  /* 0x000000010404d824 */ /* 0x100fe400078e0a00 */
[--C-:B------:R-:W-:Y:S01]  /*cee0*/  @!P3 IMAD.IADD R7, R7, 0x1, -R0.reuse ;  /* 0x000000010707b824 */ /* 0x100fe200078e0a00 */
[----:B------:R-:W-:Y:S01]  /*cef0*/  ISETP.GT.U32.AND P3, PT, R0, R2, PT ;  /* 0x000000020000720c */ /* 0x000fe20003f64070 */
[--C-:B------:R-:W-:Y:S01]  /*cf00*/  @!P4 IMAD.IADD R6, R6, 0x1, -R0.reuse ;  /* 0x000000010606c824 */ /* 0x100fe200078e0a00 */
[----:B------:R-:W-:Y:S01]  /*cf10*/  ISETP.GT.U32.AND P5, PT, R0, R4, PT ;  /* 0x000000040000720c */ /* 0x000fe20003fa4070 */
[----:B------:R-:W-:Y:S01]  /*cf20*/  @!P6 IMAD.IADD R9, R9, 0x1, -R0 ;  /* 0x000000010909e824 */ /* 0x000fe200078e0a00 */
[----:B------:R-:W-:Y:S01]  /*cf30*/  IABS R5, R58 ;  /* 0x0000003a00057213 */ /* 0x000fe20000000000 */
[----:B------:R-:W-:Y:S01]  /*cf40*/  IMAD.HI.U32 R12, R8, R10, RZ ;  /* 0x0000000a080c7227 */ /* 0x000fe200078e00ff */
[----:B------:R-:W-:-:S02]  /*cf50*/  ISETP.GT.U32.AND P6, PT, R0, R6, PT ;  /* 0x000000060000720c */ /* 0x000fc40003fc4070 */
[----:B-1----:R-:W-:Y:S01]  /*cf60*/  IABS R13, R59 ;  /* 0x0000003b000d7213 */ /* 0x002fe20000000000 */
[----:B------:R-:W-:Y:S01]  /*cf70*/  IMAD.MOV R12, RZ, RZ, -R12 ;  /* 0x000000ffff0c7224 */ /* 0x000fe200078e0a0c */
[----:B------:R-:W-:Y:S01]  /*cf80*/  ISETP.GE.AND P2, PT, R52, RZ, PT ;  /* 0x000000ff3400720c */ /* 0x000fe20003f46270 */
[----:B------:R-:W-:Y:S01]  /*cf90*/  IMAD.HI.U32 R11, R8, R5, RZ ;  /* 0x00000005080b7227 */ /* 0x000fe200078e00ff */
[----:B------:R-:W-:-:S03]  /*cfa0*/  ISETP.GE.AND P1, PT, R53, RZ, PT ;  /* 0x000000ff3500720c */ /* 0x000fc60003f26270 */
[----:B------:R-:W-:Y:S01]  /*cfb0*/  @!P3 IMAD.IADD R2, R2, 0x1, -R0 ;  /* 0x000000010202b824 */ /* 0x000fe200078e0a00 */
[C---:B------:R-:W-:Y:S01]  /*cfc0*/  ISETP.GT.U32.AND P3, PT, R0.reuse, R9, PT ;  /* 0x000000090000720c */ /* 0x040fe20003f64070 */
[----:B------:R-:W-:Y:S02]  /*cfd0*/  IMAD R10, R0, R12, R10 ;  /* 0x0000000c000a7224 */ /* 0x000fe400078e020a */
[----:B------:R-:W-:Y:S02]  /*cfe0*/  IMAD.MOV R11, RZ, RZ, -R11 ;  /* 0x000000ffff0b7224 */ /* 0x000fe400078e0a0b */
[----:B------:R-:W-:Y:S02]  /*cff0*/  IMAD.MOV.U32 R35, RZ, RZ, R7 ;  /* 0x000000ffff237224 */ /* 0x000fe400078e0007 */
[----:B------:R-:W-:Y:S02]  /*d000*/  IMAD.MOV.U32 R7, RZ, RZ, R13 ;  /* 0x000000ffff077224 */ /* 0x000fe400078e000d */
[----:B------:R-:W-:-:S02]  /*d010*/  @!P5 IMAD.IADD R4, R4, 0x1, -R0 ;  /* 0x000000010404d824 */ /* 0x000fc400078e0a00 */
[----:B------:R-:W-:Y:S01]  /*d020*/  @!P6 IMAD.IADD R6, R6, 0x1, -R0 ;  /* 0x000000010606e824 */ /* 0x000fe200078e0a00 */
[C---:B------:R-:W-:Y:S01]  /*d030*/  ISETP.GT.U32.AND P6, PT, R0.reuse, R10, PT ;  /* 0x0000000a0000720c */ /* 0x040fe20003fc4070 */
[----:B------:R-:W-:Y:S02]  /*d040*/  IMAD R5, R0, R11, R5 ;  /* 0x0000000b00057224 */ /* 0x000fe400078e0205 */
[----:B------:R-:W-:Y:S01]  /*d050*/  IMAD.HI.U32 R11, R8, R7, RZ ;  /* 0x00000007080b7227 */ /* 0x000fe200078e00ff */
[----:B------:R-:W-:-:S03]  /*d060*/  ISETP.GE.AND P0, PT, R54, RZ, PT ;  /* 0x000000ff3600720c */ /* 0x000fc60003f06270 */
[----:B------:R-:W-:Y:S02]  /*d070*/  IMAD.MOV.U32 R33, RZ, RZ, R4 ;  /* 0x000000ffff217224 */ /* 0x000fe400078e0004 */
[----:B------:R-:W-:Y:S02]  /*d080*/  IMAD.MOV R11, RZ, RZ, -R11 ;  /* 0x000000ffff0b7224 */ /* 0x000fe400078e0a0b */
[----:B------:R-:W-:Y:S02]  /*d090*/  @!P2 IMAD.MOV R35, RZ, RZ, -R35 ;  /* 0x000000ffff23a224 */ /* 0x000fe400078e0a23 */
[----:B------:R-:W-:Y:S02]  /*d0a0*/  @!P1 IMAD.MOV R33, RZ, RZ, -R33 ;  /* 0x000000ffff219224 */ /* 0x000fe400078e0a21 */
[--C-:B------:R-:W-:Y:S01]  /*d0b0*/  @!P3 IMAD.IADD R9, R9, 0x1, -R0.reuse ;  /* 0x000000010909b824 */ /* 0x100fe200078e0a00 */
[C---:B------:R-:W-:Y:S01]  /*d0c0*/  ISETP.GT.U32.AND P3, PT, R0.reuse, R5, PT ;  /* 0x000000050000720c */ /* 0x040fe20003f64070 */
[----:B------:R-:W-:Y:S01]  /*d0d0*/  IMAD R7, R0, R11, R7 ;  /* 0x0000000b00077224 */ /* 0x000fe200078e0207 */
[----:B------:R0:W-:Y:S01]  /*d0e0*/  STL [R1+0x1ec], R35 ;  /* 0x0001ec2301007387 */ /* 0x0001e20000100800 */
[----:B------:R-:W-:Y:S01]  /*d0f0*/  ISETP.GE.AND P5, PT, R55, RZ, PT ;  /* 0x000000ff3700720c */ /* 0x000fe20003fa6270 */
[----:B------:R-:W-:-:S02]  /*d100*/  @!P6 IMAD.IADD R10, R10, 0x1, -R0 ;  /* 0x000000010a0ae824 */ /* 0x000fc400078e0a00 */
[----:B------:R1:W-:Y:S01]  /*d110*/  STL [R1+0x200], R33 ;  /* 0x0002002101007387 */ /* 0x0003e20000100800 */
[----:B------:R-:W-:-:S03]  /*d120*/  ISETP.GT.U32.AND P6, PT, R0, R7, PT ;  /* 0x000000070000720c */ /* 0x000fc60003fc4070 */
[----:B------:R-:W3:Y:S01]  /*d130*/  LDL.LU R40, [R1+0x4] ;  /* 0x0000040001287983 */ /* 0x000ee20000300800 */
[----:B0-----:R-:W-:-:S04]  /*d140*/  IMAD.MOV.U32 R35, RZ, RZ, R6 ;  /* 0x000000ffff237224 */ /* 0x001fc800078e0006 */
[----:B------:R-:W-:Y:S01]  /*d150*/  @!P0 IMAD.MOV R35, RZ, RZ, -R35 ;  /* 0x000000ffff238224 */ /* 0x000fe200078e0a23 */
[----:B------:R-:W-:Y:S01]  /*d160*/  ISETP.GT.U32.AND P1, PT, R0, R2, PT ;  /* 0x000000020000720c */ /* 0x000fe20003f24070 */
[----:B------:R-:W-:Y:S01]  /*d170*/  @!P3 IMAD.IADD R5, R5, 0x1, -R0 ;  /* 0x000000010505b824 */ /* 0x000fe200078e0a00 */
[----:B----4-:R-:W-:Y:S01]  /*d180*/  IABS R12, R60 ;  /* 0x0000003c000c7213 */ /* 0x010fe20000000000 */
[----:B------:R-:W-:Y:S01]  /*d190*/  IMAD.MOV.U32 R37, RZ, RZ, R9 ;  /* 0x000000ffff257224 */ /* 0x000fe200078e0009 */
[----:B------:R0:W-:Y:S01]  /*d1a0*/  STL [R1+0x238], R35 ;  /* 0x0002382301007387 */ /* 0x0001e20000100800 */
[----:B-1----:R-:W-:-:S03]  /*d1b0*/  IMAD.MOV.U32 R33, RZ, RZ, R32 ;  /* 0x000000ffff217224 */ /* 0x002fc600078e0020 */
[----:B------:R-:W4:Y:S01]  /*d1c0*/  LDL.LU R39, [R1+0x8] ;  /* 0x0000080001277983 */ /* 0x000f220000300800 */
[----:B------:R-:W-:-:S03]  /*d1d0*/  IMAD.MOV.U32 R32, RZ, RZ, R30 ;  /* 0x000000ffff207224 */ /* 0x000fc600078e001e */
[----:B------:R-:W4:Y:S01]  /*d1e0*/  LDL.LU R36, [R1+0x10] ;  /* 0x0000100001247983 */ /* 0x000f220000300800 */
[----:B------:R-:W-:Y:S01]  /*d1f0*/  IMAD.MOV.U32 R30, RZ, RZ, R29 ;  /* 0x000000ffff1e7224 */ /* 0x000fe200078e001d */
[C---:B------:R-:W-:Y:S02]  /*d200*/  ISETP.GT.U32.AND P3, PT, R0.reuse, R10, PT ;  /* 0x0000000a0000720c */ /* 0x040fe40003f64070 */
[----:B0-----:R-:W4:Y:S01]  /*d210*/  LDL.LU R35, [R1+0x14] ;  /* 0x0000140001237983 */ /* 0x001f220000300800 */
[----:B------:R-:W-:Y:S02]  /*d220*/  IMAD.MOV.U32 R29, RZ, RZ, R14 ;  /* 0x000000ffff1d7224 */ /* 0x000fe400078e000e */
[----:B------:R-:W-:Y:S01]  /*d230*/  @!P5 IMAD.MOV R37, RZ, RZ, -R37 ;  /* 0x000000ffff25d224 */ /* 0x000fe200078e0a25 */
[----:B------:R-:W-:Y:S01]  /*d240*/  ISETP.GT.U32.AND P5, PT, R0, R5, PT ;  /* 0x000000050000720c */ /* 0x000fe20003fa4070 */
[----:B------:R-:W-:Y:S01]  /*d250*/  IMAD.HI.U32 R14, R8, R12, RZ ;  /* 0x0000000c080e7227 */ /* 0x000fe200078e00ff */
[----:B-----5:R-:W-:Y:S01]  /*d260*/  IABS R4, R61 ;  /* 0x0000003d00047213 */ /* 0x020fe20000000000 */
[----:B------:R-:W5:Y:S02]  /*d270*/  LDL.LU R38, [R1+0x28] ;  /* 0x0000280001267983 */ /* 0x000f640000300800 */
[----:B------:R-:W-:-:S02]  /*d280*/  @!P6 IMAD.IADD R7, R7, 0x1, -R0 ;  /* 0x000000010707e824 */ /* 0x000fc400078e0a00 */
[----:B------:R-:W-:Y:S01]  /*d290*/  IMAD.MOV R14, RZ, RZ, -R14 ;  /* 0x000000ffff0e7224 */ /* 0x000fe200078e0a0e */
[----:B------:R-:W-:Y:S02]  /*d2a0*/  ISETP.GE.AND P4, PT, R56, RZ, PT ;  /* 0x000000ff3800720c */ /* 0x000fe40003f86270 */
[----:B------:R-:W-:Y:S01]  /*d2b0*/  ISETP.GT.U32.AND P6, PT, R0, R7, PT ;  /* 0x000000070000720c */ /* 0x000fe20003fc4070 */
[----:B------:R-:W-:Y:S01]  /*d2c0*/  @!P1 IMAD.IADD R2, R2, 0x1, -R0 ;  /* 0x0000000102029824 */ /* 0x000fe200078e0a00 */
[----:B------:R-:W-:Y:S01]  /*d2d0*/  ISETP.GE.AND P2, PT, R57, RZ, PT ;  /* 0x000000ff3900720c */ /* 0x000fe20003f46270 */
[----:B------:R-:W-:Y:S01]  /*d2e0*/  IMAD.HI.U32 R13, R8, R4, RZ ;  /* 0x00000004080d7227 */ /* 0x000fe200078e00ff */
[----:B------:R-:W-:Y:S02]  /*d2f0*/  ISETP.GE.AND P1, PT, R58, RZ, PT ;  /* 0x000000ff3a00720c */ /* 0x000fe40003f26270 */
[----:B------:R-:W-:Y:S01]  /*d300*/  ISETP.GE.AND P0, PT, R59, RZ, PT ;  /* 0x000000ff3b00720c */ /* 0x000fe20003f06270 */
[----:B------:R-:W-:-:S02]  /*d310*/  IMAD R6, R0, R14, R12 ;  /* 0x0000000e00067224 */ /* 0x000fc400078e020c */
[----:B------:R-:W-:Y:S02]  /*d320*/  IMAD.MOV R13, RZ, RZ, -R13 ;  /* 0x000000ffff0d7224 */ /* 0x000fe400078e0a0d */
[--C-:B------:R-:W-:Y:S01]  /*d330*/  @!P3 IMAD.IADD R10, R10, 0x1, -R0.reuse ;  /* 0x000000010a0ab824 */ /* 0x100fe200078e0a00 */
[C---:B------:R-:W-:Y:S01]  /*d340*/  ISETP.GT.U32.AND P3, PT, R0.reuse, R6, PT ;  /* 0x000000060000720c */ /* 0x040fe20003f64070 */
[----:B------:R-:W-:Y:S02]  /*d350*/  @!P5 IMAD.IADD R5, R5, 0x1, -R0 ;  /* 0x000000010505d824 */ /* 0x000fe400078e0a00 */
[----:B------:R-:W-:Y:S02]  /*d360*/  IMAD R4, R0, R13, R4 ;  /* 0x0000000d00047224 */ /* 0x000fe400078e0204 */
[----:B------:R-:W-:Y:S02]  /*d370*/  IMAD.MOV.U32 R13, RZ, RZ, R10 ;  /* 0x000000ffff0d7224 */ /* 0x000fe400078e000a */
[----:B------:R-:W-:-:S02]  /*d380*/  IMAD.MOV.U32 R14, RZ, RZ, R5 ;  /* 0x000000ffff0e7224 */ /* 0x000fc400078e0005 */
[----:B------:R-:W-:Y:S02]  /*d390*/  @!P6 IMAD.IADD R7, R7, 0x1, -R0 ;  /* 0x000000010707e824 */ /* 0x000fe400078e0a00 */
[----:B------:R-:W-:Y:S02]  /*d3a0*/  @!P4 IMAD.MOV R2, RZ, RZ, -R2 ;  /* 0x000000ffff02c224 */ /* 0x000fe400078e0a02 */
[----:B------:R-:W-:Y:S02]  /*d3b0*/  @!P2 IMAD.MOV R13, RZ, RZ, -R13 ;  /* 0x000000ffff0da224 */ /* 0x000fe400078e0a0d */
[----:B------:R-:W-:Y:S01]  /*d3c0*/  @!P1 IMAD.MOV R14, RZ, RZ, -R14 ;  /* 0x000000ffff0e9224 */ /* 0x000fe200078e0a0e */
[----:B------:R0:W-:Y:S01]  /*d3d0*/  STL [R1+0x240], R37 ;  /* 0x0002402501007387 */ /* 0x0001e20000100800 */
[----:B------:R-:W-:-:S03]  /*d3e0*/  @!P0 IMAD.MOV R7, RZ, RZ, -R7 ;  /* 0x000000ffff078224 */ /* 0x000fc600078e0a07 */
[----:B------:R1:W-:Y:S01]  /*d3f0*/  STL [R1+0x248], R2 ;  /* 0x0002480201007387 */ /* 0x0003e20000100800 */
[----:B------:R-:W-:-:S03]  /*d400*/  @!P3 IMAD.IADD R6, R6, 0x1, -R0 ;  /* 0x000000010606b824 */ /* 0x000fc600078e0a00 */
[----:B------:R3:W-:Y:S04]  /*d410*/  STL [R1+0x250], R13 ;  /* 0x0002500d01007387 */ /* 0x0007e80000100800 */
[----:B------:R-:W-:Y:S04]  /*d420*/  STL [R1+0x28c], R14 ;  /* 0x00028c0e01007387 */ /* 0x000fe80000100800 */
[----:B------:R4:W-:Y:S01]  /*d430*/  STL [R1+0x3b0], R7 ;  /* 0x0003b00701007387 */ /* 0x0009e20000100800 */
[----:B--2---:R-:W-:Y:S02]  /*d440*/  IABS R11, R34 ;  /* 0x00000022000b7213 */ /* 0x004fe40000000000 */
[----:B------:R-:W-:-:S02]  /*d450*/  ISETP.GE.AND P3, PT, R34, RZ, PT ;  /* 0x000000ff2200720c */ /* 0x000fc40003f66270 */
[----:B------:R-:W2:Y:S04]  /*d460*/  LDL.LU R34, [R1+0x38] ;  /* 0x0000380001227983 */ /* 0x000ea80000300800 */
[----:B0-----:R-:W2:Y:S01]  /*d470*/  LDL.LU R37, [R1+0x3c] ;  /* 0x00003c0001257983 */ /* 0x001ea20000300800 */
[----:B------:R-:W-:Y:S01]  /*d480*/  IMAD.HI.U32 R9, R8, R11, RZ ;  /* 0x0000000b08097227 */ /* 0x000fe200078e00ff */
[----:B------:R-:W-:Y:S02]  /*d490*/  ISETP.GT.U32.AND P2, PT, R0, R4, PT ;  /* 0x000000040000720c */ /* 0x000fe40003f44070 */
[----:B------:R-:W-:Y:S01]  /*d4a0*/  ISETP.GE.AND P4, PT, R60, RZ, PT ;  /* 0x000000ff3c00720c */ /* 0x000fe20003f86270 */
[----:B------:R-:W-:Y:S01]  /*d4b0*/  IMAD.MOV R9, RZ, RZ, -R9 ;  /* 0x000000ffff097224 */ /* 0x000fe200078e0a09 */
[----:B------:R-:W-:Y:S01]  /*d4c0*/  ISETP.GE.AND P5, PT, R61, RZ, PT ;  /* 0x000000ff3d00720c */ /* 0x000fe20003fa6270 */
[----:B------:R-:W2:Y:S02]  /*d4d0*/  LDL.LU R41, [R1+0x40] ;  /* 0x0000400001297983 */ /* 0x000ea40000300800 */
[----:B-1----:R-:W-:-:S05]  /*d4e0*/  IMAD R2, R0, R9, R11 ;  /* 0x0000000900027224 */ /* 0x002fca00078e020b */
[----:B------:R-:W-:Y:S01]  /*d4f0*/  ISETP.GT.U32.AND P6, PT, R0, R2, PT ;  /* 0x000000020000720c */ /* 0x000fe20003fc4070 */
[----:B------:R-:W-:Y:S01]  /*d500*/  @!P2 IMAD.IADD R4, R4, 0x1, -R0 ;  /* 0x000000010404a824 */ /* 0x000fe200078e0a00 */
[----:B------:R-:W-:-:S11]  /*d510*/  ISETP.GT.U32.AND P2, PT, R0, R6, PT ;  /* 0x000000060000720c */ /* 0x000fd60003f44070 */
[----:B------:R-:W-:Y:S01]  /*d520*/  @!P6 IMAD.IADD R2, R2, 0x1, -R0 ;  /* 0x000000010202e824 */ /* 0x000fe200078e0a00 */
[----:B------:R-:W-:-:S04]  /*d530*/  ISETP.GT.U32.AND P6, PT, R0, R4, PT ;  /* 0x000000040000720c */ /* 0x000fc80003fc4070 */
[----:B------:R-:W-:Y:S01]  /*d540*/  ISETP.GT.U32.AND P1, PT, R0, R2, PT ;  /* 0x000000020000720c */ /* 0x000fe20003f24070 */
[----:B------:R-:W-:-:S04]  /*d550*/  @!P2 IMAD.IADD R6, R6, 0x1, -R0 ;  /* 0x000000010606a824 */ /* 0x000fc800078e0a00 */
[----:B------:R-:W-:-:S04]  /*d560*/  @!P4 IMAD.MOV R6, RZ, RZ, -R6 ;  /* 0x000000ffff06c224 */ /* 0x000fc800078e0a06 */
[----:B------:R-:W-:-:S04]  /*d570*/  @!P6 IMAD.IADD R4, R4, 0x1, -R0 ;  /* 0x000000010404e824 */ /* 0x000fc800078e0a00 */
[----:B------:R-:W-:Y:S02]  /*d580*/  @!P1 IMAD.IADD R2, R2, 0x1, -R0 ;  /* 0x0000000102029824 */ /* 0x000fe400078e0a00 */
[----:B------:R-:W-:Y:S02]  /*d590*/  @!P5 IMAD.MOV R4, RZ, RZ, -R4 ;  /* 0x000000ffff04d224 */ /* 0x000fe400078e0a04 */
[----:B------:R-:W-:Y:S01]  /*d5a0*/  @!P3 IMAD.MOV R2, RZ, RZ, -R2 ;  /* 0x000000ffff02b224 */ /* 0x000fe200078e0a02 */
[----:B------:R2:W-:Y:S04]  /*d5b0*/  STL [R1+0x3a0], R6 ;  /* 0x0003a00601007387 */ /* 0x0005e80000100800 */
[----:B------:R-:W-:Y:S01]  /*d5c0*/  STL [R1+0x3a8], R4 ;  /* 0x0003a80401007387 */ /* 0x000fe20000100800 */
[----:B---3--:R-:W-:-:S05]  /*d5d0*/  IABS R12, R40 ;  /* 0x00000028000c7213 */ /* 0x008fca0000000000 */
[----:B------:R-:W-:-:S04]  /*d5e0*/  IMAD.HI.U32 R9, R8, R12, RZ ;  /* 0x0000000c08097227 */ /* 0x000fc800078e00ff */
[----:B------:R-:W-:-:S04]  /*d5f0*/  IMAD.MOV R9, RZ, RZ, -R9 ;  /* 0x000000ffff097224 */ /* 0x000fc800078e0a09 */
[----:B------:R-:W-:Y:S01]  /*d600*/  IMAD R13, R0, R9, R12 ;  /* 0x00000009000d7224 */ /* 0x000fe200078e020c */
[----:B----4-:R-:W-:Y:S02]  /*d610*/  IABS R12, R39 ;  /* 0x00000027000c7213 */ /* 0x010fe40000000000 */
[----:B------:R-:W-:-:S03]  /*d620*/  IABS R10, R35 ;  /* 0x00000023000a7213 */ /* 0x000fc60000000000 */
[----:B------:R-:W-:-:S04]  /*d630*/  IMAD.HI.U32 R5, R8, R12, RZ ;  /* 0x0000000c08057227 */ /* 0x000fc800078e00ff */
[----:B------:R-:W-:Y:S01]  /*d640*/  IMAD.HI.U32 R7, R8, R10, RZ ;  /* 0x0000000a08077227 */ /* 0x000fe200078e00ff */
[----:B------:R-:W-:-:S03]  /*d650*/  ISETP.GT.U32.AND P0, PT, R0, R13, PT ;  /* 0x0000000d0000720c */ /* 0x000fc60003f04070 */
[----:B------:R-:W-:Y:S01]  /*d660*/  IMAD.MOV R7, RZ, RZ, -R7 ;  /* 0x000000ffff077224 */ /* 0x000fe200078e0a07 */
[----:B------:R-:W-:Y:S01]  /*d670*/  ISETP.GE.AND P1, PT, R39, RZ, PT ;  /* 0x000000ff2700720c */ /* 0x000fe20003f26270 */
[----:B------:R-:W-:Y:S01]  /*d680*/  IMAD.MOV R5, RZ, RZ, -R5 ;  /* 0x000000ffff057224 */ /* 0x000fe200078e0a05 */
[----:B------:R0:W-:Y:S01]  /*d690*/  STL [R1+0x3ac], R2 ;  /* 0x0003ac0201007387 */ /* 0x0001e20000100800 */
[----:B------:R-:W-:-:S03]  /*d6a0*/  IMAD R10, R0, R7, R10 ;  /* 0x00000007000a7224 */ /* 0x000fc600078e020a */
[----:B------:R-:W3:Y:S01]  /*d6b0*/  LDL.LU R39, [R1+0x88] ;  /* 0x0000880001277983 */ /* 0x000ee20000300800 */
[C---:B------:R-:W-:Y:S01]  /*d6c0*/  IMAD R12, R0.reuse, R5, R12 ;  /* 0x00000005000c7224 */ /* 0x040fe200078e020c */
[----:B------:R-:W-:Y:S02]  /*d6d0*/  IABS R11, R36 ;  /* 0x00000024000b7213 */ /* 0x000fe40000000000 */
[C---:B------:R-:W-:Y:S02]  /*d6e0*/  ISETP.GT.U32.AND P3, PT, R0.reuse, R10, PT ;  /* 0x0000000a0000720c */ /* 0x040fe40003f64070 */
[----:B------:R-:W-:Y:S01]  /*d6f0*/  ISETP.GT.U32.AND P6, PT, R0, R12, PT ;  /* 0x0000000c0000720c */ /* 0x000fe20003fc4070 */
[----:B------:R-:W-:-:S04]  /*d700*/  IMAD.HI.U32 R14, R8, R11, RZ ;  /* 0x0000000b080e7227 */ /* 0x000fc800078e00ff */
[----:B------:R-:W-:Y:S01]  /*d710*/  @!P0 IMAD.IADD R13, R13, 0x1, -R0 ;  /* 0x000000010d0d8824 */ /* 0x000fe200078e0a00 */
[----:B------:R-:W-:Y:S01]  /*d720*/  ISETP.GE.AND P0, PT, R36, RZ, PT ;  /* 0x000000ff2400720c */ /* 0x000fe20003f06270 */
[----:B------:R-:W-:Y:S01]  /*d730*/  IMAD.MOV R14, RZ, RZ, -R14 ;  /* 0x000000ffff0e7224 */ /* 0x000fe200078e0a0e */
[----:B------:R-:W4:Y:S03]  /*d740*/  LDL.LU R36, [R1+0xa0] ;  /* 0x0000a00001247983 */ /* 0x000f260000300800 */
[----:B------:R-:W-:Y:S02]  /*d750*/  IMAD R11, R0, R14, R11 ;  /* 0x0000000e000b7224 */ /* 0x000fe400078e020b */
[--C-:B------:R-:W-:Y:S02]  /*d760*/  @!P3 IMAD.IADD R10, R10, 0x1, -R0.reuse ;  /* 0x000000010a0ab824 */ /* 0x100fe400078e0a00 */
[----:B------:R-:W-:Y:S01]  /*d770*/  @!P6 IMAD.IADD R12, R12, 0x1, -R0 ;  /* 0x000000010c0ce824 */ /* 0x000fe200078e0a00 */
[----:B------:R-:W-:-:S02]  /*d780*/  ISETP.GT.U32.AND P6, PT, R0, R11, PT ;  /* 0x0000000b0000720c */ /* 0x000fc40003fc4070 */
[C---:B------:R-:W-:Y:S02]  /*d790*/  ISETP.GT.U32.AND P3, PT, R0.reuse, R10, PT ;  /* 0x0000000a0000720c */ /* 0x040fe40003f64070 */
[C---:B------:R-:W-:Y:S02]  /*d7a0*/  ISETP.GT.U32.AND P5, PT, R0.reuse, R12, PT ;  /* 0x0000000c0000720c */ /* 0x040fe40003fa4070 */
[----:B------:R-:W-:Y:S02]  /*d7b0*/  ISETP.GT.U32.AND P4, PT, R0, R13, PT ;  /* 0x0000000d0000720c */ /* 0x000fe40003f84070 */
[----:B------:R-:W-:-:S05]  /*d7c0*/  ISETP.GE.AND P2, PT, R40, RZ, PT ;  /* 0x000000ff2800720c */ /* 0x000fca0003f46270 */
[--C-:B------:R-:W-:Y:S02]  /*d7d0*/  @!P6 IMAD.IADD R11, R11, 0x1, -R0.reuse ;  /* 0x000000010b0be824 */ /* 0x100fe400078e0a00 */
[----:B------:R-:W-:-:S03]  /*d7e0*/  @!P3 IMAD.IADD R10, R10, 0x1, -R0 ;  /* 0x000000010a0ab824 */ /* 0x000fc600078e0a00 */
[----:B------:R-:W-:Y:S01]  /*d7f0*/  ISETP.GT.U32.AND P6, PT, R0, R11, PT ;  /* 0x0000000b0000720c */ /* 0x000fe20003fc4070 */
[--C-:B------:R-:W-:Y:S01]  /*d800*/  @!P5 IMAD.IADD R12, R12, 0x1, -R0.reuse ;  /* 0x000000010c0cd824 */ /* 0x100fe200078e0a00 */
[----:B------:R-:W-:Y:S01]  /*d810*/  ISETP.GE.AND P5, PT, R35, RZ, PT ;  /* 0x000000ff2300720c */ /* 0x000fe20003fa6270 */
[----:B------:R-:W-:Y:S01]  /*d820*/  @!P4 IMAD.IADD R13, R13, 0x1, -R0 ;  /* 0x000000010d0dc824 */ /* 0x000fe200078e0a00 */
[----:B------:R-:W4:Y:S03]  /*d830*/  LDL.LU R35, [R1+0xa4] ;  /* 0x0000a40001237983 */ /* 0x000f260000300800 */
[----:B------:R-:W-:-:S06]  /*d840*/  @!P2 IMAD.MOV R13, RZ, RZ, -R13 ;  /* 0x000000ffff0da224 */ /* 0x000fcc00078e0a0d */
[----:B------:R-:W-:Y:S01]  /*d850*/  @!P6 IMAD.IADD R11, R11, 0x1, -R0 ;  /* 0x000000010b0be824 */ /* 0x000fe200078e0a00 */
[----:B------:R-:W-:Y:S01]  /*d860*/  STL [R1+0x3a4], R13 ;  /* 0x0003a40d01007387 */ /* 0x000fe20000100800 */
[----:B-----5:R-:W-:Y:S02]  /*d870*/  IABS R9, R38 ;  /* 0x0000002600097213 */ /* 0x020fe40000000000 */
[----:B------:R-:W-:Y:S01]  /*d880*/  @!P0 IMAD.MOV R11, RZ, RZ, -R11 ;  /* 0x000000ffff0b8224 */ /* 0x000fe200078e0a0b */
[----:B------:R-:W5:Y:S01]  /*d890*/  LDL.LU R40, [R1+0xa8] ;  /* 0x0000a80001287983 */ /* 0x000f620000300800 */
[----:B------:R-:W-:-:S03]  /*d8a0*/  ISETP.GE.AND P2, PT, R38, RZ, PT ;  /* 0x000000ff2600720c */ /* 0x000fc60003f46270 */
[----:B------:R-:W5:Y:S01]  /*d8b0*/  LDL.LU R38, [R1+0xac] ;  /* 0x0000ac0001267983 */ /* 0x000f620000300800 */
[----:B--2---:R-:W-:-:S05]  /*d8c0*/  IABS R6, R37 ;  /* 0x0000002500067213 */ /* 0x004fca0000000000 */
[----:B0-----:R-:W-:-:S04]  /*d8d0*/  IMAD.HI.U32 R2, R8, R6, RZ ;  /* 0x0000000608027227 */ /* 0x001fc800078e00ff */
[----:B------:R-:W-:-:S04]  /*d8e0*/  IMAD.MOV R2, RZ, RZ, -R2 ;  /* 0x000000ffff027224 */ /* 0x000fc800078e0a02 */
[----:B------:R-:W-:-:S05]  /*d8f0*/  IMAD R6, R0, R2, R6 ;  /* 0x0000000200067224 */ /* 0x000fca00078e0206 */
[----:B------:R-:W-:-:S13]  /*d900*/  ISETP.GT.U32.AND P3, PT, R0, R6, PT ;  /* 0x000000060000720c */ /* 0x000fda0003f64070 */
[----:B------:R-:W-:Y:S01]  /*d910*/  @!P3 IMAD.IADD R6, R6, 0x1, -R0 ;  /* 0x000000010606b824 */ /* 0x000fe200078e0a00 */
[----:B------:R-:W-:Y:S01]  /*d920*/  ISETP.GE.AND P3, PT, R37, RZ, PT ;  /* 0x000000ff2500720c */ /* 0x000fe20003f66270 */
[----:B------:R-:W-:-:S04]  /*d930*/  IMAD.MOV.U32 R37, RZ, RZ, R12 ;  /* 0x000000ffff257224 */ /* 0x000fc800078e000c */
[----:B------:R-:W-:-:S05]  /*d940*/  @!P1 IMAD.MOV R37, RZ, RZ, -R37 ;  /* 0x000000ffff259224 */ /* 0x000fca00078e0a25 */
[----:B------:R0:W-:Y:S04]  /*d950*/  STL [R1+0x39c], R37 ;  /* 0x00039c2501007387 */ /* 0x0001e80000100800 */
[----:B------:R-:W-:Y:S04]  /*d960*/  STL [R1+0x398], R11 ;  /* 0x0003980b01007387 */ /* 0x000fe80000100800 */
[----:B0-----:R-:W2:Y:S01]  /*d970*/  LDL.LU R37, [R1+0xb0] ;  /* 0x0000b00001257983 */ /* 0x001ea20000300800 */
[----:B------:R-:W-:-:S04]  /*d980*/  IMAD.HI.U32 R5, R8, R9, RZ ;  /* 0x0000000908057227 */ /* 0x000fc800078e00ff */
[----:B------:R-:W-:-:S04]  /*d990*/  IMAD.MOV R5, RZ, RZ, -R5 ;  /* 0x000000ffff057224 */ /* 0x000fc800078e0a05 */
[----:B------:R-:W-:-:S05]  /*d9a0*/  IMAD R9, R0, R5, R9 ;  /* 0x0000000500097224 */ /* 0x000fca00078e0209 */
[----:B------:R-:W-:Y:S02]  /*d9b0*/  ISETP.GT.U32.AND P4, PT, R0, R9, PT ;  /* 0x000000090000720c */ /* 0x000fe40003f84070 */
[----:B------:R-:W-:-:S05]  /*d9c0*/  IABS R7, R34 ;  /* 0x0000002200077213 */ /* 0x000fca0000000000 */
[----:B------:R-:W-:-:S06]  /*d9d0*/  IMAD.HI.U32 R4, R8, R7, RZ ;  /* 0x0000000708047227 */ /* 0x000fcc00078e00ff */
[----:B------:R-:W-:Y:S02]  /*d9e0*/  @!P4 IMAD.IADD R9, R9, 0x1, -R0 ;  /* 0x000000010909c824 */ /* 0x000fe400078e0a00 */
[----:B------:R-:W-:-:S03]  /*d9f0*/  IMAD.MOV R4, RZ, RZ, -R4 ;  /* 0x000000ffff047224 */ /* 0x000fc600078e0a04 */
[C---:B------:R-:W-:Y:S01]  /*da00*/  ISETP.GT.U32.AND P4, PT, R0.reuse, R9, PT ;  /* 0x000000090000720c */ /* 0x040fe20003f84070 */
[----:B------:R-:W-:Y:S01]  /*da10*/  IMAD R7, R0, R4, R7 ;  /* 0x0000000400077224 */ /* 0x000fe200078e0207 */
[----:B------:R-:W-:-:S04]  /*da20*/  IABS R5, R41 ;  /* 0x0000002900057213 */ /* 0x000fc80000000000 */
[----:B------:R-:W-:Y:S01]  /*da30*/  ISETP.GT.U32.AND P6, PT, R0, R7, PT ;  /* 0x000000070000720c */ /* 0x000fe20003fc4070 */
[----:B------:R-:W-:-:S06]  /*da40*/  IMAD.HI.U32 R13, R8, R5, RZ ;  /* 0x00000005080d7227 */ /* 0x000fcc00078e00ff */
[--C-:B------:R-:W-:Y:S01]  /*da50*/  @!P4 IMAD.IADD R9, R9, 0x1, -R0.reuse ;  /* 0x000000010909c824 */ /* 0x100fe200078e0a00 */
[----:B------:R-:W-:Y:S01]  /*da60*/  ISETP.GE.AND P4, PT, R34, RZ, PT ;  /* 0x000000ff2200720c */ /* 0x000fe20003f86270 */
[----:B------:R-:W-:Y:S02]  /*da70*/  IMAD.MOV.U32 R34, RZ, RZ, R15 ;  /* 0x000000ffff227224 */ /* 0x000fe400078e000f */
[----:B------:R-:W-:Y:S02]  /*da80*/  IMAD.MOV R13, RZ, RZ, -R13 ;  /* 0x000000ffff0d7224 */ /* 0x000fe400078e0a0d */
[----:B------:R-:W-:Y:S02]  /*da90*/  @!P6 IMAD.IADD R7, R7, 0x1, -R0 ;  /* 0x000000010707e824 */ /* 0x000fe400078e0a00 */
[----:B------:R-:W-:Y:S01]  /*daa0*/  IMAD R5, R0, R13, R5 ;  /* 0x0000000d00057224 */ /* 0x000fe200078e0205 */
[----:B---3--:R-:W-:-:S05]  /*dab0*/  IABS R2, R39 ;  /* 0x0000002700027213 */ /* 0x008fca0000000000 */
[----:B------:R-:W-:-:S04]  /*dac0*/  IMAD.HI.U32 R15, R8, R2, RZ ;  /* 0x00000002080f7227 */ /* 0x000fc800078e00ff */
[----:B------:R-:W-:Y:S01]  /*dad0*/  IMAD.MOV R15, RZ, RZ, -R15 ;  /* 0x000000ffff0f7224 */ /* 0x000fe200078e0a0f */
[----:B------:R-:W-:-:S03]  /*dae0*/  ISETP.GT.U32.AND P1, PT, R0, R7, PT ;  /* 0x000000070000720c */ /* 0x000fc60003f24070 */
[C---:B------:R-:W-:Y:S01]  /*daf0*/  IMAD R2, R0.reuse, R15, R2 ;  /* 0x0000000f00027224 */ /* 0x040fe200078e0202 */
[----:B----4-:R-:W-:Y:S01]  /*db00*/  IABS R4, R36 ;  /* 0x0000002400047213 */ /* 0x010fe20000000000 */
[----:B------:R-:W-:Y:S01]  /*db10*/  @!P5 IMAD.MOV R10, RZ, RZ, -R10 ;  /* 0x000000ffff0ad224 */ /* 0x000fe200078e0a0a */
[C---:B------:R-:W-:Y:S02]  /*db20*/  ISETP.GT.U32.AND P6, PT, R0.reuse, R5, PT ;  /* 0x000000050000720c */ /* 0x040fe40003fc4070 */
[----:B------:R-:W-:Y:S01]  /*db30*/  ISETP.GT.U32.AND P5, PT, R0, R2, PT ;  /* 0x000000020000720c */ /* 0x000fe20003fa4070 */
[----:B------:R-:W-:-:S04]  /*db40*/  IMAD.HI.U32 R14, R8, R4, RZ ;  /* 0x00000004080e7227 */ /* 0x000fc800078e00ff */
[----:B------:R-:W-:Y:S01]  /*db50*/  IMAD.MOV R14, RZ, RZ, -R14 ;  /* 0x000000ffff0e7224 */ /* 0x000fe200078e0a0e */
[----:B------:R-:W-:-:S03]  /*db60*/  ISETP.GT.U32.AND P0, PT, R0, R6, PT ;  /* 0x000000060000720c */ /* 0x000fc60003f04070 */
[C---:B------:R-:W-:Y:S02]  /*db70*/  IMAD R4, R0.reuse, R14, R4 ;  /* 0x0000000e00047224 */ /* 0x040fe400078e0204 */
[--C-:B------:R-:W-:Y:S02]  /*db80*/  @!P1 IMAD.IADD R7, R7, 0x1, -R0.reuse ;  /* 0x0000000107079824 */ /* 0x100fe400078e0a00 */
[--C-:B------:R-:W-:Y:S01]  /*db90*/  @!P6 IMAD.IADD R5, R5, 0x1, -R0.reuse ;  /* 0x000000010505e824 */ /* 0x100fe200078e0a00 */
[----:B------:R-:W-:Y:S01]  /*dba0*/  ISETP.GT.U32.AND P1, PT, R0, R4, PT ;  /* 0x000000040000720c */ /* 0x000fe20003f24070 */
[--C-:B------:R-:W-:Y:S02]  /*dbb0*/  @!P5 IMAD.IADD R2, R2, 0x1, -R0.reuse ;  /* 0x000000010202d824 */ /* 0x100fe400078e0a00 */
[----:B------:R-:W-:Y:S01]  /*dbc0*/  @!P4 IMAD.MOV R7, RZ, RZ, -R7 ;  /* 0x000000ffff07c224 */ /* 0x000fe200078e0a07 */
[C---:B------:R-:W-:Y:S02]  /*dbd0*/  ISETP.GT.U32.AND P6, PT, R0.reuse, R5, PT ;  /* 0x000000050000720c */ /* 0x040fe40003fc4070 */
[----:B------:R-:W-:Y:S01]  /*dbe0*/  ISETP.GT.U32.AND P4, PT, R0, R2, PT ;  /* 0x000000020000720c */ /* 0x000fe20003f84070 */
[----:B------:R-:W-:Y:S01]  /*dbf0*/  @!P0 IMAD.IADD R6, R6, 0x1, -R0 ;  /* 0x0000000106068824 */ /* 0x000fe200078e0a00 */
[----:B------:R0:W-:Y:S01]  /*dc00*/  STL [R1+0x394], R10 ;  /* 0x0003940a01007387 */ /* 0x0001e20000100800 */
[----:B------:R-:W-:Y:S01]  /*dc10*/  @!P2 IMAD.MOV R9, RZ, RZ, -R9 ;  /* 0x000000ffff09a224 */ /* 0x000fe200078e0a09 */
[----:B------:R-:W-:-:S02]  /*dc20*/  ISETP.GE.AND P2, PT, R41, RZ, PT ;  /* 0x000000ff2900720c */ /* 0x000fc40003f46270 */
[----:B------:R-:W-:Y:S01]  /*dc30*/  ISETP.GE.AND P0, PT, R39, RZ, PT ;  /* 0x000000ff2700720c */ /* 0x000fe20003f06270 */
[----:B------:R-:W-:Y:S01]  /*dc40*/  @!P1 IMAD.IADD R4, R4, 0x1, -R0 ;  /* 0x0000000104049824 */ /* 0x000fe200078e0a00 */
[----:B------:R-:W-:Y:S01]  /*dc50*/  STL [R1+0x390], R9 ;  /* 0x0003900901007387 */ /* 0x000fe20000100800 */
[----:B0-----:R-:W-:Y:S01]  /*dc60*/  IMAD.MOV.U32 R10, RZ, RZ, R6 ;  /* 0x000000ffff0a7224 */ /* 0x001fe200078e0006 */
[----:B------:R-:W-:Y:S01]  /*dc70*/  IABS R13, R35 ;  /* 0x00000023000d7213 */ /* 0x000fe20000000000 */
[----:B------:R-:W-:Y:S01]  /*dc80*/  @!P6 IMAD.IADD R5, R5, 0x1, -R0 ;  /* 0x000000010505e824 */ /* 0x000fe200078e0a00 */
[----:B------:R-:W-:Y:S01]  /*dc90*/  STL [R1+0x2d4], R7 ;  /* 0x0002d40701007387 */ /* 0x000fe20000100800 */
[----:B------:R-:W-:Y:S01]  /*dca0*/  @!P3 IMAD.MOV R10, RZ, RZ, -R10 ;  /* 0x000000ffff0ab224 */ /* 0x000fe200078e0a0a */
[----:B------:R-:W-:Y:S01]  /*dcb0*/  ISETP.GE.AND P5, PT, R36, RZ, PT ;  /* 0x000000ff2400720c */ /* 0x000fe20003fa6270 */
[----:B------:R-:W-:Y:S01]  /*dcc0*/  @!P4 IMAD.IADD R2, R2, 0x1, -R0 ;  /* 0x000000010202c824 */ /* 0x000fe200078e0a00 */
[----:B------:R-:W-:Y:S01]  /*dcd0*/  ISETP.GT.U32.AND P3, PT, R0, R4, PT ;  /* 0x000000040000720c */ /* 0x000fe20003f64070 */
[----:B------:R-:W3:Y:S01]  /*dce0*/  LDL.LU R36, [R1+0xb8] ;  /* 0x0000b80001247983 */ /* 0x000ee20000300800 */
[----:B------:R-:W-:Y:S01]  /*dcf0*/  ISETP.GE.AND P1, PT, R35, RZ, PT ;  /* 0x000000ff2300720c */ /* 0x000fe20003f26270 */
[----:B------:R-:W-:-:S02]  /*dd00*/  IMAD.MOV.U32 R11, RZ, RZ, R5 ;  /* 0x000000ffff0b7224 */ /* 0x000fc400078e0005 */
[----:B------:R-:W4:Y:S01]  /*dd10*/  LDL.LU R35, [R1+0xbc] ;  /* 0x0000bc0001237983 */ /* 0x000f220000300800 */
[----:B------:R-:W-:-:S03]  /*dd20*/  IMAD.HI.U32 R12, R8, R13, RZ ;  /* 0x0000000d080c7227 */ /* 0x000fc600078e00ff */
[----:B------:R-:W4:Y:S04]  /*dd30*/  LDL.LU R39, [R1+0xc0] ;  /* 0x0000c00001277983 */ /* 0x000f280000300800 */
[----:B------:R0:W-:Y:S01]  /*dd40*/  STL [R1+0x350], R10 ;  /* 0x0003500a01007387 */ /* 0x0001e20000100800 */
[----:B------:R-:W-:Y:S02]  /*dd50*/  @!P2 IMAD.MOV R11, RZ, RZ, -R11 ;  /* 0x000000ffff0ba224 */ /* 0x000fe400078e0a0b */
[----:B------:R-:W-:Y:S02]  /*dd60*/  IMAD.MOV R12, RZ, RZ, -R12 ;  /* 0x000000ffff0c7224 */ /* 0x000fe400078e0a0c */
[----:B0-----:R-:W-:-:S04]  /*dd70*/  IMAD.MOV.U32 R10, RZ, RZ, R2 ;  /* 0x000000ffff0a7224 */ /* 0x001fc800078e0002 */
[----:B------:R-:W-:Y:S01]  /*dd80*/  @!P0 IMAD.MOV R10, RZ, RZ, -R10 ;  /* 0x000000ffff0a8224 */ /* 0x000fe200078e0a0a */
[----:B------:R-:W-:Y:S01]  /*dd90*/  STL [R1+0x380], R11 ;  /* 0x0003800b01007387 */ /* 0x000fe20000100800 */
[----:B------:R-:W-:Y:S02]  /*dda0*/  IMAD R9, R0, R12, R13 ;  /* 0x0000000c00097224 */ /* 0x000fe400078e020d */
[----:B------:R-:W-:Y:S01]  /*ddb0*/  @!P3 IMAD.IADD R4, R4, 0x1, -R0 ;  /* 0x000000010404b824 */ /* 0x000fe200078e0a00 */
[----:B------:R-:W-:Y:S01]  /*ddc0*/  STL [R1+0x38c], R10 ;  /* 0x00038c0a01007387 */ /* 0x000fe20000100800 */
[----:B--2---:R-:W-:Y:S02]  /*ddd0*/  IABS R12, R37 ;  /* 0x00000025000c7213 */ /* 0x004fe40000000000 */
[----:B------:R-:W-:Y:S02]  /*dde0*/  ISETP.GE.AND P3, PT, R37, RZ, PT ;  /* 0x000000ff2500720c */ /* 0x000fe40003f66270 */
[----:B------:R-:W2:Y:S01]  /*ddf0*/  LDL.LU R37, [R1+0xb4] ;  /* 0x0000b40001257983 */ /* 0x000ea20000300800 */
[----:B------:R-:W-:-:S02]  /*de00*/  ISETP.GT.U32.AND P6, PT, R0, R9, PT ;  /* 0x000000090000720c */ /* 0x000fc40003fc4070 */
[----:B-----5:R-:W-:Y:S02]  /*de10*/  IABS R14, R40 ;  /* 0x00000028000e7213 */ /* 0x020fe40000000000 */
[----:B------:R-:W-:Y:S02]  /*de20*/  ISETP.GE.AND P2, PT, R40, RZ, PT ;  /* 0x000000ff2800720c */ /* 0x000fe40003f46270 */
[----:B------:R-:W5:Y:S01]  /*de30*/  LDL.LU R40, [R1+0xc4] ;  /* 0x0000c40001287983 */ /* 0x000f620000300800 */
[----:B------:R-:W-:-:S06]  /*de40*/  IMAD.HI.U32 R13, R8, R14, RZ ;  /* 0x0000000e080d7227 */ /* 0x000fcc00078e00ff */
[----:B------:R-:W-:Y:S02]  /*de50*/  @!P6 IMAD.IADD R9, R9, 0x1, -R0 ;  /* 0x000000010909e824 */ /* 0x000fe400078e0a00 */
[----:B------:R-:W-:-:S03]  /*de60*/  IMAD.MOV R13, RZ, RZ, -R13 ;  /* 0x000000ffff0d7224 */ /* 0x000fc600078e0a0d */
[----:B------:R-:W-:Y:S02]  /*de70*/  ISETP.GT.U32.AND P6, PT, R0, R9, PT ;  /* 0x000000090000720c */ /* 0x000fe40003fc4070 */
[----:B------:R-:W-:Y:S02]  /*de80*/  IABS R7, R38 ;  /* 0x0000002600077213 */ /* 0x000fe40000000000 */
[----:B------:R-:W-:Y:S01]  /*de90*/  ISETP.GE.AND P0, PT, R38, RZ, PT ;  /* 0x000000ff2600720c */ /* 0x000fe20003f06270 */
[----:B------:R-:W-:Y:S01]  /*dea0*/  IMAD R13, R0, R13, R14 ;  /* 0x0000000d000d7224 */ /* 0x000fe200078e020e */
[----:B------:R-:W5:Y:S01]  /*deb0*/  LDL.LU R38, [R1+0xc8] ;  /* 0x0000c80001267983 */ /* 0x000f620000300800 */
[----:B------:R-:W-:Y:S02]  /*dec0*/  IMAD.MOV.U32 R14, RZ, RZ, R4 ;  /* 0x000000ffff0e7224 */ /* 0x000fe400078e0004 */
[----:B------:R-:W-:-:S04]  /*ded0*/  IMAD.HI.U32 R2, R8, R12, RZ ;  /* 0x0000000c08027227 */ /* 0x000fc800078e00ff */
[----:B------:R-:W-:Y:S02]  /*dee0*/  @!P5 IMAD.MOV R14, RZ, RZ, -R14 ;  /* 0x000000ffff0ed224 */ /* 0x000fe400078e0a0e */
[----:B------:R-:W-:Y:S02]  /*def0*/  IMAD.MOV R2, RZ, RZ, -R2 ;  /* 0x000000ffff027224 */ /* 0x000fe400078e0a02 */
[----:B------:R-:W-:Y:S01]  /*df00*/  @!P6 IMAD.IADD R9, R9, 0x1, -R0 ;  /* 0x000000010909e824 */ /* 0x000fe200078e0a00 */
[----:B------:R0:W-:Y:S01]  /*df10*/  STL [R1+0x388], R14 ;  /* 0x0003880e01007387 */ /* 0x0001e20000100800 */
[C---:B------:R-:W-:Y:S01]  /*df20*/  IMAD R12, R0.reuse, R2, R12 ;  /* 0x00000002000c7224 */ /* 0x040fe200078e020c */
[----:B------:R-:W-:Y:S01]  /*df30*/  ISETP.GT.U32.AND P4, PT, R0, R13, PT ;  /* 0x0000000d0000720c */ /* 0x000fe20003f84070 */
[----:B0-----:R-:W-:-:S04]  /*df40*/  IMAD.MOV.U32 R14, RZ, RZ, R9 ;  /* 0x000000ffff0e7224 */ /* 0x001fc800078e0009 */
[----:B------:R-:W-:Y:S01]  /*df50*/  @!P1 IMAD.MOV R14, RZ, RZ, -R14 ;  /* 0x000000ffff0e9224 */ /* 0x000fe200078e0a0e */
[----:B------:R-:W-:Y:S01]  /*df60*/  ISETP.GT.U32.AND P1, PT, R0, R12, PT ;  /* 0x0000000c0000720c */ /* 0x000fe20003f24070 */
[----:B------:R-:W-:-:S03]  /*df70*/  IMAD.HI.U32 R6, R8, R7, RZ ;  /* 0x0000000708067227 */ /* 0x000fc600078e00ff */
[----:B------:R-:W-:Y:S03]  /*df80*/  STL [R1+0x384], R14 ;  /* 0x0003840e01007387 */ /* 0x000fe60000100800 */
[----:B------:R-:W-:Y:S02]  /*df90*/  @!P4 IMAD.IADD R13, R13, 0x1, -R0 ;  /* 0x000000010d0dc824 */ /* 0x000fe400078e0a00 */
[----:B------:R-:W-:-:S04]  /*dfa0*/  IMAD.MOV R5, RZ, RZ, -R6 ;  /* 0x000000ffff057224 */ /* 0x000fc800078e0a06 */
[----:B------:R-:W-:Y:S01]  /*dfb0*/  @!P1 IMAD.IADD R12, R12, 0x1, -R0 ;  /* 0x000000010c0c9824 */ /* 0x000fe200078e0a00 */
[----:B---3--:R-:W-:Y:S02]  /*dfc0*/  IABS R6, R36 ;  /* 0x0000002400067213 */ /* 0x008fe40000000000 */
[----:B------:R-:W-:Y:S01]  /*dfd0*/  ISETP.GE.AND P1, PT, R36, RZ, PT ;  /* 0x000000ff2400720c */ /* 0x000fe20003f26270 */
[C---:B------:R-:W-:Y:S01]  /*dfe0*/  IMAD R5, R0.reuse, R5, R7 ;  /* 0x0000000500057224 */ /* 0x040fe200078e0207 */
[----:B--2---:R-:W-:Y:S02]  /*dff0*/  ISETP.GE.AND P4, PT, R37, RZ, PT ;  /* 0x000000ff2500720c */ /* 0x004fe40003f86270 */
[----:B------:R-:W-:Y:S02]  /*e000*/  IABS R10, R37 ;  /* 0x00000025000a7213 */ /* 0x000fe40000000000 */
[----:B------:R-:W2:Y:S04]  /*e010*/  LDL.LU R37, [R1+0xcc] ;  /* 0x0000cc0001257983 */ /* 0x000ea80000300800 */
[----:B------:R-:W3:Y:S01]  /*e020*/  LDL.LU R36, [R1+0xd0] ;  /* 0x0000d00001247983 */ /* 0x000ee20000300800 */
[----:B------:R-:W-:Y:S01]  /*e030*/  ISETP.GT.U32.AND P6, PT, R0, R5, PT ;  /* 0x000000050000720c */ /* 0x000fe20003fc4070 */
[----:B------:R-:W-:Y:S01]  /*e040*/  IMAD.HI.U32 R4, R8, R6, RZ ;  /* 0x0000000608047227 */ /* 0x000fe200078e00ff */
[----:B------:R-:W-:-:S11]  /*e050*/  ISETP.GT.U32.AND P5, PT, R0, R13, PT ;  /* 0x0000000d0000720c */ /* 0x000fd60003fa4070 */
[----:B------:R-:W-:-:S05]  /*e060*/  @!P6 IMAD.IADD R5, R5, 0x1, -R0 ;  /* 0x000000010505e824 */ /* 0x000fca00078e0a00 */
[----:B------:R-:W-:Y:S01]  /*e070*/  ISETP.GT.U32.AND P6, PT, R0, R5, PT ;  /* 0x000000050000720c */ /* 0x000fe20003fc4070 */
[----:B------:R-:W-:-:S04]  /*e080*/  IMAD.HI.U32 R11, R8, R10, RZ ;  /* 0x0000000a080b7227 */ /* 0x000fc800078e00ff */
[----:B------:R-:W-:Y:S02]  /*e090*/  IMAD.MOV R4, RZ, RZ, -R4 ;  /* 0x000000ffff047224 */ /* 0x000fe400078e0a04 */
[----:B------:R-:W-:Y:S02]  /*e0a0*/  IMAD.MOV R9, RZ, RZ, -R11 ;  /* 0x000000ffff097224 */ /* 0x000fe400078e0a0b */
[C---:B------:R-:W-:Y:S02]  /*e0b0*/  IMAD R6, R0.reuse, R4, R6 ;  /* 0x0000000400067224 */ /* 0x040fe400078e0206 */
[C---:B------:R-:W-:Y:S02]  /*e0c0*/  IMAD R10, R0.reuse, R9, R10 ;  /* 0x00000009000a7224 */ /* 0x040fe400078e020a */
[--C-:B------:R-:W-:Y:S01]  /*e0d0*/  @!P6 IMAD.IADD R5, R5, 0x1, -R0.reuse ;  /* 0x000000010505e824 */ /* 0x100fe200078e0a00 */
[C---:B------:R-:W-:Y:S01]  /*e0e0*/  ISETP.GT.U32.AND P6, PT, R0.reuse, R6, PT ;  /* 0x000000060000720c */ /* 0x040fe20003fc4070 */
[----:B------:R-:W-:Y:S01]  /*e0f0*/  @!P5 IMAD.IADD R13, R13, 0x1, -R0 ;  /* 0x000000010d0dd824 */ /* 0x000fe200078e0a00 */
[----:B------:R-:W-:-:S02]  /*e100*/  ISETP.GT.U32.AND P5, PT, R0, R10, PT ;  /* 0x0000000a0000720c */ /* 0x000fc40003fa4070 */
[----:B----4-:R-:W-:Y:S02]  /*e110*/  IABS R2, R35 ;  /* 0x0000002300027213 */ /* 0x010fe40000000000 */
[----:B------:R-:W-:Y:S01]  /*e120*/  IABS R7, R39 ;  /* 0x0000002700077213 */ /* 0x000fe20000000000 */
[----:B------:R-:W-:Y:S02]  /*e130*/  @!P2 IMAD.MOV R13, RZ, RZ, -R13 ;  /* 0x000000ffff0da224 */ /* 0x000fe400078e0a0d */
[----:B------:R-:W-:-:S04]  /*e140*/  IMAD.HI.U32 R11, R8, R2, RZ ;  /* 0x00000002080b7227 */ /* 0x000fc800078e00ff */
[--C-:B------:R-:W-:Y:S02]  /*e150*/  @!P6 IMAD.IADD R6, R6, 0x1, -R0.reuse ;  /* 0x000000010606e824 */ /* 0x100fe400078e0a00 */
[----:B------:R-:W-:Y:S01]  /*e160*/  @!P5 IMAD.IADD R10, R10, 0x1, -R0 ;  /* 0x000000010a0ad824 */ /* 0x000fe200078e0a00 */
[----:B------:R-:W-:Y:S01]  /*e170*/  ISETP.GT.U32.AND P5, PT, R0, R12, PT ;  /* 0x0000000c0000720c */ /* 0x000fe20003fa4070 */
[----:B------:R-:W-:Y:S01]  /*e180*/  IMAD.HI.U32 R4, R8, R7, RZ ;  /* 0x0000000708047227 */ /* 0x000fe200078e00ff */
[----:B------:R-:W-:-:S03]  /*e190*/  ISETP.GT.U32.AND P2, PT, R0, R6, PT ;  /* 0x000000060000720c */ /* 0x000fc60003f44070 */
[----:B------:R-:W-:Y:S02]  /*e1a0*/  IMAD.MOV R11, RZ, RZ, -R11 ;  /* 0x000000ffff0b7224 */ /* 0x000fe400078e0a0b */
[----:B------:R-:W-:Y:S02]  /*e1b0*/  IMAD.MOV R4, RZ, RZ, -R4 ;  /* 0x000000ffff047224 */ /* 0x000fe400078e0a04 */
[C---:B------:R-:W-:Y:S02]  /*e1c0*/  IMAD R2, R0.reuse, R11, R2 ;  /* 0x0000000b00027224 */ /* 0x040fe400078e0202 */
[----:B------:R-:W-:Y:S01]  /*e1d0*/  @!P0 IMAD.MOV R5, RZ, RZ, -R5 ;  /* 0x000000ffff058224 */ /* 0x000fe200078e0a05 */
[----:B------:R2:W-:Y:S01]  /*e1e0*/  STL [R1+0x378], R13 ;  /* 0x0003780d01007387 */ /* 0x0005e20000100800 */
[C---:B------:R-:W-:Y:S01]  /*e1f0*/  IMAD R7, R0.reuse, R4, R7 ;  /* 0x0000000400077224 */ /* 0x040fe200078e0207 */
[----:B------:R-:W-:Y:S02]  /*e200*/  ISETP.GT.U32.AND P0, PT, R0, R2, PT ;  /* 0x000000020000720c */ /* 0x000fe40003f04070 */
[----:B------:R0:W-:Y:S01]  /*e210*/  STL [R1+0x37c], R5 ;  /* 0x00037c0501007387 */ /* 0x0001e20000100800 */
[----:B------:R-:W-:-:S03]  /*e220*/  @!P5 IMAD.IADD R12, R12, 0x1, -R0 ;  /* 0x000000010c0cd824 */ /* 0x000fc600078e0a00 */
[----:B------:R-:W4:Y:S01]  /*e230*/  LDL.LU R41, [R1+0xd4] ;  /* 0x0000d40001297983 */ /* 0x000f220000300800 */
[--C-:B------:R-:W-:Y:S01]  /*e240*/  @!P2 IMAD.IADD R6, R6, 0x1, -R0.reuse ;  /* 0x000000010606a824 */ /* 0x100fe200078e0a00 */
[C---:B------:R-:W-:Y:S02]  /*e250*/  ISETP.GT.U32.AND P5, PT, R0.reuse, R7, PT ;  /* 0x000000070000720c */ /* 0x040fe40003fa4070 */
[----:B------:R-:W-:Y:S02]  /*e260*/  ISETP.GE.AND P2, PT, R35, RZ, PT ;  /* 0x000000ff2300720c */ /* 0x000fe40003f46270 */
[----:B------:R-:W4:Y:S01]  /*e270*/  LDL.LU R35, [R1+0xd8] ;  /* 0x0000d80001237983 */ /* 0x000f220000300800 */
[----:B------:R-:W-:Y:S01]  /*e280*/  ISETP.GT.U32.AND P6, PT, R0, R10, PT ;  /* 0x0000000a0000720c */ /* 0x000fe20003fc4070 */
[--C-:B------:R-:W-:Y:S01]  /*e290*/  @!P0 IMAD.IADD R2, R2, 0x1, -R0.reuse ;  /* 0x0000000102028824 */ /* 0x100fe200078e0a00 */
[----:B------:R-:W-:Y:S02]  /*e2a0*/  ISETP.GE.AND P0, PT, R39, RZ, PT ;  /* 0x000000ff2700720c */ /* 0x000fe40003f06270 */
[----:B------:R-:W4:Y:S04]  /*e2b0*/  LDL.LU R39, [R1+0xdc] ;  /* 0x0000dc0001277983 */ /* 0x000f280000300800 */
[----:B------:R-:W-:Y:S01]  /*e2c0*/  @!P5 IMAD.IADD R7, R7, 0x1, -R0 ;  /* 0x000000010707d824 */ /* 0x000fe200078e0a00 */
[----:B------:R-:W-:-:S02]  /*e2d0*/  ISETP.GT.U32.AND P5, PT, R0, R2, PT ;  /* 0x000000020000720c */ /* 0x000fc40003fa4070 */
[----:B-----5:R-:W-:Y:S02]  /*e2e0*/  IABS R9, R40 ;  /* 0x0000002800097213 */ /* 0x020fe40000000000 */
[----:B------:R-:W-:Y:S02]  /*e2f0*/  @!P6 IMAD.IADD R10, R10, 0x1, -R0 ;  /* 0x000000010a0ae824 */ /* 0x000fe400078e0a00 */
[----:B------:R-:W-:Y:S02]  /*e300*/  @!P3 IMAD.MOV R12, RZ, RZ, -R12 ;  /* 0x000000ffff0cb224 */ /* 0x000fe400078e0a0c */
[----:B------:R-:W-:Y:S02]  /*e310*/  @!P4 IMAD.MOV R10, RZ, RZ, -R10 ;  /* 0x000000ffff0ac224 */ /* 0x000fe400078e0a0a */
[----:B------:R-:W-:Y:S02]  /*e320*/  @!P1 IMAD.MOV R6, RZ, RZ, -R6 ;  /* 0x000000ffff069224 */ /* 0x000fe400078e0a06 */
[----:B------:R-:W-:Y:S01]  /*e330*/  IMAD.HI.U32 R4, R8, R9, RZ ;  /* 0x0000000908047227 */ /* 0x000fe200078e00ff */
[----:B------:R4:W-:Y:S01]  /*e340*/  STL [R1+0x364], R12 ;  /* 0x0003640c01007387 */ /* 0x0009e20000100800 */
[----:B------:R-:W-:-:S02]  /*e350*/  IABS R11, R38 ;  /* 0x00000026000b7213 */ /* 0x000fc40000000000 */
[----:B------:R-:W-:Y:S01]  /*e360*/  @!P5 IMAD.IADD R2, R2, 0x1, -R0 ;  /* 0x000000010202d824 */ /* 0x000fe200078e0a00 */
[----:B------:R1:W-:Y:S01]  /*e370*/  STL [R1+0x370], R10 ;  /* 0x0003700a01007387 */ /* 0x0003e20000100800 */
[----:B------:R-:W-:Y:S01]  /*e380*/  IMAD.MOV R4, RZ, RZ, -R4 ;  /* 0x000000ffff047224 */ /* 0x000fe200078e0a04 */
[----:B------:R-:W-:Y:S02]  /*e390*/  ISETP.GE.AND P5, PT, R38, RZ, PT ;  /* 0x000000ff2600720c */ /* 0x000fe40003fa6270 */
[----:B------:R5:W-:Y:S01]  /*e3a0*/  STL [R1+0x374], R6 ;  /* 0x0003740601007387 */ /* 0x000be20000100800 */
[----:B------:R-:W-:-:S03]  /*e3b0*/  IMAD R9, R0, R4, R9 ;  /* 0x0000000400097224 */ /* 0x000fc600078e0209 */
[----:B------:R-:W5:Y:S01]  /*e3c0*/  LDL.LU R38, [R1+0xe0] ;  /* 0x0000e00001267983 */ /* 0x000f620000300800 */
[----:B------:R-:W-:-:S04]  /*e3d0*/  IMAD.HI.U32 R4, R8, R11, RZ ;  /* 0x0000000b08047227 */ /* 0x000fc800078e00ff */
[----:B------:R-:W-:-:S04]  /*e3e0*/  IMAD.MOV R4, RZ, RZ, -R4 ;  /* 0x000000ffff047224 */ /* 0x000fc800078e0a04 */
[----:B------:R-:W-:-:S05]  /*e3f0*/  IMAD R11, R0, R4, R11 ;  /* 0x00000004000b7224 */ /* 0x000fca00078e020b */
[----:B------:R-:W-:-:S13]  /*e400*/  ISETP.GT.U32.AND P1, PT, R0, R11, PT ;  /* 0x0000000b0000720c */ /* 0x000fda0003f24070 */
[----:B------:R-:W-:Y:S01]  /*e410*/  @!P1 IMAD.IADD R11, R11, 0x1, -R0 ;  /* 0x000000010b0b9824 */ /* 0x000fe200078e0a00 */
[----:B---3--:R-:W-:Y:S02]  /*e420*/  IABS R4, R36 ;  /* 0x0000002400047213 */ /* 0x008fe40000000000 */
[----:B------:R-:W-:Y:S02]  /*e430*/  ISETP.GE.AND P1, PT, R36, RZ, PT ;  /* 0x000000ff2400720c */ /* 0x000fe40003f26270 */
[----:B------:R-:W3:Y:S01]  /*e440*/  LDL.LU R36, [R1+0xe4] ;  /* 0x0000e40001247983 */ /* 0x000ee20000300800 */
[----:B------:R-:W-:Y:S02]  /*e450*/  ISETP.GT.U32.AND P6, PT, R0, R9, PT ;  /* 0x000000090000720c */ /* 0x000fe40003fc4070 */
[----:B--2---:R-:W-:-:S05]  /*e460*/  IABS R13, R37 ;  /* 0x00000025000d7213 */ /* 0x004fca0000000000 */
[----:B0-----:R-:W-:-:S06]  /*e470*/  IMAD.HI.U32 R5, R8, R13, RZ ;  /* 0x0000000d08057227 */ /* 0x001fcc00078e00ff */
[----:B------:R-:W-:Y:S01]  /*e480*/  @!P6 IMAD.IADD R9, R9, 0x1, -R0 ;  /* 0x000000010909e824 */ /* 0x000fe200078e0a00 */
[----:B------:R-:W-:Y:S01]  /*e490*/  ISETP.GT.U32.AND P6, PT, R0, R7, PT ;  /* 0x000000070000720c */ /* 0x000fe20003fc4070 */
[----:B------:R-:W-:-:S04]  /*e4a0*/  IMAD.MOV R5, RZ, RZ, -R5 ;  /* 0x000000ffff057224 */ /* 0x000fc800078e0a05 */
[----:B------:R-:W-:-:S08]  /*e4b0*/  IMAD R13, R0, R5, R13 ;  /* 0x00000005000d7224 */ /* 0x000fd000078e020d */
[----:B------:R-:W-:Y:S01]  /*e4c0*/  @!P6 IMAD.IADD R7, R7, 0x1, -R0 ;  /* 0x000000010707e824 */ /* 0x000fe200078e0a00 */
[C---:B------:R-:W-:Y:S02]  /*e4d0*/  ISETP.GT.U32.AND P6, PT, R0.reuse, R13, PT ;  /* 0x0000000d0000720c */ /* 0x040fe40003fc4070 */
[----:B------:R-:W-:Y:S01]  /*e4e0*/  ISETP.GT.U32.AND P3, PT, R0, R9, PT ;  /* 0x000000090000720c */ /* 0x000fe20003f64070 */
[----:B------:R-:W-:Y:S01]  /*e4f0*/  IMAD.HI.U32 R5, R8, R4, RZ ;  /* 0x0000000408057227 */ /* 0x000fe200078e00ff */
[----:B------:R-:W-:Y:S02]  /*e500*/  ISETP.GE.AND P4, PT, R40, RZ, PT ;  /* 0x000000ff2800720c */ /* 0x000fe40003f86270 */
[----:B------:R-:W2:Y:S01]  /*e510*/  LDL.LU R40, [R1+0xe8] ;  /* 0x0000e80001287983 */ /* 0x000ea20000300800 */
[----:B------:R-:W-:Y:S02]  /*e520*/  IMAD.MOV.U32 R14, RZ, RZ, R7 ;  /* 0x000000ffff0e7224 */ /* 0x000fe400078e0007 */
[----:B------:R-:W-:-:S04]  /*e530*/  IMAD.MOV R5, RZ, RZ, -R5 ;  /* 0x000000ffff057224 */ /* 0x000fc800078e0a05 */
[----:B------:R-:W-:Y:S02]  /*e540*/  @!P6 IMAD.IADD R13, R13, 0x1, -R0 ;  /* 0x000000010d0de824 */ /* 0x000fe400078e0a00 */
[----:B------:R-:W-:Y:S02]  /*e550*/  IMAD.MOV.U32 R15, RZ, RZ, R2 ;  /* 0x000000ffff0f7224 */ /* 0x000fe400078e0002 */
[----:B------:R-:W-:Y:S01]  /*e560*/  @!P0 IMAD.MOV R14, RZ, RZ, -R14 ;  /* 0x000000ffff0e8224 */ /* 0x000fe200078e0a0e */
[C---:B------:R-:W-:Y:S01]  /*e570*/  ISETP.GT.U32.AND P0, PT, R0.reuse, R13, PT ;  /* 0x0000000d0000720c */ /* 0x040fe20003f04070 */
[C---:B------:R-:W-:Y:S02]  /*e580*/  IMAD R4, R0.reuse, R5, R4 ;  /* 0x0000000500047224 */ /* 0x040fe400078e0204 */
[----:B------:R-:W-:Y:S01]  /*e590*/  @!P2 IMAD.MOV R15, RZ, RZ, -R15 ;  /* 0x000000ffff0fa224 */ /* 0x000fe200078e0a0f */
[----:B------:R-:W-:Y:S01]  /*e5a0*/  ISETP.GT.U32.AND P2, PT, R0, R11, PT ;  /* 0x0000000b0000720c */ /* 0x000fe20003f44070 */
[----:B------:R-:W-:Y:S01]  /*e5b0*/  @!P3 IMAD.IADD R9, R9, 0x1, -R0 ;  /* 0x000000010909b824 */ /* 0x000fe200078e0a00 */
[----:B------:R-:W-:-:S02]  /*e5c0*/  ISETP.GE.AND P3, PT, R37, RZ, PT ;  /* 0x000000ff2500720c */ /* 0x000fc40003f66270 */
[----:B------:R-:W2:Y:S01]  /*e5d0*/  LDL.LU R37, [R1+0xec] ;  /* 0x0000ec0001257983 */ /* 0x000ea20000300800 */
[----:B------:R-:W-:Y:S02]  /*e5e0*/  ISETP.GT.U32.AND P6, PT, R0, R4, PT ;  /* 0x000000040000720c */ /* 0x000fe40003fc4070 */
[----:B----4-:R-:W-:Y:S01]  /*e5f0*/  IABS R12, R41 ;  /* 0x00000029000c7213 */ /* 0x010fe20000000000 */
[----:B------:R-:W-:-:S04]  /*e600*/  @!P4 IMAD.MOV R9, RZ, RZ, -R9 ;  /* 0x000000ffff09c224 */ /* 0x000fc800078e0a09 */
[----:B-1----:R-:W-:Y:S01]  /*e610*/  IMAD.HI.U32 R10, R8, R12, RZ ;  /* 0x0000000c080a7227 */ /* 0x002fe200078e00ff */
[----:B-----5:R-:W-:-:S03]  /*e620*/  IABS R6, R35 ;  /* 0x0000002300067213 */ /* 0x020fc60000000000 */
[----:B------:R-:W-:Y:S02]  /*e630*/  IMAD.MOV R7, RZ, RZ, -R10 ;  /* 0x000000ffff077224 */ /* 0x000fe400078e0a0a */
[----:B------:R-:W-:Y:S01]  /*e640*/  IMAD.HI.U32 R2, R8, R6, RZ ;  /* 0x0000000608027227 */ /* 0x000fe200078e00ff */
[----:B------:R-:W-:Y:S03]  /*e650*/  STL [R1+0x36c], R15 ;  /* 0x00036c0f01007387 */ /* 0x000fe60000100800 */
[----:B------:R-:W-:Y:S01]  /*e660*/  IMAD.MOV R2, RZ, RZ, -R2 ;  /* 0x000000ffff027224 */ /* 0x000fe200078e0a02 */
[----:B------:R0:W-:Y:S01]  /*e670*/  STL [R1+0x368], R14 ;  /* 0x0003680e01007387 */ /* 0x0001e20000100800 */
[C---:B------:R-:W-:Y:S02]  /*e680*/  IMAD R12, R0.reuse, R7, R12 ;  /* 0x00000007000c7224 */ /* 0x040fe400078e020c */
[----:B------:R-:W-:Y:S01]  /*e690*/  @!P0 IMAD.IADD R13, R13, 0x1, -R0 ;  /* 0x000000010d0d8824 */ /* 0x000fe200078e0a00 */
[----:B------:R2:W-:Y:S01]  /*e6a0*/  STL [R1+0x360], R9 ;  /* 0x0003600901007387 */ /* 0x0005e20000100800 */
[----:B------:R-:W-:Y:S01]  /*e6b0*/  ISETP.GE.AND P0, PT, R35, RZ, PT ;  /* 0x000000ff2300720c */ /* 0x000fe20003f06270 */
[----:B------:R-:W-:-:S02]  /*e6c0*/  IMAD R6, R0, R2, R6 ;  /* 0x0000000200067224 */ /* 0x000fc400078e0206 */
[----:B------:R-:W4:Y:S01]  /*e6d0*/  LDL.LU R35, [R1+0xf0] ;  /* 0x0000f00001237983 */ /* 0x000f220000300800 */
[--C-:B------:R-:W-:Y:S01]  /*e6e0*/  @!P2 IMAD.IADD R11, R11, 0x1, -R0.reuse ;  /* 0x000000010b0ba824 */ /* 0x100fe200078e0a00 */
[----:B------:R-:W-:Y:S02]  /*e6f0*/  IABS R5, R39 ;  /* 0x0000002700057213 */ /* 0x000fe40000000000 */
[----:B------:R-:W-:Y:S01]  /*e700*/  ISETP.GT.U32.AND P2, PT, R0, R12, PT ;  /* 0x0000000c0000720c */ /* 0x000fe20003f44070 */
[----:B------:R-:W-:Y:S01]  /*e710*/  @!P6 IMAD.IADD R4, R4, 0x1, -R0 ;  /* 0x000000010404e824 */ /* 0x000fe200078e0a00 */
[----:B------:R-:W-:Y:S01]  /*e720*/  ISETP.GT.U32.AND P6, PT, R0, R6, PT ;  /* 0x000000060000720c */ /* 0x000fe20003fc4070 */
[----:B------:R-:W-:-:S04]  /*e730*/  IMAD.HI.U32 R7, R8, R5, RZ ;  /* 0x0000000508077227 */ /* 0x000fc800078e00ff */
[----:B------:R-:W-:-:S04]  /*e740*/  IMAD.MOV R7, RZ, RZ, -R7 ;  /* 0x000000ffff077224 */ /* 0x000fc800078e0a07 */
[----:B------:R-:W-:Y:S02]  /*e750*/  IMAD R5, R0, R7, R5 ;  /* 0x0000000700057224 */ /* 0x000fe400078e0205 */
[--C-:B------:R-:W-:Y:S01]  /*e760*/  @!P2 IMAD.IADD R12, R12, 0x1, -R0.reuse ;  /* 0x000000010c0ca824 */ /* 0x100fe200078e0a00 */
[----:B------:R-:W-:Y:S01]  /*e770*/  IABS R7, R38 ;  /* 0x0000002600077213 */ /* 0x000fe20000000000 */
[----:B------:R-:W-:-:S03]  /*e780*/  @!P6 IMAD.IADD R6, R6, 0x1, -R0 ;  /* 0x000000010606e824 */ /* 0x000fc600078e0a00 */
[----:B------:R-:W-:Y:S01]  /*e790*/  ISETP.GT.U32.AND P6, PT, R0, R12, PT ;  /* 0x0000000c0000720c */ /* 0x000fe20003fc4070 */
[----:B0-----:R-:W-:Y:S01]  /*e7a0*/  IMAD.HI.U32 R14, R8, R7, RZ ;  /* 0x00000007080e7227 */ /* 0x001fe200078e00ff */
[----:B------:R-:W-:-:S03]  /*e7b0*/  ISETP.GT.U32.AND P2, PT, R0, R4, PT ;  /* 0x000000040000720c */ /* 0x000fc60003f44070 */
[----:B------:R-:W-:-:S04]  /*e7c0*/  IMAD.MOV R14, RZ, RZ, -R14 ;  /* 0x000000ffff0e7224 */ /* 0x000fc800078e0a0e */
[----:B------:R-:W-:Y:S02]  /*e7d0*/  IMAD R7, R0, R14, R7 ;  /* 0x0000000e00077224 */ /* 0x000fe400078e0207 */
[----:B------:R-:W-:Y:S02]  /*e7e0*/  IMAD.MOV.U32 R15, RZ, RZ, R11 ;  /* 0x000000ffff0f7224 */ /* 0x000fe400078e000b */
[--C-:B------:R-:W-:Y:S01]  /*e7f0*/  @!P6 IMAD.IADD R12, R12, 0x1, -R0.reuse ;  /* 0x000000010c0ce824 */ /* 0x100fe200078e0a00 */
[----:B------:R-:W-:Y:S01]  /*e800*/  ISETP.GT.U32.AND P6, PT, R0, R7, PT ;  /* 0x000000070000720c */ /* 0x000fe20003fc4070 */
[----:B------:R-:W-:Y:S02]  /*e810*/  @!P2 IMAD.IADD R4, R4, 0x1, -R0 ;  /* 0x000000010404a824 */ /* 0x000fe400078e0a00 */
[----:B------:R-:W-:Y:S02]  /*e820*/  @!P5 IMAD.MOV R15, RZ, RZ, -R15 ;  /* 0x000000ffff0fd224 */ /* 0x000fe400078e0a0f */
[----:B------:R-:W-:-:S02]  /*e830*/  @!P3 IMAD.MOV R13, RZ, RZ, -R13 ;  /* 0x000000ffff0db224 */ /* 0x000fc400078e0a0d */
[----:B------:R-:W-:Y:S01]  /*e840*/  @!P1 IMAD.MOV R4, RZ, RZ, -R4 ;  /* 0x000000ffff049224 */ /* 0x000fe200078e0a04 */
[----:B------:R-:W-:Y:S01]  /*e850*/  STL [R1+0x35c], R15 ;  /* 0x00035c0f01007387 */ /* 0x000fe20000100800 */
[----:B------:R-:W-:-:S03]  /*e860*/  ISETP.GE.AND P2, PT, R39, RZ, PT ;  /* 0x000000ff2700720c */ /* 0x000fc60003f46270 */
[----:B------:R-:W-:Y:S01]  /*e870*/  STL [R1+0x358], R13 ;  /* 0x0003580d01007387 */ /* 0x000fe20000100800 */
[----:B------:R-:W-:Y:S01]  /*e880*/  ISETP.GE.AND P1, PT, R38, RZ, PT ;  /* 0x000000ff2600720c */ /* 0x000fe20003f26270 */
[----:B------:R-:W-:Y:S02]  /*e890*/  @!P6 IMAD.IADD R7, R7, 0x1, -R0 ;  /* 0x000000010707e824 */ /* 0x000fe400078e0a00 */
[----:B------:R-:W5:Y:S04]  /*e8a0*/  LDL.LU R39, [R1+0xf4] ;  /* 0x0000f40001277983 */ /* 0x000f680000300800 */
[----:B------:R-:W-:Y:S04]  /*e8b0*/  STL [R1+0x354], R4 ;  /* 0x0003540401007387 */ /* 0x000fe80000100800 */
[----:B------:R-:W5:Y:S01]  /*e8c0*/  LDL.LU R38, [R1+0xf8] ;  /* 0x0000f80001267983 */ /* 0x000f620000300800 */
[----:B---3--:R-:W-:-:S02]  /*e8d0*/  IABS R2, R36 ;  /* 0x0000002400027213 */ /* 0x008fc40000000000 */
[----:B------:R-:W-:Y:S02]  /*e8e0*/  ISETP.GE.AND P6, PT, R36, RZ, PT ;  /* 0x000000ff2400720c */ /* 0x000fe40003fc6270 */
[----:B------:R-:W3:Y:S01]  /*e8f0*/  LDL.LU R36, [R1+0xfc] ;  /* 0x0000fc0001247983 */ /* 0x000ee20000300800 */
[----:B------:R-:W-:Y:S01]  /*e900*/  ISETP.GT.U32.AND P5, PT, R0, R6, PT ;  /* 0x000000060000720c */ /* 0x000fe20003fa4070 */
[----:B------:R-:W-:Y:S01]  /*e910*/  IMAD.HI.U32 R11, R8, R2, RZ ;  /* 0x00000002080b7227 */ /* 0x000fe200078e00ff */
[----:B------:R-:W-:-:S03]  /*e920*/  ISETP.GT.U32.AND P3, PT, R0, R5, PT ;  /* 0x000000050000720c */ /* 0x000fc60003f64070 */
[----:B------:R-:W-:-:S04]  /*e930*/  IMAD.MOV R11, RZ, RZ, -R11 ;  /* 0x000000ffff0b7224 */ /* 0x000fc800078e0a0b */
[----:B------:R-:W-:-:S04]  /*e940*/  IMAD R2, R0, R11, R2 ;  /* 0x0000000b00027224 */ /* 0x000fc800078e0202 */
[--C-:B------:R-:W-:Y:S01]  /*e950*/  @!P5 IMAD.IADD R6, R6, 0x1, -R0.reuse ;  /* 0x000000010606d824 */ /* 0x100fe200078e0a00 */
[----:B------:R-:W-:Y:S01]  /*e960*/  ISETP.GT.U32.AND P5, PT, R0, R2, PT ;  /* 0x000000020000720c */ /* 0x000fe20003fa4070 */
[----:B------:R-:W-:Y:S01]  /*e970*/  @!P3 IMAD.IADD R5, R5, 0x1, -R0 ;  /* 0x000000010505b824 */ /* 0x000fe200078e0a00 */
[----:B------:R-:W-:-:S04]  /*e980*/  ISETP.GE.AND P4, PT, R41, RZ, PT ;  /* 0x000000ff2900720c */ /* 0x000fc80003f86270 */
[----:B------:R-:W-:-:S07]  /*e990*/  ISETP.GT.U32.AND P3, PT, R0, R5, PT ;  /* 0x000000050000720c */ /* 0x000fce0003f64070 */
[----:B------:R-:W-:Y:S02]  /*e9a0*/  @!P5 IMAD.IADD R2, R2, 0x1, -R0 ;  /* 0x000000010202d824 */ /* 0x000fe400078e0a00 */
[----:B------:R-:W-:-:S03]  /*e9b0*/  @!P4 IMAD.MOV R12, RZ, RZ, -R12 ;  /* 0x000000ffff0cc224 */ /* 0x000fc600078e0a0c */
[----:B------:R-:W-:Y:S01]  /*e9c0*/  ISETP.GT.U32.AND P5, PT, R0, R2, PT ;  /* 0x000000020000720c */ /* 0x000fe20003fa4070 */
[----:B------:R-:W-:Y:S01]  /*e9d0*/  @!P3 IMAD.IADD R5, R5, 0x1, -R0 ;  /* 0x000000010505b824 */ /* 0x000fe200078e0a00 */
[----:B------:R0:W-:Y:S01]  /*e9e0*/  STL [R1+0x330], R12 ;  /* 0x0003300c01007387 */ /* 0x0001e20000100800 */
[----:B------:R-:W-:Y:S01]  /*e9f0*/  @!P0 IMAD.MOV R6, RZ, RZ, -R6 ;  /* 0x000000ffff068224 */ /* 0x000fe200078e0a06 */
[----:B--2---:R-:W-:Y:S01]  /*ea00*/  IABS R9, R40 ;  /* 0x0000002800097213 */ /* 0x004fe20000000000 */
[----:B0-----:R-:W-:-:S04]  /*ea10*/  IMAD.MOV.U32 R12, RZ, RZ, R5 ;  /* 0x000000ffff0c7224 */ /* 0x001fc800078e0005 */
[----:B------:R-:W-:Y:S01]  /*ea20*/  @!P2 IMAD.MOV R12, RZ, RZ, -R12 ;  /* 0x000000ffff0ca224 */ /* 0x000fe200078e0a0c */
[----:B------:R-:W-:Y:S01]  /*ea30*/  STL [R1+0x340], R6 ;  /* 0x0003400601007387 */ /* 0x000fe20000100800 */
[----:B------:R-:W-:Y:S02]  /*ea40*/  IABS R10, R37 ;  /* 0x00000025000a7213 */ /* 0x000fe40000000000 */
[----:B------:R-:W-:Y:S01]  /*ea50*/  @!P5 IMAD.IADD R2, R2, 0x1, -R0 ;  /* 0x000000010202d824 */ /* 0x000fe200078e0a00 */
[----:B------:R-:W-:Y:S01]  /*ea60*/  ISETP.GE.AND P5, PT, R37, RZ, PT ;  /* 0x000000ff2500720c */ /* 0x000fe20003fa6270 */
[----:B------:R3:W-:Y:S01]  /*ea70*/  STL [R1+0x34c], R12 ;  /* 0x00034c0c01007387 */ /* 0x0007e20000100800 */
[----:B------:R-:W-:-:S03]  /*ea80*/  IMAD.HI.U32 R13, R8, R9, RZ ;  /* 0x00000009080d7227 */ /* 0x000fc600078e00ff */
[----:B------:R-:W2:Y:S01]  /*ea90*/  LDL.LU R37, [R1+0x100] ;  /* 0x0001000001257983 */ /* 0x000ea20000300800 */
[----:B------:R-:W-:Y:S01]  /*eaa0*/  IMAD.HI.U32 R11, R8, R10, RZ ;  /* 0x0000000a080b7227 */ /* 0x000fe200078e00ff */
[----:B------:R-:W-:Y:S02]  /*eab0*/  ISETP.GT.U32.AND P4, PT, R0, R7, PT ;  /* 0x000000070000720c */ /* 0x000fe40003f84070 */
[----:B------:R-:W-:Y:S01]  /*eac0*/  ISETP.GE.AND P0, PT, R40, RZ, PT ;  /* 0x000000ff2800720c */ /* 0x000fe20003f06270 */
[----:B------:R-:W-:Y:S01]  /*ead0*/  IMAD.MOV R13, RZ, RZ, -R13 ;  /* 0x000000ffff0d7224 */ /* 0x000fe200078e0a0d */
[----:B------:R-:W2:Y:S01]  /*eae0*/  LDL.LU R41, [R1+0x104] ;  /* 0x0001040001297983 */ /* 0x000ea20000300800 */
[----:B------:R-:W-:Y:S02]  /*eaf0*/  IMAD.MOV R11, RZ, RZ, -R11 ;  /* 0x000000ffff0b7224 */ /* 0x000fe400078e0a0b */
[C---:B------:R-:W-:Y:S01]  /*eb00*/  IMAD R9, R0.reuse, R13, R9 ;  /* 0x0000000d00097224 */ /* 0x040fe200078e0209 */
[----:B------:R-:W2:Y:S01]  /*eb10*/  LDL.LU R40, [R1+0x108] ;  /* 0x0001080001287983 */ /* 0x000ea20000300800 */
[----:B------:R-:W-:-:S03]  /*eb20*/  IMAD R10, R0, R11, R10 ;  /* 0x0000000b000a7224 */ /* 0x000fc600078e020a */
[C---:B------:R-:W-:Y:S02]  /*eb30*/  ISETP.GT.U32.AND P3, PT, R0.reuse, R9, PT ;  /* 0x000000090000720c */ /* 0x040fe40003f64070 */
[----:B------:R-:W-:Y:S02]  /*eb40*/  ISETP.GT.U32.AND P2, PT, R0, R10, PT ;  /* 0x0000000a0000720c */ /* 0x000fe40003f44070 */
[----:B----4-:R-:W-:-:S05]  /*eb50*/  IABS R4, R35 ;  /* 0x0000002300047213 */ /* 0x010fca0000000000 */
[----:B------:R-:W-:-:S04]  /*eb60*/  IMAD.HI.U32 R11, R8, R4, RZ ;  /* 0x00000004080b7227 */ /* 0x000fc800078e00ff */
[----:B------:R-:W-:-:S04]  /*eb70*/  IMAD.MOV R11, RZ, RZ, -R11 ;  /* 0x000000ffff0b7224 */ /* 0x000fc800078e0a0b */
[C---:B------:R-:W-:Y:S02]  /*eb80*/  IMAD R4, R0.reuse, R11, R4 ;  /* 0x0000000b00047224 */ /* 0x040fe400078e0204 */
[--C-:B------:R-:W-:Y:S02]  /*eb90*/  @!P4 IMAD.IADD R7, R7, 0x1, -R0.reuse ;  /* 0x000000010707c824 */ /* 0x100fe400078e0a00 */
[--C-:B------:R-:W-:Y:S01]  /*eba0*/  @!P3 IMAD.IADD R9, R9, 0x1, -R0.reuse ;  /* 0x000000010909b824 */ /* 0x100fe200078e0a00 */
[----:B------:R-:W-:Y:S01]  /*ebb0*/  ISETP.GT.U32.AND P4, PT, R0, R4, PT ;  /* 0x000000040000720c */ /* 0x000fe20003f84070 */
[----:B------:R-:W-:-:S03]  /*ebc0*/  @!P2 IMAD.IADD R10, R10, 0x1, -R0 ;  /* 0x000000010a0aa824 */ /* 0x000fc600078e0a00 */
[----:B------:R-:W-:Y:S01]  /*ebd0*/  ISETP.GT.U32.AND P2, PT, R0, R9, PT ;  /* 0x000000090000720c */ /* 0x000fe20003f44070 */
[----:B------:R-:W-:Y:S01]  /*ebe0*/  @!P1 IMAD.MOV R7, RZ, RZ, -R7 ;  /* 0x000000ffff079224 */ /* 0x000fe200078e0a07 */
[----:B------:R-:W-:Y:S02]  /*ebf0*/  ISETP.GE.AND P3, PT, R35, RZ, PT ;  /* 0x000000ff2300720c */ /* 0x000fe40003f66270 */
[----:B------:R-:W4:Y:S05]  /*ec00*/  LDL.LU R35, [R1+0x10c] ;  /* 0x00010c0001237983 */ /* 0x000f2a0000300800 */
[----:B------:R-:W-:-:S04]  /*ec10*/  @!P4 IMAD.IADD R4, R4, 0x1, -R0 ;  /* 0x000000010404c824 */ /* 0x000fc800078e0a00 */
[----:B------:R-:W-:Y:S01]  /*ec20*/  @!P2 IMAD.IADD R9, R9, 0x1, -R0 ;  /* 0x000000010909a824 */ /* 0x000fe200078e0a00 */
[----:B------:R-:W-:-:S03]  /*ec30*/  ISETP.GT.U32.AND P1, PT, R0, R4, PT ;  /* 0x000000040000720c */ /* 0x000fc60003f24070 */
[----:B------:R-:W-:Y:S02]  /*ec40*/  IMAD.MOV.U32 R15, RZ, RZ, R9 ;  /* 0x000000ffff0f7224 */ /* 0x000fe400078e0009 */
[----:B------:R-:W-:Y:S02]  /*ec50*/  @!P6 IMAD.MOV R2, RZ, RZ, -R2 ;  /* 0x000000ffff02e224 */ /* 0x000fe400078e0a02 */
[----:B------:R-:W-:Y:S01]  /*ec60*/  @!P0 IMAD.MOV R15, RZ, RZ, -R15 ;  /* 0x000000ffff0f8224 */ /* 0x000fe200078e0a0f */
[----:B------:R-:W-:Y:S04]  /*ec70*/  STL [R1+0x344], R7 ;  /* 0x0003440701007387 */ /* 0x000fe80000100800 */
[----:B------:R0:W-:Y:S01]  /*ec80*/  STL [R1+0x348], R2 ;  /* 0x0003480201007387 */ /* 0x0001e20000100800 */
[----:B------:R-:W-:-:S03]  /*ec90*/  @!P1 IMAD.IADD R4, R4, 0x1, -R0 ;  /* 0x0000000104049824 */ /* 0x000fc600078e0a00 */
[----:B------:R1:W-:Y:S01]  /*eca0*/  STL [R1+0x33c], R15 ;  /* 0x00033c0f01007387 */ /* 0x0003e20000100800 */
[----:B---3--:R-:W-:Y:S02]  /*ecb0*/  IABS R12, R36 ;  /* 0x00000024000c7213 */ /* 0x008fe40000000000 */
[----:B------:R-:W-:Y:S02]  /*ecc0*/  ISETP.GE.AND P1, PT, R36, RZ, PT ;  /* 0x000000ff2400720c */ /* 0x000fe40003f26270 */
[----:B------:R-:W3:Y:S01]  /*ecd0*/  LDL.LU R36, [R1+0x110] ;  /* 0x0001100001247983 */ /* 0x000ee20000300800 */
[----:B-----5:R-:W-:Y:S02]  /*ece0*/  IABS R6, R39 ;  /* 0x0000002700067213 */ /* 0x020fe40000000000 */
[----:B------:R-:W-:-:S03]  /*ecf0*/  ISETP.GT.U32.AND P4, PT, R0, R10, PT ;  /* 0x0000000a0000720c */ /* 0x000fc60003f84070 */
[----:B------:R-:W-:-:S04]  /*ed00*/  IMAD.HI.U32 R11, R8, R6, RZ ;  /* 0x00000006080b7227 */ /* 0x000fc800078e00ff */
[----:B------:R-:W-:-:S04]  /*ed10*/  IMAD.MOV R11, RZ, RZ, -R11 ;  /* 0x000000ffff0b7224 */ /* 0x000fc800078e0a0b */
[----:B------:R-:W-:Y:S02]  /*ed20*/  IMAD R6, R0, R11, R6 ;  /* 0x0000000b00067224 */ /* 0x000fe400078e0206 */
[----:B------:R-:W-:-:S03]  /*ed30*/  @!P4 IMAD.IADD R10, R10, 0x1, -R0 ;  /* 0x000000010a0ac824 */ /* 0x000fc600078e0a00 */
[----:B------:R-:W-:Y:S02]  /*ed40*/  ISETP.GT.U32.AND P4, PT, R0, R6, PT ;  /* 0x000000060000720c */ /* 0x000fe40003f84070 */
[----:B------:R-:W-:Y:S02]  /*ed50*/  ISETP.GE.AND P6, PT, R39, RZ, PT ;  /* 0x000000ff2700720c */ /* 0x000fe40003fc6270 */
[----:B------:R-:W5:Y:S09]  /*ed60*/  LDL.LU R39, [R1+0x114] ;  /* 0x0001140001277983 */ /* 0x000f720000300800 */
[----:B------:R-:W-:-:S05]  /*ed70*/  @!P4 IMAD.IADD R6, R6, 0x1, -R0 ;  /* 0x000000010606c824 */ /* 0x000fca00078e0a00 */
[----:B------:R-:W-:Y:S02]  /*ed80*/  ISETP.GT.U32.AND P4, PT, R0, R6, PT ;  /* 0x000000060000720c */ /* 0x000fe40003f84070 */
[----:B------:R-:W-:Y:S01]  /*ed90*/  IABS R5, R38 ;  /* 0x0000002600057213 */ /* 0x000fe20000000000 */
[----:B------:R-:W-:-:S04]  /*eda0*/  @!P5 IMAD.MOV R10, RZ, RZ, -R10 ;  /* 0x000000ffff0ad224 */ /* 0x000fc800078e0a0a */
[----:B0-----:R-:W-:-:S06]  /*edb0*/  IMAD.HI.U32 R2, R8, R5, RZ ;  /* 0x0000000508027227 */ /* 0x001fcc00078e00ff */
[----:B------:R-:W-:-:S04]  /*edc0*/  @!P4 IMAD.IADD R6, R6, 0x1, -R0 ;  /* 0x000000010606c824 */ /* 0x000fc800078e0a00 */
[----:B-1----:R-:W-:Y:S01]  /*edd0*/  IMAD.MOV.U32 R15, RZ, RZ, R6 ;  /* 0x000000ffff0f7224 */ /* 0x002fe200078e0006 */
[----:B--2---:R-:W-:Y:S01]  /*ede0*/  IABS R13, R37 ;  /* 0x00000025000d7213 */ /* 0x004fe20000000000 */
[----:B------:R-:W-:Y:S02]  /*edf0*/  IMAD.MOV R2, RZ, RZ, -R2 ;  /* 0x000000ffff027224 */ /* 0x000fe400078e0a02 */
[----:B------:R-:W-:Y:S02]  /*ee00*/  @!P3 IMAD.MOV R4, RZ, RZ, -R4 ;  /* 0x000000ffff04b224 */ /* 0x000fe400078e0a04 */
[----:B------:R-:W-:Y:S01]  /*ee10*/  @!P6 IMAD.MOV R15, RZ, RZ, -R15 ;  /* 0x000000ffff0fe224 */ /* 0x000fe200078e0a0f */
[----:B------:R-:W-:Y:S01]  /*ee20*/  STL [R1+0x338], R10 ;  /* 0x0003380a01007387 */ /* 0x000fe20000100800 */
[----:B------:R-:W-:Y:S01]  /*ee30*/  IMAD.HI.U32 R7, R8, R12, RZ ;  /* 0x0000000c08077227 */ /* 0x000fe200078e00ff */
[----:B------:R-:W-:Y:S02]  /*ee40*/  ISETP.GE.AND P2, PT, R38, RZ, PT ;  /* 0x000000ff2600720c */ /* 0x000fe40003f46270 */
[----:B------:R0:W-:Y:S01]  /*ee50*/  STL [R1+0x334], R4 ;  /* 0x0003340401007387 */ /* 0x0001e20000100800 */
[----:B------:R-:W-:-:S02]  /*ee60*/  IMAD R5, R0, R2, R5 ;  /* 0x0000000200057224 */ /* 0x000fc400078e0205 */
[----:B------:R-:W-:Y:S01]  /*ee70*/  IMAD.HI.U32 R14, R8, R13, RZ ;  /* 0x0000000d080e7227 */ /* 0x000fe200078e00ff */
[----:B------:R-:W-:Y:S01]  /*ee80*/  STL [R1+0x30c], R15 ;  /* 0x00030c0f01007387 */ /* 0x000fe20000100800 */
[----:B------:R-:W-:Y:S02]  /*ee90*/  ISETP.GE.AND P3, PT, R37, RZ, PT ;  /* 0x000000ff2500720c */ /* 0x000fe40003f66270 */
[----:B------:R-:W-:Y:S01]  /*eea0*/  IMAD.MOV R7, RZ, RZ, -R7 ;  /* 0x000000ffff077224 */ /* 0x000fe200078e0a07 */
[----:B------:R-:W2:Y:S01]  /*eeb0*/  LDL.LU R38, [R1+0x118] ;  /* 0x0001180001267983 */ /* 0x000ea20000300800 */
[C---:B------:R-:W-:Y:S01]  /*eec0*/  ISETP.GT.U32.AND P0, PT, R0.reuse, R5, PT ;  /* 0x000000050000720c */ /* 0x040fe20003f04070 */
[----:B------:R-:W-:Y:S02]  /*eed0*/  IMAD.MOV R14, RZ, RZ, -R14 ;  /* 0x000000ffff0e7224 */ /* 0x000fe400078e0a0e */
[----:B------:R-:W2:Y:S01]  /*eee0*/  LDL.LU R37, [R1+0x11c] ;  /* 0x00011c0001257983 */ /* 0x000ea20000300800 */
[----:B------:R-:W-:-:S02]  /*eef0*/  IMAD R12, R0, R7, R12 ;  /* 0x00000007000c7224 */ /* 0x000fc400078e020c */
[----:B0-----:R-:W-:-:S03]  /*ef00*/  IMAD R4, R0, R14, R13 ;  /* 0x0000000e00047224 */ /* 0x001fc600078e020d */
[C---:B------:R-:W-:Y:S02]  /*ef10*/  ISETP.GT.U32.AND P5, PT, R0.reuse, R12, PT ;  /* 0x0000000c0000720c */ /* 0x040fe40003fa4070 */
[----:B------:R-:W-:Y:S02]  /*ef20*/  ISETP.GT.U32.AND P4, PT, R0, R4, PT ;  /* 0x000000040000720c */ /* 0x000fe40003f84070 */
[----:B------:R-:W-:Y:S01]  /*ef30*/  @!P0 IMAD.IADD R5, R5, 0x1, -R0 ;  /* 0x0000000105058824 */ /* 0x000fe200078e0a00 */
[----:B------:R-:W-:-:S04]  /*ef40*/  IABS R11, R40 ;  /* 0x00000028000b7213 */ /* 0x000fc80000000000 */
[----:B------:R-:W-:Y:S01]  /*ef50*/  ISETP.GT.U32.AND P0, PT, R0, R5, PT ;  /* 0x000000050000720c */ /* 0x000fe20003f04070 */
[----:B------:R-:W-:-:S04]  /*ef60*/  IMAD.HI.U32 R10, R8, R11, RZ ;  /* 0x0000000b080a7227 */ /* 0x000fc800078e00ff */
[--C-:B------:R-:W-:Y:S02]  /*ef70*/  @!P5 IMAD.IADD R12, R12, 0x1, -R0.reuse ;  /* 0x000000010c0cd824 */ /* 0x100fe400078e0a00 */
[----:B------:R-:W-:Y:S02]  /*ef80*/  @!P4 IMAD.IADD R4, R4, 0x1, -R0 ;  /* 0x000000010404c824 */ /* 0x000fe400078e0a00 */
[----:B------:R-:W-:Y:S01]  /*ef90*/  IMAD.MOV R10, RZ, RZ, -R10 ;  /* 0x000000ffff0a7224 */ /* 0x000fe200078e0a0a */
[----:B------:R-:W-:Y:S02]  /*efa0*/  IABS R2, R41 ;  /* 0x0000002900027213 */ /* 0x000fe40000000000 */
[C---:B------:R-:W-:Y:S01]  /*efb0*/  ISETP.GT.U32.AND P5, PT, R0.reuse, R12, PT ;  /* 0x0000000c0000720c */ /* 0x040fe20003fa4070 */
[C---:B------:R-:W-:Y:S01]  /*efc0*/  IMAD R11, R0.reuse, R10, R11 ;  /* 0x0000000a000b7224 */ /* 0x040fe200078e020b */
[----:B------:R-:W-:Y:S01]  /*efd0*/  ISETP.GT.U32.AND P4, PT, R0, R4, PT ;  /* 0x000000040000720c */ /* 0x000fe20003f84070 */
[----:B------:R-:W-:-:S04]  /*efe0*/  IMAD.HI.U32 R9, R8, R2, RZ ;  /* 0x0000000208097227 */ /* 0x000fc800078e00ff */
[----:B------:R-:W-:Y:S01]  /*eff0*/  @!P0 IMAD.IADD R5, R5, 0x1, -R0 ;  /* 0x0000000105058824 */ /* 0x000fe200078e0a00 */
[C---:B------:R-:W-:Y:S01]  /*f000*/  ISETP.GT.U32.AND P0, PT, R0.reuse, R11, PT ;  /* 0x0000000b0000720c */ /* 0x040fe20003f04070 */
[----:B------:R-:W-:Y:S01]  /*f010*/  IMAD.MOV R9, RZ, RZ, -R9 ;  /* 0x000000ffff097224 */ /* 0x000fe200078e0a09 */
[----:B----4-:R-:W-:Y:S01]  /*f020*/  IABS R7, R35 ;  /* 0x0000002300077213 */ /* 0x010fe20000000000 */
[----:B------:R-:W-:Y:S02]  /*f030*/  IMAD.MOV.U32 R13, RZ, RZ, R5 ;  /* 0x000000ffff0d7224 */ /* 0x000fe400078e0005 */
[----:B------:R-:W-:Y:S02]  /*f040*/  IMAD R2, R0, R9, R2 ;  /* 0x0000000900027224 */ /* 0x000fe400078e0202 */
[----:B------:R-:W-:Y:S02]  /*f050*/  @!P5 IMAD.IADD R12, R12, 0x1, -R0 ;  /* 0x000000010c0cd824 */ /* 0x000fe400078e0a00 */
[----:B------:R-:W-:-:S04]  /*f060*/  IMAD.HI.U32 R9, R8, R7, RZ ;  /* 0x0000000708097227 */ /* 0x000fc800078e00ff */
[----:B------:R-:W-:Y:S02]  /*f070*/  @!P4 IMAD.IADD R4, R4, 0x1, -R0 ;  /* 0x000000010404c824 */ /* 0x000fe400078e0a00 */
[----:B------:R-:W-:Y:S02]  /*f080*/  @!P2 IMAD.MOV R13, RZ, RZ, -R13 ;  /* 0x000000ffff0da224 */ /* 0x000fe400078e0a0d */
[----:B------:R-:W-:Y:S02]  /*f090*/  @!P1 IMAD.MOV R12, RZ, RZ, -R12 ;  /* 0x000000ffff0c9224 */ /* 0x000fe400078e0a0c */
[----:B------:R-:W-:Y:S02]  /*f0a0*/  IMAD.MOV R9, RZ, RZ, -R9 ;  /* 0x000000ffff097224 */ /* 0x000fe400078e0a09 */
[----:B------:R-:W-:Y:S01]  /*f0b0*/  @!P3 IMAD.MOV R4, RZ, RZ, -R4 ;  /* 0x000000ffff04b224 */ /* 0x000fe200078e0a04 */
[----:B------:R-:W-:Y:S01]  /*f0c0*/  STL [R1+0x318], R13 ;  /* 0x0003180d01007387 */ /* 0x000fe20000100800 */
[----:B------:R-:W-:Y:S01]  /*f0d0*/  @!P0 IMAD.IADD R11, R11, 0x1, -R0 ;  /* 0x000000010b0b8824 */ /* 0x000fe200078e0a00 */
[----:B------:R-:W-:Y:S01]  /*f0e0*/  ISETP.GE.AND P0, PT, R35, RZ, PT ;  /* 0x000000ff2300720c */ /* 0x000fe20003f06270 */
[----:B------:R-:W-:Y:S01]  /*f0f0*/  IMAD R10, R0, R9, R7 ;  /* 0x00000009000a7224 */ /* 0x000fe200078e0207 */
[----:B------:R-:W4:Y:S04]  /*f100*/  LDL.LU R35, [R1+0x120] ;  /* 0x0001200001237983 */ /* 0x000f280000300800 */
[----:B------:R-:W-:Y:S04]  /*f110*/  STL [R1+0x31c], R12 ;  /* 0x00031c0c01007387 */ /* 0x000fe80000100800 */
[----:B------:R0:W-:Y:S01]  /*f120*/  STL [R1+0x324], R4 ;  /* 0x0003240401007387 */ /* 0x0001e20000100800 */
[----:B---3--:R-:W-:-:S02]  /*f130*/  IABS R7, R36 ;  /* 0x0000002400077213 */ /* 0x008fc40000000000 */
[----:B------:R-:W-:Y:S02]  /*f140*/  ISETP.GE.AND P3, PT, R36, RZ, PT ;  /* 0x000000ff2400720c */ /* 0x000fe40003f66270 */
[----:B------:R-:W3:Y:S01]  /*f150*/  LDL.LU R36, [R1+0x124] ;  /* 0x0001240001247983 */ /* 0x000ee20000300800 */
[----:B------:R-:W-:Y:S01]  /*f160*/  ISETP.GT.U32.AND P6, PT, R0, R2, PT ;  /* 0x000000020000720c */ /* 0x000fe20003fc4070 */
[----:B------:R-:W-:Y:S01]  /*f170*/  IMAD.HI.U32 R9, R8, R7, RZ ;  /* 0x0000000708097227 */ /* 0x000fe200078e00ff */
[----:B------:R-:W-:Y:S01]  /*f180*/  ISETP.GT.U32.AND P5, PT, R0, R10, PT ;  /* 0x0000000a0000720c */ /* 0x000fe20003fa4070 */
[----:B------:R-:W4:Y:S10]  /*f190*/  LDL.LU R53, [R1+0x128] ;  /* 0x0001280001357983 */ /* 0x000f340000300800 */
[----:B------:R-:W-:Y:S01]  /*f1a0*/  @!P6 IMAD.IADD R2, R2, 0x1, -R0 ;  /* 0x000000010202e824 */ /* 0x000fe200078e0a00 */
[----:B-----5:R-:W-:Y:S01]  /*f1b0*/  IABS R6, R39 ;  /* 0x0000002700067213 */ /* 0x020fe20000000000 */
[----:B------:R-:W-:-:S03]  /*f1c0*/  IMAD.MOV R9, RZ, RZ, -R9 ;  /* 0x000000ffff097224 */ /* 0x000fc600078e0a09 */
[----:B------:R-:W-:Y:S01]  /*f1d0*/  ISETP.GT.U32.AND P2, PT, R0, R2, PT ;  /* 0x000000020000720c */ /* 0x000fe20003f44070 */
[----:B------:R-:W-:Y:S01]  /*f1e0*/  @!P5 IMAD.IADD R10, R10, 0x1, -R0 ;  /* 0x000000010a0ad824 */ /* 0x000fe200078e0a00 */
[----:B------:R-:W-:Y:S01]  /*f1f0*/  ISETP.GE.AND P6, PT, R41, RZ, PT ;  /* 0x000000ff2900720c */ /* 0x000fe20003fc6270 */
[----:B------:R-:W-:Y:S01]  /*f200*/  IMAD.HI.U32 R5, R8, R6, RZ ;  /* 0x0000000608057227 */ /* 0x000fe200078e00ff */
[C---:B------:R-:W-:Y:S01]  /*f210*/  ISETP.GT.U32.AND P1, PT, R0.reuse, R11, PT ;  /* 0x0000000b0000720c */ /* 0x040fe20003f24070 */
[----:B------:R-:W5:Y:S02]  /*f220*/  LDL.LU R52, [R1+0x12c] ;  /* 0x00012c0001347983 */ /* 0x000f640000300800 */
[----:B------:R-:W-:Y:S02]  /*f230*/  IMAD.MOV R5, RZ, RZ, -R5 ;  /* 0x000000ffff057224 */ /* 0x000fe400078e0a05 */
[----:B------:R-:W-:-:S04]  /*f240*/  IMAD R7, R0, R9, R7 ;  /* 0x0000000900077224 */ /* 0x000fc800078e0207 */
[----:B------:R-:W-:Y:S01]  /*f250*/  @!P2 IMAD.IADD R2, R2, 0x1, -R0 ;  /* 0x000000010202a824 */ /* 0x000fe200078e0a00 */
[----:B------:R-:W-:Y:S01]  /*f260*/  ISETP.GE.AND P4, PT, R40, RZ, PT ;  /* 0x000000ff2800720c */ /* 0x000fe20003f86270 */
[C---:B------:R-:W-:Y:S01]  /*f270*/  IMAD R6, R0.reuse, R5, R6 ;  /* 0x0000000500067224 */ /* 0x040fe200078e0206 */
[C---:B------:R-:W-:Y:S01]  /*f280*/  ISETP.GT.U32.AND P2, PT, R0.reuse, R7, PT ;  /* 0x000000070000720c */ /* 0x040fe20003f44070 */
[----:B------:R-:W-:Y:S01]  /*f290*/  IMAD.MOV.U32 R5, RZ, RZ, R2 ;  /* 0x000000ffff057224 */ /* 0x000fe200078e0002 */
[C---:B------:R-:W-:Y:S01]  /*f2a0*/  ISETP.GT.U32.AND P5, PT, R0.reuse, R10, PT ;  /* 0x0000000a0000720c */ /* 0x040fe20003fa4070 */
[----:B------:R-:W-:Y:S01]  /*f2b0*/  @!P1 IMAD.IADD R11, R11, 0x1, -R0 ;  /* 0x000000010b0b9824 */ /* 0x000fe200078e0a00 */
[----:B------:R-:W5:Y:S01]  /*f2c0*/  LDL.LU R41, [R1+0x130] ;  /* 0x0001300001297983 */ /* 0x000f620000300800 */
[----:B------:R-:W-:Y:S01]  /*f2d0*/  @!P6 IMAD.MOV R5, RZ, RZ, -R5 ;  /* 0x000000ffff05e224 */ /* 0x000fe200078e0a05 */
[----:B------:R-:W-:-:S07]  /*f2e0*/  ISETP.GT.U32.AND P6, PT, R0, R6, PT ;  /* 0x000000060000720c */ /* 0x000fce0003fc4070 */
[--C-:B------:R-:W-:Y:S01]  /*f2f0*/  @!P2 IMAD.IADD R7, R7, 0x1, -R0.reuse ;  /* 0x000000010707a824 */ /* 0x100fe200078e0a00 */
[----:B------:R1:W-:Y:S01]  /*f300*/  STL [R1+0x32c], R5 ;  /* 0x00032c0501007387 */ /* 0x0003e20000100800 */
[----:B------:R-:W-:-:S04]  /*f310*/  @!P5 IMAD.IADD R10, R10, 0x1, -R0 ;  /* 0x000000010a0ad824 */ /* 0x000fc800078e0a00 */
[----:B------:R-:W-:Y:S01]  /*f320*/  @!P6 IMAD.IADD R6, R6, 0x1, -R0 ;  /* 0x000000010606e824 */ /* 0x000fe200078e0a00 */
[----:B------:R-:W-:Y:S01]  /*f330*/  ISETP.GT.U32.AND P6, PT, R0, R7, PT ;  /* 0x000000070000720c */ /* 0x000fe20003fc4070 */
[----:B------:R-:W-:-:S03]  /*f340*/  @!P4 IMAD.MOV R11, RZ, RZ, -R11 ;  /* 0x000000ffff0bc224 */ /* 0x000fc600078e0a0b */
[----:B------:R-:W-:Y:S02]  /*f350*/  ISETP.GT.U32.AND P4, PT, R0, R6, PT ;  /* 0x000000060000720c */ /* 0x000fe40003f84070 */
[----:B--2---:R-:W-:Y:S02]  /*f360*/  IABS R9, R38 ;  /* 0x0000002600097213 */ /* 0x004fe40000000000 */
[----:B0-----:R-:W-:-:S03]  /*f370*/  IABS R4, R37 ;  /* 0x0000002500047213 */ /* 0x001fc60000000000 */
[----:B------:R-:W-:-:S04]  /*f380*/  IMAD.HI.U32 R12, R8, R9, RZ ;  /* 0x00000009080c7227 */ /* 0x000fc800078e00ff */
[----:B-1----:R-:W-:-:S04]  /*f390*/  IMAD.HI.U32 R5, R8, R4, RZ ;  /* 0x0000000408057227 */ /* 0x002fc800078e00ff */
[----:B------:R-:W-:Y:S02]  /*f3a0*/  IMAD.MOV R12, RZ, RZ, -R12 ;  /* 0x000000ffff0c7224 */ /* 0x000fe400078e0a0c */
[----:B------:R-:W-:Y:S02]  /*f3b0*/  IMAD.MOV.U32 R13, RZ, RZ, R10 ;  /* 0x000000ffff0d7224 */ /* 0x000fe400078e000a */
[----:B------:R-:W-:Y:S02]  /*f3c0*/  IMAD.MOV R10, RZ, RZ, -R5 ;  /* 0x000000ffff0a7224 */ /* 0x000fe400078e0a05 */
[C---:B------:R-:W-:Y:S02]  /*f3d0*/  IMAD R5, R0.reuse, R12, R9 ;  /* 0x0000000c00057224 */ /* 0x040fe400078e0209 */
[----:B------:R-:W-:Y:S02]  /*f3e0*/  @!P0 IMAD.MOV R13, RZ, RZ, -R13 ;  /* 0x000000ffff0d8224 */ /* 0x000fe400078e0a0d */
[----:B------:R-:W-:-:S02]  /*f3f0*/  IMAD R4, R0, R10, R4 ;  /* 0x0000000a00047224 */ /* 0x000fc400078e0204 */
[--C-:B------:R-:W-:Y:S01]  /*f400*/  @!P6 IMAD.IADD R7, R7, 0x1, -R0.reuse ;  /* 0x000000010707e824 */ /* 0x100fe200078e0a00 */
[----:B------:R-:W-:Y:S01]  /*f410*/  ISETP.GT.U32.AND P6, PT, R0, R5, PT ;  /* 0x000000050000720c */ /* 0x000fe20003fc4070 */
[----:B------:R-:W-:Y:S01]  /*f420*/  STL [R1+0x328], R11 ;  /* 0x0003280b01007387 */ /* 0x000fe20000100800 */
[--C-:B------:R-:W-:Y:S01]  /*f430*/  @!P4 IMAD.IADD R6, R6, 0x1, -R0.reuse ;  /* 0x000000010606c824 */ /* 0x100fe200078e0a00 */
[----:B------:R-:W-:Y:S02]  /*f440*/  ISETP.GT.U32.AND P4, PT, R0, R4, PT ;  /* 0x000000040000720c */ /* 0x000fe40003f84070 */
[----:B------:R-:W-:Y:S04]  /*f450*/  STL [R1+0x320], R13 ;  /* 0x0003200d01007387 */ /* 0x000fe80000100800 */
[----:B------:R-:W2:Y:S04]  /*f460*/  LDL.LU R40, [R1+0x134] ;  /* 0x0001340001287983 */ /* 0x000ea80000300800 */
[----:B------:R-:W-:-:S03]  /*f470*/  @!P6 IMAD.IADD R5, R5, 0x1, -R0 ;  /* 0x000000010505e824 */ /* 0x000fc600078e0a00 */
[----:B------:R-:W-:Y:S02]  /*f480*/  @!P4 IMAD.IADD R4, R4, 0x1, -R0 ;  /* 0x000000010404c824 */ /* 0x000fe400078e0a00 */
[----:B------:R-:W-:Y:S02]  /*f490*/  ISETP.GT.U32.AND P4, PT, R0, R5, PT ;  /* 0x000000050000720c */ /* 0x000fe40003f84070 */
[----:B------:R-:W-:Y:S02]  /*f4a0*/  ISETP.GE.AND P1, PT, R39, RZ, PT ;  /* 0x000000ff2700720c */ /* 0x000fe40003f26270 */
[----:B------:R-:W-:Y:S02]  /*f4b0*/  ISETP.GE.AND P5, PT, R38, RZ, PT ;  /* 0x000000ff2600720c */ /* 0x000fe40003fa6270 */
[----:B------:R-:W-:Y:S01]  /*f4c0*/  ISETP.GE.AND P2, PT, R37, RZ, PT ;  /* 0x000000ff2500720c */ /* 0x000fe20003f46270 */
[----:B------:R-:W-:Y:S02]  /*f4d0*/  IMAD.MOV.U32 R37, RZ, RZ, R6 ;  /* 0x000000ffff257224 */ /* 0x000fe400078e0006 */
[----:B------:R-:W-:-:S04]  /*f4e0*/  IMAD.MOV.U32 R38, RZ, RZ, R7 ;  /* 0x000000ffff267224 */ /* 0x000fc800078e0007 */
[----:B------:R-:W-:Y:S02]  /*f4f0*/  @!P4 IMAD.IADD R5, R5, 0x1, -R0 ;  /* 0x000000010505c824 */ /* 0x000fe400078e0a00 */
[----:B------:R-:W-:Y:S02]  /*f500*/  @!P1 IMAD.MOV R37, RZ, RZ, -R37 ;  /* 0x000000ffff259224 */ /* 0x000fe400078e0a25 */
[----:B------:R-:W-:-:S05]  /*f510*/  @!P3 IMAD.MOV R38, RZ, RZ, -R38 ;  /* 0x000000ffff26b224 */ /* 0x000fca00078e0a26 */
[----:B------:R0:W-:Y:S04]  /*f520*/  STL [R1+0x314], R38 ;  /* 0x0003142601007387 */ /* 0x0001e80000100800 */
[----:B------:R1:W-:Y:S04]  /*f530*/  STL [R1+0x310], R37 ;  /* 0x0003102501007387 */ /* 0x0003e80000100800 */
[----:B------:R-:W2:Y:S04]  /*f540*/  LDL.LU R39, [R1+0x138] ;  /* 0x0001380001277983 */ /* 0x000ea80000300800 */
[----:B0-----:R-:W2:Y:S01]  /*f550*/  LDL.LU R38, [R1+0x13c] ;  /* 0x00013c0001267983 */ /* 0x001ea20000300800 */
[----:B---3--:R-:W-:-:S02]  /*f560*/  IABS R9, R36 ;  /* 0x0000002400097213 */ /* 0x008fc40000000000 */
[----:B------:R-:W-:Y:S01]  /*f570*/  ISETP.GE.AND P1, PT, R36, RZ, PT ;  /* 0x000000ff2400720c */ /* 0x000fe20003f26270 */
[----:B------:R-:W-:-:S04]  /*f580*/  IMAD.MOV.U32 R36, RZ, RZ, R5 ;  /* 0x000000ffff247224 */ /* 0x000fc800078e0005 */
[----:B------:R-:W-:-:S05]  /*f590*/  @!P5 IMAD.MOV R36, RZ, RZ, -R36 ;  /* 0x000000ffff24d224 */ /* 0x000fca00078e0a24 */
[----:B------:R0:W-:Y:S04]  /*f5a0*/  STL [R1+0x308], R36 ;  /* 0x0003082401007387 */ /* 0x0001e80000100800 */
[----:B-1----:R-:W3:Y:S04]  /*f5b0*/  LDL.LU R37, [R1+0x140] ;  /* 0x0001400001257983 */ /* 0x002ee80000300800 */
[----:B0-----:R-:W3:Y:S01]  /*f5c0*/  LDL.LU R36, [R1+0x144] ;  /* 0x0001440001247983 */ /* 0x001ee20000300800 */
[----:B----4-:R-:W-:-:S05]  /*f5d0*/  IABS R2, R35 ;  /* 0x0000002300027213 */ /* 0x010fca0000000000 */
[----:B------:R-:W-:Y:S01]  /*f5e0*/  IMAD.HI.U32 R13, R8, R2, RZ ;  /* 0x00000002080d7227 */ /* 0x000fe200078e00ff */
[----:B------:R-:W-:-:S03]  /*f5f0*/  IABS R10, R53 ;  /* 0x00000035000a7213 */ /* 0x000fc60000000000 */
[----:B------:R-:W-:Y:S01]  /*f600*/  IMAD.MOV R13, RZ, RZ, -R13 ;  /* 0x000000ffff0d7224 */ /* 0x000fe200078e0a0d */
[----:B-----5:R-:W-:Y:S01]  /*f610*/  IABS R11, R52 ;  /* 0x00000034000b7213 */ /* 0x020fe20000000000 */
[----:B------:R-:W-:Y:S01]  /*f620*/  IMAD.HI.U32 R14, R8, R10, RZ ;  /* 0x0000000a080e7227 */ /* 0x000fe200078e00ff */
[----:B------:R-:W-:-:S03]  /*f630*/  ISETP.GT.U32.AND P3, PT, R0, R4, PT ;  /* 0x000000040000720c */ /* 0x000fc60003f64070 */
[----:B------:R-:W-:Y:S02]  /*f640*/  IMAD R2, R0, R13, R2 ;  /* 0x0000000d00027224 */ /* 0x000fe400078e0202 */
[----:B------:R-:W-:-:S03]  /*f650*/  IMAD.HI.U32 R15, R8, R11, RZ ;  /* 0x0000000b080f7227 */ /* 0x000fc600078e00ff */
[C---:B------:R-:W-:Y:S01]  /*f660*/  ISETP.GT.U32.AND P6, PT, R0.reuse, R2, PT ;  /* 0x000000020000720c */ /* 0x040fe20003fc4070 */
[----:B------:R-:W-:Y:S02]  /*f670*/  IMAD.MOV R14, RZ, RZ, -R14 ;  /* 0x000000ffff0e7224 */ /* 0x000fe400078e0a0e */
[----:B------:R-:W-:Y:S02]  /*f680*/  IMAD.MOV R15, RZ, RZ, -R15 ;  /* 0x000000ffff0f7224 */ /* 0x000fe400078e0a0f */
[----:B------:R-:W-:Y:S02]  /*f690*/  IMAD R10, R0, R14, R10 ;  /* 0x0000000e000a7224 */ /* 0x000fe400078e020a */
[----:B------:R-:W-:-:S04]  /*f6a0*/  IMAD.HI.U32 R13, R8, R9, RZ ;  /* 0x00000009080d7227 */ /* 0x000fc800078e00ff */
[----:B------:R-:W-:Y:S02]  /*f6b0*/  IMAD R15, R0, R15, R11 ;  /* 0x0000000f000f7224 */ /* 0x000fe400078e020b */
[--C-:B------:R-:W-:Y:S01]  /*f6c0*/  @!P3 IMAD.IADD R4, R4, 0x1, -R0.reuse ;  /* 0x000000010404b824 */ /* 0x100fe200078e0a00 */
[----:B------:R-:W-:Y:S01]  /*f6d0*/  ISETP.GT.U32.AND P3, PT, R0, R10, PT ;  /* 0x0000000a0000720c */ /* 0x000fe20003f64070 */
[----:B------:R-:W-:Y:S01]  /*f6e0*/  IMAD.MOV R13, RZ, RZ, -R13 ;  /* 0x000000ffff0d7224 */ /* 0x000fe200078e0a0d */
[----:B------:R-:W-:Y:S01]  /*f6f0*/  IABS R12, R41 ;  /* 0x00000029000c7213 */ /* 0x000fe20000000000 */
[----:B------:R-:W-:Y:S01]  /*f700*/  @!P6 IMAD.IADD R2, R2, 0x1, -R0 ;  /* 0x000000010202e824 */ /* 0x000fe200078e0a00 */
[C---:B------:R-:W-:Y:S01]  /*f710*/  ISETP.GT.U32.AND P5, PT, R0.reuse, R15, PT ;  /* 0x0000000f0000720c */ /* 0x040fe20003fa4070 */
[C---:B------:R-:W-:Y:S01]  /*f720*/  IMAD R9, R0.reuse, R13, R9 ;  /* 0x0000000d00097224 */ /* 0x040fe200078e0209 */
[----:B------:R-:W-:Y:S01]  /*f730*/  ISETP.GE.AND P0, PT, R35, RZ, PT ;  /* 0x000000ff2300720c */ /* 0x000fe20003f06270 */
[----:B------:R-:W-:Y:S01]  /*f740*/  IMAD.MOV.U32 R35, RZ, RZ, R34 ;  /* 0x000000ffff237224 */ /* 0x000fe200078e0022 */
[----:B------:R-:W-:Y:S01]  /*f750*/  ISETP.GT.U32.AND P6, PT, R0, R2, PT ;  /* 0x000000020000720c */ /* 0x000fe20003fc4070 */
[----:B------:R-:W-:-:S02]  /*f760*/  IMAD.MOV.U32 R34, RZ, RZ, R21 ;  /* 0x000000ffff227224 */ /* 0x000fc400078e0015 */
[----:B------:R-:W-:Y:S01]  /*f770*/  IMAD.MOV.U32 R21, RZ, RZ, R16 ;  /* 0x000000ffff157224 */ /* 0x000fe200078e0010 */
[----:B------:R-:W-:Y:S01]  /*f780*/  ISETP.GT.U32.AND P4, PT, R0, R9, PT ;  /* 0x000000090000720c */ /* 0x000fe20003f84070 */
[----:B------:R-:W-:-:S04]  /*f790*/  IMAD.HI.U32 R16, R8, R12, RZ ;  /* 0x0000000c08107227 */ /* 0x000fc800078e00ff */
[----:B------:R-:W-:Y:S02]  /*f7a0*/  IMAD.MOV R16, RZ, RZ, -R16 ;  /* 0x000000ffff107224 */ /* 0x000fe400078e0a10 */
[----:B------:R-:W-:Y:S02]  /*f7b0*/  @!P3 IMAD.IADD R10, R10, 0x1, -R0 ;  /* 0x000000010a0ab824 */ /* 0x000fe400078e0a00 */
[C---:B------:R-:W-:Y:S02]  /*f7c0*/  IMAD R12, R0.reuse, R16, R12 ;  /* 0x00000010000c7224 */ /* 0x040fe400078e020c */
[--C-:B------:R-:W-:Y:S01]  /*f7d0*/  @!P5 IMAD.IADD R15, R15, 0x1, -R0.reuse ;  /* 0x000000010f0fd824 */ /* 0x100fe200078e0a00 */
[----:B------:R-:W-:Y:S01]  /*f7e0*/  ISETP.GT.U32.AND P5, PT, R0, R10, PT ;  /* 0x0000000a0000720c */ /* 0x000fe20003fa4070 */
[--C-:B------:R-:W-:Y:S01]  /*f7f0*/  @!P6 IMAD.IADD R2, R2, 0x1, -R0.reuse ;  /* 0x000000010202e824 */ /* 0x100fe200078e0a00 */
[----:B------:R-:W-:Y:S01]  /*f800*/  ISETP.GT.U32.AND P6, PT, R0, R12, PT ;  /* 0x0000000c0000720c */ /* 0x000fe20003fc4070 */
[----:B------:R-:W-:-:S02]  /*f810*/  @!P4 IMAD.IADD R9, R9, 0x1, -R0 ;  /* 0x000000010909c824 */ /* 0x000fc400078e0a00 */
[----:B------:R-:W-:Y:S01]  /*f820*/  IMAD.MOV.U32 R7, RZ, RZ, R4 ;  /* 0x000000ffff077224 */ /* 0x000fe200078e0004 */
[----:B--2---:R-:W-:-:S05]  /*f830*/  IABS R6, R40 ;  /* 0x0000002800067213 */ /* 0x004fca0000000000 */
[----:B------:R-:W-:-:S04]  /*f840*/  IMAD.MOV.U32 R5, RZ, RZ, R6 ;  /* 0x000000ffff057224 */ /* 0x000fc800078e0006 */
[----:B------:R-:W-:-:S04]  /*f850*/  IMAD.HI.U32 R6, R8, R5, RZ ;  /* 0x0000000508067227 */ /* 0x000fc800078e00ff */
[----:B------:R-:W-:Y:S01]  /*f860*/  IMAD.MOV R6, RZ, RZ, -R6 ;  /* 0x000000ffff067224 */ /* 0x000fe200078e0a06 */
[C---:B------:R-:W-:Y:S01]  /*f870*/  ISETP.GT.U32.AND P3, PT, R0.reuse, R9, PT ;  /* 0x000000090000720c */ /* 0x040fe20003f64070 */
[----:B------:R-:W-:Y:S02]  /*f880*/  @!P2 IMAD.MOV R7, RZ, RZ, -R7 ;  /* 0x000000ffff07a224 */ /* 0x000fe400078e0a07 */
[----:B------:R-:W-:Y:S02]  /*f890*/  IMAD R5, R0, R6, R5 ;  /* 0x0000000600057224 */ /* 0x000fe400078e0205 */
[--C-:B------:R-:W-:Y:S01]  /*f8a0*/  @!P5 IMAD.IADD R10, R10, 0x1, -R0.reuse ;  /* 0x000000010a0ad824 */ /* 0x100fe200078e0a00 */
[----:B------:R0:W-:Y:S02]  /*f8b0*/  STL [R1+0x304], R7 ;  /* 0x0003040701007387 */ /* 0x0001e40000100800 */
[----:B------:R-:W-:Y:S01]  /*f8c0*/  ISETP.GT.U32.AND P5, PT, R0, R5, PT ;  /* 0x000000050000720c */ /* 0x000fe20003fa4070 */
[----:B------:R-:W-:-:S02]  /*f8d0*/  @!P6 IMAD.IADD R12, R12, 0x1, -R0 ;  /* 0x000000010c0ce824 */ /* 0x000fc400078e0a00 */
[----:B0-----:R-:W-:Y:S02]  /*f8e0*/  IMAD.MOV.U32 R7, RZ, RZ, R2 ;  /* 0x000000ffff077224 */ /* 0x001fe400078e0002 */
[----:B------:R-:W-:Y:S02]  /*f8f0*/  @!P3 IMAD.IADD R9, R9, 0x1, -R0 ;  /* 0x000000010909b824 */ /* 0x000fe400078e0a00 */
[----:B------:R-:W-:Y:S01]  /*f900*/  @!P0 IMAD.MOV R7, RZ, RZ, -R7 ;  /* 0x000000ffff078224 */ /* 0x000fe200078e0a07 */
[----:B------:R-:W-:-:S05]  /*f910*/  ISETP.GT.U32.AND P0, PT, R0, R12, PT ;  /* 0x0000000c0000720c */ /* 0x000fca0003f04070 */
[----:B------:R-:W-:Y:S01]  /*f920*/  @!P5 IMAD.IADD R5, R5, 0x1, -R0 ;  /* 0x000000010505d824 */ /* 0x000fe200078e0a00 */
[C---:B------:R-:W-:Y:S01]  /*f930*/  ISETP.GT.U32.AND P6, PT, R0.reuse, R15, PT ;  /* 0x0000000f0000720c */ /* 0x040fe20003fc4070 */
[----:B------:R-:W-:Y:S01]  /*f940*/  IMAD.MOV.U32 R14, RZ, RZ, R9 ;  /* 0x000000ffff0e7224 */ /* 0x000fe200078e0009 */
[----:B------:R-:W-:Y:S01]  /*f950*/  ISETP.GE.AND P2, PT, R53, RZ, PT ;  /* 0x000000ff3500720c */ /* 0x000fe20003f46270 */
[----:B------:R3:W-:Y:S02]  /*f960*/  STL [R1+0x300], R7 ;  /* 0x0003000701007387 */ /* 0x0007e40000100800 */
[----:B------:R-:W-:Y:S01]  /*f970*/  @!P1 IMAD.MOV R14, RZ, RZ, -R14 ;  /* 0x000000ffff0e9224 */ /* 0x000fe200078e0a0e */
[----:B------:R-:W-:Y:S02]  /*f980*/  ISETP.GT.U32.AND P1, PT, R0, R5, PT ;  /* 0x000000050000720c */ /* 0x000fe40003f24070 */
[----:B------:R-:W-:Y:S02]  /*f990*/  ISETP.GE.AND P4, PT, R52, RZ, PT ;  /* 0x000000ff3400720c */ /* 0x000fe40003f86270 */
[----:B------:R-:W-:Y:S01]  /*f9a0*/  ISETP.GE.AND P3, PT, R41, RZ, PT ;  /* 0x000000ff2900720c */ /* 0x000fe20003f66270 */
[--C-:B------:R-:W-:Y:S01]  /*f9b0*/  @!P0 IMAD.IADD R12, R12, 0x1, -R0.reuse ;  /* 0x000000010c0c8824 */ /* 0x100fe200078e0a00 */
[----:B------:R-:W-:Y:S01]  /*f9c0*/  ISETP.GE.AND P0, PT, R40, RZ, PT ;  /* 0x000000ff2800720c */ /* 0x000fe20003f06270 */
[----:B------:R-:W-:Y:S01]  /*f9d0*/  @!P6 IMAD.IADD R15, R15, 0x1, -R0 ;  /* 0x000000010f0fe824 */ /* 0x000fe200078e0a00 */
[----:B------:R-:W-:Y:S01]  /*f9e0*/  IABS R4, R39 ;  /* 0x0000002700047213 */ /* 0x000fe20000000000 */
[----:B------:R-:W-:Y:S01]  /*f9f0*/  @!P2 IMAD.MOV R10, RZ, RZ, -R10 ;  /* 0x000000ffff0aa224 */ /* 0x000fe200078e0a0a */
[----:B------:R-:W-:Y:S03]  /*fa00*/  STL [R1+0x2fc], R14 ;  /* 0x0002fc0e01007387 */ /* 0x000fe60000100800 */
[----:B------:R-:W-:-:S04]  /*fa10*/  IMAD.HI.U32 R2, R8, R4, RZ ;  /* 0x0000000408027227 */ /* 0x000fc800078e00ff */
[----:B------:R-:W-:Y:S01]  /*fa20*/  @!P1 IMAD.IADD R5, R5, 0x1, -R0 ;  /* 0x0000000105059824 */ /* 0x000fe200078e0a00 */
[----:B------:R-:W-:Y:S01]  /*fa30*/  STL [R1+0x2f8], R10 ;  /* 0x0002f80a01007387 */ /* 0x000fe20000100800 */
[----:B------:R-:W-:Y:S02]  /*fa40*/  @!P3 IMAD.MOV R12, RZ, RZ, -R12 ;  /* 0x000000ffff0cb224 */ /* 0x000fe400078e0a0c */
[----:B------:R-:W-:Y:S01]  /*fa50*/  IMAD.MOV R2, RZ, RZ, -R2 ;  /* 0x000000ffff027224 */ /* 0x000fe200078e0a02 */
[----:B------:R-:W2:Y:S01]  /*fa60*/  LDL.LU R54, [R1+0x154] ;  /* 0x0001540001367983 */ /* 0x000ea20000300800 */
[----:B------:R-:W-:-:S03]  /*fa70*/  @!P0 IMAD.MOV R5, RZ, RZ, -R5 ;  /* 0x000000ffff058224 */ /* 0x000fc600078e0a05 */
[----:B------:R-:W4:Y:S01]  /*fa80*/  LDL.LU R53, [R1+0x15c] ;  /* 0x00015c0001357983 */ /* 0x000f220000300800 */
[----:B------:R-:W-:Y:S01]  /*fa90*/  IMAD R2, R0, R2, R4 ;  /* 0x0000000200027224 */ /* 0x000fe200078e0204 */
[----:B---3--:R-:W-:-:S05]  /*faa0*/  IABS R7, R37 ;  /* 0x0000002500077213 */ /* 0x008fca0000000000 */
[----:B------:R-:W-:-:S04]  /*fab0*/  IMAD.HI.U32 R13, R8, R7, RZ ;  /* 0x00000007080d7227 */ /* 0x000fc800078e00ff */
[----:B------:R-:W-:Y:S02]  /*fac0*/  IMAD.MOV R9, RZ, RZ, -R13 ;  /* 0x000000ffff097224 */ /* 0x000fe400078e0a0d */
[----:B------:R-:W-:-:S04]  /*fad0*/  IMAD.MOV.U32 R13, RZ, RZ, R15 ;  /* 0x000000ffff0d7224 */ /* 0x000fc800078e000f */
[----:B------:R-:W-:Y:S01]  /*fae0*/  @!P4 IMAD.MOV R13, RZ, RZ, -R13 ;  /* 0x000000ffff0dc224 */ /* 0x000fe200078e0a0d */
[----:B------:R-:W-:Y:S02]  /*faf0*/  IABS R4, R36 ;  /* 0x0000002400047213 */ /* 0x000fe40000000000 */
[----:B------:R-:W-:Y:S02]  /*fb00*/  ISETP.GE.AND P1, PT, R36, RZ, PT ;  /* 0x000000ff2400720c */ /* 0x000fe40003f26270 */
[----:B------:R-:W-:Y:S04]  /*fb10*/  STL [R1+0x2f4], R13 ;  /* 0x0002f40d01007387 */ /* 0x000fe80000100800 */
[----:B------:R0:W-:Y:S04]  /*fb20*/  STL [R1+0x2e8], R12 ;  /* 0x0002e80c01007387 */ /* 0x0001e80000100800 */
[----:B------:R1:W-:Y:S04]  /*fb30*/  STL [R1+0x2ec], R5 ;  /* 0x0002ec0501007387 */ /* 0x0003e80000100800 */
[----:B------:R-:W3:Y:S01]  /*fb40*/  LDL.LU R36, [R1+0x148] ;  /* 0x0001480001247983 */ /* 0x000ee20000300800 */
[----:B------:R-:W-:-:S13]  /*fb50*/  ISETP.GT.U32.AND P6, PT, R0, R2, PT ;  /* 0x000000020000720c */ /* 0x000fda0003fc4070 */
[----:B------:R-:W-:-:S05]  /*fb60*/  @!P6 IMAD.IADD R2, R2, 0x1, -R0 ;  /* 0x000000010202e824 */ /* 0x000fca00078e0a00 */
[----:B------:R-:W-:Y:S02]  /*fb70*/  ISETP.GT.U32.AND P6, PT, R0, R2, PT ;  /* 0x000000020000720c */ /* 0x000fe40003fc4070 */
[----:B------:R-:W-:-:S11]  /*fb80*/  ISETP.GE.AND P5, PT, R39, RZ, PT ;  /* 0x000000ff2700720c */ /* 0x000fd60003fa6270 */
[----:B------:R-:W-:-:S04]  /*fb90*/  @!P6 IMAD.IADD R2, R2, 0x1, -R0 ;  /* 0x000000010202e824 */ /* 0x000fc800078e0a00 */
[----:B0-----:R-:W-:-:S04]  /*fba0*/  IMAD.MOV.U32 R12, RZ, RZ, R2 ;  /* 0x000000ffff0c7224 */ /* 0x001fc800078e0002 */
[----:B------:R-:W-:Y:S02]  /*fbb0*/  @!P5 IMAD.MOV R12, RZ, RZ, -R12 ;  /* 0x000000ffff0cd224 */ /* 0x000fe400078e0a0c */
[----:B------:R-:W-:-:S03]  /*fbc0*/  IMAD R10, R0, R9, R7 ;  /* 0x00000009000a7224 */ /* 0x000fc600078e0207 */
[----:B------:R0:W-:Y:S01]  /*fbd0*/  STL [R1+0x2f0], R12 ;  /* 0x0002f00c01007387 */ /* 0x0001e20000100800 */
[----:B------:R-:W-:Y:S02]  /*fbe0*/  ISETP.GE.AND P3, PT, R37, RZ, PT ;  /* 0x000000ff2500720c */ /* 0x000fe40003f66270 */
[----:B---3--:R-:W-:Y:S02]  /*fbf0*/  ISETP.GE.AND P0, PT, R36, RZ, PT ;  /* 0x000000ff2400720c */ /* 0x008fe40003f06270 */
[----:B------:R-:W-:Y:S02]  /*fc00*/  IABS R7, R36 ;  /* 0x0000002400077213 */ /* 0x000fe40000000000 */
[----:B------:R-:W3:Y:S04]  /*fc10*/  LDL.LU R36, [R1+0x14c] ;  /* 0x00014c0001247983 */ /* 0x000ee80000300800 */
[----:B------:R-:W1:Y:S01]  /*fc20*/  LDL.LU R37, [R1+0x150] ;  /* 0x0001500001257983 */ /* 0x000e620000300800 */
[----:B------:R-:W-:-:S03]  /*fc30*/  IABS R11, R38 ;  /* 0x00000026000b7213 */ /* 0x000fc60000000000 */
[----:B------:R-:W5:Y:S02]  /*fc40*/  LDL.LU R39, [R1+0x160] ;  /* 0x0001600001277983 */ /* 0x000f640000300800 */
[----:B------:R-:W-:-:S04]  /*fc50*/  IMAD.HI.U32 R6, R8, R11, RZ ;  /* 0x0000000b08067227 */ /* 0x000fc800078e00ff */
[----:B------:R-:W-:-:S04]  /*fc60*/  IMAD.MOV R6, RZ, RZ, -R6 ;  /* 0x000000ffff067224 */ /* 0x000fc800078e0a06 */
[----:B------:R-:W-:Y:S02]  /*fc70*/  IMAD R11, R0, R6, R11 ;  /* 0x00000006000b7224 */ /* 0x000fe400078e020b */
[----:B------:R-:W-:Y:S01]  /*fc80*/  IMAD.HI.U32 R6, R8, R4, RZ ;  /* 0x0000000408067227 */ /* 0x000fe200078e00ff */
[C---:B------:R-:W-:Y:S02]  /*fc90*/  ISETP.GT.U32.AND P6, PT, R0.reuse, R10, PT ;  /* 0x0000000a0000720c */ /* 0x040fe40003fc4070 */
[----:B------:R-:W-:Y:S01]  /*fca0*/  ISETP.GT.U32.AND P2, PT, R0, R11, PT ;  /* 0x0000000b0000720c */ /* 0x000fe20003f44070 */
[----:B------:R-:W-:-:S04]  /*fcb0*/  IMAD.MOV R6, RZ, RZ, -R6 ;  /* 0x000000ffff067224 */ /* 0x000fc800078e0a06 */
[----:B------:R-:W-:-:S06]  /*fcc0*/  IMAD R9, R0, R6, R4 ;  /* 0x0000000600097224 */ /* 0x000fcc00078e0204 */
[--C-:B------:R-:W-:Y:S02]  /*fcd0*/  @!P6 IMAD.IADD R10, R10, 0x1, -R0.reuse ;  /* 0x000000010a0ae824 */ /* 0x100fe400078e0a00 */
[----:B------:R-:W-:-:S03]  /*fce0*/  @!P2 IMAD.IADD R11, R11, 0x1, -R0 ;  /* 0x000000010b0ba824 */ /* 0x000fc600078e0a00 */
[C---:B------:R-:W-:Y:S02]  /*fcf0*/  ISETP.GT.U32.AND P6, PT, R0.reuse, R10, PT ;  /* 0x0000000a0000720c */ /* 0x040fe40003fc4070 */
[----:B------:R-:W-:Y:S02]  /*fd00*/  ISETP.GT.U32.AND P2, PT, R0, R11, PT ;  /* 0x0000000b0000720c */ /* 0x000fe40003f44070 */
[----:B------:R-:W-:-:S09]  /*fd10*/  ISETP.GE.AND P4, PT, R38, RZ, PT ;  /* 0x000000ff2600720c */ /* 0x000fd20003f86270 */
[--C-:B------:R-:W-:Y:S02]  /*fd20*/  @!P6 IMAD.IADD R10, R10, 0x1, -R0.reuse ;  /* 0x000000010a0ae824 */ /* 0x100fe400078e0a00 */
[----:B------:R-:W-:Y:S02]  /*fd30*/  @!P2 IMAD.IADD R11, R11, 0x1, -R0 ;  /* 0x000000010b0ba824 */ /* 0x000fe400078e0a00 */
[----:B------:R-:W-:Y:S02]  /*fd40*/  @!P3 IMAD.MOV R10, RZ, RZ, -R10 ;  /* 0x000000ffff0ab224 */ /* 0x000fe400078e0a0a */
[----:B------:R-:W-:Y:S01]  /*fd50*/  @!P4 IMAD.MOV R11, RZ, RZ, -R11 ;  /* 0x000000ffff0bc224 */ /* 0x000fe200078e0a0b */
[----:B------:R-:W-:-:S13]  /*fd60*/  ISETP.GT.U32.AND P2, PT, R0, R9, PT ;  /* 0x000000090000720c */ /* 0x000fda0003f44070 */
[----:B------:R-:W-:Y:S01]  /*fd70*/  @!P2 IMAD.IADD R9, R9, 0x1, -R0 ;  /* 0x000000010909a824 */ /* 0x000fe200078e0a00 */
[----:B---3--:R-:W-:Y:S02]  /*fd80*/  ISETP.GE.AND P5, PT, R36, RZ, PT ;  /* 0x000000ff2400720c */ /* 0x008fe40003fa6270 */
[----:B------:R-:W-:Y:S02]  /*fd90*/  IABS R6, R36 ;  /* 0x0000002400067213 */ /* 0x000fe40000000000 */
[----:B------:R-:W3:Y:S04]  /*fda0*/  LDL.LU R36, [R1+0x164] ;  /* 0x0001640001247983 */ /* 0x000ee80000300800 */
[----:B------:R-:W3:Y:S04]  /*fdb0*/  LDL.LU R52, [R1+0x168] ;  /* 0x0001680001347983 */ /* 0x000ee80000300800 */
[----:B------:R-:W3:Y:S04]  /*fdc0*/  LDL.LU R41, [R1+0x16c] ;  /* 0x00016c0001297983 */ /* 0x000ee80000300800 */
[----:B------:R3:W-:Y:S04]  /*fdd0*/  STL [R1+0x2e4], R11 ;  /* 0x0002e40b01007387 */ /* 0x0007e80000100800 */
[----:B------:R3:W-:Y:S04]  /*fde0*/  STL [R1+0x2e0], R10 ;  /* 0x0002e00a01007387 */ /* 0x0007e80000100800 */
[----:B------:R-:W3:Y:S01]  /*fdf0*/  LDL.LU R40, [R1+0x170] ;  /* 0x0001700001287983 */ /* 0x000ee20000300800 */
[----:B-1----:R-:W-:-:S02]  /*fe00*/  IABS R5, R37 ;  /* 0x0000002500057213 */ /* 0x002fc40000000000 */
[----:B------:R-:W-:Y:S01]  /*fe10*/  ISETP.GE.AND P2, PT, R37, RZ, PT ;  /* 0x000000ff2500720c */ /* 0x000fe20003f46270 */
[----:B------:R-:W3:Y:S04]  /*fe20*/  LDL.LU R38, [R1+0x174] ;  /* 0x0001740001267983 */ /* 0x000ee80000300800 */
[----:B------:R-:W3:Y:S01]  /*fe30*/  LDL.LU R37, [R1+0x178] ;  /* 0x0001780001257983 */ /* 0x000ee20000300800 */
[----:B0-----:R-:W-:-:S04]  /*fe40*/  IMAD.HI.U32 R12, R8, R7, RZ ;  /* 0x00000007080c7227 */ /* 0x001fc800078e00ff */
[----:B------:R-:W-:-:S04]  /*fe50*/  IMAD.MOV R12, RZ, RZ, -R12 ;  /* 0x000000ffff0c7224 */ /* 0x000fc800078e0a0c */
[----:B------:R-:W-:-:S05]  /*fe60*/  IMAD R7, R0, R12, R7 ;  /* 0x0000000c00077224 */ /* 0x000fca00078e0207 */
[----:B------:R-:W-:Y:S01]  /*fe70*/  ISETP.GT.U32.AND P6, PT, R0, R7, PT ;  /* 0x000000070000720c */ /* 0x000fe20003fc4070 */
[----:B------:R-:W-:-:S04]  /*fe80*/  IMAD.HI.U32 R15, R8, R6, RZ ;  /* 0x00000006080f7227 */ /* 0x000fc800078e00ff */
[----:B------:R-:W-:-:S04]  /*fe90*/  IMAD.HI.U32 R14, R8, R5, RZ ;  /* 0x00000005080e7227 */ /* 0x000fc800078e00ff */
[----:B------:R-:W-:-:S04]  /*fea0*/  IMAD.MOV R15, RZ, RZ, -R15 ;  /* 0x000000ffff0f7224 */ /* 0x000fc800078e0a0f */
[----:B------:R-:W-:Y:S01]  /*feb0*/  @!P6 IMAD.IADD R7, R7, 0x1, -R0 ;  /* 0x000000010707e824 */ /* 0x000fe200078e0a00 */
[C---:B------:R-:W-:Y:S01]  /*fec0*/  ISETP.GT.U32.AND P6, PT, R0.reuse, R9, PT ;  /* 0x000000090000720c */ /* 0x040fe20003fc4070 */
[----:B------:R-:W-:Y:S01]  /*fed0*/  IMAD.MOV R14, RZ, RZ, -R14 ;  /* 0x000000ffff0e7224 */ /* 0x000fe200078e0a0e */
[----:B--2---:R-:W-:Y:S01]  /*fee0*/  IABS R4, R54 ;  /* 0x0000003600047213 */ /* 0x004fe20000000000 */
[C---:B------:R-:W-:Y:S01]  /*fef0*/  IMAD R6, R0.reuse, R15, R6 ;  /* 0x0000000f00067224 */ /* 0x040fe200078e0206 */
[----:B----4-:R-:W-:Y:S01]  /*ff00*/  IABS R2, R53 ;  /* 0x0000003500027213 */ /* 0x010fe20000000000 */
[----:B------:R-:W-:Y:S01]  /*ff10*/  IMAD R5, R0, R14, R5 ;  /* 0x0000000e00057224 */ /* 0x000fe200078e0205 */
[----:B-----5:R-:W-:Y:S01]  /*ff20*/  IABS R16, R39 ;  /* 0x0000002700107213 */ /* 0x020fe20000000000 */
[----:B------:R-:W-:Y:S01]  /*ff30*/  IMAD.HI.U32 R13, R8, R4, RZ ;  /* 0x00000004080d7227 */ /* 0x000fe200078e00ff */
[C---:B------:R-:W-:Y:S02]  /*ff40*/  ISETP.GT.U32.AND P4, PT, R0.reuse, R7, PT ;  /* 0x000000070000720c */ /* 0x040fe40003f84070 */
[----:B------:R-:W-:Y:S01]  /*ff50*/  ISETP.GT.U32.AND P3, PT, R0, R6, PT ;  /* 0x000000060000720c */ /* 0x000fe20003f64070 */
[----:B------:R-:W-:-:S04]  /*ff60*/  IMAD.HI.U32 R12, R8, R2, RZ ;  /* 0x00000002080c7227 */ /* 0x000fc800078e00ff */
[----:B------:R-:W-:Y:S01]  /*ff70*/  @!P6 IMAD.IADD R9, R9, 0x1, -R0 ;  /* 0x000000010909e824 */ /* 0x000fe200078e0a00 */
[----:B------:R-:W-:Y:S01]  /*ff80*/  ISETP.GT.U32.AND P6, PT, R0, R5, PT ;  /* 0x000000050000720c */ /* 0x000fe20003fc4070 */
[----:B------:R-:W-:Y:S02]  /*ff90*/  IMAD.MOV R13, RZ, RZ, -R13 ;  /* 0x000000ffff0d7224 */ /* 0x000fe400078e0a0d */
[----:B------:R-:W-:Y:S02]  /*ffa0*/  IMAD.MOV R12, RZ, RZ, -R12 ;  /* 0x000000ffff0c7224 */ /* 0x000fe400078e0a0c */
[----:B------:R-:W-:-:S04]  /*ffb0*/  IMAD.HI.U32 R15, R8, R16, RZ ;  /* 0x00000010080f7227 */ /* 0x000fc800078e00ff */
[C---:B------:R-:W-:Y:S02]  /*ffc0*/  IMAD R4, R0.reuse, R13, R4 ;  /* 0x0000000d00047224 */ /* 0x040fe400078e0204 */
[C---:B------:R-:W-:Y:S02]  /*ffd0*/  IMAD R2, R0.reuse, R12, R2 ;  /* 0x0000000c00027224 */ /* 0x040fe400078e0202 */
[----:B------:R-:W-:Y:S02]  /*ffe0*/  IMAD.MOV R15, RZ, RZ, -R15 ;  /* 0x000000ffff0f7224 */ /* 0x000fe400078e0a0f */
[--C-:B------:R-:W-:Y:S01]  /*fff0*/  @!P4 IMAD.IADD R7, R7, 0x1, -R0.reuse ;  /* 0x000000010707c824 */ /* 0x100fe200078e0a00 */
[----:B------:R-:W-:Y:S01]  /*10000*/  ISETP.GT.U32.AND P4, PT, R0, R4, PT ;  /* 0x000000040000720c */ /* 0x000fe20003f84070 */
[----:B------:R-:W-:Y:S01]  /*10010*/  @!P3 IMAD.IADD R6, R6, 0x1, -R0 ;  /* 0x000000010606b824 */ /* 0x000fe200078e0a00 */
[C---:B------:R-:W-:Y:S01]  /*10020*/  ISETP.GT.U32.AND P3, PT, R0.reuse, R2, PT ;  /* 0x000000020000720c */ /* 0x040fe20003f64070 */
[----:B------:R-:W-:-:S02]  /*10030*/  IMAD R16, R0, R15, R16 ;  /* 0x0000000f00107224 */ /* 0x000fc400078e0210 */
[----:B------:R-:W-:-:S03]  /*10040*/  @!P6 IMAD.IADD R5, R5, 0x1, -R0 ;  /* 0x000000010505e824 */ /* 0x000fc600078e0a00 */
[----:B------:R-:W-:-:S05]  /*10050*/  ISETP.GT.U32.AND P6, PT, R0, R16, PT ;  /* 0x000000100000720c */ /* 0x000fca0003fc4070 */
[--C-:B------:R-:W-:Y:S01]  /*10060*/  @!P4 IMAD.IADD R4, R4, 0x1, -R0.reuse ;  /* 0x000000010404c824 */ /* 0x100fe200078e0a00 */
[----:B------:R-:W-:Y:S01]  /*10070*/  ISETP.GT.U32.AND P4, PT, R0, R6, PT ;  /* 0x000000060000720c */ /* 0x000fe20003f84070 */
[----:B------:R-:W-:Y:S01]  /*10080*/  @!P3 IMAD.IADD R2, R2, 0x1, -R0 ;  /* 0x000000010202b824 */ /* 0x000fe200078e0a00 */
[----:B------:R-:W-:Y:S01]  /*10090*/  ISETP.GT.U32.AND P3, PT, R0, R5, PT ;  /* 0x000000050000720c */ /* 0x000fe20003f64070 */
[----:B------:R-:W-:-:S04]  /*100a0*/  IMAD.MOV.U32 R55, RZ, RZ, R9 ;  /* 0x000000ffff377224 */ /* 0x000fc800078e0009 */
[--C-:B------:R-:W-:Y:S01]  /*100b0*/  @!P6 IMAD.IADD R16, R16, 0x1, -R0.reuse ;  /* 0x000000011010e824 */ /* 0x100fe200078e0a00 */
[C---:B------:R-:W-:Y:S01]  /*100c0*/  ISETP.GT.U32.AND P6, PT, R0.reuse, R2, PT ;  /* 0x000000020000720c */ /* 0x040fe20003fc4070 */
[----:B------:R-:W-:Y:S02]  /*100d0*/  IMAD.MOV.U32 R9, RZ, RZ, R7 ;  /* 0x000000ffff097224 */ /* 0x000fe400078e0007 */
[----:B------:R-:W-:Y:S02]  /*100e0*/  @!P1 IMAD.MOV R55, RZ, RZ, -R55 ;  /* 0x000000ffff379224 */ /* 0x000fe400078e0a37 */
[----:B------:R-:W-:Y:S01]  /*100f0*/  @!P0 IMAD.MOV R9, RZ, RZ, -R9 ;  /* 0x000000ffff098224 */ /* 0x000fe200078e0a09 */
[----:B------:R-:W-:Y:S01]  /*10100*/  ISETP.GT.U32.AND P0, PT, R0, R16, PT ;  /* 0x000000100000720c */ /* 0x000fe20003f04070 */
[--C-:B------:R-:W-:Y:S01]  /*10110*/  @!P4 IMAD.IADD R6, R6, 0x1, -R0.reuse ;  /* 0x000000010606c824 */ /* 0x100fe200078e0a00 */
[----:B------:R-:W-:Y:S01]  /*10120*/  ISETP.GT.U32.AND P1, PT, R0, R4, PT ;  /* 0x000000040000720c */ /* 0x000fe20003f24070 */
[----:B------:R-:W-:-:S04]  /*10130*/  @!P3 IMAD.IADD R5, R5, 0x1, -R0 ;  /* 0x000000010505b824 */ /* 0x000fc800078e0a00 */
[----:B------:R-:W-:-:S06]  /*10140*/  @!P6 IMAD.IADD R2, R2, 0x1, -R0 ;  /* 0x000000010202e824 */ /* 0x000fcc00078e0a00 */
[--C-:B------:R-:W-:Y:S01]  /*10150*/  @!P0 IMAD.IADD R16, R16, 0x1, -R0.reuse ;  /* 0x0000000110108824 */ /* 0x100fe200078e0a00 */
[----:B------:R-:W-:Y:S01]  /*10160*/  ISETP.GE.AND P0, PT, R53, RZ, PT ;  /* 0x000000ff3500720c */ /* 0x000fe20003f06270 */
[----:B------:R-:W-:Y:S01]  /*10170*/  @!P1 IMAD.IADD R4, R4, 0x1, -R0 ;  /* 0x0000000104049824 */ /* 0x000fe200078e0a00 */
[----:B------:R-:W-:Y:S01]  /*10180*/  ISETP.GE.AND P1, PT, R54, RZ, PT ;  /* 0x000000ff3600720c */ /* 0x000fe20003f26270 */
[----:B------:R-:W-:Y:S01]  /*10190*/  @!P5 IMAD.MOV R6, RZ, RZ, -R6 ;  /* 0x000000ffff06d224 */ /* 0x000fe200078e0a06 */
[----:B------:R-:W-:Y:S04]  /*101a0*/  STL [R1+0x2dc], R55 ;  /* 0x0002dc3701007387 */ /* 0x000fe80000100800 */
[----:B------:R-:W-:Y:S04]  /*101b0*/  STL [R1+0x2d8], R9 ;  /* 0x0002d80901007387 */ /* 0x000fe80000100800 */
[----:B------:R-:W-:Y:S01]  /*101c0*/  STL [R1+0x2d0], R6 ;  /* 0x0002d00601007387 */ /* 0x000fe20000100800 */
[----:B---3--:R-:W-:-:S02]  /*101d0*/  IABS R13, R36 ;  /* 0x00000024000d7213 */ /* 0x008fc40000000000 */
[----:B------:R-:W-:-:S03]  /*101e0*/  IABS R11, R52 ;  /* 0x00000034000b7213 */ /* 0x000fc60000000000 */
[----:B------:R-:W-:Y:S01]  /*101f0*/  IMAD.MOV.U32 R10, RZ, RZ, R13 ;  /* 0x000000ffff0a7224 */ /* 0x000fe200078e000d */
[----:B------:R-:W-:-:S03]  /*10200*/  IABS R12, R41 ;  /* 0x00000029000c7213 */ /* 0x000fc60000000000 */
[----:B------:R-:W-:-:S04]  /*10210*/  IMAD.HI.U32 R14, R8, R10, RZ ;  /* 0x0000000a080e7227 */ /* 0x000fc800078e00ff */
[----:B------:R-:W-:-:S04]  /*10220*/  IMAD.HI.U32 R13, R8, R11, RZ ;  /* 0x0000000b080d7227 */ /* 0x000fc800078e00ff */
[----:B------:R-:W-:Y:S02]  /*10230*/  IMAD.MOV R14, RZ, RZ, -R14 ;  /* 0x000000ffff0e7224 */ /* 0x000fe400078e0a0e */
[----:B------:R-:W-:-:S04]  /*10240*/  IMAD.HI.U32 R15, R8, R12, RZ ;  /* 0x0000000c080f7227 */ /* 0x000fc800078e00ff */
[----:B------:R-:W-:Y:S02]  /*10250*/  IMAD.MOV R13, RZ, RZ, -R13 ;  /* 0x000000ffff0d7224 */ /* 0x000fe400078e0a0d */
[C---:B------:R-:W-:Y:S02]  /*10260*/  IMAD R10, R0.reuse, R14, R10 ;  /* 0x0000000e000a7224 */ /* 0x040fe400078e020a */
[----:B------:R-:W-:Y:S02]  /*10270*/  IMAD.MOV R15, RZ, RZ, -R15 ;  /* 0x000000ffff0f7224 */ /* 0x000fe400078e0a0f */
[C---:B------:R-:W-:Y:S01]  /*10280*/  IMAD R11, R0.reuse, R13, R11 ;  /* 0x0000000d000b7224 */ /* 0x040fe200078e020b */
[C---:B------:R-:W-:Y:S01]  /*10290*/  ISETP.GT.U32.AND P4, PT, R0.reuse, R10, PT ;  /* 0x0000000a0000720c */ /* 0x040fe20003f84070 */
[----:B------:R-:W-:-:S03]  /*102a0*/  IMAD R12, R0, R15, R12 ;  /* 0x0000000f000c7224 */ /* 0x000fc600078e020c */
[C---:B------:R-:W-:Y:S02]  /*102b0*/  ISETP.GT.U32.AND P3, PT, R0.reuse, R11, PT ;  /* 0x0000000b0000720c */ /* 0x040fe40003f64070 */
[----:B------:R-:W-:Y:S02]  /*102c0*/  ISETP.GT.U32.AND P6, PT, R0, R12, PT ;  /* 0x0000000c0000720c */ /* 0x000fe40003fc4070 */
[----:B------:R-:W-:-:S05]  /*102d0*/  IABS R7, R40 ;  /* 0x0000002800077213 */ /* 0x000fca0000000000 */
[----:B------:R-:W-:Y:S01]  /*102e0*/  @!P4 IMAD.IADD R10, R10, 0x1, -R0 ;  /* 0x000000010a0ac824 */ /* 0x000fe200078e0a00 */
[----:B------:R-:W-:-:S03]  /*102f0*/  ISETP.GE.AND P4, PT, R39, RZ, PT ;  /* 0x000000ff2700720c */ /* 0x000fc60003f86270 */
[--C-:B------:R-:W-:Y:S02]  /*10300*/  @!P3 IMAD.IADD R11, R11, 0x1, -R0.reuse ;  /* 0x000000010b0bb824 */ /* 0x100fe400078e0a00 */
[----:B------:R-:W-:Y:S01]  /*10310*/  @!P6 IMAD.IADD R12, R12, 0x1, -R0 ;  /* 0x000000010c0ce824 */ /* 0x000fe200078e0a00 */
[----:B------:R-:W-:Y:S01]  /*10320*/  ISETP.GT.U32.AND P6, PT, R0, R10, PT ;  /* 0x0000000a0000720c */ /* 0x000fe20003fc4070 */
[----:B------:R-:W-:Y:S01]  /*10330*/  IMAD.HI.U32 R13, R8, R7, RZ ;  /* 0x00000007080d7227 */ /* 0x000fe200078e00ff */
[----:B------:R-:W-:Y:S02]  /*10340*/  ISETP.GE.AND P3, PT, R36, RZ, PT ;  /* 0x000000ff2400720c */ /* 0x000fe40003f66270 */
[----:B------:R-:W-:Y:S01]  /*10350*/  ISETP.GT.U32.AND P5, PT, R0, R11, PT ;  /* 0x0000000b0000720c */ /* 0x000fe20003fa4070 */
[----:B------:R-:W-:Y:S02]  /*10360*/  IMAD.MOV.U32 R36, RZ, RZ, R5 ;  /* 0x000000ffff247224 */ /* 0x000fe400078e0005 */
[----:B------:R-:W-:-:S02]  /*10370*/  IMAD.MOV.U32 R5, RZ, RZ, R4 ;  /* 0x000000ffff057224 */ /* 0x000fc400078e0004 */
[----:B------:R-:W-:Y:S02]  /*10380*/  IMAD.MOV R13, RZ, RZ, -R13 ;  /* 0x000000ffff0d7224 */ /* 0x000fe400078e0a0d */
[----:B------:R-:W-:Y:S02]  /*10390*/  IMAD.MOV.U32 R4, RZ, RZ, R2 ;  /* 0x000000ffff047224 */ /* 0x000fe400078e0002 */
[----:B------:R-:W-:Y:S02]  /*103a0*/  @!P2 IMAD.MOV R36, RZ, RZ, -R36 ;  /* 0x000000ffff24a224 */ /* 0x000fe400078e0a24 */
[----:B------:R-:W-:Y:S02]  /*103b0*/  IMAD R7, R0, R13, R7 ;  /* 0x0000000d00077224 */ /* 0x000fe400078e0207 */
[----:B------:R-:W-:Y:S02]  /*103c0*/  IMAD.MOV.U32 R2, RZ, RZ, R16 ;  /* 0x000000ffff027224 */ /* 0x000fe400078e0010 */
[----:B------:R-:W-:Y:S01]  /*103d0*/  @!P0 IMAD.MOV R4, RZ, RZ, -R4 ;  /* 0x000000ffff048224 */ /* 0x000fe200078e0a04 */
[----:B------:R-:W-:Y:S01]  /*103e0*/  ISETP.GE.AND P0, PT, R52, RZ, PT ;  /* 0x000000ff3400720c */ /* 0x000fe20003f06270 */
[----:B------:R-:W-:Y:S01]  /*103f0*/  @!P1 IMAD.MOV R5, RZ, RZ, -R5 ;  /* 0x000000ffff059224 */ /* 0x000fe200078e0a05 */
[----:B------:R0:W-:Y:S01]  /*10400*/  STL [R1+0x2cc], R36 ;  /* 0x0002cc2401007387 */ /* 0x0001e20000100800 */
[----:B------:R-:W-:Y:S01]  /*10410*/  @!P4 IMAD.MOV R2, RZ, RZ, -R2 ;  /* 0x000000ffff02c224 */ /* 0x000fe200078e0a02 */
[----:B------:R-:W-:Y:S01]  /*10420*/  ISETP.GT.U32.AND P1, PT, R0, R7, PT ;  /* 0x000000070000720c */ /* 0x000fe20003f24070 */
[--C-:B------:R-:W-:Y:S01]  /*10430*/  @!P6 IMAD.IADD R10, R10, 0x1, -R0.reuse ;  /* 0x000000010a0ae824 */ /* 0x100fe200078e0a00 */
[----:B------:R-:W2:Y:S01]  /*10440*/  LDL.LU R39, [R1+0x180] ;  /* 0x0001800001277983 */ /* 0x000ea20000300800 */
[----:B------:R-:W-:-:S03]  /*10450*/  @!P5 IMAD.IADD R11, R11, 0x1, -R0 ;  /* 0x000000010b0bd824 */ /* 0x000fc600078e0a00 */
[----:B------:R1:W-:Y:S04]  /*10460*/  STL [R1+0x2c8], R5 ;  /* 0x0002c80501007387 */ /* 0x0003e80000100800 */
[----:B0-----:R-:W3:Y:S04]  /*10470*/  LDL.LU R36, [R1+0x184] ;  /* 0x0001840001247983 */ /* 0x001ee80000300800 */
[----:B------:R-:W-:Y:S01]  /*10480*/  STL [R1+0x2c4], R4 ;  /* 0x0002c40401007387 */ /* 0x000fe20000100800 */
[----:B-1----:R-:W-:-:S03]  /*10490*/  IMAD.MOV.U32 R5, RZ, RZ, R10 ;  /* 0x000000ffff057224 */ /* 0x002fc600078e000a */
[----:B------:R0:W-:Y:S01]  /*104a0*/  STL [R1+0x2c0], R2 ;  /* 0x0002c00201007387 */ /* 0x0001e20000100800 */
[----:B------:R-:W-:Y:S01]  /*104b0*/  @!P3 IMAD.MOV R5, RZ, RZ, -R5 ;  /* 0x000000ffff05b224 */ /* 0x000fe200078e0a05 */
[----:B------:R-:W-:Y:S01]  /*104c0*/  ISETP.GE.AND P5, PT, R40, RZ, PT ;  /* 0x000000ff2800720c */ /* 0x000fe20003fa6270 */
[----:B------:R-:W-:Y:S01]  /*104d0*/  @!P1 IMAD.IADD R7, R7, 0x1, -R0 ;  /* 0x0000000107079824 */ /* 0x000fe200078e0a00 */
[----:B------:R-:W4:Y:S01]  /*104e0*/  LDL.LU R40, [R1+0x188] ;  /* 0x0001880001287983 */ /* 0x000f220000300800 */
[----:B0-----:R-:W-:-:S04]  /*104f0*/  IMAD.MOV.U32 R2, RZ, RZ, R11 ;  /* 0x000000ffff027224 */ /* 0x001fc800078e000b */
[----:B------:R-:W-:Y:S01]  /*10500*/  @!P0 IMAD.MOV R2, RZ, RZ, -R2 ;  /* 0x000000ffff028224 */ /* 0x000fe200078e0a02 */
[----:B------:R0:W-:Y:S01]  /*10510*/  STL [R1+0x2bc], R5 ;  /* 0x0002bc0501007387 */ /* 0x0001e20000100800 */
[----:B------:R-:W-:Y:S02]  /*10520*/  IABS R15, R37 ;  /* 0x00000025000f7213 */ /* 0x000fe40000000000 */
[----:B------:R-:W-:Y:S01]  /*10530*/  ISETP.GE.AND P1, PT, R37, RZ, PT ;  /* 0x000000ff2500720c */ /* 0x000fe20003f26270 */
[----:B------:R2:W-:Y:S04]  /*10540*/  STL [R1+0x2b8], R2 ;  /* 0x0002b80201007387 */ /* 0x0005e80000100800 */
[----:B------:R-:W5:Y:S01]  /*10550*/  LDL.LU R37, [R1+0x17c] ;  /* 0x00017c0001257983 */ /* 0x000f620000300800 */
[----:B------:R-:W-:-:S02]  /*10560*/  IABS R9, R38 ;  /* 0x0000002600097213 */ /* 0x000fc40000000000 */
[----:B------:R-:W-:-:S03]  /*10570*/  ISETP.GT.U32.AND P2, PT, R0, R12, PT ;  /* 0x0000000c0000720c */ /* 0x000fc60003f44070 */
[----:B------:R-:W-:-:S04]  /*10580*/  IMAD.HI.U32 R14, R8, R9, RZ ;  /* 0x00000009080e7227 */ /* 0x000fc800078e00ff */
[----:B------:R-:W-:Y:S01]  /*10590*/  IMAD.MOV R14, RZ, RZ, -R14 ;  /* 0x000000ffff0e7224 */ /* 0x000fe200078e0a0e */
[----:B------:R-:W-:-:S03]  /*105a0*/  ISETP.GE.AND P6, PT, R41, RZ, PT ;  /* 0x000000ff2900720c */ /* 0x000fc60003fc6270 */
[----:B------:R-:W-:Y:S02]  /*105b0*/  IMAD R9, R0, R14, R9 ;  /* 0x0000000e00097224 */ /* 0x000fe400078e0209 */
[----:B------:R-:W-:-:S03]  /*105c0*/  @!P2 IMAD.IADD R12, R12, 0x1, -R0 ;  /* 0x000000010c0ca824 */ /* 0x000fc600078e0a00 */
[----:B------:R-:W-:Y:S01]  /*105d0*/  ISETP.GT.U32.AND P4, PT, R0, R9, PT ;  /* 0x000000090000720c */ /* 0x000fe20003f84070 */
[----:B0-----:R-:W-:Y:S01]  /*105e0*/  IMAD.MOV.U32 R5, RZ, RZ, R12 ;  /* 0x000000ffff057224 */ /* 0x001fe200078e000c */
[----:B------:R-:W-:Y:S02]  /*105f0*/  ISETP.GE.AND P2, PT, R38, RZ, PT ;  /* 0x000000ff2600720c */ /* 0x000fe40003f46270 */
[----:B------:R-:W4:Y:S01]  /*10600*/  LDL.LU R38, [R1+0x18c] ;  /* 0x00018c0001267983 */ /* 0x000f220000300800 */
[----:B------:R-:W-:-:S05]  /*10610*/  @!P6 IMAD.MOV R5, RZ, RZ, -R5 ;  /* 0x000000ffff05e224 */ /* 0x000fca00078e0a05 */
[----:B------:R0:W-:Y:S03]  /*10620*/  STL [R1+0x2b4], R5 ;  /* 0x0002b40501007387 */ /* 0x0001e60000100800 */
[----:B------:R-:W-:Y:S01]  /*10630*/  @!P4 IMAD.IADD R9, R9, 0x1, -R0 ;  /* 0x000000010909c824 */ /* 0x000fe200078e0a00 */
[----:B------:R-:W-:Y:S01]  /*10640*/  ISETP.GT.U32.AND P4, PT, R0, R7, PT ;  /* 0x000000070000720c */ /* 0x000fe20003f84070 */
[----:B------:R-:W-:-:S03]  /*10650*/  IMAD.HI.U32 R4, R8, R15, RZ ;  /* 0x0000000f08047227 */ /* 0x000fc600078e00ff */
[----:B------:R-:W-:Y:S01]  /*10660*/  ISETP.GT.U32.AND P0, PT, R0, R9, PT ;  /* 0x000000090000720c */ /* 0x000fe20003f04070 */
[----:B------:R-:W-:-:S04]  /*10670*/  IMAD.MOV R4, RZ, RZ, -R4 ;  /* 0x000000ffff047224 */ /* 0x000fc800078e0a04 */
[----:B------:R-:W-:-:S04]  /*10680*/  IMAD R4, R0, R4, R15 ;  /* 0x0000000400047224 */ /* 0x000fc800078e020f */
[----:B------:R-:W-:-:S04]  /*10690*/  @!P4 IMAD.IADD R7, R7, 0x1, -R0 ;  /* 0x000000010707c824 */ /* 0x000fc800078e0a00 */
[----:B------:R-:W-:Y:S02]  /*106a0*/  IMAD.MOV.U32 R15, RZ, RZ, R7 ;  /* 0x000000ffff0f7224 */ /* 0x000fe400078e0007 */
[----:B------:R-:W-:Y:S02]  /*106b0*/  @!P0 IMAD.IADD R9, R9, 0x1, -R0 ;  /* 0x0000000109098824 */ /* 0x000fe400078e0a00 */
[----:B------:R-:W-:Y:S02]  /*106c0*/  @!P5 IMAD.MOV R15, RZ, RZ, -R15 ;  /* 0x000000ffff0fd224 */ /* 0x000fe400078e0a0f */
[----:B------:R-:W-:-:S04]  /*106d0*/  IMAD.MOV.U32 R14, RZ, RZ, R9 ;  /* 0x000000ffff0e7224 */ /* 0x000fc800078e0009 */
[----:B------:R-:W-:Y:S01]  /*106e0*/  @!P2 IMAD.MOV R14, RZ, RZ, -R14 ;  /* 0x000000ffff0ea224 */ /* 0x000fe200078e0a0e */
[----:B------:R-:W-:-:S13]  /*106f0*/  ISETP.GT.U32.AND P6, PT, R0, R4, PT ;  /* 0x000000040000720c */ /* 0x000fda0003fc4070 */
[----:B------:R-:W-:-:S05]  /*10700*/  @!P6 IMAD.IADD R4, R4, 0x1, -R0 ;  /* 0x000000010404e824 */ /* 0x000fca00078e0a00 */
[----:B------:R-:W-:-:S13]  /*10710*/  ISETP.GT.U32.AND P6, PT, R0, R4, PT ;  /* 0x000000040000720c */ /* 0x000fda0003fc4070 */
[----:B------:R-:W-:Y:S01]  /*10720*/  @!P6 IMAD.IADD R4, R4, 0x1, -R0 ;  /* 0x000000010404e824 */ /* 0x000fe200078e0a00 */
[----:B--2---:R-:W-:Y:S02]  /*10730*/  IABS R2, R39 ;  /* 0x0000002700027213 */ /* 0x004fe40000000000 */
[----:B-----5:R-:W-:Y:S02]  /*10740*/  ISETP.GE.AND P3, PT, R37, RZ, PT ;  /* 0x000000ff2500720c */ /* 0x020fe40003f66270 */
[----:B------:R-:W-:Y:S02]  /*10750*/  IABS R10, R37 ;  /* 0x00000025000a7213 */ /* 0x000fe40000000000 */
[----:B------:R-:W2:Y:S04]  /*10760*/  LDL.LU R37, [R1+0x190] ;  /* 0x0001900001257983 */ /* 0x000ea80000300800 */
[----:B------:R-:W5:Y:S04]  /*10770*/  LDL.LU R52, [R1+0x194] ;  /* 0x0001940001347983 */ /* 0x000f680000300800 */
[----:B------:R-:W-:Y:S04]  /*10780*/  STL [R1+0x2b0], R15 ;  /* 0x0002b00f01007387 */ /* 0x000fe80000100800 */
[----:B------:R-:W5:Y:S01]  /*10790*/  LDL.LU R41, [R1+0x198] ;  /* 0x0001980001297983 */ /* 0x000f620000300800 */
[----:B---3--:R-:W-:-:S02]  /*107a0*/  IABS R11, R36 ;  /* 0x00000024000b7213 */ /* 0x008fc40000000000 */
[----:B------:R-:W-:Y:S01]  /*107b0*/  ISETP.GE.AND P0, PT, R36, RZ, PT ;  /* 0x000000ff2400720c */ /* 0x000fe20003f06270 */
[----:B------:R1:W-:Y:S04]  /*107c0*/  STL [R1+0x29c], R14 ;  /* 0x00029c0e01007387 */ /* 0x0003e80000100800 */
[----:B------:R-:W3:Y:S01]  /*107d0*/  LDL.LU R36, [R1+0x19c] ;  /* 0x00019c0001247983 */ /* 0x000ee20000300800 */
[----:B------:R-:W-:-:S03]  /*107e0*/  ISETP.GE.AND P4, PT, R39, RZ, PT ;  /* 0x000000ff2700720c */ /* 0x000fc60003f86270 */
[----:B------:R-:W3:Y:S01]  /*107f0*/  LDL.LU R39, [R1+0x1a0] ;  /* 0x0001a00001277983 */ /* 0x000ee20000300800 */
[----:B0-----:R-:W-:-:S04]  /*10800*/  IMAD.HI.U32 R5, R8, R11, RZ ;  /* 0x0000000b08057227 */ /* 0x001fc800078e00ff */
[----:B------:R-:W-:-:S04]  /*10810*/  IMAD.MOV R5, RZ, RZ, -R5 ;  /* 0x000000ffff057224 */ /* 0x000fc800078e0a05 */
[----:B------:R-:W-:-:S05]  /*10820*/  IMAD R11, R0, R5, R11 ;  /* 0x00000005000b7224 */ /* 0x000fca00078e020b */
[----:B------:R-:W-:Y:S01]  /*10830*/  ISETP.GT.U32.AND P6, PT, R0, R11, PT ;  /* 0x0000000b0000720c */ /* 0x000fe20003fc4070 */
[----:B-1----:R-:W-:-:S12]  /*10840*/  IMAD.MOV.U32 R14, RZ, RZ, R4 ;  /* 0x000000ffff0e7224 */ /* 0x002fd800078e0004 */
[----:B------:R-:W-:-:S05]  /*10850*/  @!P6 IMAD.IADD R11, R11, 0x1, -R0 ;  /* 0x000000010b0be824 */ /* 0x000fca00078e0a00 */
[----:B------:R-:W-:Y:S01]  /*10860*/  ISETP.GT.U32.AND P6, PT, R0, R11, PT ;  /* 0x0000000b0000720c */ /* 0x000fe20003fc4070 */
[----:B------:R-:W-:Y:S01]  /*10870*/  @!P1 IMAD.MOV R14, RZ, RZ, -R14 ;  /* 0x000000ffff0e9224 */ /* 0x000fe200078e0a0e */
[----:B----4-:R-:W-:-:S04]  /*10880*/  IABS R6, R40 ;  /* 0x0000002800067213 */ /* 0x010fc80000000000 */
[----:B------:R0:W-:Y:S07]  /*10890*/  STL [R1+0x2ac], R14 ;  /* 0x0002ac0e01007387 */ /* 0x0001ee0000100800 */
[----:B------:R-:W-:Y:S01]  /*108a0*/  @!P6 IMAD.IADD R11, R11, 0x1, -R0 ;  /* 0x000000010b0be824 */ /* 0x000fe200078e0a00 */
[----:B------:R-:W-:Y:S02]  /*108b0*/  ISETP.GE.AND P6, PT, R40, RZ, PT ;  /* 0x000000ff2800720c */ /* 0x000fe40003fc6270 */
[----:B------:R-:W4:Y:S01]  /*108c0*/  LDL.LU R40, [R1+0x1a4] ;  /* 0x0001a40001287983 */ /* 0x000f220000300800 */
[----:B------:R-:W-:-:S04]  /*108d0*/  IMAD.HI.U32 R13, R8, R10, RZ ;  /* 0x0000000a080d7227 */ /* 0x000fc800078e00ff */
[----:B------:R-:W-:Y:S02]  /*108e0*/  IMAD.MOV R13, RZ, RZ, -R13 ;  /* 0x000000ffff0d7224 */ /* 0x000fe400078e0a0d */
[----:B------:R-:W-:-:S04]  /*108f0*/  IMAD.HI.U32 R12, R8, R2, RZ ;  /* 0x00000002080c7227 */ /* 0x000fc800078e00ff */
[----:B------:R-:W-:Y:S02]  /*10900*/  IMAD R10, R0, R13, R10 ;  /* 0x0000000d000a7224 */ /* 0x000fe400078e020a */
[----:B------:R-:W-:Y:S02]  /*10910*/  IMAD.MOV R12, RZ, RZ, -R12 ;  /* 0x000000ffff0c7224 */ /* 0x000fe400078e0a0c */
[----:B------:R-:W-:Y:S01]  /*10920*/  IMAD.HI.U32 R7, R8, R6, RZ ;  /* 0x0000000608077227 */ /* 0x000fe200078e00ff */
[----:B------:R-:W-:-:S03]  /*10930*/  ISETP.GT.U32.AND P5, PT, R0, R10, PT ;  /* 0x0000000a0000720c */ /* 0x000fc60003fa4070 */
[----:B------:R-:W-:Y:S02]  /*10940*/  IMAD R2, R0, R12, R2 ;  /* 0x0000000c00027224 */ /* 0x000fe400078e0202 */
[----:B------:R-:W-:-:S03]  /*10950*/  IMAD.MOV R9, RZ, RZ, -R7 ;  /* 0x000000ffff097224 */ /* 0x000fc600078e0a07 */
[C---:B------:R-:W-:Y:S01]  /*10960*/  ISETP.GT.U32.AND P2, PT, R0.reuse, R2, PT ;  /* 0x000000020000720c */ /* 0x040fe20003f44070 */
[----:B------:R-:W-:-:S04]  /*10970*/  IMAD R9, R0, R9, R6 ;  /* 0x0000000900097224 */ /* 0x000fc800078e0206 */
[----:B------:R-:W-:Y:S01]  /*10980*/  @!P5 IMAD.IADD R10, R10, 0x1, -R0 ;  /* 0x000000010a0ad824 */ /* 0x000fe200078e0a00 */
[----:B------:R-:W-:Y:S02]  /*10990*/  ISETP.GT.U32.AND P5, PT, R0, R9, PT ;  /* 0x000000090000720c */ /* 0x000fe40003fa4070 */
[----:B------:R-:W-:-:S05]  /*109a0*/  IABS R5, R38 ;  /* 0x0000002600057213 */ /* 0x000fca0000000000 */
[--C-:B------:R-:W-:Y:S02]  /*109b0*/  @!P2 IMAD.IADD R2, R2, 0x1, -R0.reuse ;  /* 0x000000010202a824 */ /* 0x100fe400078e0a00 */
[----:B------:R-:W-:Y:S01]  /*109c0*/  IMAD.HI.U32 R7, R8, R5, RZ ;  /* 0x0000000508077227 */ /* 0x000fe200078e00ff */
[C---:B------:R-:W-:Y:S02]  /*109d0*/  ISETP.GT.U32.AND P2, PT, R0.reuse, R10, PT ;  /* 0x0000000a0000720c */ /* 0x040fe40003f44070 */
[----:B------:R-:W-:Y:S01]  /*109e0*/  ISETP.GT.U32.AND P1, PT, R0, R2, PT ;  /* 0x000000020000720c */ /* 0x000fe20003f24070 */
[----:B------:R-:W-:Y:S02]  /*109f0*/  @!P5 IMAD.IADD R9, R9, 0x1, -R0 ;  /* 0x000000010909d824 */ /* 0x000fe400078e0a00 */
[----:B------:R-:W-:-:S03]  /*10a00*/  IMAD.MOV R7, RZ, RZ, -R7 ;  /* 0x000000ffff077224 */ /* 0x000fc600078e0a07 */
[C---:B------:R-:W-:Y:S01]  /*10a10*/  ISETP.GT.U32.AND P5, PT, R0.reuse, R9, PT ;  /* 0x000000090000720c */ /* 0x040fe20003fa4070 */
[----:B------:R-:W-:-:S04]  /*10a20*/  IMAD R5, R0, R7, R5 ;  /* 0x0000000700057224 */ /* 0x000fc800078e0205 */
[--C-:B------:R-:W-:Y:S01]  /*10a30*/  @!P2 IMAD.IADD R10, R10, 0x1, -R0.reuse ;  /* 0x000000010a0aa824 */ /* 0x100fe200078e0a00 */
[----:B------:R-:W-:Y:S01]  /*10a40*/  ISETP.GT.U32.AND P2, PT, R0, R5, PT ;  /* 0x000000050000720c */ /* 0x000fe20003f44070 */
[----:B------:R-:W-:Y:S02]  /*10a50*/  @!P1 IMAD.IADD R2, R2, 0x1, -R0 ;  /* 0x0000000102029824 */ /* 0x000fe400078e0a00 */
[----:B------:R-:W-:-:S04]  /*10a60*/  IMAD.MOV.U32 R15, RZ, RZ, R10 ;  /* 0x000000ffff0f7224 */ /* 0x000fc800078e000a */
[----:B------:R-:W-:Y:S02]  /*10a70*/  @!P5 IMAD.IADD R9, R9, 0x1, -R0 ;  /* 0x000000010909d824 */ /* 0x000fe400078e0a00 */
[----:B------:R-:W-:Y:S02]  /*10a80*/  @!P3 IMAD.MOV R15, RZ, RZ, -R15 ;  /* 0x000000ffff0fb224 */ /* 0x000fe400078e0a0f */
[----:B------:R-:W-:Y:S02]  /*10a90*/  @!P4 IMAD.MOV R2, RZ, RZ, -R2 ;  /* 0x000000ffff02c224 */ /* 0x000fe400078e0a02 */
[----:B------:R-:W-:Y:S01]  /*10aa0*/  @!P2 IMAD.IADD R5, R5, 0x1, -R0 ;  /* 0x000000010505a824 */ /* 0x000fe200078e0a00 */
[----:B------:R-:W-:Y:S02]  /*10ab0*/  ISETP.GE.AND P2, PT, R38, RZ, PT ;  /* 0x000000ff2600720c */ /* 0x000fe40003f46270 */
[----:B------:R-:W4:Y:S01]  /*10ac0*/  LDL.LU R38, [R1+0x1a8] ;  /* 0x0001a80001267983 */ /* 0x000f220000300800 */
[----:B------:R-:W-:Y:S01]  /*10ad0*/  @!P0 IMAD.MOV R11, RZ, RZ, -R11 ;  /* 0x000000ffff0b8224 */ /* 0x000fe200078e0a0b */
[----:B------:R-:W-:-:S13]  /*10ae0*/  ISETP.GT.U32.AND P3, PT, R0, R5, PT ;  /* 0x000000050000720c */ /* 0x000fda0003f64070 */
[----:B------:R-:W-:Y:S01]  /*10af0*/  @!P3 IMAD.IADD R5, R5, 0x1, -R0 ;  /* 0x000000010505b824 */ /* 0x000fe200078e0a00 */
[----:B--2---:R-:W-:Y:S02]  /*10b00*/  IABS R13, R37 ;  /* 0x00000025000d7213 */ /* 0x004fe40000000000 */
[----:B-----5:R-:W-:-:S03]  /*10b10*/  IABS R6, R52 ;  /* 0x0000003400067213 */ /* 0x020fc60000000000 */
[----:B------:R-:W-:-:S04]  /*10b20*/  IMAD.HI.U32 R12, R8, R13, RZ ;  /* 0x0000000d080c7227 */ /* 0x000fc800078e00ff */
[----:B------:R-:W-:Y:S02]  /*10b30*/  IMAD.MOV R4, RZ, RZ, -R12 ;  /* 0x000000ffff047224 */ /* 0x000fe400078e0a0c */
[----:B------:R-:W-:-:S04]  /*10b40*/  IMAD.HI.U32 R7, R8, R6, RZ ;  /* 0x0000000608077227 */ /* 0x000fc800078e00ff */
[----:B------:R-:W-:Y:S02]  /*10b50*/  IMAD R13, R0, R4, R13 ;  /* 0x00000004000d7224 */ /* 0x000fe400078e020d */
[----:B------:R-:W-:-:S03]  /*10b60*/  IMAD.MOV R7, RZ, RZ, -R7 ;  /* 0x000000ffff077224 */ /* 0x000fc600078e0a07 */
[C---:B------:R-:W-:Y:S01]  /*10b70*/  ISETP.GT.U32.AND P1, PT, R0.reuse, R13, PT ;  /* 0x0000000d0000720c */ /* 0x040fe20003f24070 */
[----:B------:R-:W-:Y:S01]  /*10b80*/  IMAD R6, R0, R7, R6 ;  /* 0x0000000700067224 */ /* 0x000fe200078e0206 */
[----:B------:R-:W-:-:S04]  /*10b90*/  IABS R4, R41 ;  /* 0x0000002900047213 */ /* 0x000fc80000000000 */
[----:B------:R-:W-:Y:S01]  /*10ba0*/  ISETP.GT.U32.AND P5, PT, R0, R6, PT ;  /* 0x000000060000720c */ /* 0x000fe20003fa4070 */
[----:B0-----:R-:W-:Y:S01]  /*10bb0*/  IMAD.HI.U32 R14, R8, R4, RZ ;  /* 0x00000004080e7227 */ /* 0x001fe200078e00ff */
[----:B---3--:R-:W-:-:S03]  /*10bc0*/  IABS R7, R36 ;  /* 0x0000002400077213 */ /* 0x008fc60000000000 */
[----:B------:R-:W-:Y:S02]  /*10bd0*/  IMAD.MOV R14, RZ, RZ, -R14 ;  /* 0x000000ffff0e7224 */ /* 0x000fe400078e0a0e */
[----:B------:R-:W-:Y:S01]  /*10be0*/  @!P1 IMAD.IADD R13, R13, 0x1, -R0 ;  /* 0x000000010d0d9824 */ /* 0x000fe200078e0a00 */
[----:B------:R-:W-:Y:S02]  /*10bf0*/  ISETP.GE.AND P1, PT, R37, RZ, PT ;  /* 0x000000ff2500720c */ /* 0x000fe40003f26270 */
[----:B------:R-:W2:Y:S01]  /*10c00*/  LDL.LU R37, [R1+0x1ac] ;  /* 0x0001ac0001257983 */ /* 0x000ea20000300800 */
[----:B------:R-:W-:-:S03]  /*10c10*/  IMAD R4, R0, R14, R4 ;  /* 0x0000000e00047224 */ /* 0x000fc600078e0204 */
[----:B------:R-:W-:Y:S01]  /*10c20*/  STL [R1+0x2a8], R15 ;  /* 0x0002a80f01007387 */ /* 0x000fe20000100800 */
[----:B------:R-:W-:Y:S01]  /*10c30*/  @!P5 IMAD.IADD R6, R6, 0x1, -R0 ;  /* 0x000000010606d824 */ /* 0x000fe200078e0a00 */
[----:B------:R-:W-:Y:S02]  /*10c40*/  ISETP.GT.U32.AND P5, PT, R0, R13, PT ;  /* 0x0000000d0000720c */ /* 0x000fe40003fa4070 */
[----:B------:R0:W-:Y:S01]  /*10c50*/  STL [R1+0x2a4], R2 ;  /* 0x0002a40201007387 */ /* 0x0001e20000100800 */
[----:B------:R-:W-:Y:S01]  /*10c60*/  IABS R12, R39 ;  /* 0x00000027000c7213 */ /* 0x000fe20000000000 */
[----:B------:R-:W-:-:S04]  /*10c70*/  IMAD.HI.U32 R14, R8, R7, RZ ;  /* 0x00000007080e7227 */ /* 0x000fc800078e00ff */
[----:B0-----:R-:W-:Y:S02]  /*10c80*/  IMAD.MOV.U32 R2, RZ, RZ, R9 ;  /* 0x000000ffff027224 */ /* 0x001fe400078e0009 */
[----:B------:R-:W-:Y:S02]  /*10c90*/  IMAD.MOV R14, RZ, RZ, -R14 ;  /* 0x000000ffff0e7224 */ /* 0x000fe400078e0a0e */
[----:B------:R-:W-:Y:S01]  /*10ca0*/  @!P6 IMAD.MOV R2, RZ, RZ, -R2 ;  /* 0x000000ffff02e224 */ /* 0x000fe200078e0a02 */
[----:B------:R-:W-:Y:S01]  /*10cb0*/  ISETP.GT.U32.AND P6, PT, R0, R4, PT ;  /* 0x000000040000720c */ /* 0x000fe20003fc4070 */
[----:B------:R-:W-:Y:S01]  /*10cc0*/  IMAD.HI.U32 R10, R8, R12, RZ ;  /* 0x0000000c080a7227 */ /* 0x000fe200078e00ff */
[----:B------:R-:W-:Y:S04]  /*10cd0*/  STL [R1+0x2a0], R11 ;  /* 0x0002a00b01007387 */ /* 0x000fe80000100800 */
[----:B------:R0:W-:Y:S01]  /*10ce0*/  STL [R1+0x280], R2 ;  /* 0x0002800201007387 */ /* 0x0001e20000100800 */
[----:B------:R-:W-:Y:S01]  /*10cf0*/  IMAD.MOV R10, RZ, RZ, -R10 ;  /* 0x000000ffff0a7224 */ /* 0x000fe200078e0a0a */
[----:B------:R-:W-:Y:S01]  /*10d00*/  ISETP.GT.U32.AND P4, PT, R0, R6, PT ;  /* 0x000000060000720c */ /* 0x000fe20003f84070 */
[----:B------:R-:W-:-:S02]  /*10d10*/  @!P5 IMAD.IADD R13, R13, 0x1, -R0 ;  /* 0x000000010d0dd824 */ /* 0x000fc400078e0a00 */
[C---:B------:R-:W-:Y:S02]  /*10d20*/  IMAD R12, R0.reuse, R10, R12 ;  /* 0x0000000a000c7224 */ /* 0x040fe400078e020c */
[----:B0-----:R-:W-:-:S05]  /*10d30*/  IMAD R2, R0, R14, R7 ;  /* 0x0000000e00027224 */ /* 0x001fca00078e0207 */
[----:B------:R-:W-:Y:S01]  /*10d40*/  ISETP.GT.U32.AND P5, PT, R0, R2, PT ;  /* 0x000000020000720c */ /* 0x000fe20003fa4070 */
[--C-:B------:R-:W-:Y:S01]  /*10d50*/  @!P6 IMAD.IADD R4, R4, 0x1, -R0.reuse ;  /* 0x000000010404e824 */ /* 0x100fe200078e0a00 */
[----:B------:R-:W-:Y:S01]  /*10d60*/  ISETP.GT.U32.AND P6, PT, R0, R12, PT ;  /* 0x0000000c0000720c */ /* 0x000fe20003fc4070 */
[--C-:B------:R-:W-:Y:S01]  /*10d70*/  @!P4 IMAD.IADD R6, R6, 0x1, -R0.reuse ;  /* 0x000000010606c824 */ /* 0x100fe200078e0a00 */
[----:B------:R-:W-:Y:S01]  /*10d80*/  ISETP.GE.AND P4, PT, R36, RZ, PT ;  /* 0x000000ff2400720c */ /* 0x000fe20003f86270 */
[----:B------:R-:W-:Y:S01]  /*10d90*/  IMAD.MOV.U32 R14, RZ, RZ, R5 ;  /* 0x000000ffff0e7224 */ /* 0x000fe200078e0005 */
[----:B------:R-:W3:Y:S07]  /*10da0*/  LDL.LU R36, [R1+0x1b0] ;  /* 0x0001b00001247983 */ /* 0x000eee0000300800 */
[--C-:B------:R-:W-:Y:S01]  /*10db0*/  @!P5 IMAD.IADD R2, R2, 0x1, -R0.reuse ;  /* 0x000000010202d824 */ /* 0x100fe200078e0a00 */
[----:B------:R-:W-:Y:S01]  /*10dc0*/  ISETP.GT.U32.AND P5, PT, R0, R4, PT ;  /* 0x000000040000720c */ /* 0x000fe20003fa4070 */
[----:B------:R-:W-:-:S02]  /*10dd0*/  @!P6 IMAD.IADD R12, R12, 0x1, -R0 ;  /* 0x000000010c0ce824 */ /* 0x000fc400078e0a00 */
[----:B------:R-:W-:Y:S01]  /*10de0*/  @!P2 IMAD.MOV R14, RZ, RZ, -R14 ;  /* 0x000000ffff0ea224 */ /* 0x000fe200078e0a0e */
[----:B------:R-:W-:Y:S01]  /*10df0*/  ISETP.GT.U32.AND P6, PT, R0, R2, PT ;  /* 0x000000020000720c */ /* 0x000fe20003fc4070 */
[----:B------:R-:W-:Y:S01]  /*10e00*/  @!P1 IMAD.MOV R13, RZ, RZ, -R13 ;  /* 0x000000ffff0d9224 */ /* 0x000fe200078e0a0d */
[----:B------:R-:W-:Y:S02]  /*10e10*/  ISETP.GE.AND P0, PT, R52, RZ, PT ;  /* 0x000000ff3400720c */ /* 0x000fe40003f06270 */
[----:B------:R-:W-:Y:S01]  /*10e20*/  ISETP.GE.AND P3, PT, R41, RZ, PT ;  /* 0x000000ff2900720c */ /* 0x000fe20003f66270 */
[----:B------:R-:W-:Y:S01]  /*10e30*/  STL [R1+0x284], R14 ;  /* 0x0002840e01007387 */ /* 0x000fe20000100800 */
[----:B------:R-:W-:-:S03]  /*10e40*/  ISETP.GE.AND P2, PT, R39, RZ, PT ;  /* 0x000000ff2700720c */ /* 0x000fc60003f46270 */
[----:B------:R0:W-:Y:S01]  /*10e50*/  STL [R1+0x288], R13 ;  /* 0x0002880d01007387 */ /* 0x0001e20000100800 */
[----:B------:R-:W-:-:S03]  /*10e60*/  @!P5 IMAD.IADD R4, R4, 0x1, -R0 ;  /* 0x000000010404d824 */ /* 0x000fc600078e0a00 */
[----:B------:R-:W5:Y:S04]  /*10e70*/  LDL.LU R39, [R1+0x1b4] ;  /* 0x0001b40001277983 */ /* 0x000f680000300800 */
[----:B------:R-:W5:Y:S01]  /*10e80*/  LDL.LU R59, [R1+0x1b8] ;  /* 0x0001b800013b7983 */ /* 0x000f620000300800 */
[----:B------:R-:W-:Y:S02]  /*10e90*/  @!P6 IMAD.IADD R2, R2, 0x1, -R0 ;  /* 0x000000010202e824 */ /* 0x000fe400078e0a00 */
[----:B0-----:R-:W-:Y:S01]  /*10ea0*/  IMAD.MOV.U32 R13, RZ, RZ, R4 ;  /* 0x000000ffff0d7224 */ /* 0x001fe200078e0004 */
[----:B------:R-:W5:Y:S01]  /*10eb0*/  LDL.LU R58, [R1+0x1bc] ;  /* 0x0001bc00013a7983 */ /* 0x000f620000300800 */
[----:B------:R-:W-:Y:S02]  /*10ec0*/  @!P0 IMAD.MOV R6, RZ, RZ, -R6 ;  /* 0x000000ffff068224 */ /* 0x000fe400078e0a06 */
[----:B------:R-:W-:-:S02]  /*10ed0*/  @!P3 IMAD.MOV R13, RZ, RZ, -R13 ;  /* 0x000000ffff0db224 */ /* 0x000fc400078e0a0d */
[----:B------:R-:W-:Y:S01]  /*10ee0*/  @!P4 IMAD.MOV R2, RZ, RZ, -R2 ;  /* 0x000000ffff02c224 */ /* 0x000fe200078e0a02 */
[----:B------:R-:W-:Y:S04]  /*10ef0*/  STL [R1+0x290], R6 ;  /* 0x0002900601007387 */ /* 0x000fe80000100800 */
[----:B------:R0:W-:Y:S04]  /*10f00*/  STL [R1+0x294], R13 ;  /* 0x0002940d01007387 */ /* 0x0001e80000100800 */
[----:B------:R1:W-:Y:S04]  /*10f10*/  STL [R1+0x298], R2 ;  /* 0x0002980201007387 */ /* 0x0003e80000100800 */
[----:B------:R-:W5:Y:S04]  /*10f20*/  LDL.LU R57, [R1+0x1c4] ;  /* 0x0001c40001397983 */ /* 0x000f680000300800 */
[----:B------:R-:W5:Y:S04]  /*10f30*/  LDL.LU R41, [R1+0x1c8] ;  /* 0x0001c80001297983 */ /* 0x000f680000300800 */
[----:B------:R-:W5:Y:S04]  /*10f40*/  LDL.LU R56, [R1+0x1cc] ;  /* 0x0001cc0001387983 */ /* 0x000f680000300800 */
[----:B------:R-:W5:Y:S04]  /*10f50*/  LDL.LU R55, [R1+0x1d0] ;  /* 0x0001d00001377983 */ /* 0x000f680000300800 */
[----:B------:R-:W5:Y:S04]  /*10f60*/  LDL.LU R54, [R1+0x1d4] ;  /* 0x0001d40001367983 */ /* 0x000f680000300800 */
[----:B------:R-:W5:Y:S01]  /*10f70*/  LDL.LU R53, [R1+0x1d8] ;  /* 0x0001d80001357983 */ /* 0x000f620000300800 */
[----:B----4-:R-:W-:-:S02]  /*10f80*/  IABS R11, R40 ;  /* 0x00000028000b7213 */ /* 0x010fc40000000000 */
[----:B------:R-:W-:Y:S02]  /*10f90*/  ISETP.GE.AND P0, PT, R40, RZ, PT ;  /* 0x000000ff2800720c */ /* 0x000fe40003f06270 */
[----:B------:R-:W4:Y:S01]  /*10fa0*/  LDL.LU R40, [R1+0x1dc] ;  /* 0x0001dc0001287983 */ /* 0x000f220000300800 */
[----:B------:R-:W-:Y:S01]  /*10fb0*/  IABS R10, R38 ;  /* 0x00000026000a7213 */ /* 0x000fe20000000000 */
[----:B------:R-:W-:-:S04]  /*10fc0*/  IMAD.HI.U32 R5, R8, R11, RZ ;  /* 0x0000000b08057227 */ /* 0x000fc800078e00ff */
[----:B------:R-:W-:-:S04]  /*10fd0*/  IMAD.HI.U32 R7, R8, R10, RZ ;  /* 0x0000000a08077227 */ /* 0x000fc800078e00ff */
[----:B------:R-:W-:Y:S02]  /*10fe0*/  IMAD.MOV R7, RZ, RZ, -R7 ;  /* 0x000000ffff077224 */ /* 0x000fe400078e0a07 */
[----:B------:R-:W-:Y:S02]  /*10ff0*/  IMAD.MOV R5, RZ, RZ, -R5 ;  /* 0x000000ffff057224 */ /* 0x000fe400078e0a05 */
[C---:B------:R-:W-:Y:S01]  /*11000*/  IMAD R10, R0.reuse, R7, R10 ;  /* 0x00000007000a7224 */ /* 0x040fe200078e020a */
[C---:B------:R-:W-:Y:S01]  /*11010*/  ISETP.GT.U32.AND P1, PT, R0.reuse, R12, PT ;  /* 0x0000000c0000720c */ /* 0x040fe20003f24070 */
[----:B------:R-:W-:-:S03]  /*11020*/  IMAD R11, R0, R5, R11 ;  /* 0x00000005000b7224 */ /* 0x000fc600078e020b */
[----:B------:R-:W-:-:S09]  /*11030*/  ISETP.GT.U32.AND P6, PT, R0, R10, PT ;  /* 0x0000000a0000720c */ /* 0x000fd20003fc4070 */
[----:B------:R-:W-:-:S04]  /*11040*/  @!P1 IMAD.IADD R12, R12, 0x1, -R0 ;  /* 0x000000010c0c9824 */ /* 0x000fc800078e0a00 */
[----:B------:R-:W-:-:S05]  /*11050*/  @!P6 IMAD.IADD R10, R10, 0x1, -R0 ;  /* 0x000000010a0ae824 */ /* 0x000fca00078e0a00 */
[C---:B------:R-:W-:Y:S02]  /*11060*/  ISETP.GT.U32.AND P6, PT, R0.reuse, R10, PT ;  /* 0x0000000a0000720c */ /* 0x040fe40003fc4070 */
[----:B------:R-:W-:-:S11]  /*11070*/  ISETP.GT.U32.AND P5, PT, R0, R11, PT ;  /* 0x0000000b0000720c */ /* 0x000fd60003fa4070 */
[--C-:B------:R-:W-:Y:S02]  /*11080*/  @!P6 IMAD.IADD R10, R10, 0x1, -R0.reuse ;  /* 0x000000010a0ae824 */ /* 0x100fe400078e0a00 */
[----:B------:R-:W-:-:S05]  /*11090*/  @!P5 IMAD.IADD R11, R11, 0x1, -R0 ;  /* 0x000000010b0bd824 */ /* 0x000fca00078e0a00 */
[----:B------:R-:W-:Y:S02]  /*110a0*/  ISETP.GT.U32.AND P4, PT, R0, R11, PT ;  /* 0x0000000b0000720c */ /* 0x000fe40003f84070 */
[----:B------:R-:W-:Y:S01]  /*110b0*/  ISETP.GE.AND P3, PT, R38, RZ, PT ;  /* 0x000000ff2600720c */ /* 0x000fe20003f66270 */
[----:B------:R-:W-:Y:S02]  /*110c0*/  @!P2 IMAD.MOV R12, RZ, RZ, -R12 ;  /* 0x000000ffff0ca224 */ /* 0x000fe400078e0a0c */
[----:B------:R-:W-:-:S08]  /*110d0*/  IMAD.MOV.U32 R38, RZ, RZ, R17 ;  /* 0x000000ffff267224 */ /* 0x000fd000078e0011 */
[----:B------:R-:W-:-:S04]  /*110e0*/  @!P4 IMAD.IADD R11, R11, 0x1, -R0 ;  /* 0x000000010b0bc824 */ /* 0x000fc800078e0a00 */
[----:B------:R-:W-:Y:S02]  /*110f0*/  @!P0 IMAD.MOV R11, RZ, RZ, -R11 ;  /* 0x000000ffff0b8224 */ /* 0x000fe400078e0a0b */
[----:B------:R-:W-:Y:S01]  /*11100*/  @!P3 IMAD.MOV R10, RZ, RZ, -R10 ;  /* 0x000000ffff0ab224 */ /* 0x000fe200078e0a0a */
[----:B------:R-:W-:Y:S01]  /*11110*/  STL [R1+0x27c], R12 ;  /* 0x00027c0c01007387 */ /* 0x000fe20000100800 */
[----:B--2---:R-:W-:-:S05]  /*11120*/  IABS R9, R37 ;  /* 0x0000002500097213 */ /* 0x004fca0000000000 */
[----:B------:R-:W-:-:S04]  /*11130*/  IMAD.HI.U32 R5, R8, R9, RZ ;  /* 0x0000000908057227 */ /* 0x000fc800078e00ff */
[----:B------:R-:W-:-:S04]  /*11140*/  IMAD.MOV R5, RZ, RZ, -R5 ;  /* 0x000000ffff057224 */ /* 0x000fc800078e0a05 */
[----:B------:R-:W-:-:S05]  /*11150*/  IMAD R9, R0, R5, R9 ;  /* 0x0000000500097224 */ /* 0x000fca00078e0209 */
[----:B------:R-:W-:-:S13]  /*11160*/  ISETP.GT.U32.AND P1, PT, R0, R9, PT ;  /* 0x000000090000720c */ /* 0x000fda0003f24070 */
[----:B------:R-:W-:Y:S01]  /*11170*/  @!P1 IMAD.IADD R9, R9, 0x1, -R0 ;  /* 0x0000000109099824 */ /* 0x000fe200078e0a00 */
[----:B---3--:R-:W-:-:S05]  /*11180*/  IABS R7, R36 ;  /* 0x0000002400077213 */ /* 0x008fca0000000000 */
[----:B0-----:R-:W-:-:S04]  /*11190*/  IMAD.HI.U32 R13, R8, R7, RZ ;  /* 0x00000007080d7227 */ /* 0x001fc800078e00ff */
[----:B------:R-:W-:Y:S01]  /*111a0*/  IMAD.MOV R13, RZ, RZ, -R13 ;  /* 0x000000ffff0d7224 */ /* 0x000fe200078e0a0d */
[----:B------:R-:W-:-:S03]  /*111b0*/  ISETP.GT.U32.AND P1, PT, R0, R9, PT ;  /* 0x000000090000720c */ /* 0x000fc60003f24070 */
[----:B------:R-:W-:-:S05]  /*111c0*/  IMAD R7, R0, R13, R7 ;  /* 0x0000000d00077224 */ /* 0x000fca00078e0207 */
[----:B------:R-:W-:Y:S02]  /*111d0*/  ISETP.GT.U32.AND P6, PT, R0, R7, PT ;  /* 0x000000070000720c */ /* 0x000fe40003fc4070 */
[----:B-----5:R-:W-:Y:S02]  /*111e0*/  IABS R6, R39 ;  /* 0x0000002700067213 */ /* 0x020fe40000000000 */
[----:B------:R-:W-:-:S03]  /*111f0*/  IABS R5, R59 ;  /* 0x0000003b00057213 */ /* 0x000fc60000000000 */
[----:B-1----:R-:W-:-:S04]  /*11200*/  IMAD.HI.U32 R2, R8, R6, RZ ;  /* 0x0000000608027227 */ /* 0x002fc800078e00ff */
[----:B------:R-:W-:-:S04]  /*11210*/  IMAD.HI.U32 R14, R8, R5, RZ ;  /* 0x00000005080e7227 */ /* 0x000fc800078e00ff */
[----:B------:R-:W-:Y:S02]  /*11220*/  IMAD.MOV R2, RZ, RZ, -R2 ;  /* 0x000000ffff027224 */ /* 0x000fe400078e0a02 */
[----:B------:R-:W-:Y:S01]  /*11230*/  IMAD.MOV R14, RZ, RZ, -R14 ;  /* 0x000000ffff0e7224 */ /* 0x000fe200078e0a0e */
[----:B------:R-:W-:Y:S01]  /*11240*/  IABS R4, R58 ;  /* 0x0000003a00047213 */ /* 0x000fe20000000000 */
[C---:B------:R-:W-:Y:S02]  /*11250*/  IMAD R6, R0.reuse, R2, R6 ;  /* 0x0000000200067224 */ /* 0x040fe400078e0206 */
[C---:B------:R-:W-:Y:S02]  /*11260*/  IMAD R5, R0.reuse, R14, R5 ;  /* 0x0000000e00057224 */ /* 0x040fe400078e0205 */
[----:B------:R-:W-:Y:S01]  /*11270*/  @!P1 IMAD.IADD R9, R9, 0x1, -R0 ;  /* 0x0000000109099824 */ /* 0x000fe200078e0a00 */
[----:B------:R-:W-:Y:S01]  /*11280*/  ISETP.GT.U32.AND P1, PT, R0, R6, PT ;  /* 0x000000060000720c */ /* 0x000fe20003f24070 */
[----:B------:R-:W-:Y:S01]  /*11290*/  IMAD.HI.U32 R13, R8, R4, RZ ;  /* 0x00000004080d7227 */ /* 0x000fe200078e00ff */
[----:B------:R-:W-:-:S03]  /*112a0*/  IABS R2, R57 ;  /* 0x0000003900027213 */ /* 0x000fc60000000000 */
[----:B------:R-:W-:Y:S01]  /*112b0*/  @!P6 IMAD.IADD R7, R7, 0x1, -R0 ;  /* 0x000000010707e824 */ /* 0x000fe200078e0a00 */
[----:B------:R-:W-:Y:S01]  /*112c0*/  ISETP.GT.U32.AND P6, PT, R0, R5, PT ;  /* 0x000000050000720c */ /* 0x000fe20003fc4070 */
[----:B------:R-:W-:Y:S02]  /*112d0*/  IMAD.MOV R13, RZ, RZ, -R13 ;  /* 0x000000ffff0d7224 */ /* 0x000fe400078e0a0d */
[----:B------:R-:W-:-:S04]  /*112e0*/  IMAD.HI.U32 R16, R8, R2, RZ ;  /* 0x0000000208107227 */ /* 0x000fc800078e00ff */
[----:B------:R-:W-:Y:S02]  /*112f0*/  IMAD.MOV R16, RZ, RZ, -R16 ;  /* 0x000000ffff107224 */ /* 0x000fe400078e0a10 */
[C---:B------:R-:W-:Y:S02]  /*11300*/  IMAD R4, R0.reuse, R13, R4 ;  /* 0x0000000d00047224 */ /* 0x040fe400078e0204 */
[----:B------:R-:W-:Y:S02]  /*11310*/  IMAD R2, R0, R16, R2 ;  /* 0x0000001000027224 */ /* 0x000fe400078e0202 */
[--C-:B------:R-:W-:Y:S01]  /*11320*/  @!P1 IMAD.IADD R6, R6, 0x1, -R0.reuse ;  /* 0x0000000106069824 */ /* 0x100fe200078e0a00 */
[C---:B------:R-:W-:Y:S01]  /*11330*/  ISETP.GT.U32.AND P1, PT, R0.reuse, R4, PT ;  /* 0x000000040000720c */ /* 0x040fe20003f24070 */
[----:B------:R-:W-:Y:S01]  /*11340*/  @!P6 IMAD.IADD R5, R5, 0x1, -R0 ;  /* 0x000000010505e824 */ /* 0x000fe200078e0a00 */
[----:B------:R-:W-:Y:S01]  /*11350*/  ISETP.GE.AND P5, PT, R37, RZ, PT ;  /* 0x000000ff2500720c */ /* 0x000fe20003fa6270 */
[----:B------:R-:W-:Y:S01]  /*11360*/  IMAD.MOV.U32 R37, RZ, RZ, R34 ;  /* 0x000000ffff257224 */ /* 0x000fe200078e0022 */
[C---:B------:R-:W-:Y:S01]  /*11370*/  ISETP.GT.U32.AND P6, PT, R0.reuse, R2, PT ;  /* 0x000000020000720c */ /* 0x040fe20003fc4070 */
[----:B------:R-:W-:Y:S01]  /*11380*/  IMAD.MOV.U32 R34, RZ, RZ, R33 ;  /* 0x000000ffff227224 */ /* 0x000fe200078e0021 */
[----:B------:R-:W-:Y:S01]  /*11390*/  IABS R13, R41 ;  /* 0x00000029000d7213 */ /* 0x000fe20000000000 */
[----:B------:R-:W-:Y:S01]  /*113a0*/  IMAD.MOV.U32 R33, RZ, RZ, R32 ;  /* 0x000000ffff217224 */ /* 0x000fe200078e0020 */
[----:B------:R-:W-:Y:S01]  /*113b0*/  IABS R14, R56 ;  /* 0x00000038000e7213 */ /* 0x000fe20000000000 */
[----:B------:R-:W-:Y:S01]  /*113c0*/  IMAD.MOV.U32 R32, RZ, RZ, R30 ;  /* 0x000000ffff207224 */ /* 0x000fe200078e001e */
[C---:B------:R-:W-:Y:S01]  /*113d0*/  ISETP.GT.U32.AND P2, PT, R0.reuse, R7, PT ;  /* 0x000000070000720c */ /* 0x040fe20003f44070 */
[----:B------:R-:W-:Y:S01]  /*113e0*/  IMAD.MOV.U32 R30, RZ, RZ, R29 ;  /* 0x000000ffff1e7224 */ /* 0x000fe200078e001d */
[----:B------:R-:W-:Y:S01]  /*113f0*/  ISETP.GT.U32.AND P0, PT, R0, R6, PT ;  /* 0x000000060000720c */ /* 0x000fe20003f04070 */
[----:B------:R-:W-:Y:S01]  /*11400*/  IMAD.MOV.U32 R29, RZ, RZ, R18 ;  /* 0x000000ffff1d7224 */ /* 0x000fe200078e0012 */
[----:B------:R-:W-:Y:S01]  /*11410*/  IABS R15, R55 ;  /* 0x00000037000f7213 */ /* 0x000fe20000000000 */
[----:B------:R-:W-:Y:S01]  /*11420*/  IMAD.HI.U32 R17, R8, R13, RZ ;  /* 0x0000000d08117227 */ /* 0x000fe200078e00ff */
[----:B------:R-:W-:-:S03]  /*11430*/  ISETP.GE.AND P4, PT, R36, RZ, PT ;  /* 0x000000ff2400720c */ /* 0x000fc60003f86270 */
[----:B------:R-:W-:Y:S01]  /*11440*/  IMAD.HI.U32 R18, R8, R14, RZ ;  /* 0x0000000e08127227 */ /* 0x000fe200078e00ff */
[----:B------:R-:W-:-:S03]  /*11450*/  ISETP.GT.U32.AND P3, PT, R0, R5, PT ;  /* 0x000000050000720c */ /* 0x000fc60003f64070 */
[----:B------:R-:W-:Y:S02]  /*11460*/  IMAD.MOV.U32 R36, RZ, RZ, R31 ;  /* 0x000000ffff247224 */ /* 0x000fe400078e001f */
[----:B------:R-:W-:Y:S02]  /*11470*/  IMAD.MOV R17, RZ, RZ, -R17 ;  /* 0x000000ffff117224 */ /* 0x000fe400078e0a11 */
[----:B------:R-:W-:Y:S02]  /*11480*/  IMAD.MOV R18, RZ, RZ, -R18 ;  /* 0x000000ffff127224 */ /* 0x000fe400078e0a12 */
[----:B------:R-:W-:Y:S02]  /*11490*/  @!P1 IMAD.IADD R4, R4, 0x1, -R0 ;  /* 0x0000000104049824 */ /* 0x000fe400078e0a00 */
[----:B------:R-:W-:Y:S01]  /*114a0*/  IMAD.MOV.U32 R31, RZ, RZ, R19 ;  /* 0x000000ffff1f7224 */ /* 0x000fe200078e0013 */
[----:B------:R-:W-:Y:S01]  /*114b0*/  IABS R16, R54 ;  /* 0x0000003600107213 */ /* 0x000fe20000000000 */
[----:B------:R-:W-:Y:S01]  /*114c0*/  IMAD.HI.U32 R19, R8, R15, RZ ;  /* 0x0000000f08137227 */ /* 0x000fe200078e00ff */
[----:B------:R-:W-:-:S03]  /*114d0*/  ISETP.GE.AND P1, PT, R39, RZ, PT ;  /* 0x000000ff2700720c */ /* 0x000fc60003f26270 */
[----:B------:R-:W-:Y:S01]  /*114e0*/  @!P6 IMAD.IADD R2, R2, 0x1, -R0 ;  /* 0x000000010202e824 */ /* 0x000fe200078e0a00 */
[C---:B------:R-:W-:Y:S01]  /*114f0*/  ISETP.GT.U32.AND P6, PT, R0.reuse, R4, PT ;  /* 0x000000040000720c */ /* 0x040fe20003fc4070 */
[C---:B------:R-:W-:Y:S02]  /*11500*/  IMAD R13, R0.reuse, R17, R13 ;  /* 0x00000011000d7224 */ /* 0x040fe400078e020d */
[C---:B------:R-:W-:Y:S02]  /*11510*/  IMAD R14, R0.reuse, R18, R14 ;  /* 0x00000012000e7224 */ /* 0x040fe400078e020e */
[----:B------:R-:W-:Y:S02]  /*11520*/  IMAD.MOV R19, RZ, RZ, -R19 ;  /* 0x000000ffff137224 */ /* 0x000fe400078e0a13 */
[----:B------:R-:W-:Y:S02]  /*11530*/  IMAD.MOV.U32 R39, RZ, RZ, R38 ;  /* 0x000000ffff277224 */ /* 0x000fe400078e0026 */
[----:B------:R-:W-:Y:S01]  /*11540*/  @!P5 IMAD.MOV R9, RZ, RZ, -R9 ;  /* 0x000000ffff09d224 */ /* 0x000fe200078e0a09 */
[----:B------:R-:W-:Y:S01]  /*11550*/  ISETP.GT.U32.AND P5, PT, R0, R2, PT ;  /* 0x000000020000720c */ /* 0x000fe20003fa4070 */
[----:B------:R-:W-:-:S02]  /*11560*/  IMAD.MOV.U32 R38, RZ, RZ, R20 ;  /* 0x000000ffff267224 */ /* 0x000fc400078e0014 */
[----:B------:R-:W-:-:S04]  /*11570*/  IMAD.HI.U32 R20, R8, R16, RZ ;  /* 0x0000001008147227 */ /* 0x000fc800078e00ff */
[--C-:B------:R-:W-:Y:S01]  /*11580*/  @!P2 IMAD.IADD R7, R7, 0x1, -R0.reuse ;  /* 0x000000010707a824 */ /* 0x100fe200078e0a00 */
[----:B------:R-:W-:Y:S01]  /*11590*/  ISETP.GT.U32.AND P2, PT, R0, R13, PT ;  /* 0x0000000d0000720c */ /* 0x000fe20003f44070 */
[----:B------:R-:W-:Y:S01]  /*115a0*/  @!P0 IMAD.IADD R6, R6, 0x1, -R0 ;  /* 0x0000000106068824 */ /* 0x000fe200078e0a00 */
[C---:B------:R-:W-:Y:S01]  /*115b0*/  ISETP.GT.U32.AND P0, PT, R0.reuse, R14, PT ;  /* 0x0000000e0000720c */ /* 0x040fe20003f04070 */
[C---:B------:R-:W-:Y:S02]  /*115c0*/  IMAD R15, R0.reuse, R19, R15 ;  /* 0x00000013000f7224 */ /* 0x040fe400078e020f */
[----:B------:R-:W-:Y:S02]  /*115d0*/  IMAD.MOV R20, RZ, RZ, -R20 ;  /* 0x000000ffff147224 */ /* 0x000fe400078e0a14 */
[----:B------:R-:W-:Y:S01]  /*115e0*/  @!P3 IMAD.IADD R5, R5, 0x1, -R0 ;  /* 0x000000010505b824 */ /* 0x000fe200078e0a00 */
[C---:B------:R-:W-:Y:S01]  /*115f0*/  ISETP.GT.U32.AND P3, PT, R0.reuse, R15, PT ;  /* 0x0000000f0000720c */ /* 0x040fe20003f64070 */
[----:B------:R-:W-:Y:S01]  /*11600*/  IMAD R16, R0, R20, R16 ;  /* 0x0000001400107224 */ /* 0x000fe200078e0210 */
[----:B------:R-:W-:Y:S01]  /*11610*/  STL [R1+0x278], R11 ;  /* 0x0002780b01007387 */ /* 0x000fe20000100800 */
[----:B------:R-:W-:Y:S01]  /*11620*/  @!P6 IMAD.IADD R4, R4, 0x1, -R0 ;  /* 0x000000010404e824 */ /* 0x000fe200078e0a00 */
[----:B------:R-:W-:-:S02]  /*11630*/  ISETP.GE.AND P6, PT, R59, RZ, PT ;  /* 0x000000ff3b00720c */ /* 0x000fc40003fc6270 */
[----:B------:R0:W-:Y:S01]  /*11640*/  STL [R1+0x274], R10 ;  /* 0x0002740a01007387 */ /* 0x0001e20000100800 */
[--C-:B------:R-:W-:Y:S01]  /*11650*/  @!P5 IMAD.IADD R2, R2, 0x1, -R0.reuse ;  /* 0x000000010202d824 */ /* 0x100fe200078e0a00 */
[----:B------:R-:W-:Y:S01]  /*11660*/  ISETP.GT.U32.AND P5, PT, R0, R16, PT ;  /* 0x000000100000720c */ /* 0x000fe20003fa4070 */
[--C-:B------:R-:W-:Y:S01]  /*11670*/  @!P2 IMAD.IADD R13, R13, 0x1, -R0.reuse ;  /* 0x000000010d0da824 */ /* 0x100fe200078e0a00 */
[----:B------:R-:W-:Y:S01]  /*11680*/  ISETP.GE.AND P2, PT, R58, RZ, PT ;  /* 0x000000ff3a00720c */ /* 0x000fe20003f46270 */
[----:B------:R-:W-:Y:S01]  /*11690*/  @!P0 IMAD.IADD R14, R14, 0x1, -R0 ;  /* 0x000000010e0e8824 */ /* 0x000fe200078e0a00 */
[----:B------:R-:W-:Y:S02]  /*116a0*/  ISETP.GE.AND P0, PT, R57, RZ, PT ;  /* 0x000000ff3900720c */ /* 0x000fe40003f06270 */
[----:B0-----:R-:W-:Y:S01]  /*116b0*/  IABS R10, R53 ;  /* 0x00000035000a7213 */ /* 0x001fe20000000000 */
[----:B------:R-:W-:Y:S01]  /*116c0*/  @!P4 IMAD.MOV R7, RZ, RZ, -R7 ;  /* 0x000000ffff07c224 */ /* 0x000fe200078e0a07 */
[----:B------:R-:W-:-:S03]  /*116d0*/  ISETP.GT.U32.AND P4, PT, R0, R13, PT ;  /* 0x0000000d0000720c */ /* 0x000fc60003f84070 */
[----:B------:R-:W-:-:S04]  /*116e0*/  IMAD.HI.U32 R12, R8, R10, RZ ;  /* 0x0000000a080c7227 */ /* 0x000fc800078e00ff */
[----:B------:R-:W-:Y:S02]  /*116f0*/  IMAD.MOV R12, RZ, RZ, -R12 ;  /* 0x000000ffff0c7224 */ /* 0x000fe400078e0a0c */
[----:B------:R-:W-:Y:S02]  /*11700*/  @!P3 IMAD.IADD R15, R15, 0x1, -R0 ;  /* 0x000000010f0fb824 */ /* 0x000fe400078e0a00 */
[----:B------:R-:W-:Y:S01]  /*11710*/  @!P1 IMAD.MOV R6, RZ, RZ, -R6 ;  /* 0x000000ffff069224 */ /* 0x000fe200078e0a06 */
[C---:B------:R-:W-:Y:S01]  /*11720*/  ISETP.GT.U32.AND P1, PT, R0.reuse, R14, PT ;  /* 0x0000000e0000720c */ /* 0x040fe20003f24070 */
[C---:B------:R-:W-:Y:S02]  /*11730*/  IMAD R10, R0.reuse, R12, R10 ;  /* 0x0000000c000a7224 */ /* 0x040fe400078e020a */
[----:B------:R-:W-:Y:S01]  /*11740*/  @!P6 IMAD.MOV R5, RZ, RZ, -R5 ;  /* 0x000000ffff05e224 */ /* 0x000fe200078e0a05 */
[----:B------:R-:W-:Y:S01]  /*11750*/  ISETP.GT.U32.AND P6, PT, R0, R15, PT ;  /* 0x0000000f0000720c */ /* 0x000fe20003fc4070 */
[----:B------:R-:W-:Y:S01]  /*11760*/  @!P5 IMAD.IADD R16, R16, 0x1, -R0 ;  /* 0x000000011010d824 */ /* 0x000fe200078e0a00 */
[----:B------:R-:W-:Y:S01]  /*11770*/  ISETP.GE.AND P3, PT, R41, RZ, PT ;  /* 0x000000ff2900720c */ /* 0x000fe20003f66270 */
[----:B------:R-:W-:Y:S01]  /*11780*/  @!P2 IMAD.MOV R4, RZ, RZ, -R4 ;  /* 0x000000ffff04a224 */ /* 0x000fe200078e0a04 */
[----:B------:R-:W-:Y:S01]  /*11790*/  ISETP.GT.U32.AND P2, PT, R0, R10, PT ;  /* 0x0000000a0000720c */ /* 0x000fe20003f44070 */
[----:B------:R-:W-:Y:S01]  /*117a0*/  @!P0 IMAD.MOV R2, RZ, RZ, -R2 ;  /* 0x000000ffff028224 */ /* 0x000fe200078e0a02 */
[----:B------:R-:W-:Y:S01]  /*117b0*/  ISETP.GE.AND P0, PT, R56, RZ, PT ;  /* 0x000000ff3800720c */ /* 0x000fe20003f06270 */
[----:B------:R-:W-:Y:S01]  /*117c0*/  STL [R1+0x270], R9 ;  /* 0x0002700901007387 */ /* 0x000fe20000100800 */
[----:B------:R-:W-:Y:S01]  /*117d0*/  IMAD.MOV.U32 R41, RZ, RZ, R39 ;  /* 0x000000ffff297224 */ /* 0x000fe200078e0027 */
[----:B------:R-:W-:Y:S01]  /*117e0*/  ISETP.GT.U32.AND P5, PT, R0, R16, PT ;  /* 0x000000100000720c */ /* 0x000fe20003fa4070 */
[----:B------:R-:W-:Y:S01]  /*117f0*/  IMAD.MOV.U32 R39, RZ, RZ, R38 ;  /* 0x000000ffff277224 */ /* 0x000fe200078e0026 */
[----:B------:R-:W2:Y:S01]  /*11800*/  LDL.LU R52, [R1+0x1e0] ;  /* 0x0001e00001347983 */ /* 0x000ea20000300800 */
[----:B------:R-:W-:-:S03]  /*11810*/  @!P4 IMAD.IADD R13, R13, 0x1, -R0 ;  /* 0x000000010d0dc824 */ /* 0x000fc600078e0a00 */
[----:B------:R-:W3:Y:S01]  /*11820*/  LDL.LU R38, [R1+0x434] ;  /* 0x0004340001267983 */ /* 0x000ee20000300800 */
[----:B------:R-:W-:-:S03]  /*11830*/  @!P1 IMAD.IADD R14, R14, 0x1, -R0 ;  /* 0x000000010e0e9824 */ /* 0x000fc600078e0a00 */
[----:B------:R-:W-:Y:S04]  /*11840*/  STL [R1+0x26c], R7 ;  /* 0x00026c0701007387 */ /* 0x000fe80000100800 */
[----:B------:R0:W-:Y:S01]  /*11850*/  STL [R1+0x268], R6 ;  /* 0x0002680601007387 */ /* 0x0001e20000100800 */
[----:B------:R-:W-:-:S03]  /*11860*/  ISETP.GE.AND P1, PT, R55, RZ, PT ;  /* 0x000000ff3700720c */ /* 0x000fc60003f26270 */
[----:B------:R1:W-:Y:S01]  /*11870*/  STL [R1+0x264], R5 ;  /* 0x0002640501007387 */ /* 0x0003e20000100800 */
[----:B------:R-:W-:Y:S01]  /*11880*/  @!P6 IMAD.IADD R15, R15, 0x1, -R0 ;  /* 0x000000010f0fe824 */ /* 0x000fe200078e0a00 */
[----:B------:R-:W-:Y:S01]  /*11890*/  ISETP.GE.AND P6, PT, R54, RZ, PT ;  /* 0x000000ff3600720c */ /* 0x000fe20003fc6270 */
[----:B0-----:R-:W-:Y:S02]  /*118a0*/  IMAD.MOV.U32 R6, RZ, RZ, R14 ;  /* 0x000000ffff067224 */ /* 0x001fe400078e000e */
[----:B-1----:R-:W-:Y:S01]  /*118b0*/  IMAD.MOV.U32 R5, RZ, RZ, R13 ;  /* 0x000000ffff057224 */ /* 0x002fe200078e000d */
[----:B------:R-:W-:Y:S01]  /*118c0*/  STL [R1+0x260], R4 ;  /* 0x0002600401007387 */ /* 0x000fe20000100800 */
[----:B------:R-:W-:Y:S02]  /*118d0*/  @!P2 IMAD.IADD R10, R10, 0x1, -R0 ;  /* 0x000000010a0aa824 */ /* 0x000fe400078e0a00 */
[----:B------:R-:W-:Y:S01]  /*118e0*/  @!P3 IMAD.MOV R5, RZ, RZ, -R5 ;  /* 0x000000ffff05b224 */ /* 0x000fe200078e0a05 */
[----:B----4-:R-:W-:Y:S01]  /*118f0*/  IABS R9, R40 ;  /* 0x0000002800097213 */ /* 0x010fe20000000000 */
[----:B------:R-:W-:Y:S01]  /*11900*/  @!P0 IMAD.MOV R6, RZ, RZ, -R6 ;  /* 0x000000ffff068224 */ /* 0x000fe200078e0a06 */
[----:B------:R-:W-:Y:S01]  /*11910*/  STL [R1+0x25c], R2 ;  /* 0x00025c0201007387 */ /* 0x000fe20000100800 */
[----:B------:R-:W-:Y:S01]  /*11920*/  ISETP.GE.AND P2, PT, R40, RZ, PT ;  /* 0x000000ff2800720c */ /* 0x000fe20003f46270 */
[----:B------:R-:W-:-:S02]  /*11930*/  @!P5 IMAD.IADD R16, R16, 0x1, -R0 ;  /* 0x000000011010d824 */ /* 0x000fc400078e0a00 */
[----:B------:R-:W4:Y:S01]  /*11940*/  LDL.LU R40, [R1+0x1f8] ;  /* 0x0001f80001287983 */ /* 0x000f220000300800 */
[----:B------:R-:W-:-:S03]  /*11950*/  IMAD.MOV.U32 R7, RZ, RZ, R15 ;  /* 0x000000ffff077224 */ /* 0x000fc600078e000f */
[----:B------:R-:W-:Y:S04]  /*11960*/  STL [R1+0x258], R5 ;  /* 0x0002580501007387 */ /* 0x000fe80000100800 */
[----:B------:R-:W5:Y:S04]  /*11970*/  LDL.LU R54, [R1+0x1fc] ;  /* 0x0001fc0001367983 */ /* 0x000f680000300800 */
[----:B------:R0:W-:Y:S01]  /*11980*/  STL [R1+0x254], R6 ;  /* 0x0002540601007387 */ /* 0x0001e20000100800 */
[----:B------:R-:W-:Y:S02]  /*11990*/  @!P1 IMAD.MOV R7, RZ, RZ, -R7 ;  /* 0x000000ffff079224 */ /* 0x000fe400078e0a07 */
[----:B0-----:R-:W-:-:S04]  /*119a0*/  IMAD.MOV.U32 R6, RZ, RZ, R16 ;  /* 0x000000ffff067224 */ /* 0x001fc800078e0010 */
[----:B------:R-:W-:Y:S01]  /*119b0*/  @!P6 IMAD.MOV R6, RZ, RZ, -R6 ;  /* 0x000000ffff06e224 */ /* 0x000fe200078e0a06 */
[----:B------:R-:W-:Y:S01]  /*119c0*/  STL [R1+0x1ac], R7 ;  /* 0x0001ac0701007387 */ /* 0x000fe20000100800 */
[----:B------:R-:W-:Y:S02]  /*119d0*/  IABS R4, R41 ;  /* 0x0000002900047213 */ /* 0x000fe40000000000 */
[----:B------:R-:W-:Y:S01]  /*119e0*/  ISETP.GE.AND P6, PT, R41, RZ, PT ;  /* 0x000000ff2900720c */ /* 0x000fe20003fc6270 */
[----:B------:R0:W-:Y:S04]  /*119f0*/  STL [R1+0x24c], R6 ;  /* 0x00024c0601007387 */ /* 0x0001e80000100800 */
[----:B------:R-:W3:Y:S01]  /*11a00*/  LDL.LU R41, [R1+0x1f0] ;  /* 0x0001f00001297983 */ /* 0x000ee20000300800 */
[----:B------:R-:W-:Y:S01]  /*11a10*/  IMAD.HI.U32 R11, R8, R9, RZ ;  /* 0x00000009080b7227 */ /* 0x000fe200078e00ff */
[----:B------:R-:W-:-:S02]  /*11a20*/  ISETP.GT.U32.AND P3, PT, R0, R10, PT ;  /* 0x0000000a0000720c */ /* 0x000fc40003f64070 */
[----:B------:R-:W5:Y:S01]  /*11a30*/  LDL.LU R55, [R1+0x204] ;  /* 0x0002040001377983 */ /* 0x000f620000300800 */
[----:B------:R-:W-:-:S04]  /*11a40*/  IMAD.MOV R11, RZ, RZ, -R11 ;  /* 0x000000ffff0b7224 */ /* 0x000fc800078e0a0b */
[----:B------:R-:W-:-:S06]  /*11a50*/  IMAD R9, R0, R11, R9 ;  /* 0x0000000b00097224 */ /* 0x000fcc00078e0209 */
[----:B------:R-:W-:Y:S01]  /*11a60*/  @!P3 IMAD.IADD R10, R10, 0x1, -R0 ;  /* 0x000000010a0ab824 */ /* 0x000fe200078e0a00 */
[----:B------:R-:W-:Y:S02]  /*11a70*/  ISETP.GT.U32.AND P4, PT, R0, R9, PT ;  /* 0x000000090000720c */ /* 0x000fe40003f84070 */
[----:B------:R-:W-:-:S11]  /*11a80*/  ISETP.GE.AND P5, PT, R53, RZ, PT ;  /* 0x000000ff3500720c */ /* 0x000fd60003fa6270 */
[----:B------:R-:W-:-:S05]  /*11a90*/  @!P4 IMAD.IADD R9, R9, 0x1, -R0 ;  /* 0x000000010909c824 */ /* 0x000fca00078e0a00 */
[----:B------:R-:W-:Y:S01]  /*11aa0*/  ISETP.GT.U32.AND P4, PT, R0, R9, PT ;  /* 0x000000090000720c */ /* 0x000fe20003f84070 */
[----:B0-----:R-:W-:-:S04]  /*11ab0*/  IMAD.MOV.U32 R6, RZ, RZ, R10 ;  /* 0x000000ffff067224 */ /* 0x001fc800078e000a */
[----:B------:R-:W-:-:S08]  /*11ac0*/  @!P5 IMAD.MOV R6, RZ, RZ, -R6 ;  /* 0x000000ffff06d224 */ /* 0x000fd000078e0a06 */
[----:B------:R-:W-:-:S04]  /*11ad0*/  @!P4 IMAD.IADD R9, R9, 0x1, -R0 ;  /* 0x000000010909c824 */ /* 0x000fc800078e0a00 */
[----:B------:R-:W-:-:S04]  /*11ae0*/  IMAD.MOV.U32 R12, RZ, RZ, R9 ;  /* 0x000000ffff0c7224 */ /* 0x000fc800078e0009 */
[----:B------:R-:W-:Y:S01]  /*11af0*/  @!P2 IMAD.MOV R12, RZ, RZ, -R12 ;  /* 0x000000ffff0ca224 */ /* 0x000fe200078e0a0c */
[----:B--2---:R-:W-:-:S05]  /*11b00*/  IABS R11, R52 ;  /* 0x00000034000b7213 */ /* 0x004fca0000000000 */
[----:B------:R-:W-:-:S04]  /*11b10*/  IMAD.HI.U32 R2, R8, R11, RZ ;  /* 0x0000000b08027227 */ /* 0x000fc800078e00ff */
[----:B------:R-:W-:-:S04]  /*11b20*/  IMAD.MOV R2, RZ, RZ, -R2 ;  /* 0x000000ffff027224 */ /* 0x000fc800078e0a02 */
[----:B------:R-:W-:Y:S01]  /*11b30*/  IMAD R2, R0, R2, R11 ;  /* 0x0000000200027224 */ /* 0x000fe200078e020b */
[----:B---3--:R-:W-:Y:S02]  /*11b40*/  IABS R11, R41 ;  /* 0x00000029000b7213 */ /* 0x008fe40000000000 */
[----:B------:R-:W-:Y:S02]  /*11b50*/  ISETP.GE.AND P3, PT, R41, RZ, PT ;  /* 0x000000ff2900720c */ /* 0x000fe40003f66270 */
[----:B------:R-:W2:Y:S04]  /*11b60*/  LDL.LU R41, [R1+0x1f4] ;  /* 0x0001f40001297983 */ /* 0x000ea80000300800 */
[----:B------:R-:W3:Y:S01]  /*11b70*/  LDL.LU R53, [R1+0x208] ;  /* 0x0002080001357983 */ /* 0x000ee20000300800 */
[----:B----4-:R-:W-:-:S02]  /*11b80*/  IABS R10, R40 ;  /* 0x00000028000a7213 */ /* 0x010fc40000000000 */
[----:B------:R-:W-:Y:S01]  /*11b90*/  ISETP.GE.AND P2, PT, R40, RZ, PT ;  /* 0x000000ff2800720c */ /* 0x000fe20003f46270 */
[----:B------:R5:W-:Y:S04]  /*11ba0*/  STL [R1+0x228], R6 ;  /* 0x0002280601007387 */ /* 0x000be80000100800 */
[----:B------:R0:W-:Y:S04]  /*11bb0*/  STL [R1+0x244], R12 ;  /* 0x0002440c01007387 */ /* 0x0001e80000100800 */
[----:B------:R-:W4:Y:S01]  /*11bc0*/  LDL.LU R40, [R1+0x20c] ;  /* 0x00020c0001287983 */ /* 0x000f220000300800 */
[----:B------:R-:W-:Y:S01]  /*11bd0*/  ISETP.GT.U32.AND P0, PT, R0, R2, PT ;  /* 0x000000020000720c */ /* 0x000fe20003f04070 */
[----:B------:R-:W-:Y:S01]  /*11be0*/  IMAD.HI.U32 R5, R8, R4, RZ ;  /* 0x0000000408057227 */ /* 0x000fe200078e00ff */
[----:B------:R-:W-:Y:S01]  /*11bf0*/  ISETP.GE.AND P1, PT, R52, RZ, PT ;  /* 0x000000ff3400720c */ /* 0x000fe20003f26270 */
[----:B------:R-:W4:Y:S02]  /*11c00*/  LDL.LU R58, [R1+0x214] ;  /* 0x00021400013a7983 */ /* 0x000f240000300800 */
[----:B------:R-:W-:-:S02]  /*11c10*/  IMAD.MOV R5, RZ, RZ, -R5 ;  /* 0x000000ffff057224 */ /* 0x000fc400078e0a05 */
[----:B------:R-:W-:Y:S01]  /*11c20*/  IMAD.HI.U32 R7, R8, R11, RZ ;  /* 0x0000000b08077227 */ /* 0x000fe200078e00ff */
[----:B------:R-:W4:Y:S03]  /*11c30*/  LDL.LU R52, [R1+0x220] ;  /* 0x0002200001347983 */ /* 0x000f260000300800 */
[----:B------:R-:W-:Y:S02]  /*11c40*/  IMAD R4, R0, R5, R4 ;  /* 0x0000000500047224 */ /* 0x000fe400078e0204 */
[----:B------:R-:W-:-:S03]  /*11c50*/  @!P0 IMAD.IADD R2, R2, 0x1, -R0 ;  /* 0x0000000102028824 */ /* 0x000fc600078e0a00 */
[C---:B------:R-:W-:Y:S02]  /*11c60*/  ISETP.GT.U32.AND P0, PT, R0.reuse, R4, PT ;  /* 0x000000040000720c */ /* 0x040fe40003f04070 */
[----:B------:R-:W-:Y:S01]  /*11c70*/  ISETP.GT.U32.AND P5, PT, R0, R2, PT ;  /* 0x000000020000720c */ /* 0x000fe20003fa4070 */
[----:B------:R-:W-:-:S10]  /*11c80*/  IMAD.MOV R7, RZ, RZ, -R7 ;  /* 0x000000ffff077224 */ /* 0x000fd400078e0a07 */
[----:B------:R-:W-:-:S05]  /*11c90*/  @!P0 IMAD.IADD R4, R4, 0x1, -R0 ;  /* 0x0000000104048824 */ /* 0x000fca00078e0a00 */
[C---:B------:R-:W-:Y:S01]  /*11ca0*/  ISETP.GT.U32.AND P0, PT, R0.reuse, R4, PT ;  /* 0x000000040000720c */ /* 0x040fe20003f04070 */
[----:B------:R-:W-:Y:S02]  /*11cb0*/  IMAD R11, R0, R7, R11 ;  /* 0x00000007000b7224 */ /* 0x000fe400078e020b */
[----:B------:R-:W-:-:S04]  /*11cc0*/  IMAD.HI.U32 R14, R8, R10, RZ ;  /* 0x0000000a080e7227 */ /* 0x000fc800078e00ff */
[----:B------:R-:W-:Y:S01]  /*11cd0*/  @!P5 IMAD.IADD R2, R2, 0x1, -R0 ;  /* 0x000000010202d824 */ /* 0x000fe200078e0a00 */
[C---:B------:R-:W-:Y:S01]  /*11ce0*/  ISETP.GT.U32.AND P5, PT, R0.reuse, R11, PT ;  /* 0x0000000b0000720c */ /* 0x040fe20003fa4070 */
[----:B------:R-:W-:Y:S02]  /*11cf0*/  IMAD.MOV R14, RZ, RZ, -R14 ;  /* 0x000000ffff0e7224 */ /* 0x000fe400078e0a0e */
[----:B------:R-:W-:Y:S02]  /*11d00*/  IMAD.MOV.U32 R16, RZ, RZ, R2 ;  /* 0x000000ffff107224 */ /* 0x000fe400078e0002 */
[----:B------:R-:W-:Y:S02]  /*11d10*/  IMAD R10, R0, R14, R10 ;  /* 0x0000000e000a7224 */ /* 0x000fe400078e020a */
[----:B------:R-:W-:Y:S01]  /*11d20*/  @!P0 IMAD.IADD R4, R4, 0x1, -R0 ;  /* 0x0000000104048824 */ /* 0x000fe200078e0a00 */
[----:B-----5:R-:W-:Y:S01]  /*11d30*/  IABS R6, R54 ;  /* 0x0000003600067213 */ /* 0x020fe20000000000 */
[----:B------:R-:W-:Y:S01]  /*11d40*/  @!P1 IMAD.MOV R16, RZ, RZ, -R16 ;  /* 0x000000ffff109224 */ /* 0x000fe200078e0a10 */
[----:B------:R-:W-:-:S02]  /*11d50*/  ISETP.GT.U32.AND P1, PT, R0, R10, PT ;  /* 0x0000000a0000720c */ /* 0x000fc40003f24070 */
[----:B0-----:R-:W-:Y:S01]  /*11d60*/  IABS R12, R55 ;  /* 0x00000037000c7213 */ /* 0x001fe20000000000 */
[----:B------:R-:W-:-:S04]  /*11d70*/  IMAD.HI.U32 R13, R8, R6, RZ ;  /* 0x00000006080d7227 */ /* 0x000fc800078e00ff */
[----:B------:R-:W-:Y:S02]  /*11d80*/  @!P5 IMAD.IADD R11, R11, 0x1, -R0 ;  /* 0x000000010b0bd824 */ /* 0x000fe400078e0a00 */
[----:B------:R-:W-:Y:S02]  /*11d90*/  IMAD.MOV R13, RZ, RZ, -R13 ;  /* 0x000000ffff0d7224 */ /* 0x000fe400078e0a0d */
[----:B------:R-:W-:Y:S01]  /*11da0*/  IMAD.HI.U32 R7, R8, R12, RZ ;  /* 0x0000000c08077227 */ /* 0x000fe200078e00ff */
[----:B------:R-:W-:-:S03]  /*11db0*/  ISETP.GT.U32.AND P5, PT, R0, R11, PT ;  /* 0x0000000b0000720c */ /* 0x000fc60003fa4070 */
[----:B------:R-:W-:Y:S02]  /*11dc0*/  IMAD R6, R0, R13, R6 ;  /* 0x0000000d00067224 */ /* 0x000fe400078e0206 */
[----:B------:R-:W-:Y:S02]  /*11dd0*/  @!P1 IMAD.IADD R10, R10, 0x1, -R0 ;  /* 0x000000010a0a9824 */ /* 0x000fe400078e0a00 */
[----:B------:R-:W-:Y:S02]  /*11de0*/  IMAD.MOV R13, RZ, RZ, -R7 ;  /* 0x000000ffff0d7224 */ /* 0x000fe400078e0a07 */
[----:B------:R-:W-:-:S04]  /*11df0*/  IMAD.MOV.U32 R15, RZ, RZ, R4 ;  /* 0x000000ffff0f7224 */ /* 0x000fc800078e0004 */
[----:B------:R-:W-:Y:S02]  /*11e00*/  @!P6 IMAD.MOV R15, RZ, RZ, -R15 ;  /* 0x000000ffff0fe224 */ /* 0x000fe400078e0a0f */
[----:B------:R-:W-:Y:S01]  /*11e10*/  @!P5 IMAD.IADD R11, R11, 0x1, -R0 ;  /* 0x000000010b0bd824 */ /* 0x000fe200078e0a00 */
[----:B------:R-:W-:-:S03]  /*11e20*/  ISETP.GE.AND P5, PT, R54, RZ, PT ;  /* 0x000000ff3600720c */ /* 0x000fc60003fa6270 */
[----:B------:R-:W-:-:S04]  /*11e30*/  IMAD.MOV.U32 R14, RZ, RZ, R11 ;  /* 0x000000ffff0e7224 */ /* 0x000fc800078e000b */
[----:B------:R-:W-:Y:S02]  /*11e40*/  @!P3 IMAD.MOV R14, RZ, RZ, -R14 ;  /* 0x000000ffff0eb224 */ /* 0x000fe400078e0a0e */
[----:B------:R-:W-:Y:S01]  /*11e50*/  IMAD R2, R0, R13, R12 ;  /* 0x0000000d00027224 */ /* 0x000fe200078e020c */
[----:B--2---:R-:W-:-:S05]  /*11e60*/  IABS R5, R41 ;  /* 0x0000002900057213 */ /* 0x004fca0000000000 */
[----:B------:R-:W-:-:S04]  /*11e70*/  IMAD.MOV.U32 R9, RZ, RZ, R5 ;  /* 0x000000ffff097224 */ /* 0x000fc800078e0005 */
[----:B------:R-:W-:-:S04]  /*11e80*/  IMAD.HI.U32 R5, R8, R9, RZ ;  /* 0x0000000908057227 */ /* 0x000fc800078e00ff */
[----:B------:R-:W-:-:S04]  /*11e90*/  IMAD.MOV R5, RZ, RZ, -R5 ;  /* 0x000000ffff057224 */ /* 0x000fc800078e0a05 */
[C---:B------:R-:W-:Y:S01]  /*11ea0*/  IMAD R9, R0.reuse, R5, R9 ;  /* 0x0000000500097224 */ /* 0x040fe200078e0209 */
[----:B------:R-:W-:Y:S02]  /*11eb0*/  ISETP.GE.AND P4, PT, R41, RZ, PT ;  /* 0x000000ff2900720c */ /* 0x000fe40003f86270 */
[----:B------:R-:W2:Y:S02]  /*11ec0*/  LDL.LU R41, [R1+0x230] ;  /* 0x0002300001297983 */ /* 0x000ea40000300800 */
[----:B------:R-:W-:Y:S02]  /*11ed0*/  ISETP.GT.U32.AND P0, PT, R0, R9, PT ;  /* 0x000000090000720c */ /* 0x000fe40003f04070 */
[----:B---3--:R-:W-:-:S05]  /*11ee0*/  IABS R5, R53 ;  /* 0x0000003500057213 */ /* 0x008fca0000000000 */
[----:B------:R-:W-:-:S06]  /*11ef0*/  IMAD.HI.U32 R7, R8, R5, RZ ;  /* 0x0000000508077227 */ /* 0x000fcc00078e00ff */
[----:B------:R-:W-:-:S05]  /*11f00*/  @!P0 IMAD.IADD R9, R9, 0x1, -R0 ;  /* 0x0000000109098824 */ /* 0x000fca00078e0a00 */
[C---:B------:R-:W-:Y:S01]  /*11f10*/  ISETP.GT.U32.AND P1, PT, R0.reuse, R9, PT ;  /* 0x000000090000720c */ /* 0x040fe20003f24070 */
[----:B------:R-:W-:Y:S01]  /*11f20*/  IMAD.MOV R7, RZ, RZ, -R7 ;  /* 0x000000ffff077224 */ /* 0x000fe200078e0a07 */
[----:B------:R0:W-:Y:S03]  /*11f30*/  STL [R1+0x22c], R16 ;  /* 0x00022c1001007387 */ /* 0x0001e60000100800 */
[C---:B------:R-:W-:Y:S01]  /*11f40*/  IMAD R5, R0.reuse, R7, R5 ;  /* 0x0000000700057224 */ /* 0x040fe200078e0205 */
[----:B------:R1:W-:Y:S04]  /*11f50*/  STL [R1+0x23c], R15 ;  /* 0x00023c0f01007387 */ /* 0x0003e80000100800 */
[----:B------:R-:W3:Y:S04]  /*11f60*/  LDL.LU R57, [R1+0x3b4] ;  /* 0x0003b40001397983 */ /* 0x000ee80000300800 */
[----:B------:R-:W5:Y:S01]  /*11f70*/  LDL.LU R54, [R1+0x3b8] ;  /* 0x0003b80001367983 */ /* 0x000f620000300800 */
[----:B------:R-:W-:Y:S01]  /*11f80*/  @!P1 IMAD.IADD R9, R9, 0x1, -R0 ;  /* 0x0000000109099824 */ /* 0x000fe200078e0a00 */
[----:B------:R-:W-:-:S02]  /*11f90*/  ISETP.GT.U32.AND P1, PT, R0, R5, PT ;  /* 0x000000050000720c */ /* 0x000fc40003f24070 */
[----:B----4-:R-:W-:Y:S01]  /*11fa0*/  IABS R13, R40 ;  /* 0x00000028000d7213 */ /* 0x010fe20000000000 */
[----:B------:R4:W-:Y:S10]  /*11fb0*/  STL [R1+0x234], R14 ;  /* 0x0002340e01007387 */ /* 0x0009f40000100800 */
[----:B------:R-:W-:Y:S01]  /*11fc0*/  @!P1 IMAD.IADD R5, R5, 0x1, -R0 ;  /* 0x0000000105059824 */ /* 0x000fe200078e0a00 */
[----:B------:R-:W-:-:S02]  /*11fd0*/  ISETP.GE.AND P1, PT, R40, RZ, PT ;  /* 0x000000ff2800720c */ /* 0x000fc40003f26270 */
[----:B------:R-:W5:Y:S01]  /*11fe0*/  LDL.LU R40, [R1+0x3bc] ;  /* 0x0003bc0001287983 */ /* 0x000f620000300800 */
[C---:B------:R-:W-:Y:S02]  /*11ff0*/  ISETP.GT.U32.AND P6, PT, R0.reuse, R6, PT ;  /* 0x000000060000720c */ /* 0x040fe40003fc4070 */
[----:B------:R-:W-:-:S11]  /*12000*/  ISETP.GT.U32.AND P0, PT, R0, R2, PT ;  /* 0x000000020000720c */ /* 0x000fd60003f04070 */
[--C-:B------:R-:W-:Y:S01]  /*12010*/  @!P6 IMAD.IADD R6, R6, 0x1, -R0.reuse ;  /* 0x000000010606e824 */ /* 0x100fe200078e0a00 */
[----:B------:R-:W-:Y:S01]  /*12020*/  ISETP.GT.U32.AND P6, PT, R0, R10, PT ;  /* 0x0000000a0000720c */ /* 0x000fe20003fc4070 */
[----:B------:R-:W-:Y:S02]  /*12030*/  @!P0 IMAD.IADD R2, R2, 0x1, -R0 ;  /* 0x0000000102028824 */ /* 0x000fe400078e0a00 */
[----:B0-----:R-:W-:-:S03]  /*12040*/  IMAD.MOV.U32 R16, RZ, RZ, R9 ;  /* 0x000000ffff107224 */ /* 0x001fc600078e0009 */
[----:B------:R-:W-:Y:S01]  /*12050*/  ISETP.GT.U32.AND P0, PT, R0, R2, PT ;  /* 0x000000020000720c */ /* 0x000fe20003f04070 */
[----:B------:R-:W-:-:S06]  /*12060*/  @!P4 IMAD.MOV R16, RZ, RZ, -R16 ;  /* 0x000000ffff10c224 */ /* 0x000fcc00078e0a10 */
[----:B------:R-:W-:-:S04]  /*12070*/  @!P6 IMAD.IADD R10, R10, 0x1, -R0 ;  /* 0x000000010a0ae824 */ /* 0x000fc800078e0a00 */
[----:B------:R-:W-:Y:S01]  /*12080*/  @!P2 IMAD.MOV R10, RZ, RZ, -R10 ;  /* 0x000000ffff0aa224 */ /* 0x000fe200078e0a0a */
[----:B------:R-:W-:Y:S04]  /*12090*/  STL [R1+0x210], R16 ;  /* 0x0002101001007387 */ /* 0x000fe80000100800 */
[----:B------:R0:W-:Y:S04]  /*120a0*/  STL [R1+0x218], R10 ;  /* 0x0002180a01007387 */ /* 0x0001e80000100800 */
[----:B------:R-:W5:Y:S01]  /*120b0*/  LDL.LU R56, [R1+0x3c0] ;  /* 0x0003c00001387983 */ /* 0x000f620000300800 */
[----:B------:R-:W-:Y:S01]  /*120c0*/  ISETP.GT.U32.AND P3, PT, R0, R6, PT ;  /* 0x000000060000720c */ /* 0x000fe20003f64070 */
[----:B------:R-:W-:Y:S01]  /*120d0*/  IMAD.HI.U32 R11, R8, R13, RZ ;  /* 0x0000000d080b7227 */ /* 0x000fe200078e00ff */
[----:B------:R-:W-:-:S03]  /*120e0*/  ISETP.GE.AND P6, PT, R55, RZ, PT ;  /* 0x000000ff3700720c */ /* 0x000fc60003fc6270 */
[--C-:B------:R-:W-:Y:S01]  /*120f0*/  @!P0 IMAD.IADD R2, R2, 0x1, -R0.reuse ;  /* 0x0000000102028824 */ /* 0x100fe200078e0a00 */
[----:B------:R-:W-:Y:S01]  /*12100*/  ISETP.GE.AND P0, PT, R53, RZ, PT ;  /* 0x000000ff3500720c */ /* 0x000fe20003f06270 */
[----:B------:R-:W-:Y:S01]  /*12110*/  IMAD.MOV R11, RZ, RZ, -R11 ;  /* 0x000000ffff0b7224 */ /* 0x000fe200078e0a0b */
[----:B------:R-:W5:Y:S04]  /*12120*/  LDL.LU R53, [R1+0x3c4] ;  /* 0x0003c40001357983 */ /* 0x000f680000300800 */
[----:B------:R-:W5:Y:S01]  /*12130*/  LDL.LU R55, [R1+0x3c8] ;  /* 0x0003c80001377983 */ /* 0x000f620000300800 */
[----:B------:R-:W-:Y:S02]  /*12140*/  IMAD R13, R0, R11, R13 ;  /* 0x0000000b000d7224 */ /* 0x000fe400078e020d */
[----:B------:R-:W-:-:S03]  /*12150*/  @!P3 IMAD.IADD R6, R6, 0x1, -R0 ;  /* 0x000000010606b824 */ /* 0x000fc600078e0a00 */
[----:B------:R-:W-:Y:S02]  /*12160*/  ISETP.GT.U32.AND P3, PT, R0, R13, PT ;  /* 0x0000000d0000720c */ /* 0x000fe40003f64070 */
[----:B------:R-:W-:Y:S02]  /*12170*/  IABS R12, R58 ;  /* 0x0000003a000c7213 */ /* 0x000fe40000000000 */
[----:B------:R-:W-:-:S03]  /*12180*/  IABS R7, R52 ;  /* 0x0000003400077213 */ /* 0x000fc60000000000 */
[----:B-1----:R-:W-:-:S04]  /*12190*/  IMAD.HI.U32 R15, R8, R12, RZ ;  /* 0x0000000c080f7227 */ /* 0x002fc800078e00ff */
[----:B----4-:R-:W-:-:S04]  /*121a0*/  IMAD.HI.U32 R14, R8, R7, RZ ;  /* 0x00000007080e7227 */ /* 0x010fc800078e00ff */
[----:B------:R-:W-:Y:S01]  /*121b0*/  @!P3 IMAD.IADD R13, R13, 0x1, -R0 ;  /* 0x000000010d0db824 */ /* 0x000fe200078e0a00 */
[C---:B------:R-:W-:Y:S01]  /*121c0*/  ISETP.GT.U32.AND P3, PT, R0.reuse, R5, PT ;  /* 0x000000050000720c */ /* 0x040fe20003f64070 */
[----:B------:R-:W-:Y:S02]  /*121d0*/  IMAD.MOV R15, RZ, RZ, -R15 ;  /* 0x000000ffff0f7224 */ /* 0x000fe400078e0a0f */
[----:B------:R-:W-:Y:S02]  /*121e0*/  IMAD.MOV R14, RZ, RZ, -R14 ;  /* 0x000000ffff0e7224 */ /* 0x000fe400078e0a0e */
[----:B0-----:R-:W-:Y:S02]  /*121f0*/  IMAD.MOV.U32 R10, RZ, RZ, R6 ;  /* 0x000000ffff0a7224 */ /* 0x001fe400078e0006 */
[C---:B------:R-:W-:Y:S02]  /*12200*/  IMAD R12, R0.reuse, R15, R12 ;  /* 0x0000000f000c7224 */ /* 0x040fe400078e020c */
[C---:B------:R-:W-:Y:S01]  /*12210*/  IMAD R7, R0.reuse, R14, R7 ;  /* 0x0000000e00077224 */ /* 0x040fe200078e0207 */
[C---:B------:R-:W-:Y:S01]  /*12220*/  ISETP.GT.U32.AND P4, PT, R0.reuse, R13, PT ;  /* 0x0000000d0000720c */ /* 0x040fe20003f84070 */
[----:B------:R-:W-:Y:S01]  /*12230*/  @!P5 IMAD.MOV R10, RZ, RZ, -R10 ;  /* 0x000000ffff0ad224 */ /* 0x000fe200078e0a0a */
[C---:B------:R-:W-:Y:S01]  /*12240*/  ISETP.GT.U32.AND P2, PT, R0.reuse, R12, PT ;  /* 0x0000000c0000720c */ /* 0x040fe20003f44070 */
[----:B------:R-:W-:Y:S01]  /*12250*/  @!P3 IMAD.IADD R5, R5, 0x1, -R0 ;  /* 0x000000010505b824 */ /* 0x000fe200078e0a00 */
[----:B------:R-:W-:-:S02]  /*12260*/  ISETP.GT.U32.AND P5, PT, R0, R7, PT ;  /* 0x000000070000720c */ /* 0x000fc40003fa4070 */
[----:B------:R0:W-:Y:S01]  /*12270*/  STL [R1+0x21c], R10 ;  /* 0x00021c0a01007387 */ /* 0x0001e20000100800 */
[----:B------:R-:W-:Y:S02]  /*12280*/  @!P6 IMAD.MOV R2, RZ, RZ, -R2 ;  /* 0x000000ffff02e224 */ /* 0x000fe400078e0a02 */
[----:B0-----:R-:W-:-:S04]  /*12290*/  IMAD.MOV.U32 R10, RZ, RZ, R5 ;  /* 0x000000ffff0a7224 */ /* 0x001fc800078e0005 */
[----:B------:R-:W-:Y:S01]  /*122a0*/  @!P0 IMAD.MOV R10, RZ, RZ, -R10 ;  /* 0x000000ffff0a8224 */ /* 0x000fe200078e0a0a */
[----:B------:R0:W-:Y:S01]  /*122b0*/  STL [R1+0x224], R2 ;  /* 0x0002240201007387 */ /* 0x0001e20000100800 */
[--C-:B------:R-:W-:Y:S01]  /*122c0*/  @!P4 IMAD.IADD R13, R13, 0x1, -R0.reuse ;  /* 0x000000010d0dc824 */ /* 0x100fe200078e0a00 */
[----:B------:R-:W-:Y:S01]  /*122d0*/  ISETP.GE.AND P4, PT, R52, RZ, PT ;  /* 0x000000ff3400720c */ /* 0x000fe20003f86270 */
[--C-:B------:R-:W-:Y:S01]  /*122e0*/  @!P2 IMAD.IADD R12, R12, 0x1, -R0.reuse ;  /* 0x000000010c0ca824 */ /* 0x100fe200078e0a00 */
[----:B------:R-:W-:Y:S01]  /*122f0*/  STL [R1+0x220], R10 ;  /* 0x0002200a01007387 */ /* 0x000fe20000100800 */
[----:B------:R-:W-:-:S03]  /*12300*/  @!P5 IMAD.IADD R7, R7, 0x1, -R0 ;  /* 0x000000010707d824 */ /* 0x000fc600078e0a00 */
[----:B------:R-:W4:Y:S01]  /*12310*/  LDL.LU R52, [R1+0x3cc] ;  /* 0x0003cc0001347983 */ /* 0x000f220000300800 */
[----:B------:R-:W-:Y:S02]  /*12320*/  ISETP.GT.U32.AND P5, PT, R0, R12, PT ;  /* 0x0000000c0000720c */ /* 0x000fe40003fa4070 */
[----:B------:R-:W-:Y:S01]  /*12330*/  ISETP.GE.AND P6, PT, R58, RZ, PT ;  /* 0x000000ff3a00720c */ /* 0x000fe20003fc6270 */
[----:B------:R-:W-:-:S10]  /*12340*/  @!P1 IMAD.MOV R13, RZ, RZ, -R13 ;  /* 0x000000ffff0d9224 */ /* 0x000fd400078e0a0d */
[----:B------:R-:W-:-:S04]  /*12350*/  @!P5 IMAD.IADD R12, R12, 0x1, -R0 ;  /* 0x000000010c0cd824 */ /* 0x000fc800078e0a00 */
[----:B------:R-:W-:Y:S01]  /*12360*/  @!P6 IMAD.MOV R12, RZ, RZ, -R12 ;  /* 0x000000ffff0ce224 */ /* 0x000fe200078e0a0c */
[----:B--2---:R-:W-:-:S05]  /*12370*/  IABS R4, R41 ;  /* 0x0000002900047213 */ /* 0x004fca0000000000 */
[----:B------:R-:W-:-:S04]  /*12380*/  IMAD.HI.U32 R11, R8, R4, RZ ;  /* 0x00000004080b7227 */ /* 0x000fc800078e00ff */
[----:B------:R-:W-:-:S04]  /*12390*/  IMAD.MOV R11, RZ, RZ, -R11 ;  /* 0x000000ffff0b7224 */ /* 0x000fc800078e0a0b */
[----:B------:R-:W-:-:S05]  /*123a0*/  IMAD R4, R0, R11, R4 ;  /* 0x0000000b00047224 */ /* 0x000fca00078e0204 */
[----:B------:R-:W-:Y:S02]  /*123b0*/  ISETP.GT.U32.AND P3, PT, R0, R4, PT ;  /* 0x000000040000720c */ /* 0x000fe40003f64070 */
[----:B------:R-:W-:Y:S02]  /*123c0*/  ISETP.GE.AND P2, PT, R41, RZ, PT ;  /* 0x000000ff2900720c */ /* 0x000fe40003f46270 */
[----:B------:R-:W2:Y:S01]  /*123d0*/  LDL.LU R41, [R1+0x3d0] ;  /* 0x0003d00001297983 */ /* 0x000ea20000300800 */
[----:B---3--:R-:W-:-:S08]  /*123e0*/  IABS R11, R57 ;  /* 0x00000039000b7213 */ /* 0x008fd00000000000 */
[----:B------:R-:W-:Y:S01]  /*123f0*/  @!P3 IMAD.IADD R4, R4, 0x1, -R0 ;  /* 0x000000010404b824 */ /* 0x000fe200078e0a00 */
[----:B-----5:R-:W-:Y:S02]  /*12400*/  IABS R9, R54 ;  /* 0x0000003600097213 */ /* 0x020fe40000000000 */
[----:B------:R-:W-:-:S03]  /*12410*/  ISETP.GT.U32.AND P3, PT, R0, R7, PT ;  /* 0x000000070000720c */ /* 0x000fc60003f64070 */
[----:B0-----:R-:W-:-:S04]  /*12420*/  IMAD.HI.U32 R2, R8, R9, RZ ;  /* 0x0000000908027227 */ /* 0x001fc800078e00ff */
[----:B------:R-:W-:-:S04]  /*12430*/  IMAD.HI.U32 R6, R8, R11, RZ ;  /* 0x0000000b08067227 */ /* 0x000fc800078e00ff */
[----:B------:R-:W-:Y:S02]  /*12440*/  IMAD.MOV R2, RZ, RZ, -R2 ;  /* 0x000000ffff027224 */ /* 0x000fe400078e0a02 */
[----:B------:R-:W-:Y:S02]  /*12450*/  IMAD.MOV R6, RZ, RZ, -R6 ;  /* 0x000000ffff067224 */ /* 0x000fe400078e0a06 */
[C---:B------:R-:W-:Y:S01]  /*12460*/  IMAD R9, R0.reuse, R2, R9 ;  /* 0x0000000200097224 */ /* 0x040fe200078e0209 */
[----:B------:R-:W-:Y:S01]  /*12470*/  IABS R5, R40 ;  /* 0x0000002800057213 */ /* 0x000fe20000000000 */
[C---:B------:R-:W-:Y:S02]  /*12480*/  IMAD R11, R0.reuse, R6, R11 ;  /* 0x00000006000b7224 */ /* 0x040fe400078e020b */
[----:B------:R-:W-:Y:S01]  /*12490*/  @!P3 IMAD.IADD R7, R7, 0x1, -R0 ;  /* 0x000000010707b824 */ /* 0x000fe200078e0a00 */
[----:B------:R-:W-:Y:S01]  /*124a0*/  ISETP.GT.U32.AND P3, PT, R0, R9, PT ;  /* 0x000000090000720c */ /* 0x000fe20003f64070 */
[----:B------:R-:W-:Y:S01]  /*124b0*/  IMAD.HI.U32 R14, R8, R5, RZ ;  /* 0x00000005080e7227 */ /* 0x000fe200078e00ff */
[----:B------:R-:W-:-:S03]  /*124c0*/  ISETP.GT.U32.AND P5, PT, R0, R11, PT ;  /* 0x0000000b0000720c */ /* 0x000fc60003fa4070 */
[----:B------:R-:W-:Y:S01]  /*124d0*/  IMAD.MOV R14, RZ, RZ, -R14 ;  /* 0x000000ffff0e7224 */ /* 0x000fe200078e0a0e */
[----:B------:R-:W-:Y:S03]  /*124e0*/  STL [R1+0x208], R13 ;  /* 0x0002080d01007387 */ /* 0x000fe60000100800 */
[----:B------:R-:W-:Y:S01]  /*124f0*/  IMAD R5, R0, R14, R5 ;  /* 0x0000000e00057224 */ /* 0x000fe200078e0205 */
[----:B------:R0:W-:Y:S03]  /*12500*/  STL [R1+0x204], R12 ;  /* 0x0002040c01007387 */ /* 0x0001e60000100800 */
[--C-:B------:R-:W-:Y:S01]  /*12510*/  @!P3 IMAD.IADD R9, R9, 0x1, -R0.reuse ;  /* 0x000000010909b824 */ /* 0x100fe200078e0a00 */
[----:B------:R-:W-:Y:S02]  /*12520*/  ISETP.GE.AND P3, PT, R54, RZ, PT ;  /* 0x000000ff3600720c */ /* 0x000fe40003f66270 */
[----:B------:R-:W3:Y:S01]  /*12530*/  LDL.LU R54, [R1+0x3d4] ;  /* 0x0003d40001367983 */ /* 0x000ee20000300800 */
[----:B------:R-:W-:Y:S01]  /*12540*/  @!P5 IMAD.IADD R11, R11, 0x1, -R0 ;  /* 0x000000010b0bd824 */ /* 0x000fe200078e0a00 */
[----:B------:R-:W-:-:S02]  /*12550*/  ISETP.GT.U32.AND P5, PT, R0, R5, PT ;  /* 0x000000050000720c */ /* 0x000fc40003fa4070 */
[----:B------:R-:W-:Y:S01]  /*12560*/  ISETP.GT.U32.AND P0, PT, R0, R4, PT ;  /* 0x000000040000720c */ /* 0x000fe20003f04070 */
[----:B------:R-:W-:-:S10]  /*12570*/  @!P4 IMAD.MOV R7, RZ, RZ, -R7 ;  /* 0x000000ffff07c224 */ /* 0x000fd400078e0a07 */
[--C-:B------:R-:W-:Y:S01]  /*12580*/  @!P5 IMAD.IADD R5, R5, 0x1, -R0.reuse ;  /* 0x000000010505d824 */ /* 0x100fe200078e0a00 */
[----:B------:R-:W-:Y:S01]  /*12590*/  ISETP.GT.U32.AND P5, PT, R0, R9, PT ;  /* 0x000000090000720c */ /* 0x000fe20003fa4070 */
[----:B------:R-:W-:-:S04]  /*125a0*/  @!P0 IMAD.IADD R4, R4, 0x1, -R0 ;  /* 0x0000000104048824 */ /* 0x000fc800078e0a00 */
[----:B0-----:R-:W-:-:S04]  /*125b0*/  IMAD.MOV.U32 R12, RZ, RZ, R4 ;  /* 0x000000ffff0c7224 */ /* 0x001fc800078e0004 */
[----:B------:R-:W-:Y:S01]  /*125c0*/  @!P2 IMAD.MOV R12, RZ, RZ, -R12 ;  /* 0x000000ffff0ca224 */ /* 0x000fe200078e0a0c */
[----:B------:R-:W-:Y:S03]  /*125d0*/  STL [R1+0x1a4], R7 ;  /* 0x0001a40701007387 */ /* 0x000fe60000100800 */
[----:B------:R-:W-:Y:S01]  /*125e0*/  @!P5 IMAD.IADD R9, R9, 0x1, -R0 ;  /* 0x000000010909d824 */ /* 0x000fe200078e0a00 */
[----:B------:R-:W-:Y:S01]  /*125f0*/  STL [R1+0x1a0], R12 ;  /* 0x0001a00c01007387 */ /* 0x000fe20000100800 */
[----:B------:R-:W-:-:S03]  /*12600*/  ISETP.GE.AND P5, PT, R40, RZ, PT ;  /* 0x000000ff2800720c */ /* 0x000fc60003fa6270 */
[----:B------:R-:W5:Y:S01]  /*12610*/  LDL.LU R40, [R1+0x3d8] ;  /* 0x0003d80001287983 */ /* 0x000f620000300800 */
[----:B------:R-:W-:-:S05]  /*12620*/  IABS R10, R56 ;  /* 0x00000038000a7213 */ /* 0x000fca0000000000 */
[----:B------:R-:W-:Y:S01]  /*12630*/  IMAD.HI.U32 R16, R8, R10, RZ ;  /* 0x0000000a08107227 */ /* 0x000fe200078e00ff */
[----:B------:R-:W-:Y:S02]  /*12640*/  IABS R2, R53 ;  /* 0x0000003500027213 */ /* 0x000fe40000000000 */
[----:B------:R-:W-:Y:S01]  /*12650*/  IABS R6, R55 ;  /* 0x0000003700067213 */ /* 0x000fe20000000000 */
[----:B------:R-:W-:Y:S01]  /*12660*/  IMAD.MOV R16, RZ, RZ, -R16 ;  /* 0x000000ffff107224 */ /* 0x000fe200078e0a10 */
[----:B------:R-:W-:Y:S01]  /*12670*/  ISETP.GT.U32.AND P1, PT, R0, R11, PT ;  /* 0x0000000b0000720c */ /* 0x000fe20003f24070 */
[----:B------:R-:W-:Y:S01]  /*12680*/  IMAD.HI.U32 R15, R8, R2, RZ ;  /* 0x00000002080f7227 */ /* 0x000fe200078e00ff */
[----:B------:R-:W-:-:S03]  /*12690*/  ISETP.GE.AND P0, PT, R57, RZ, PT ;  /* 0x000000ff3900720c */ /* 0x000fc60003f06270 */
[----:B------:R-:W-:Y:S02]  /*126a0*/  IMAD R10, R0, R16, R10 ;  /* 0x00000010000a7224 */ /* 0x000fe400078e020a */
[----:B------:R-:W-:-:S03]  /*126b0*/  IMAD.HI.U32 R14, R8, R6, RZ ;  /* 0x00000006080e7227 */ /* 0x000fc600078e00ff */
[C---:B------:R-:W-:Y:S01]  /*126c0*/  ISETP.GT.U32.AND P4, PT, R0.reuse, R10, PT ;  /* 0x0000000a0000720c */ /* 0x040fe20003f84070 */
[----:B------:R-:W-:Y:S02]  /*126d0*/  IMAD.MOV R15, RZ, RZ, -R15 ;  /* 0x000000ffff0f7224 */ /* 0x000fe400078e0a0f */
[----:B------:R-:W-:Y:S02]  /*126e0*/  IMAD.MOV R14, RZ, RZ, -R14 ;  /* 0x000000ffff0e7224 */ /* 0x000fe400078e0a0e */
[C---:B------:R-:W-:Y:S02]  /*126f0*/  IMAD R2, R0.reuse, R15, R2 ;  /* 0x0000000f00027224 */ /* 0x040fe400078e0202 */
[C---:B------:R-:W-:Y:S02]  /*12700*/  IMAD R6, R0.reuse, R14, R6 ;  /* 0x0000000e00067224 */ /* 0x040fe400078e0206 */
[----:B------:R-:W-:Y:S01]  /*12710*/  @!P1 IMAD.IADD R11, R11, 0x1, -R0 ;  /* 0x000000010b0b9824 */ /* 0x000fe200078e0a00 */
[----:B------:R-:W-:-:S02]  /*12720*/  ISETP.GT.U32.AND P2, PT, R0, R2, PT ;  /* 0x000000020000720c */ /* 0x000fc40003f44070 */
[----:B------:R-:W-:Y:S01]  /*12730*/  ISETP.GT.U32.AND P1, PT, R0, R6, PT ;  /* 0x000000060000720c */ /* 0x000fe20003f24070 */
[----:B------:R-:W-:Y:S02]  /*12740*/  @!P0 IMAD.MOV R11, RZ, RZ, -R11 ;  /* 0x000000ffff0b8224 */ /* 0x000fe400078e0a0b */
[--C-:B------:R-:W-:Y:S01]  /*12750*/  @!P4 IMAD.IADD R10, R10, 0x1, -R0.reuse ;  /* 0x000000010a0ac824 */ /* 0x100fe200078e0a00 */
[----:B------:R-:W-:Y:S02]  /*12760*/  ISETP.GE.AND P4, PT, R53, RZ, PT ;  /* 0x000000ff3500720c */ /* 0x000fe40003f86270 */
[----:B------:R0:W-:Y:S04]  /*12770*/  STL [R1+0x198], R11 ;  /* 0x0001980b01007387 */ /* 0x0001e80000100800 */
[----:B------:R-:W5:Y:S01]  /*12780*/  LDL.LU R53, [R1+0x3dc] ;  /* 0x0003dc0001357983 */ /* 0x000f620000300800 */
[----:B------:R-:W-:Y:S01]  /*12790*/  ISETP.GT.U32.AND P6, PT, R0, R5, PT ;  /* 0x000000050000720c */ /* 0x000fe20003fc4070 */
[----:B------:R-:W-:-:S02]  /*127a0*/  @!P2 IMAD.IADD R2, R2, 0x1, -R0 ;  /* 0x000000010202a824 */ /* 0x000fc400078e0a00 */
[----:B------:R-:W-:-:S03]  /*127b0*/  @!P1 IMAD.IADD R6, R6, 0x1, -R0 ;  /* 0x0000000106069824 */ /* 0x000fc600078e0a00 */
[C---:B------:R-:W-:Y:S02]  /*127c0*/  ISETP.GT.U32.AND P1, PT, R0.reuse, R2, PT ;  /* 0x000000020000720c */ /* 0x040fe40003f24070 */
[----:B------:R-:W-:Y:S01]  /*127d0*/  ISETP.GT.U32.AND P0, PT, R0, R6, PT ;  /* 0x000000060000720c */ /* 0x000fe20003f04070 */
[----:B0-----:R-:W-:-:S04]  /*127e0*/  IMAD.MOV.U32 R11, RZ, RZ, R9 ;  /* 0x000000ffff0b7224 */ /* 0x001fc800078e0009 */
[--C-:B------:R-:W-:Y:S02]  /*127f0*/  @!P6 IMAD.IADD R5, R5, 0x1, -R0.reuse ;  /* 0x000000010505e824 */ /* 0x100fe400078e0a00 */
[----:B------:R-:W-:Y:S02]  /*12800*/  @!P3 IMAD.MOV R11, RZ, RZ, -R11 ;  /* 0x000000ffff0bb224 */ /* 0x000fe400078e0a0b */
[----:B------:R-:W-:Y:S01]  /*12810*/  @!P5 IMAD.MOV R5, RZ, RZ, -R5 ;  /* 0x000000ffff05d224 */ /* 0x000fe200078e0a05 */
[----:B----4-:R-:W-:Y:S01]  /*12820*/  IABS R15, R52 ;  /* 0x00000034000f7213 */ /* 0x010fe20000000000 */
[--C-:B------:R-:W-:Y:S01]  /*12830*/  @!P1 IMAD.IADD R2, R2, 0x1, -R0.reuse ;  /* 0x0000000102029824 */ /* 0x100fe200078e0a00 */
[----:B------:R-:W-:Y:S01]  /*12840*/  STL [R1+0x194], R11 ;  /* 0x0001940b01007387 */ /* 0x000fe20000100800 */
[----:B------:R-:W-:Y:S01]  /*12850*/  ISETP.GE.AND P1, PT, R52, RZ, PT ;  /* 0x000000ff3400720c */ /* 0x000fe20003f26270 */
[----:B------:R-:W-:Y:S01]  /*12860*/  @!P0 IMAD.IADD R6, R6, 0x1, -R0 ;  /* 0x0000000106068824 */ /* 0x000fe200078e0a00 */
[----:B------:R-:W-:Y:S01]  /*12870*/  ISETP.GT.U32.AND P2, PT, R0, R10, PT ;  /* 0x0000000a0000720c */ /* 0x000fe20003f44070 */
[----:B------:R-:W-:Y:S04]  /*12880*/  STL [R1+0x190], R5 ;  /* 0x0001900501007387 */ /* 0x000fe80000100800 */
[----:B------:R-:W4:Y:S01]  /*12890*/  LDL.LU R52, [R1+0x3e0] ;  /* 0x0003e00001347983 */ /* 0x000f220000300800 */
[----:B------:R-:W-:Y:S01]  /*128a0*/  ISETP.GE.AND P6, PT, R56, RZ, PT ;  /* 0x000000ff3800720c */ /* 0x000fe20003fc6270 */
[----:B------:R-:W-:-:S04]  /*128b0*/  IMAD.HI.U32 R7, R8, R15, RZ ;  /* 0x0000000f08077227 */ /* 0x000fc800078e00ff */
[----:B------:R-:W-:Y:S02]  /*128c0*/  IMAD.MOV R7, RZ, RZ, -R7 ;  /* 0x000000ffff077224 */ /* 0x000fe400078e0a07 */
[----:B------:R-:W-:Y:S01]  /*128d0*/  @!P2 IMAD.IADD R10, R10, 0x1, -R0 ;  /* 0x000000010a0aa824 */ /* 0x000fe200078e0a00 */
[----:B------:R-:W-:Y:S01]  /*128e0*/  ISETP.GE.AND P5, PT, R55, RZ, PT ;  /* 0x000000ff3700720c */ /* 0x000fe20003fa6270 */
[----:B------:R-:W-:-:S04]  /*128f0*/  IMAD R7, R0, R7, R15 ;  /* 0x0000000700077224 */ /* 0x000fc800078e020f */
[----:B------:R-:W-:Y:S01]  /*12900*/  @!P6 IMAD.MOV R10, RZ, RZ, -R10 ;  /* 0x000000ffff0ae224 */ /* 0x000fe200078e0a0a */
[----:B------:R-:W-:-:S07]  /*12910*/  ISETP.GT.U32.AND P3, PT, R0, R7, PT ;  /* 0x000000070000720c */ /* 0x000fce0003f64070 */
[----:B------:R-:W-:-:S06]  /*12920*/  @!P5 IMAD.MOV R6, RZ, RZ, -R6 ;  /* 0x000000ffff06d224 */ /* 0x000fcc00078e0a06 */
[----:B------:R-:W-:Y:S01]  /*12930*/  @!P3 IMAD.IADD R7, R7, 0x1, -R0 ;  /* 0x000000010707b824 */ /* 0x000fe200078e0a00 */
[----:B--2---:R-:W-:Y:S02]  /*12940*/  IABS R14, R41 ;  /* 0x00000029000e7213 */ /* 0x004fe40000000000 */
[----:B------:R-:W-:Y:S02]  /*12950*/  ISETP.GE.AND P0, PT, R41, RZ, PT ;  /* 0x000000ff2900720c */ /* 0x000fe40003f06270 */
[----:B------:R-:W2:Y:S04]  /*12960*/  LDL.LU R41, [R1+0x3e4] ;  /* 0x0003e40001297983 */ /* 0x000ea80000300800 */
[----:B------:R0:W-:Y:S02]  /*12970*/  STL [R1+0x1e8], R10 ;  /* 0x0001e80a01007387 */ /* 0x0001e40000100800 */
[----:B0-----:R-:W-:-:S04]  /*12980*/  IMAD.MOV.U32 R10, RZ, RZ, R2 ;  /* 0x000000ffff0a7224 */ /* 0x001fc800078e0002 */
[----:B------:R-:W-:-:S05]  /*12990*/  @!P4 IMAD.MOV R10, RZ, RZ, -R10 ;  /* 0x000000ffff0ac224 */ /* 0x000fca00078e0a0a */
[----:B------:R-:W-:Y:S04]  /*129a0*/  STL [R1+0x1fc], R10 ;  /* 0x0001fc0a01007387 */ /* 0x000fe80000100800 */
[----:B------:R4:W-:Y:S01]  /*129b0*/  STL [R1+0x1f8], R6 ;  /* 0x0001f80601007387 */ /* 0x0009e20000100800 */
[----:B---3--:R-:W-:Y:S02]  /*129c0*/  IABS R9, R54 ;  /* 0x0000003600097213 */ /* 0x008fe40000000000 */
[----:B------:R-:W-:Y:S02]  /*129d0*/  ISETP.GE.AND P3, PT, R54, RZ, PT ;  /* 0x000000ff3600720c */ /* 0x000fe40003f66270 */
[----:B------:R-:W3:Y:S01]  /*129e0*/  LDL.LU R54, [R1+0x3e8] ;  /* 0x0003e80001367983 */ /* 0x000ee20000300800 */
[----:B-----5:R-:W-:-:S02]  /*129f0*/  IABS R11, R40 ;  /* 0x00000028000b7213 */ /* 0x020fc40000000000 */
[----:B------:R-:W-:Y:S01]  /*12a00*/  ISETP.GE.AND P5, PT, R40, RZ, PT ;  /* 0x000000ff2800720c */ /* 0x000fe20003fa6270 */
[----:B------:R-:W-:Y:S02]  /*12a10*/  IMAD.MOV.U32 R40, RZ, RZ, R39 ;  /* 0x000000ffff287224 */ /* 0x000fe400078e0027 */
[----:B------:R-:W5:Y:S01]  /*12a20*/  LDL.LU R39, [R1+0x3ec] ;  /* 0x0003ec0001277983 */ /* 0x000f620000300800 */
[----:B------:R-:W-:-:S04]  /*12a30*/  IMAD.HI.U32 R4, R8, R14, RZ ;  /* 0x0000000e08047227 */ /* 0x000fc800078e00ff */
[----:B------:R-:W-:-:S04]  /*12a40*/  IMAD.MOV R4, RZ, RZ, -R4 ;  /* 0x000000ffff047224 */ /* 0x000fc800078e0a04 */
[----:B------:R-:W-:-:S05]  /*12a50*/  IMAD R4, R0, R4, R14 ;  /* 0x0000000400047224 */ /* 0x000fca00078e020e */
[----:B------:R-:W-:Y:S01]  /*12a60*/  ISETP.GT.U32.AND P2, PT, R0, R4, PT ;  /* 0x000000040000720c */ /* 0x000fe20003f44070 */
[----:B------:R-:W-:-:S04]  /*12a70*/  IMAD.HI.U32 R5, R8, R9, RZ ;  /* 0x0000000908057227 */ /* 0x000fc800078e00ff */
[----:B------:R-:W-:-:S08]  /*12a80*/  IMAD.MOV R5, RZ, RZ, -R5 ;  /* 0x000000ffff057224 */ /* 0x000fd000078e0a05 */
[----:B------:R-:W-:Y:S01]  /*12a90*/  @!P2 IMAD.IADD R4, R4, 0x1, -R0 ;  /* 0x000000010404a824 */ /* 0x000fe200078e0a00 */
[C---:B------:R-:W-:Y:S01]  /*12aa0*/  ISETP.GT.U32.AND P2, PT, R0.reuse, R7, PT ;  /* 0x000000070000720c */ /* 0x040fe20003f44070 */
[----:B------:R-:W-:Y:S02]  /*12ab0*/  IMAD R9, R0, R5, R9 ;  /* 0x0000000500097224 */ /* 0x000fe400078e0209 */
[----:B------:R-:W-:-:S03]  /*12ac0*/  IMAD.HI.U32 R5, R8, R11, RZ ;  /* 0x0000000b08057227 */ /* 0x000fc600078e00ff */
[C---:B------:R-:W-:Y:S01]  /*12ad0*/  ISETP.GT.U32.AND P4, PT, R0.reuse, R9, PT ;  /* 0x000000090000720c */ /* 0x040fe20003f84070 */
[----:B------:R-:W-:Y:S01]  /*12ae0*/  IMAD.MOV R5, RZ, RZ, -R5 ;  /* 0x000000ffff057224 */ /* 0x000fe200078e0a05 */
[----:B------:R-:W-:-:S05]  /*12af0*/  ISETP.GT.U32.AND P6, PT, R0, R4, PT ;  /* 0x000000040000720c */ /* 0x000fca0003fc4070 */
[----:B------:R-:W-:Y:S01]  /*12b00*/  @!P2 IMAD.IADD R7, R7, 0x1, -R0 ;  /* 0x000000010707a824 */ /* 0x000fe200078e0a00 */
[----:B------:R-:W-:-:S03]  /*12b10*/  IABS R2, R53 ;  /* 0x0000003500027213 */ /* 0x000fc60000000000 */
[----:B------:R-:W-:Y:S01]  /*12b20*/  @!P1 IMAD.MOV R7, RZ, RZ, -R7 ;  /* 0x000000ffff079224 */ /* 0x000fe200078e0a07 */
[----:B------:R-:W-:Y:S01]  /*12b30*/  ISETP.GE.AND P2, PT, R53, RZ, PT ;  /* 0x000000ff3500720c */ /* 0x000fe20003f46270 */
[----:B------:R-:W-:Y:S02]  /*12b40*/  IMAD R11, R0, R5, R11 ;  /* 0x00000005000b7224 */ /* 0x000fe400078e020b */
[----:B------:R-:W-:Y:S01]  /*12b50*/  IMAD.HI.U32 R5, R8, R2, RZ ;  /* 0x0000000208057227 */ /* 0x000fe200078e00ff */
[----:B------:R-:W-:Y:S04]  /*12b60*/  STL [R1+0x1f4], R7 ;  /* 0x0001f40701007387 */ /* 0x000fe80000100800 */
[----:B------:R-:W5:Y:S01]  /*12b70*/  LDL.LU R53, [R1+0x410] ;  /* 0x0004100001357983 */ /* 0x000f620000300800 */
[----:B------:R-:W-:-:S02]  /*12b80*/  @!P4 IMAD.IADD R9, R9, 0x1, -R0 ;  /* 0x000000010909c824 */ /* 0x000fc400078e0a00 */
[----:B------:R-:W-:Y:S02]  /*12b90*/  IMAD.MOV R5, RZ, RZ, -R5 ;  /* 0x000000ffff057224 */ /* 0x000fe400078e0a05 */
[----:B------:R-:W-:Y:S01]  /*12ba0*/  @!P6 IMAD.IADD R4, R4, 0x1, -R0 ;  /* 0x000000010404e824 */ /* 0x000fe200078e0a00 */
[C---:B------:R-:W-:Y:S01]  /*12bb0*/  ISETP.GT.U32.AND P1, PT, R0.reuse, R9, PT ;  /* 0x000000090000720c */ /* 0x040fe20003f24070 */
[C---:B------:R-:W-:Y:S01]  /*12bc0*/  IMAD R2, R0.reuse, R5, R2 ;  /* 0x0000000500027224 */ /* 0x040fe200078e0202 */
[----:B------:R-:W-:Y:S01]  /*12bd0*/  ISETP.GT.U32.AND P6, PT, R0, R11, PT ;  /* 0x0000000b0000720c */ /* 0x000fe20003fc4070 */
[----:B------:R-:W-:-:S03]  /*12be0*/  @!P0 IMAD.MOV R4, RZ, RZ, -R4 ;  /* 0x000000ffff048224 */ /* 0x000fc600078e0a04 */
[----:B------:R-:W-:Y:S02]  /*12bf0*/  ISETP.GT.U32.AND P0, PT, R0, R2, PT ;  /* 0x000000020000720c */ /* 0x000fe40003f04070 */
[----:B------:R5:W-:Y:S05]  /*12c00*/  STL [R1+0x1f0], R4 ;  /* 0x0001f00401007387 */ /* 0x000bea0000100800 */
[--C-:B------:R-:W-:Y:S02]  /*12c10*/  @!P1 IMAD.IADD R9, R9, 0x1, -R0.reuse ;  /* 0x0000000109099824 */ /* 0x100fe400078e0a00 */
[----:B------:R-:W-:-:S04]  /*12c20*/  @!P6 IMAD.IADD R11, R11, 0x1, -R0 ;  /* 0x000000010b0be824 */ /* 0x000fc800078e0a00 */
[----:B------:R-:W-:Y:S01]  /*12c30*/  @!P0 IMAD.IADD R2, R2, 0x1, -R0 ;  /* 0x0000000102028824 */ /* 0x000fe200078e0a00 */
[----:B----4-:R-:W-:Y:S02]  /*12c40*/  IABS R6, R52 ;  /* 0x0000003400067213 */ /* 0x010fe40000000000 */
[----:B------:R-:W-:Y:S02]  /*12c50*/  ISETP.GE.AND P4, PT, R52, RZ, PT ;  /* 0x000000ff3400720c */ /* 0x000fe40003f86270 */
[C---:B------:R-:W-:Y:S02]  /*12c60*/  ISETP.GT.U32.AND P6, PT, R0.reuse, R11, PT ;  /* 0x0000000b0000720c */ /* 0x040fe40003fc4070 */
[----:B------:R-:W-:Y:S01]  /*12c70*/  ISETP.GT.U32.AND P0, PT, R0, R2, PT ;  /* 0x000000020000720c */ /* 0x000fe20003f04070 */
[----:B------:R-:W-:-:S04]  /*12c80*/  IMAD.HI.U32 R12, R8, R6, RZ ;  /* 0x00000006080c7227 */ /* 0x000fc800078e00ff */
[----:B------:R-:W-:Y:S02]  /*12c90*/  IMAD.MOV R12, RZ, RZ, -R12 ;  /* 0x000000ffff0c7224 */ /* 0x000fe400078e0a0c */
[----:B------:R-:W-:-:S04]  /*12ca0*/  IMAD.MOV.U32 R14, RZ, RZ, R9 ;  /* 0x000000ffff0e7224 */ /* 0x000fc800078e0009 */
[--C-:B------:R-:W-:Y:S02]  /*12cb0*/  @!P6 IMAD.IADD R11, R11, 0x1, -R0.reuse ;  /* 0x000000010b0be824 */ /* 0x100fe400078e0a00 */
[----:B------:R-:W-:Y:S02]  /*12cc0*/  @!P0 IMAD.IADD R2, R2, 0x1, -R0 ;  /* 0x0000000102028824 */ /* 0x000fe400078e0a00 */
[----:B------:R-:W-:Y:S02]  /*12cd0*/  IMAD R6, R0, R12, R6 ;  /* 0x0000000c00067224 */ /* 0x000fe400078e0206 */
[----:B------:R-:W-:Y:S02]  /*12ce0*/  IMAD.MOV.U32 R13, RZ, RZ, R11 ;  /* 0x000000ffff0d7224 */ /* 0x000fe400078e000b */
[----:B------:R-:W-:Y:S02]  /*12cf0*/  IMAD.MOV.U32 R12, RZ, RZ, R2 ;  /* 0x000000ffff0c7224 */ /* 0x000fe400078e0002 */
[----:B------:R-:W-:-:S02]  /*12d00*/  @!P3 IMAD.MOV R14, RZ, RZ, -R14 ;  /* 0x000000ffff0eb224 */ /* 0x000fc400078e0a0e */
[----:B------:R-:W-:Y:S02]  /*12d10*/  @!P5 IMAD.MOV R13, RZ, RZ, -R13 ;  /* 0x000000ffff0dd224 */ /* 0x000fe400078e0a0d */
[----:B------:R-:W-:Y:S01]  /*12d20*/  @!P2 IMAD.MOV R12, RZ, RZ, -R12 ;  /* 0x000000ffff0ca224 */ /* 0x000fe200078e0a0c */
[----:B------:R-:W-:-:S13]  /*12d30*/  ISETP.GT.U32.AND P6, PT, R0, R6, PT ;  /* 0x000000060000720c */ /* 0x000fda0003fc4070 */
[----:B------:R-:W-:-:S05]  /*12d40*/  @!P6 IMAD.IADD R6, R6, 0x1, -R0 ;  /* 0x000000010606e824 */ /* 0x000fca00078e0a00 */
[----:B------:R-:W-:-:S13]  /*12d50*/  ISETP.GT.U32.AND P6, PT, R0, R6, PT ;  /* 0x000000060000720c */ /* 0x000fda0003fc4070 */
[----:B------:R-:W-:Y:S01]  /*12d60*/  @!P6 IMAD.IADD R6, R6, 0x1, -R0 ;  /* 0x000000010606e824 */ /* 0x000fe200078e0a00 */
[----:B--2---:R-:W-:Y:S02]  /*12d70*/  IABS R10, R41 ;  /* 0x00000029000a7213 */ /* 0x004fe40000000000 */
[----:B------:R-:W-:Y:S01]  /*12d80*/  ISETP.GE.AND P1, PT, R41, RZ, PT ;  /* 0x000000ff2900720c */ /* 0x000fe20003f26270 */
[----:B------:R-:W-:Y:S02]  /*12d90*/  IMAD.MOV.U32 R41, RZ, RZ, R40 ;  /* 0x000000ffff297224 */ /* 0x000fe400078e0028 */
[----:B------:R-:W2:Y:S04]  /*12da0*/  LDL.LU R40, [R1+0x414] ;  /* 0x0004140001287983 */ /* 0x000ea80000300800 */
[----:B------:R-:W4:Y:S04]  /*12db0*/  LDL.LU R52, [R1+0x418] ;  /* 0x0004180001347983 */ /* 0x000f280000300800 */
[----:B------:R-:W-:Y:S04]  /*12dc0*/  STL [R1+0x18c], R14 ;  /* 0x00018c0e01007387 */ /* 0x000fe80000100800 */
[----:B------:R0:W-:Y:S04]  /*12dd0*/  STL [R1+0x188], R13 ;  /* 0x0001880d01007387 */ /* 0x0001e80000100800 */
[----:B------:R1:W-:Y:S01]  /*12de0*/  STL [R1+0x1e0], R12 ;  /* 0x0001e00c01007387 */ /* 0x0003e20000100800 */
[----:B---3--:R-:W-:-:S02]  /*12df0*/  IABS R5, R54 ;  /* 0x0000003600057213 */ /* 0x008fc40000000000 */
[----:B------:R-:W-:Y:S01]  /*12e00*/  ISETP.GE.AND P5, PT, R54, RZ, PT ;  /* 0x000000ff3600720c */ /* 0x000fe20003fa6270 */
[----:B------:R-:W-:Y:S02]  /*12e10*/  IMAD.MOV.U32 R54, RZ, RZ, R41 ;  /* 0x000000ffff367224 */ /* 0x000fe400078e0029 */
[----:B------:R-:W3:Y:S01]  /*12e20*/  LDL.LU R41, [R1+0x420] ;  /* 0x0004200001297983 */ /* 0x000ee20000300800 */
[----:B-----5:R-:W-:Y:S02]  /*12e30*/  IABS R4, R39 ;  /* 0x0000002700047213 */ /* 0x020fe40000000000 */
[----:B------:R-:W-:Y:S01]  /*12e40*/  ISETP.GE.AND P6, PT, R39, RZ, PT ;  /* 0x000000ff2700720c */ /* 0x000fe20003fc6270 */
[----:B------:R-:W-:Y:S02]  /*12e50*/  IMAD.MOV.U32 R39, RZ, RZ, R38 ;  /* 0x000000ffff277224 */ /* 0x000fe400078e0026 */
[----:B------:R-:W5:Y:S01]  /*12e60*/  LDL.LU R38, [R1+0x424] ;  /* 0x0004240001267983 */ /* 0x000f620000300800 */
[----:B------:R-:W-:-:S04]  /*12e70*/  IMAD.HI.U32 R7, R8, R10, RZ ;  /* 0x0000000a08077227 */ /* 0x000fc800078e00ff */
[----:B------:R-:W-:-:S04]  /*12e80*/  IMAD.MOV R7, RZ, RZ, -R7 ;  /* 0x000000ffff077224 */ /* 0x000fc800078e0a07 */
[----:B------:R-:W-:Y:S02]  /*12e90*/  IMAD R10, R0, R7, R10 ;  /* 0x00000007000a7224 */ /* 0x000fe400078e020a */
[----:B------:R-:W-:-:S03]  /*12ea0*/  IMAD.HI.U32 R7, R8, R5, RZ ;  /* 0x0000000508077227 */ /* 0x000fc600078e00ff */
[----:B------:R-:W-:Y:S01]  /*12eb0*/  ISETP.GT.U32.AND P3, PT, R0, R10, PT ;  /* 0x0000000a0000720c */ /* 0x000fe20003f64070 */
[----:B------:R-:W-:-:S04]  /*12ec0*/  IMAD.MOV R7, RZ, RZ, -R7 ;  /* 0x000000ffff077224 */ /* 0x000fc800078e0a07 */
[----:B------:R-:W-:-:S05]  /*12ed0*/  IMAD R5, R0, R7, R5 ;  /* 0x0000000700057224 */ /* 0x000fca00078e0205 */
[----:B------:R-:W-:Y:S01]  /*12ee0*/  ISETP.GT.U32.AND P0, PT, R0, R5, PT ;  /* 0x000000050000720c */ /* 0x000fe20003f04070 */
[----:B------:R-:W-:-:S04]  /*12ef0*/  IMAD.HI.U32 R9, R8, R4, RZ ;  /* 0x0000000408097227 */ /* 0x000fc800078e00ff */
[----:B------:R-:W-:Y:S02]  /*12f00*/  @!P3 IMAD.IADD R10, R10, 0x1, -R0 ;  /* 0x000000010a0ab824 */ /* 0x000fe400078e0a00 */
[----:B------:R-:W-:-:S03]  /*12f10*/  IMAD.MOV R9, RZ, RZ, -R9 ;  /* 0x000000ffff097224 */ /* 0x000fc600078e0a09 */
[C---:B------:R-:W-:Y:S01]  /*12f20*/  ISETP.GT.U32.AND P3, PT, R0.reuse, R10, PT ;  /* 0x0000000a0000720c */ /* 0x040fe20003f64070 */
[----:B------:R-:W-:Y:S02]  /*12f30*/  IMAD R4, R0, R9, R4 ;  /* 0x0000000900047224 */ /* 0x000fe400078e0204 */
[----:B------:R-:W-:Y:S01]  /*12f40*/  @!P0 IMAD.IADD R5, R5, 0x1, -R0 ;  /* 0x0000000105058824 */ /* 0x000fe200078e0a00 */
[----:B------:R-:W-:-:S04]  /*12f50*/  IABS R7, R53 ;  /* 0x0000003500077213 */ /* 0x000fc80000000000 */
[----:B------:R-:W-:Y:S01]  /*12f60*/  ISETP.GT.U32.AND P0, PT, R0, R5, PT ;  /* 0x000000050000720c */ /* 0x000fe20003f04070 */
[----:B------:R-:W-:-:S04]  /*12f70*/  IMAD.HI.U32 R9, R8, R7, RZ ;  /* 0x0000000708097227 */ /* 0x000fc800078e00ff */
[----:B------:R-:W-:Y:S01]  /*12f80*/  IMAD.MOV R9, RZ, RZ, -R9 ;  /* 0x000000ffff097224 */ /* 0x000fe200078e0a09 */
[----:B------:R-:W-:Y:S01]  /*12f90*/  ISETP.GT.U32.AND P2, PT, R0, R4, PT ;  /* 0x000000040000720c */ /* 0x000fe20003f44070 */
[----:B------:R-:W-:Y:S02]  /*12fa0*/  @!P3 IMAD.IADD R10, R10, 0x1, -R0 ;  /* 0x000000010a0ab824 */ /* 0x000fe400078e0a00 */
[C---:B------:R-:W-:Y:S02]  /*12fb0*/  IMAD R7, R0.reuse, R9, R7 ;  /* 0x0000000900077224 */ /* 0x040fe400078e0207 */
[----:B0-----:R-:W-:Y:S02]  /*12fc0*/  IMAD.MOV.U32 R13, RZ, RZ, R6 ;  /* 0x000000ffff0d7224 */ /* 0x001fe400078e0006 */
[----:B-1----:R-:W-:Y:S01]  /*12fd0*/  IMAD.MOV.U32 R12, RZ, RZ, R10 ;  /* 0x000000ffff0c7224 */ /* 0x002fe200078e000a */
[----:B------:R-:W-:Y:S01]  /*12fe0*/  ISETP.GT.U32.AND P3, PT, R0, R7, PT ;  /* 0x000000070000720c */ /* 0x000fe20003f64070 */
[----:B------:R-:W-:-:S02]  /*12ff0*/  @!P4 IMAD.MOV R13, RZ, RZ, -R13 ;  /* 0x000000ffff0dc224 */ /* 0x000fc400078e0a0d */
[----:B------:R-:W-:Y:S02]  /*13000*/  @!P1 IMAD.MOV R12, RZ, RZ, -R12 ;  /* 0x000000ffff0c9224 */ /* 0x000fe400078e0a0c */
[--C-:B------:R-:W-:Y:S01]  /*13010*/  @!P0 IMAD.IADD R5, R5, 0x1, -R0.reuse ;  /* 0x0000000105058824 */ /* 0x100fe200078e0a00 */
[----:B------:R-:W-:Y:S01]  /*13020*/  STL [R1+0x1dc], R13 ;  /* 0x0001dc0d01007387 */ /* 0x000fe20000100800 */
[--C-:B------:R-:W-:Y:S01]  /*13030*/  @!P2 IMAD.IADD R4, R4, 0x1, -R0.reuse ;  /* 0x000000010404a824 */ /* 0x100fe200078e0a00 */
[----:B------:R-:W-:Y:S01]  /*13040*/  ISETP.GE.AND P4, PT, R53, RZ, PT ;  /* 0x000000ff3500720c */ /* 0x000fe20003f86270 */
[----:B------:R-:W-:Y:S01]  /*13050*/  @!P5 IMAD.MOV R5, RZ, RZ, -R5 ;  /* 0x000000ffff05d224 */ /* 0x000fe200078e0a05 */
[----:B------:R0:W-:Y:S02]  /*13060*/  STL [R1+0x1cc], R12 ;  /* 0x0001cc0c01007387 */ /* 0x0001e40000100800 */
[----:B------:R-:W-:Y:S01]  /*13070*/  ISETP.GT.U32.AND P2, PT, R0, R4, PT ;  /* 0x000000040000720c */ /* 0x000fe20003f44070 */
[----:B------:R-:W-:-:S05]  /*13080*/  @!P3 IMAD.IADD R7, R7, 0x1, -R0 ;  /* 0x000000010707b824 */ /* 0x000fca00078e0a00 */
[----:B------:R-:W-:-:S07]  /*13090*/  ISETP.GT.U32.AND P3, PT, R0, R7, PT ;  /* 0x000000070000720c */ /* 0x000fce0003f64070 */
[----:B------:R-:W-:-:S04]  /*130a0*/  @!P2 IMAD.IADD R4, R4, 0x1, -R0 ;  /* 0x000000010404a824 */ /* 0x000fc800078e0a00 */
[----:B0-----:R-:W-:Y:S02]  /*130b0*/  IMAD.MOV.U32 R12, RZ, RZ, R4 ;  /* 0x000000ffff0c7224 */ /* 0x001fe400078e0004 */
[----:B------:R-:W-:Y:S02]  /*130c0*/  @!P3 IMAD.IADD R7, R7, 0x1, -R0 ;  /* 0x000000010707b824 */ /* 0x000fe400078e0a00 */
[----:B------:R-:W-:Y:S02]  /*130d0*/  @!P6 IMAD.MOV R12, RZ, RZ, -R12 ;  /* 0x000000ffff0ce224 */ /* 0x000fe400078e0a0c */
[----:B------:R-:W-:Y:S01]  /*130e0*/  @!P4 IMAD.MOV R7, RZ, RZ, -R7 ;  /* 0x000000ffff07c224 */ /* 0x000fe200078e0a07 */
[----:B--2---:R-:W-:Y:S02]  /*130f0*/  IABS R11, R40 ;  /* 0x00000028000b7213 */ /* 0x004fe40000000000 */
[----:B------:R-:W-:Y:S01]  /*13100*/  ISETP.GE.AND P1, PT, R40, RZ, PT ;  /* 0x000000ff2800720c */ /* 0x000fe20003f26270 */
[----:B------:R-:W-:-:S02]  /*13110*/  IMAD.MOV.U32 R40, RZ, RZ, R39 ;  /* 0x000000ffff287224 */ /* 0x000fc400078e0027 */
[----:B------:R-:W2:Y:S01]  /*13120*/  LDL.LU R39, [R1+0x428] ;  /* 0x0004280001277983 */ /* 0x000ea20000300800 */
[----:B----4-:R-:W-:-:S03]  /*13130*/  IABS R2, R52 ;  /* 0x0000003400027213 */ /* 0x010fc60000000000 */
[----:B------:R-:W4:Y:S01]  /*13140*/  LDL.LU R53, [R1+0x42c] ;  /* 0x00042c0001357983 */ /* 0x000f220000300800 */
[----:B------:R-:W-:-:S03]  /*13150*/  ISETP.GE.AND P0, PT, R52, RZ, PT ;  /* 0x000000ff3400720c */ /* 0x000fc60003f06270 */
[----:B------:R5:W-:Y:S01]  /*13160*/  STL [R1+0x1d4], R5 ;  /* 0x0001d40501007387 */ /* 0x000be20000100800 */
[----:B------:R-:W-:-:S03]  /*13170*/  IMAD.HI.U32 R9, R8, R11, RZ ;  /* 0x0000000b08097227 */ /* 0x000fc600078e00ff */
[----:B------:R-:W2:Y:S01]  /*13180*/  LDL.LU R52, [R1+0x430] ;  /* 0x0004300001347983 */ /* 0x000ea20000300800 */
[----:B------:R-:W-:-:S04]  /*13190*/  IMAD.MOV R9, RZ, RZ, -R9 ;  /* 0x000000ffff097224 */ /* 0x000fc800078e0a09 */
[----:B------:R-:W-:Y:S02]  /*131a0*/  IMAD R11, R0, R9, R11 ;  /* 0x00000009000b7224 */ /* 0x000fe400078e020b */
[----:B------:R-:W-:-:S03]  /*131b0*/  IMAD.HI.U32 R6, R8, R2, RZ ;  /* 0x0000000208067227 */ /* 0x000fc600078e00ff */
[C---:B------:R-:W-:Y:S01]  /*131c0*/  ISETP.GT.U32.AND P2, PT, R0.reuse, R11, PT ;  /* 0x0000000b0000720c */ /* 0x040fe20003f44070 */
[----:B------:R-:W-:Y:S01]  /*131d0*/  IMAD.MOV R6, RZ, RZ, -R6 ;  /* 0x000000ffff067224 */ /* 0x000fe200078e0a06 */
[----:B------:R0:W-:Y:S03]  /*131e0*/  STL [R1+0x1d8], R12 ;  /* 0x0001d80c01007387 */ /* 0x0001e60000100800 */
[----:B------:R-:W-:Y:S01]  /*131f0*/  IMAD R2, R0, R6, R2 ;  /* 0x0000000600027224 */ /* 0x000fe200078e0202 */
[----:B------:R-:W-:Y:S01]  /*13200*/  IABS R6, R54 ;  /* 0x0000003600067213 */ /* 0x000fe20000000000 */
[----:B------:R-:W-:Y:S06]  /*13210*/  STL [R1+0x1d0], R7 ;  /* 0x0001d00701007387 */ /* 0x000fec0000100800 */
[----:B------:R-:W-:-:S02]  /*13220*/  @!P2 IMAD.IADD R11, R11, 0x1, -R0 ;  /* 0x000000010b0ba824 */ /* 0x000fc400078e0a00 */
[----:B------:R-:W-:Y:S01]  /*13230*/  IMAD.HI.U32 R4, R8, R6, RZ ;  /* 0x0000000608047227 */ /* 0x000fe200078e00ff */
[----:B---3--:R-:W-:Y:S02]  /*13240*/  IABS R10, R41 ;  /* 0x00000029000a7213 */ /* 0x008fe40000000000 */
[----:B------:R-:W-:Y:S01]  /*13250*/  ISETP.GE.AND P3, PT, R41, RZ, PT ;  /* 0x000000ff2900720c */ /* 0x000fe20003f66270 */
[----:B------:R-:W-:Y:S02]  /*13260*/  IMAD.MOV.U32 R41, RZ, RZ, R40 ;  /* 0x000000ffff297224 */ /* 0x000fe400078e0028 */
[----:B------:R-:W3:Y:S01]  /*13270*/  LDL.LU R40, [R1+0x438] ;  /* 0x0004380001287983 */ /* 0x000ee20000300800 */
[----:B------:R-:W-:Y:S01]  /*13280*/  ISETP.GT.U32.AND P2, PT, R0, R11, PT ;  /* 0x0000000b0000720c */ /* 0x000fe20003f44070 */
[----:B------:R-:W-:-:S04]  /*13290*/  IMAD.MOV R4, RZ, RZ, -R4 ;  /* 0x000000ffff047224 */ /* 0x000fc800078e0a04 */
[----:B------:R-:W-:-:S05]  /*132a0*/  IMAD R6, R0, R4, R6 ;  /* 0x0000000400067224 */ /* 0x000fca00078e0206 */
[----:B------:R-:W-:-:S03]  /*132b0*/  ISETP.GT.U32.AND P4, PT, R0, R6, PT ;  /* 0x000000060000720c */ /* 0x000fc60003f84070 */
[----:B------:R-:W-:-:S04]  /*132c0*/  @!P2 IMAD.IADD R11, R11, 0x1, -R0 ;  /* 0x000000010b0ba824 */ /* 0x000fc800078e0a00 */
[----:B------:R-:W-:-:S04]  /*132d0*/  IMAD.MOV.U32 R13, RZ, RZ, R11 ;  /* 0x000000ffff0d7224 */ /* 0x000fc800078e000b */
[----:B------:R-:W-:Y:S02]  /*132e0*/  @!P1 IMAD.MOV R13, RZ, RZ, -R13 ;  /* 0x000000ffff0d9224 */ /* 0x000fe400078e0a0d */
[----:B------:R-:W-:-:S03]  /*132f0*/  @!P4 IMAD.IADD R6, R6, 0x1, -R0 ;  /* 0x000000010606c824 */ /* 0x000fc600078e0a00 */
[----:B------:R1:W-:Y:S01]  /*13300*/  STL [R1+0x1c8], R13 ;  /* 0x0001c80d01007387 */ /* 0x0003e20000100800 */
[----:B-----5:R-:W-:Y:S02]  /*13310*/  IABS R5, R38 ;  /* 0x0000002600057213 */ /* 0x020fe40000000000 */
[----:B------:R-:W-:Y:S02]  /*13320*/  ISETP.GE.AND P4, PT, R38, RZ, PT ;  /* 0x000000ff2600720c */ /* 0x000fe40003f86270 */
[----:B------:R-:W5:Y:S01]  /*13330*/  LDL.LU R38, [R1+0x43c] ;  /* 0x00043c0001267983 */ /* 0x000f620000300800 */
[----:B------:R-:W-:Y:S01]  /*13340*/  ISETP.GT.U32.AND P6, PT, R0, R2, PT ;  /* 0x000000020000720c */ /* 0x000fe20003fc4070 */
[----:B0-----:R-:W-:-:S04]  /*13350*/  IMAD.HI.U32 R12, R8, R10, RZ ;  /* 0x0000000a080c7227 */ /* 0x001fc800078e00ff */
[----:B------:R-:W-:Y:S02]  /*13360*/  IMAD.MOV R12, RZ, RZ, -R12 ;  /* 0x000000ffff0c7224 */ /* 0x000fe400078e0a0c */
[----:B------:R-:W-:-:S06]  /*13370*/  IMAD.HI.U32 R4, R8, R5, RZ ;  /* 0x0000000508047227 */ /* 0x000fcc00078e00ff */
[----:B------:R-:W-:Y:S02]  /*13380*/  @!P6 IMAD.IADD R2, R2, 0x1, -R0 ;  /* 0x000000010202e824 */ /* 0x000fe400078e0a00 */
[----:B------:R-:W-:-:S03]  /*13390*/  IMAD R10, R0, R12, R10 ;  /* 0x0000000c000a7224 */ /* 0x000fc600078e020a */
[C---:B------:R-:W-:Y:S01]  /*133a0*/  ISETP.GT.U32.AND P6, PT, R0.reuse, R2, PT ;  /* 0x000000020000720c */ /* 0x040fe20003fc4070 */
[----:B------:R-:W-:Y:S01]  /*133b0*/  IMAD.MOV R4, RZ, RZ, -R4 ;  /* 0x000000ffff047224 */ /* 0x000fe200078e0a04 */
[C---:B------:R-:W-:Y:S02]  /*133c0*/  ISETP.GT.U32.AND P2, PT, R0.reuse, R10, PT ;  /* 0x0000000a0000720c */ /* 0x040fe40003f44070 */
[C---:B------:R-:W-:Y:S01]  /*133d0*/  ISETP.GT.U32.AND P1, PT, R0.reuse, R6, PT ;  /* 0x000000060000720c */ /* 0x040fe20003f24070 */
[----:B------:R-:W-:Y:S01]  /*133e0*/  IMAD R5, R0, R4, R5 ;  /* 0x0000000400057224 */ /* 0x000fe200078e0205 */
[----:B------:R-:W-:-:S07]  /*133f0*/  ISETP.GE.AND P5, PT, R54, RZ, PT ;  /* 0x000000ff3600720c */ /* 0x000fce0003fa6270 */
[--C-:B------:R-:W-:Y:S01]  /*13400*/  @!P6 IMAD.IADD R2, R2, 0x1, -R0.reuse ;  /* 0x000000010202e824 */ /* 0x100fe200078e0a00 */
[----:B------:R-:W-:Y:S01]  /*13410*/  ISETP.GT.U32.AND P6, PT, R0, R5, PT ;  /* 0x000000050000720c */ /* 0x000fe20003fc4070 */
[----:B------:R-:W-:Y:S02]  /*13420*/  @!P2 IMAD.IADD R10, R10, 0x1, -R0 ;  /* 0x000000010a0aa824 */ /* 0x000fe400078e0a00 */
[----:B-1----:R-:W-:Y:S02]  /*13430*/  IMAD.MOV.U32 R13, RZ, RZ, R2 ;  /* 0x000000ffff0d7224 */ /* 0x002fe400078e0002 */
[----:B------:R-:W-:Y:S02]  /*13440*/  @!P1 IMAD.IADD R6, R6, 0x1, -R0 ;  /* 0x0000000106069824 */ /* 0x000fe400078e0a00 */
[----:B------:R-:W-:Y:S01]  /*13450*/  @!P0 IMAD.MOV R13, RZ, RZ, -R13 ;  /* 0x000000ffff0d8224 */ /* 0x000fe200078e0a0d */
[----:B------:R-:W-:-:S04]  /*13460*/  ISETP.GT.U32.AND P0, PT, R0, R10, PT ;  /* 0x0000000a0000720c */ /* 0x000fc80003f04070 */
[----:B------:R0:W-:Y:S01]  /*13470*/  STL [R1+0x1bc], R13 ;  /* 0x0001bc0d01007387 */ /* 0x0001e20000100800 */
[----:B------:R-:W-:Y:S02]  /*13480*/  @!P6 IMAD.IADD R5, R5, 0x1, -R0 ;  /* 0x000000010505e824 */ /* 0x000fe400078e0a00 */
[----:B0-----:R-:W-:-:S03]  /*13490*/  IMAD.MOV.U32 R13, RZ, RZ, R6 ;  /* 0x000000ffff0d7224 */ /* 0x001fc600078e0006 */
[----:B------:R-:W-:Y:S01]  /*134a0*/  ISETP.GT.U32.AND P6, PT, R0, R5, PT ;  /* 0x000000050000720c */ /* 0x000fe20003fc4070 */
[----:B------:R-:W-:Y:S02]  /*134b0*/  @!P5 IMAD.MOV R13, RZ, RZ, -R13 ;  /* 0x000000ffff0dd224 */ /* 0x000fe400078e0a0d */
[----:B------:R-:W-:-:S04]  /*134c0*/  @!P0 IMAD.IADD R10, R10, 0x1, -R0 ;  /* 0x000000010a0a8824 */ /* 0x000fc800078e0a00 */
[----:B------:R-:W-:-:S06]  /*134d0*/  @!P3 IMAD.MOV R10, RZ, RZ, -R10 ;  /* 0x000000ffff0ab224 */ /* 0x000fcc00078e0a0a */
[----:B------:R-:W-:-:S04]  /*134e0*/  @!P6 IMAD.IADD R5, R5, 0x1, -R0 ;  /* 0x000000010505e824 */ /* 0x000fc800078e0a00 */
[----:B------:R-:W-:Y:S01]  /*134f0*/  @!P4 IMAD.MOV R5, RZ, RZ, -R5 ;  /* 0x000000ffff05c224 */ /* 0x000fe200078e0a05 */
[----:B------:R-:W-:Y:S02]  /*13500*/  IABS R14, R41 ;  /* 0x00000029000e7213 */ /* 0x000fe40000000000 */
[----:B------:R-:W-:Y:S02]  /*13510*/  ISETP.GE.AND P4, PT, R41, RZ, PT ;  /* 0x000000ff2900720c */ /* 0x000fe40003f86270 */
[----:B----4-:R-:W-:Y:S02]  /*13520*/  IABS R7, R53 ;  /* 0x0000003500077213 */ /* 0x010fe40000000000 */
[----:B--2---:R-:W-:-:S03]  /*13530*/  IABS R9, R39 ;  /* 0x0000002700097213 */ /* 0x004fc60000000000 */
[----:B------:R-:W-:Y:S01]  /*13540*/  IMAD.HI.U32 R11, R8, R7, RZ ;  /* 0x00000007080b7227 */ /* 0x000fe200078e00ff */
[----:B------:R-:W-:-:S03]  /*13550*/  IABS R4, R52 ;  /* 0x0000003400047213 */ /* 0x000fc60000000000 */
[----:B------:R-:W-:Y:S02]  /*13560*/  IMAD.MOV R11, RZ, RZ, -R11 ;  /* 0x000000ffff0b7224 */ /* 0x000fe400078e0a0b */
[----:B------:R-:W-:-:S04]  /*13570*/  IMAD.HI.U32 R12, R8, R9, RZ ;  /* 0x00000009080c7227 */ /* 0x000fc800078e00ff */
[----:B------:R-:W-:-:S04]  /*13580*/  IMAD.HI.U32 R2, R8, R4, RZ ;  /* 0x0000000408027227 */ /* 0x000fc800078e00ff */
[----:B------:R-:W-:Y:S02]  /*13590*/  IMAD.MOV R2, RZ, RZ, -R2 ;  /* 0x000000ffff027224 */ /* 0x000fe400078e0a02 */
[C---:B------:R-:W-:Y:S02]  /*135a0*/  IMAD R7, R0.reuse, R11, R7 ;  /* 0x0000000b00077224 */ /* 0x040fe400078e0207 */
[----:B------:R-:W-:Y:S02]  /*135b0*/  IMAD.MOV R12, RZ, RZ, -R12 ;  /* 0x000000ffff0c7224 */ /* 0x000fe400078e0a0c */
[C---:B------:R-:W-:Y:S01]  /*135c0*/  IMAD R4, R0.reuse, R2, R4 ;  /* 0x0000000200047224 */ /* 0x040fe200078e0204 */
[C---:B------:R-:W-:Y:S01]  /*135d0*/  ISETP.GT.U32.AND P5, PT, R0.reuse, R7, PT ;  /* 0x000000070000720c */ /* 0x040fe20003fa4070 */
[C---:B------:R-:W-:Y:S01]  /*135e0*/  IMAD R9, R0.reuse, R12, R9 ;  /* 0x0000000c00097224 */ /* 0x040fe200078e0209 */
[----:B------:R-:W-:Y:S01]  /*135f0*/  ISETP.GE.AND P2, PT, R39, RZ, PT ;  /* 0x000000ff2700720c */ /* 0x000fe20003f46270 */
[----:B------:R-:W-:Y:S01]  /*13600*/  IMAD.MOV.U32 R39, RZ, RZ, R37 ;  /* 0x000000ffff277224 */ /* 0x000fe200078e0025 */
[C---:B------:R-:W-:Y:S01]  /*13610*/  ISETP.GT.U32.AND P0, PT, R0.reuse, R4, PT ;  /* 0x000000040000720c */ /* 0x040fe20003f04070 */
[----:B------:R-:W-:Y:S01]  /*13620*/  IMAD.MOV.U32 R37, RZ, RZ, R36 ;  /* 0x000000ffff257224 */ /* 0x000fe200078e0024 */
[----:B------:R-:W-:Y:S01]  /*13630*/  ISETP.GT.U32.AND P1, PT, R0, R9, PT ;  /* 0x000000090000720c */ /* 0x000fe20003f24070 */
[----:B------:R-:W-:-:S02]  /*13640*/  IMAD.MOV.U32 R36, RZ, RZ, R31 ;  /* 0x000000ffff247224 */ /* 0x000fc400078e001f */
[----:B------:R-:W-:Y:S02]  /*13650*/  IMAD.MOV.U32 R31, RZ, RZ, R3 ;  /* 0x000000ffff1f7224 */ /* 0x000fe400078e0003 */
[----:B------:R-:W2:Y:S01]  /*13660*/  LDL.LU R3, [R1+0x57c] ;  /* 0x00057c0001037983 */ /* 0x000ea20000300800 */
[----:B------:R-:W-:Y:S01]  /*13670*/  ISETP.GE.AND P6, PT, R53, RZ, PT ;  /* 0x000000ff3500720c */ /* 0x000fe20003fc6270 */
[--C-:B------:R-:W-:Y:S02]  /*13680*/  @!P5 IMAD.IADD R7, R7, 0x1, -R0.reuse ;  /* 0x000000010707d824 */ /* 0x100fe400078e0a00 */
[----:B------:R-:W-:Y:S02]  /*13690*/  STL [R1+0x1c4], R13 ;  /* 0x0001c40d01007387 */ /* 0x000fe40000100800 */
[--C-:B------:R-:W-:Y:S02]  /*136a0*/  @!P0 IMAD.IADD R4, R4, 0x1, -R0.reuse ;  /* 0x0000000104048824 */ /* 0x100fe400078e0a00 */
[----:B------:R-:W4:Y:S01]  /*136b0*/  LDL.LU R53, [R1+0x440] ;  /* 0x0004400001357983 */ /* 0x000f220000300800 */
[----:B---3--:R-:W-:Y:S01]  /*136c0*/  IABS R12, R40 ;  /* 0x00000028000c7213 */ /* 0x008fe20000000000 */
[----:B------:R-:W-:Y:S01]  /*136d0*/  @!P1 IMAD.IADD R9, R9, 0x1, -R0 ;  /* 0x0000000109099824 */ /* 0x000fe200078e0a00 */
[----:B------:R-:W-:Y:S01]  /*136e0*/  ISETP.GT.U32.AND P0, PT, R0, R7, PT ;  /* 0x000000070000720c */ /* 0x000fe20003f04070 */
[----:B------:R-:W-:Y:S01]  /*136f0*/  STL [R1+0x1b4], R10 ;  /* 0x0001b40a01007387 */ /* 0x000fe20000100800 */
[----:B------:R-:W-:Y:S01]  /*13700*/  ISETP.GE.AND P1, PT, R52, RZ, PT ;  /* 0x000000ff3400720c */ /* 0x000fe20003f26270 */
[----:B------:R-:W-:-:S02]  /*13710*/  IMAD.HI.U32 R2, R8, R12, RZ ;  /* 0x0000000c08027227 */ /* 0x000fc400078e00ff */
[----:B------:R-:W3:Y:S02]  /*13720*/  LDL.LU R52, [R1+0x444] ;  /* 0x0004440001347983 */ /* 0x000ee40000300800 */
[----:B------:R-:W-:-:S04]  /*13730*/  IMAD.MOV R2, RZ, RZ, -R2 ;  /* 0x000000ffff027224 */ /* 0x000fc800078e0a02 */
[----:B------:R-:W-:Y:S02]  /*13740*/  IMAD R12, R0, R2, R12 ;  /* 0x00000002000c7224 */ /* 0x000fe400078e020c */
[----:B------:R-:W-:-:S03]  /*13750*/  @!P0 IMAD.IADD R7, R7, 0x1, -R0 ;  /* 0x0000000107078824 */ /* 0x000fc600078e0a00 */
[----:B------:R-:W-:Y:S01]  /*13760*/  ISETP.GT.U32.AND P0, PT, R0, R12, PT ;  /* 0x0000000c0000720c */ /* 0x000fe20003f04070 */
[----:B------:R0:W-:Y:S04]  /*13770*/  STL [R1+0x1b0], R5 ;  /* 0x0001b00501007387 */ /* 0x0001e80000100800 */
[----:B------:R-:W3:Y:S08]  /*13780*/  LDL.LU R41, [R1+0x448] ;  /* 0x0004480001297983 */ /* 0x000ef00000300800 */
[----:B------:R-:W-:Y:S01]  /*13790*/  @!P0 IMAD.IADD R12, R12, 0x1, -R0 ;  /* 0x000000010c0c8824 */ /* 0x000fe200078e0a00 */
[----:B-----5:R-:W-:-:S02]  /*137a0*/  IABS R6, R38 ;  /* 0x0000002600067213 */ /* 0x020fc40000000000 */
[----:B------:R-:W-:Y:S02]  /*137b0*/  ISETP.GE.AND P0, PT, R38, RZ, PT ;  /* 0x000000ff2600720c */ /* 0x000fe40003f06270 */
[----:B------:R-:W5:Y:S01]  /*137c0*/  LDL.LU R38, [R1+0x44c] ;  /* 0x00044c0001267983 */ /* 0x000f620000300800 */
[----:B------:R-:W-:-:S13]  /*137d0*/  ISETP.GT.U32.AND P3, PT, R0, R4, PT ;  /* 0x000000040000720c */ /* 0x000fda0003f64070 */
[----:B------:R-:W-:Y:S01]  /*137e0*/  @!P3 IMAD.IADD R4, R4, 0x1, -R0 ;  /* 0x000000010404b824 */ /* 0x000fe200078e0a00 */
[----:B------:R-:W-:Y:S01]  /*137f0*/  ISETP.GE.AND P3, PT, R40, RZ, PT ;  /* 0x000000ff2800720c */ /* 0x000fe20003f66270 */
[----:B------:R-:W-:Y:S02]  /*13800*/  IMAD.MOV.U32 R40, RZ, RZ, R37 ;  /* 0x000000ffff287224 */ /* 0x000fe400078e0025 */
[----:B------:R-:W5:Y:S01]  /*13810*/  LDL.LU R37, [R1+0x450] ;  /* 0x0004500001257983 */ /* 0x000f620000300800 */
[----:B------:R-:W-:Y:S01]  /*13820*/  ISETP.GT.U32.AND P5, PT, R0, R9, PT ;  /* 0x000000090000720c */ /* 0x000fe20003fa4070 */
[----:B------:R-:W-:-:S04]  /*13830*/  IMAD.HI.U32 R11, R8, R14, RZ ;  /* 0x0000000e080b7227 */ /* 0x000fc800078e00ff */
[----:B------:R-:W-:-:S04]  /*13840*/  IMAD.MOV R11, RZ, RZ, -R11 ;  /* 0x000000ffff0b7224 */ /* 0x000fc800078e0a0b */
[----:B------:R-:W-:Y:S02]  /*13850*/  IMAD R14, R0, R11, R14 ;  /* 0x0000000b000e7224 */ /* 0x000fe400078e020e */
[----:B0-----:R-:W-:-:S04]  /*13860*/  IMAD.HI.U32 R5, R8, R6, RZ ;  /* 0x0000000608057227 */ /* 0x001fc800078e00ff */
[----:B------:R-:W-:Y:S01]  /*13870*/  @!P5 IMAD.IADD R9, R9, 0x1, -R0 ;  /* 0x000000010909d824 */ /* 0x000fe200078e0a00 */
[----:B------:R-:W-:Y:S01]  /*13880*/  ISETP.GT.U32.AND P5, PT, R0, R14, PT ;  /* 0x0000000e0000720c */ /* 0x000fe20003fa4070 */
[----:B------:R-:W-:-:S04]  /*13890*/  IMAD.MOV R5, RZ, RZ, -R5 ;  /* 0x000000ffff057224 */ /* 0x000fc800078e0a05 */
[----:B------:R-:W-:Y:S01]  /*138a0*/  IMAD R6, R0, R5, R6 ;  /* 0x0000000500067224 */ /* 0x000fe200078e0206 */
[----:B------:R-:W-:-:S07]  /*138b0*/  IABS R10, R39 ;  /* 0x00000027000a7213 */ /* 0x000fce0000000000 */
[----:B------:R-:W-:Y:S01]  /*138c0*/  @!P5 IMAD.IADD R14, R14, 0x1, -R0 ;  /* 0x000000010e0ed824 */ /* 0x000fe200078e0a00 */
[----:B------:R-:W-:Y:S01]  /*138d0*/  ISETP.GT.U32.AND P5, PT, R0, R6, PT ;  /* 0x000000060000720c */ /* 0x000fe20003fa4070 */
[----:B------:R-:W-:-:S04]  /*138e0*/  IMAD.HI.U32 R13, R8, R10, RZ ;  /* 0x0000000a080d7227 */ /* 0x000fc800078e00ff */
[----:B------:R-:W-:Y:S02]  /*138f0*/  @!P2 IMAD.MOV R9, RZ, RZ, -R9 ;  /* 0x000000ffff09a224 */ /* 0x000fe400078e0a09 */
[----:B------:R-:W-:Y:S02]  /*13900*/  @!P6 IMAD.MOV R7, RZ, RZ, -R7 ;  /* 0x000000ffff07e224 */ /* 0x000fe400078e0a07 */
[----:B------:R-:W-:Y:S01]  /*13910*/  IMAD.MOV R13, RZ, RZ, -R13 ;  /* 0x000000ffff0d7224 */ /* 0x000fe200078e0a0d */
[----:B------:R-:W-:Y:S03]  /*13920*/  STL [R1+0x184], R9 ;  /* 0x0001840901007387 */ /* 0x000fe60000100800 */
[----:B------:R-:W-:Y:S01]  /*13930*/  @!P5 IMAD.IADD R6, R6, 0x1, -R0 ;  /* 0x000000010606d824 */ /* 0x000fe200078e0a00 */
[----:B------:R0:W-:Y:S01]  /*13940*/  STL [R1+0x180], R7 ;  /* 0x0001800701007387 */ /* 0x0001e20000100800 */
[C---:B------:R-:W-:Y:S01]  /*13950*/  IMAD R10, R0.reuse, R13, R10 ;  /* 0x0000000d000a7224 */ /* 0x040fe200078e020a */
[----:B------:R-:W-:-:S02]  /*13960*/  ISETP.GT.U32.AND P2, PT, R0, R14, PT ;  /* 0x0000000e0000720c */ /* 0x000fc40003f44070 */
[----:B------:R-:W-:Y:S01]  /*13970*/  ISETP.GT.U32.AND P5, PT, R0, R6, PT ;  /* 0x000000060000720c */ /* 0x000fe20003fa4070 */
[----:B0-----:R-:W-:-:S04]  /*13980*/  IMAD.MOV.U32 R7, RZ, RZ, R4 ;  /* 0x000000ffff077224 */ /* 0x001fc800078e0004 */
[----:B------:R-:W-:-:S06]  /*13990*/  @!P1 IMAD.MOV R7, RZ, RZ, -R7 ;  /* 0x000000ffff079224 */ /* 0x000fcc00078e0a07 */
[--C-:B------:R-:W-:Y:S02]  /*139a0*/  @!P2 IMAD.IADD R14, R14, 0x1, -R0.reuse ;  /* 0x000000010e0ea824 */ /* 0x100fe400078e0a00 */
[----:B------:R-:W-:Y:S01]  /*139b0*/  @!P5 IMAD.IADD R6, R6, 0x1, -R0 ;  /* 0x000000010606d824 */ /* 0x000fe200078e0a00 */
[C---:B------:R-:W-:Y:S01]  /*139c0*/  ISETP.GT.U32.AND P2, PT, R0.reuse, R10, PT ;  /* 0x0000000a0000720c */ /* 0x040fe20003f44070 */
[----:B------:R5:W-:Y:S01]  /*139d0*/  STL [R1+0x19c], R7 ;  /* 0x00019c0701007387 */ /* 0x000be20000100800 */
[----:B------:R-:W-:Y:S01]  /*139e0*/  @!P4 IMAD.MOV R14, RZ, RZ, -R14 ;  /* 0x000000ffff0ec224 */ /* 0x000fe200078e0a0e */
[----:B------:R-:W-:-:S10]  /*139f0*/  ISETP.GT.U32.AND P6, PT, R0, R12, PT ;  /* 0x0000000c0000720c */ /* 0x000fd40003fc4070 */
[----:B------:R-:W-:-:S03]  /*13a00*/  @!P2 IMAD.IADD R10, R10, 0x1, -R0 ;  /* 0x000000010a0aa824 */ /* 0x000fc600078e0a00 */
[----:B------:R-:W-:Y:S01]  /*13a10*/  @!P6 IMAD.IADD R12, R12, 0x1, -R0 ;  /* 0x000000010c0ce824 */ /* 0x000fe200078e0a00 */
[----:B------:R0:W-:Y:S01]  /*13a20*/  STL [R1+0x17c], R14 ;  /* 0x00017c0e01007387 */ /* 0x0001e20000100800 */
[----:B------:R-:W-:Y:S02]  /*13a30*/  @!P0 IMAD.MOV R6, RZ, RZ, -R6 ;  /* 0x000000ffff068224 */ /* 0x000fe400078e0a06 */
[----:B------:R-:W-:-:S05]  /*13a40*/  @!P3 IMAD.MOV R12, RZ, RZ, -R12 ;  /* 0x000000ffff0cb224 */ /* 0x000fca00078e0a0c */
[----:B------:R-:W-:Y:S04]  /*13a50*/  STL [R1+0x174], R12 ;  /* 0x0001740c01007387 */ /* 0x000fe80000100800 */
[----:B------:R-:W-:Y:S01]  /*13a60*/  STL [R1+0x170], R6 ;  /* 0x0001700601007387 */ /* 0x000fe20000100800 */
[----:B--2---:R-:W-:-:S05]  /*13a70*/  IABS R2, R3 ;  /* 0x0000000300027213 */ /* 0x004fca0000000000 */
[----:B------:R-:W-:Y:S01]  /*13a80*/  IMAD.HI.U32 R15, R8, R2, RZ ;  /* 0x00000002080f7227 */ /* 0x000fe200078e00ff */
[----:B----4-:R-:W-:-:S03]  /*13a90*/  IABS R5, R53 ;  /* 0x0000003500057213 */ /* 0x010fc60000000000 */
[----:B------:R-:W-:-:S04]  /*13aa0*/  IMAD.MOV R15, RZ, RZ, -R15 ;  /* 0x000000ffff0f7224 */ /* 0x000fc800078e0a0f */
[----:B------:R-:W-:Y:S02]  /*13ab0*/  IMAD R2, R0, R15, R2 ;  /* 0x0000000f00027224 */ /* 0x000fe400078e0202 */
[----:B------:R-:W-:Y:S01]  /*13ac0*/  IMAD.HI.U32 R13, R8, R5, RZ ;  /* 0x00000005080d7227 */ /* 0x000fe200078e00ff */
[----:B---3--:R-:W-:Y:S02]  /*13ad0*/  IABS R11, R52 ;  /* 0x00000034000b7213 */ /* 0x008fe40000000000 */
[----:B------:R-:W-:Y:S01]  /*13ae0*/  ISETP.GT.U32.AND P1, PT, R0, R2, PT ;  /* 0x000000020000720c */ /* 0x000fe20003f24070 */
[----:B------:R-:W-:Y:S02]  /*13af0*/  IMAD.MOV R13, RZ, RZ, -R13 ;  /* 0x000000ffff0d7224 */ /* 0x000fe400078e0a0d */
[----:B------:R-:W-:-:S04]  /*13b00*/  IMAD.HI.U32 R4, R8, R11, RZ ;  /* 0x0000000b08047227 */ /* 0x000fc800078e00ff */
[----:B------:R-:W-:Y:S02]  /*13b10*/  IMAD R13, R0, R13, R5 ;  /* 0x0000000d000d7224 */ /* 0x000fe400078e0205 */
[----:B------:R-:W-:-:S03]  /*13b20*/  IMAD.MOV R4, RZ, RZ, -R4 ;  /* 0x000000ffff047224 */ /* 0x000fc600078e0a04 */
[C---:B------:R-:W-:Y:S01]  /*13b30*/  ISETP.GT.U32.AND P5, PT, R0.reuse, R13, PT ;  /* 0x0000000d0000720c */ /* 0x040fe20003fa4070 */
[----:B------:R-:W-:Y:S02]  /*13b40*/  IMAD R11, R0, R4, R11 ;  /* 0x00000004000b7224 */ /* 0x000fe400078e020b */
[----:B------:R-:W-:-:S03]  /*13b50*/  @!P1 IMAD.IADD R2, R2, 0x1, -R0 ;  /* 0x0000000102029824 */ /* 0x000fc600078e0a00 */
[----:B------:R-:W-:Y:S02]  /*13b60*/  ISETP.GT.U32.AND P1, PT, R0, R11, PT ;  /* 0x0000000b0000720c */ /* 0x000fe40003f24070 */
[----:B------:R-:W-:-:S05]  /*13b70*/  IABS R9, R41 ;  /* 0x0000002900097213 */ /* 0x000fca0000000000 */
[----:B------:R-:W-:Y:S01]  /*13b80*/  @!P5 IMAD.IADD R13, R13, 0x1, -R0 ;  /* 0x000000010d0dd824 */ /* 0x000fe200078e0a00 */
[----:B------:R-:W-:Y:S01]  /*13b90*/  ISETP.GT.U32.AND P5, PT, R0, R2, PT ;  /* 0x000000020000720c */ /* 0x000fe20003fa4070 */
[----:B------:R-:W-:Y:S01]  /*13ba0*/  IMAD.HI.U32 R4, R8, R9, RZ ;  /* 0x0000000908047227 */ /* 0x000fe200078e00ff */
[----:B-----5:R-:W-:-:S03]  /*13bb0*/  IABS R7, R38 ;  /* 0x0000002600077213 */ /* 0x020fc60000000000 */
[----:B------:R-:W-:Y:S01]  /*13bc0*/  @!P1 IMAD.IADD R11, R11, 0x1, -R0 ;  /* 0x000000010b0b9824 */ /* 0x000fe200078e0a00 */
[C---:B------:R-:W-:Y:S01]  /*13bd0*/  ISETP.GT.U32.AND P4, PT, R0.reuse, R13, PT ;  /* 0x0000000d0000720c */ /* 0x040fe20003f84070 */
[----:B------:R-:W-:Y:S01]  /*13be0*/  IMAD.MOV R4, RZ, RZ, -R4 ;  /* 0x000000ffff047224 */ /* 0x000fe200078e0a04 */
[----:B------:R-:W-:Y:S01]  /*13bf0*/  ISETP.GT.U32.AND P1, PT, R0, R10, PT ;  /* 0x0000000a0000720c */ /* 0x000fe20003f24070 */
[----:B------:R-:W-:-:S04]  /*13c00*/  IMAD.HI.U32 R5, R8, R7, RZ ;  /* 0x0000000708057227 */ /* 0x000fc800078e00ff */
[----:B------:R-:W-:Y:S02]  /*13c10*/  IMAD R9, R0, R4, R9 ;  /* 0x0000000400097224 */ /* 0x000fe400078e0209 */
[----:B------:R-:W-:Y:S02]  /*13c20*/  IMAD.MOV R5, RZ, RZ, -R5 ;  /* 0x000000ffff057224 */ /* 0x000fe400078e0a05 */
[--C-:B------:R-:W-:Y:S01]  /*13c30*/  @!P5 IMAD.IADD R2, R2, 0x1, -R0.reuse ;  /* 0x000000010202d824 */ /* 0x100fe200078e0a00 */
[C---:B------:R-:W-:Y:S01]  /*13c40*/  ISETP.GT.U32.AND P5, PT, R0.reuse, R9, PT ;  /* 0x000000090000720c */ /* 0x040fe20003fa4070 */
[----:B------:R-:W-:Y:S02]  /*13c50*/  IMAD R7, R0, R5, R7 ;  /* 0x0000000500077224 */ /* 0x000fe400078e0207 */
[--C-:B------:R-:W-:Y:S02]  /*13c60*/  @!P4 IMAD.IADD R13, R13, 0x1, -R0.reuse ;  /* 0x000000010d0dc824 */ /* 0x100fe400078e0a00 */
[----:B------:R-:W-:Y:S01]  /*13c70*/  @!P1 IMAD.IADD R10, R10, 0x1, -R0 ;  /* 0x000000010a0a9824 */ /* 0x000fe200078e0a00 */
[----:B------:R-:W-:-:S02]  /*13c80*/  ISETP.GT.U32.AND P4, PT, R0, R7, PT ;  /* 0x000000070000720c */ /* 0x000fc40003f84070 */
[----:B------:R-:W-:Y:S02]  /*13c90*/  ISETP.GE.AND P1, PT, R39, RZ, PT ;  /* 0x000000ff2700720c */ /* 0x000fe40003f26270 */
[----:B------:R-:W-:Y:S01]  /*13ca0*/  ISETP.GE.AND P6, PT, R53, RZ, PT ;  /* 0x000000ff3500720c */ /* 0x000fe20003fc6270 */
[----:B0-----:R-:W-:Y:S02]  /*13cb0*/  IMAD.MOV.U32 R14, RZ, RZ, R10 ;  /* 0x000000ffff0e7224 */ /* 0x001fe400078e000a */
[----:B------:R-:W-:Y:S01]  /*13cc0*/  @!P5 IMAD.IADD R9, R9, 0x1, -R0 ;  /* 0x000000010909d824 */ /* 0x000fe200078e0a00 */
[----:B------:R-:W-:-:S05]  /*13cd0*/  ISETP.GT.U32.AND P3, PT, R0, R11, PT ;  /* 0x0000000b0000720c */ /* 0x000fca0003f64070 */
[----:B------:R-:W-:Y:S01]  /*13ce0*/  @!P4 IMAD.IADD R7, R7, 0x1, -R0 ;  /* 0x000000010707c824 */ /* 0x000fe200078e0a00 */
[----:B------:R-:W-:Y:S01]  /*13cf0*/  ISETP.GT.U32.AND P4, PT, R0, R9, PT ;  /* 0x000000090000720c */ /* 0x000fe20003f84070 */
[----:B------:R-:W-:Y:S02]  /*13d00*/  @!P1 IMAD.MOV R14, RZ, RZ, -R14 ;  /* 0x000000ffff0e9224 */ /* 0x000fe400078e0a0e */
[----:B------:R-:W-:Y:S01]  /*13d10*/  @!P6 IMAD.MOV R13, RZ, RZ, -R13 ;  /* 0x000000ffff0de224 */ /* 0x000fe200078e0a0d */
[----:B------:R-:W-:Y:S02]  /*13d20*/  ISETP.GE.AND P2, PT, R52, RZ, PT ;  /* 0x000000ff3400720c */ /* 0x000fe40003f46270 */
[----:B------:R-:W-:Y:S01]  /*13d30*/  STL [R1+0x15c], R14 ;  /* 0x00015c0e01007387 */ /* 0x000fe20000100800 */
[----:B------:R-:W-:-:S03]  /*13d40*/  ISETP.GE.AND P0, PT, R41, RZ, PT ;  /* 0x000000ff2900720c */ /* 0x000fc60003f06270 */
[----:B------:R0:W-:Y:S04]  /*13d50*/  STL [R1+0x16c], R13 ;  /* 0x00016c0d01007387 */ /* 0x0001e80000100800 */
[----:B------:R-:W2:Y:S01]  /*13d60*/  LDL.LU R39, [R1+0x464] ;  /* 0x0004640001277983 */ /* 0x000ea20000300800 */
[--C-:B------:R-:W-:Y:S01]  /*13d70*/  @!P3 IMAD.IADD R11, R11, 0x1, -R0.reuse ;  /* 0x000000010b0bb824 */ /* 0x100fe200078e0a00 */
[----:B------:R-:W-:Y:S01]  /*13d80*/  ISETP.GE.AND P3, PT, R38, RZ, PT ;  /* 0x000000ff2600720c */ /* 0x000fe20003f66270 */
[--C-:B------:R-:W-:Y:S01]  /*13d90*/  @!P4 IMAD.IADD R9, R9, 0x1, -R0.reuse ;  /* 0x000000010909c824 */ /* 0x100fe200078e0a00 */
[----:B------:R-:W3:Y:S01]  /*13da0*/  LDL.LU R38, [R1+0x468] ;  /* 0x0004680001267983 */ /* 0x000ee20000300800 */
[----:B------:R-:W-:Y:S02]  /*13db0*/  ISETP.GT.U32.AND P6, PT, R0, R7, PT ;  /* 0x000000070000720c */ /* 0x000fe40003fc4070 */
[----:B0-----:R-:W-:Y:S01]  /*13dc0*/  IMAD.MOV.U32 R13, RZ, RZ, R9 ;  /* 0x000000ffff0d7224 */ /* 0x001fe200078e0009 */
[----:B------:R-:W-:Y:S01]  /*13dd0*/  IABS R18, R37 ;  /* 0x0000002500127213 */ /* 0x000fe20000000000 */
[----:B------:R-:W-:Y:S01]  /*13de0*/  @!P2 IMAD.MOV R11, RZ, RZ, -R11 ;  /* 0x000000ffff0ba224 */ /* 0x000fe200078e0a0b */
[----:B------:R-:W-:Y:S01]  /*13df0*/  ISETP.GE.AND P1, PT, R37, RZ, PT ;  /* 0x000000ff2500720c */ /* 0x000fe20003f26270 */
[----:B------:R-:W-:Y:S01]  /*13e00*/  @!P0 IMAD.MOV R13, RZ, RZ, -R13 ;  /* 0x000000ffff0d8224 */ /* 0x000fe200078e0a0d */
[----:B------:R-:W4:Y:S01]  /*13e10*/  LDL.LU R37, [R1+0x46c] ;  /* 0x00046c0001257983 */ /* 0x000f220000300800 */
[----:B------:R-:W-:Y:S01]  /*13e20*/  IABS R5, R36 ;  /* 0x0000002400057213 */ /* 0x000fe20000000000 */
[----:B------:R-:W-:Y:S01]  /*13e30*/  IMAD.HI.U32 R4, R8, R18, RZ ;  /* 0x0000001208047227 */ /* 0x000fe200078e00ff */
[----:B------:R-:W-:Y:S01]  /*13e40*/  ISETP.GE.AND P0, PT, R36, RZ, PT ;  /* 0x000000ff2400720c */ /* 0x000fe20003f06270 */
[----:B------:R-:W-:Y:S02]  /*13e50*/  STL [R1+0x168], R11 ;  /* 0x0001680b01007387 */ /* 0x000fe40000100800 */
[----:B------:R-:W-:-:S02]  /*13e60*/  @!P6 IMAD.IADD R7, R7, 0x1, -R0 ;  /* 0x000000010707e824 */ /* 0x000fc400078e0a00 */
[----:B------:R-:W-:Y:S04]  /*13e70*/  STL [R1+0x164], R13 ;  /* 0x0001640d01007387 */ /* 0x000fe80000100800 */
[----:B------:R-:W5:Y:S01]  /*13e80*/  LDL.LU R36, [R1+0x470] ;  /* 0x0004700001247983 */ /* 0x000f620000300800 */
[----:B------:R-:W-:Y:S02]  /*13e90*/  IMAD.MOV R4, RZ, RZ, -R4 ;  /* 0x000000ffff047224 */ /* 0x000fe400078e0a04 */
[----:B------:R-:W-:Y:S01]  /*13ea0*/  @!P3 IMAD.MOV R7, RZ, RZ, -R7 ;  /* 0x000000ffff07b224 */ /* 0x000fe200078e0a07 */
[----:B------:R-:W-:Y:S01]  /*13eb0*/  ISETP.GE.AND P3, PT, R35, RZ, PT ;  /* 0x000000ff2300720c */ /* 0x000fe20003f66270 */
[----:B------:R-:W-:Y:S01]  /*13ec0*/  IMAD R18, R0, R4, R18 ;  /* 0x0000000400127224 */ /* 0x000fe200078e0212 */
[----:B------:R-:W-:-:S02]  /*13ed0*/  IABS R4, R35 ;  /* 0x0000002300047213 */ /* 0x000fc40000000000 */
[----:B------:R0:W-:Y:S04]  /*13ee0*/  STL [R1+0x160], R7 ;  /* 0x0001600701007387 */ /* 0x0001e80000100800 */
[----:B------:R-:W5:Y:S01]  /*13ef0*/  LDL.LU R35, [R1+0x474] ;  /* 0x0004740001237983 */ /* 0x000f620000300800 */
[----:B------:R-:W-:Y:S02]  /*13f00*/  ISETP.GT.U32.AND P5, PT, R0, R18, PT ;  /* 0x000000120000720c */ /* 0x000fe40003fa4070 */
[----:B------:R-:W-:Y:S01]  /*13f10*/  IABS R6, R40 ;  /* 0x0000002800067213 */ /* 0x000fe20000000000 */
[----:B------:R-:W-:-:S04]  /*13f20*/  IMAD.HI.U32 R12, R8, R5, RZ ;  /* 0x00000005080c7227 */ /* 0x000fc800078e00ff */
[----:B------:R-:W-:-:S04]  /*13f30*/  IMAD.HI.U32 R10, R8, R6, RZ ;  /* 0x00000006080a7227 */ /* 0x000fc800078e00ff */
[----:B------:R-:W-:Y:S02]  /*13f40*/  IMAD.MOV R10, RZ, RZ, -R10 ;  /* 0x000000ffff0a7224 */ /* 0x000fe400078e0a0a */
[----:B------:R-:W-:Y:S02]  /*13f50*/  @!P5 IMAD.IADD R18, R18, 0x1, -R0 ;  /* 0x000000011212d824 */ /* 0x000fe400078e0a00 */
[----:B------:R-:W-:Y:S02]  /*13f60*/  IMAD.MOV R12, RZ, RZ, -R12 ;  /* 0x000000ffff0c7224 */ /* 0x000fe400078e0a0c */
[C---:B------:R-:W-:Y:S01]  /*13f70*/  IMAD R6, R0.reuse, R10, R6 ;  /* 0x0000000a00067224 */ /* 0x040fe200078e0206 */
[----:B------:R-:W-:Y:S01]  /*13f80*/  ISETP.GT.U32.AND P5, PT, R0, R18, PT ;  /* 0x000000120000720c */ /* 0x000fe20003fa4070 */
        /* <DEDUP_REMOVED lines=10> */
[----:B0-----:R-:W-:-:S03]  /*14030*/  IMAD.HI.U32 R7, R8, R16, RZ ;  /* 0x0000001008077227 */ /* 0x001fc600078e00ff */
[----:B------:R-:W-:Y:S01]  /*14040*/  ISETP.GT.U32.AND P6, PT, R0, R5, PT ;  /* 0x000000050000720c */ /* 0x000fe20003fc4070 */
[----:B------:R-:W-:Y:S02]  /*14050*/  @!P5 IMAD.IADD R4, R4, 0x1, -R0 ;  /* 0x000000010404d824 */ /* 0x000fe400078e0a00 */
[----:B------:R-:W-:-:S03]  /*14060*/  IMAD.MOV R7, RZ, RZ, -R7 ;  /* 0x000000ffff077224 */ /* 0x000fc600078e0a07 */
[C---:B------:R-:W-:Y:S01]  /*14070*/  ISETP.GT.U32.AND P5, PT, R0.reuse, R4, PT ;  /* 0x000000040000720c */ /* 0x040fe20003fa4070 */
[----:B------:R-:W-:Y:S02]  /*14080*/  IMAD R16, R0, R7, R16 ;  /* 0x0000000700107224 */ /* 0x000fe400078e0210 */
[----:B------:R-:W-:-:S04]  /*14090*/  @!P4 IMAD.IADD R6, R6, 0x1, -R0 ;  /* 0x000000010606c824 */ /* 0x000fc800078e0a00 */
[----:B------:R-:W-:Y:S01]  /*140a0*/  @!P6 IMAD.IADD R5, R5, 0x1, -R0 ;  /* 0x000000010505e824 */ /* 0x000fe200078e0a00 */
[C---:B------:R-:W-:Y:S02]  /*140b0*/  ISETP.GT.U32.AND P6, PT, R0.reuse, R16, PT ;  /* 0x000000100000720c */ /* 0x040fe40003fc4070 */
[----:B------:R-:W-:-:S03]  /*140c0*/  ISETP.GT.U32.AND P4, PT, R0, R6, PT ;  /* 0x000000060000720c */ /* 0x000fc60003f84070 */
[----:B------:R-:W-:Y:S01]  /*140d0*/  @!P5 IMAD.IADD R4, R4, 0x1, -R0 ;  /* 0x000000010404d824 */ /* 0x000fe200078e0a00 */
[----:B------:R-:W-:-:S07]  /*140e0*/  ISETP.GE.AND P2, PT, R40, RZ, PT ;  /* 0x000000ff2800720c */ /* 0x000fce0003f46270 */
[--C-:B------:R-:W-:Y:S02]  /*140f0*/  @!P6 IMAD.IADD R16, R16, 0x1, -R0.reuse ;  /* 0x000000011010e824 */ /* 0x100fe400078e0a00 */
[----:B------:R-:W-:Y:S01]  /*14100*/  @!P4 IMAD.IADD R6, R6, 0x1, -R0 ;  /* 0x000000010606c824 */ /* 0x000fe200078e0a00 */
[----:B------:R-:W-:Y:S01]  /*14110*/  ISETP.GE.AND P4, PT, R32, RZ, PT ;  /* 0x000000ff2000720c */ /* 0x000fe20003f86270 */
[----:B------:R-:W-:Y:S02]  /*14120*/  IMAD.MOV.U32 R32, RZ, RZ, R31 ;  /* 0x000000ffff207224 */ /* 0x000fe400078e001f */
[----:B------:R-:W-:Y:S02]  /*14130*/  IMAD.MOV.U32 R31, RZ, RZ, R29 ;  /* 0x000000ffff1f7224 */ /* 0x000fe400078e001d */
[----:B------:R-:W-:Y:S02]  /*14140*/  IMAD.MOV.U32 R29, RZ, RZ, R28 ;  /* 0x000000ffff1d7224 */ /* 0x000fe400078e001c */
[----:B------:R-:W-:Y:S01]  /*14150*/  @!P1 IMAD.MOV R18, RZ, RZ, -R18 ;  /* 0x000000ffff129224 */ /* 0x000fe200078e0a12 */
[----:B------:R-:W-:Y:S01]  /*14160*/  ISETP.GT.U32.AND P1, PT, R0, R16, PT ;  /* 0x000000100000720c */ /* 0x000fe20003f24070 */
[----:B------:R-:W-:-:S02]  /*14170*/  IMAD.MOV.U32 R28, RZ, RZ, R21 ;  /* 0x000000ffff1c7224 */ /* 0x000fc400078e0015 */
[----:B------:R-:W-:Y:S02]  /*14180*/  @!P2 IMAD.MOV R6, RZ, RZ, -R6 ;  /* 0x000000ffff06a224 */ /* 0x000fe400078e0a06 */
[----:B------:R-:W-:Y:S02]  /*14190*/  @!P0 IMAD.MOV R5, RZ, RZ, -R5 ;  /* 0x000000ffff058224 */ /* 0x000fe400078e0a05 */
[----:B------:R-:W-:-:S06]  /*141a0*/  @!P3 IMAD.MOV R4, RZ, RZ, -R4 ;  /* 0x000000ffff04b224 */ /* 0x000fcc00078e0a04 */
[----:B------:R-:W-:Y:S01]  /*141b0*/  @!P1 IMAD.IADD R16, R16, 0x1, -R0 ;  /* 0x0000000110109824 */ /* 0x000fe200078e0a00 */
[----:B------:R-:W-:Y:S04]  /*141c0*/  STL [R1+0x154], R18 ;  /* 0x0001541201007387 */ /* 0x000fe80000100800 */
[----:B------:R0:W-:Y:S02]  /*141d0*/  STL [R1+0x12c], R6 ;  /* 0x00012c0601007387 */ /* 0x0001e40000100800 */
[----:B0-----:R-:W-:Y:S02]  /*141e0*/  IABS R6, R31 ;  /* 0x0000001f00067213 */ /* 0x001fe40000000000 */
[----:B------:R0:W-:Y:S01]  /*141f0*/  STL [R1+0xd0], R5 ;  /* 0x0000d00501007387 */ /* 0x0001e20000100800 */
[----:B------:R-:W-:-:S03]  /*14200*/  @!P4 IMAD.MOV R16, RZ, RZ, -R16 ;  /* 0x000000ffff10c224 */ /* 0x000fc600078e0a10 */
[----:B------:R1:W-:Y:S01]  /*14210*/  STL [R1+0xcc], R4 ;  /* 0x0000cc0401007387 */ /* 0x0003e20000100800 */
[----:B0-----:R-:W-:-:S05]  /*14220*/  IABS R5, R30 ;  /* 0x0000001e00057213 */ /* 0x001fca0000000000 */
[----:B-1----:R-:W-:-:S04]  /*14230*/  IMAD.HI.U32 R4, R8, R5, RZ ;  /* 0x0000000508047227 */ /* 0x002fc800078e00ff */
[----:B------:R-:W-:Y:S01]  /*14240*/  IMAD.MOV R4, RZ, RZ, -R4 ;  /* 0x000000ffff047224 */ /* 0x000fe200078e0a04 */
[----:B------:R-:W-:Y:S03]  /*14250*/  STL [R1+0xc8], R16 ;  /* 0x0000c81001007387 */ /* 0x000fe60000100800 */
[----:B------:R-:W-:Y:S01]  /*14260*/  IMAD R5, R0, R4, R5 ;  /* 0x0000000400057224 */ /* 0x000fe200078e0205 */
[----:B------:R-:W-:Y:S02]  /*14270*/  IABS R4, R29 ;  /* 0x0000001d00047213 */ /* 0x000fe40000000000 */
[----:B------:R-:W-:Y:S02]  /*14280*/  IABS R61, R28 ;  /* 0x0000001c003d7213 */ /* 0x000fe40000000000 */
[----:B--2---:R-:W-:Y:S02]  /*14290*/  IABS R15, R39 ;  /* 0x00000027000f7213 */ /* 0x004fe40000000000 */
[----:B---3--:R-:W-:-:S03]  /*142a0*/  IABS R14, R38 ;  /* 0x00000026000e7213 */ /* 0x008fc60000000000 */
[----:B------:R-:W-:-:S04]  /*142b0*/  IMAD.HI.U32 R10, R8, R15, RZ ;  /* 0x0000000f080a7227 */ /* 0x000fc800078e00ff */
[----:B------:R-:W-:Y:S02]  /*142c0*/  IMAD.MOV R10, RZ, RZ, -R10 ;  /* 0x000000ffff0a7224 */ /* 0x000fe400078e0a0a */
[----:B------:R-:W-:Y:S01]  /*142d0*/  IMAD.HI.U32 R9, R8, R14, RZ ;  /* 0x0000000e08097227 */ /* 0x000fe200078e00ff */
[----:B----4-:R-:W-:-:S03]  /*142e0*/  IABS R13, R37 ;  /* 0x00000025000d7213 */ /* 0x010fc60000000000 */
[----:B------:R-:W-:Y:S02]  /*142f0*/  IMAD R15, R0, R10, R15 ;  /* 0x0000000a000f7224 */ /* 0x000fe400078e020f */
[----:B------:R-:W-:Y:S02]  /*14300*/  IMAD.MOV R9, RZ, RZ, -R9 ;  /* 0x000000ffff097224 */ /* 0x000fe400078e0a09 */
[----:B------:R-:W-:Y:S01]  /*14310*/  IMAD.HI.U32 R7, R8, R13, RZ ;  /* 0x0000000d08077227 */ /* 0x000fe200078e00ff */
[----:B------:R-:W-:-:S03]  /*14320*/  ISETP.GT.U32.AND P5, PT, R0, R15, PT ;  /* 0x0000000f0000720c */ /* 0x000fc60003fa4070 */
[----:B------:R-:W-:Y:S01]  /*14330*/  IMAD R14, R0, R9, R14 ;  /* 0x00000009000e7224 */ /* 0x000fe200078e020e */
[----:B-----5:R-:W-:Y:S01]  /*14340*/  IABS R12, R36 ;  /* 0x00000024000c7213 */ /* 0x020fe20000000000 */
[----:B------:R-:W-:-:S03]  /*14350*/  IMAD.MOV R7, RZ, RZ, -R7 ;  /* 0x000000ffff077224 */ /* 0x000fc600078e0a07 */
[----:B------:R-:W-:Y:S01]  /*14360*/  ISETP.GT.U32.AND P6, PT, R0, R14, PT ;  /* 0x0000000e0000720c */ /* 0x000fe20003fc4070 */
[----:B------:R-:W-:-:S04]  /*14370*/  IMAD.HI.U32 R9, R8, R12, RZ ;  /* 0x0000000c08097227 */ /* 0x000fc800078e00ff */
[C---:B------:R-:W-:Y:S02]  /*14380*/  IMAD R13, R0.reuse, R7, R13 ;  /* 0x00000007000d7224 */ /* 0x040fe400078e020d */
[----:B------:R-:W-:Y:S01]  /*14390*/  IMAD.MOV R9, RZ, RZ, -R9 ;  /* 0x000000ffff097224 */ /* 0x000fe200078e0a09 */
[----:B------:R-:W-:Y:S01]  /*143a0*/  IABS R11, R35 ;  /* 0x00000023000b7213 */ /* 0x000fe20000000000 */
[----:B------:R-:W-:Y:S01]  /*143b0*/  @!P5 IMAD.IADD R15, R15, 0x1, -R0 ;  /* 0x000000010f0fd824 */ /* 0x000fe200078e0a00 */
[C---:B------:R-:W-:Y:S01]  /*143c0*/  ISETP.GT.U32.AND P5, PT, R0.reuse, R13, PT ;  /* 0x0000000d0000720c */ /* 0x040fe20003fa4070 */
[----:B------:R-:W-:Y:S01]  /*143d0*/  IMAD R12, R0, R9, R12 ;  /* 0x00000009000c7224 */ /* 0x000fe200078e020c */
[----:B------:R-:W-:Y:S01]  /*143e0*/  IABS R7, R34 ;  /* 0x0000002200077213 */ /* 0x000fe20000000000 */
[----:B------:R-:W-:Y:S01]  /*143f0*/  IMAD.HI.U32 R21, R8, R11, RZ ;  /* 0x0000000b08157227 */ /* 0x000fe200078e00ff */
[----:B------:R-:W-:-:S03]  /*14400*/  ISETP.GT.U32.AND P2, PT, R0, R15, PT ;  /* 0x0000000f0000720c */ /* 0x000fc60003f44070 */
[----:B------:R-:W-:Y:S01]  /*14410*/  @!P6 IMAD.IADD R14, R14, 0x1, -R0 ;  /* 0x000000010e0ee824 */ /* 0x000fe200078e0a00 */
[----:B------:R-:W-:Y:S01]  /*14420*/  ISETP.GT.U32.AND P6, PT, R0, R12, PT ;  /* 0x0000000c0000720c */ /* 0x000fe20003fc4070 */
[----:B------:R-:W-:Y:S01]  /*14430*/  IMAD.HI.U32 R20, R8, R7, RZ ;  /* 0x0000000708147227 */ /* 0x000fe200078e00ff */
[----:B------:R-:W-:-:S03]  /*14440*/  IABS R10, R33 ;  /* 0x00000021000a7213 */ /* 0x000fc60000000000 */
[----:B------:R-:W-:Y:S02]  /*14450*/  IMAD.MOV R21, RZ, RZ, -R21 ;  /* 0x000000ffff157224 */ /* 0x000fe400078e0a15 */
[----:B------:R-:W-:Y:S02]  /*14460*/  IMAD.MOV R20, RZ, RZ, -R20 ;  /* 0x000000ffff147224 */ /* 0x000fe400078e0a14 */
[C---:B------:R-:W-:Y:S01]  /*14470*/  IMAD R11, R0.reuse, R21, R11 ;  /* 0x00000015000b7224 */ /* 0x040fe200078e020b */
[----:B------:R-:W-:Y:S01]  /*14480*/  ISETP.GT.U32.AND P0, PT, R0, R14, PT ;  /* 0x0000000e0000720c */ /* 0x000fe20003f04070 */
[----:B------:R-:W-:Y:S02]  /*14490*/  @!P5 IMAD.IADD R13, R13, 0x1, -R0 ;  /* 0x000000010d0dd824 */ /* 0x000fe400078e0a00 */
[----:B------:R-:W-:Y:S01]  /*144a0*/  IMAD.HI.U32 R19, R8, R10, RZ ;  /* 0x0000000a08137227 */ /* 0x000fe200078e00ff */
[----:B------:R-:W-:-:S03]  /*144b0*/  ISETP.GT.U32.AND P1, PT, R0, R11, PT ;  /* 0x0000000b0000720c */ /* 0x000fc60003f24070 */
[C---:B------:R-:W-:Y:S01]  /*144c0*/  IMAD R7, R0.reuse, R20, R7 ;  /* 0x0000001400077224 */ /* 0x040fe200078e0207 */
[----:B------:R-:W-:Y:S01]  /*144d0*/  IABS R9, R32 ;  /* 0x0000002000097213 */ /* 0x000fe20000000000 */
[----:B------:R-:W-:Y:S01]  /*144e0*/  IMAD.MOV R19, RZ, RZ, -R19 ;  /* 0x000000ffff137224 */ /* 0x000fe200078e0a13 */
[----:B------:R-:W-:Y:S01]  /*144f0*/  ISETP.GT.U32.AND P3, PT, R0, R13, PT ;  /* 0x0000000d0000720c */ /* 0x000fe20003f64070 */
[--C-:B------:R-:W-:Y:S02]  /*14500*/  @!P6 IMAD.IADD R12, R12, 0x1, -R0.reuse ;  /* 0x000000010c0ce824 */ /* 0x100fe400078e0a00 */
[----:B------:R-:W-:Y:S01]  /*14510*/  @!P2 IMAD.IADD R15, R15, 0x1, -R0 ;  /* 0x000000010f0fa824 */ /* 0x000fe200078e0a00 */
[----:B------:R-:W-:Y:S01]  /*14520*/  ISETP.GT.U32.AND P2, PT, R0, R7, PT ;  /* 0x000000070000720c */ /* 0x000fe20003f44070 */
[----:B------:R-:W-:Y:S01]  /*14530*/  IMAD.HI.U32 R17, R8, R9, RZ ;  /* 0x0000000908117227 */ /* 0x000fe200078e00ff */
[----:B------:R-:W-:-:S03]  /*14540*/  ISETP.GT.U32.AND P6, PT, R0, R12, PT ;  /* 0x0000000c0000720c */ /* 0x000fc60003fc4070 */
[----:B------:R-:W-:Y:S02]  /*14550*/  IMAD R10, R0, R19, R10 ;  /* 0x00000013000a7224 */ /* 0x000fe400078e020a */
[----:B------:R-:W-:Y:S02]  /*14560*/  IMAD.MOV R17, RZ, RZ, -R17 ;  /* 0x000000ffff117224 */ /* 0x000fe400078e0a11 */
[--C-:B------:R-:W-:Y:S01]  /*14570*/  @!P0 IMAD.IADD R14, R14, 0x1, -R0.reuse ;  /* 0x000000010e0e8824 */ /* 0x100fe200078e0a00 */
[C---:B------:R-:W-:Y:S01]  /*14580*/  ISETP.GT.U32.AND P0, PT, R0.reuse, R10, PT ;  /* 0x0000000a0000720c */ /* 0x040fe20003f04070 */
[--C-:B------:R-:W-:Y:S01]  /*14590*/  @!P1 IMAD.IADD R11, R11, 0x1, -R0.reuse ;  /* 0x000000010b0b9824 */ /* 0x100fe200078e0a00 */
[----:B------:R-:W-:Y:S01]  /*145a0*/  ISETP.GE.AND P5, PT, R39, RZ, PT ;  /* 0x000000ff2700720c */ /* 0x000fe20003fa6270 */
[----:B------:R-:W-:Y:S01]  /*145b0*/  IMAD R9, R0, R17, R9 ;  /* 0x0000001100097224 */ /* 0x000fe200078e0209 */
[----:B------:R-:W-:Y:S01]  /*145c0*/  ISETP.GE.AND P1, PT, R37, RZ, PT ;  /* 0x000000ff2500720c */ /* 0x000fe20003f26270 */
[----:B------:R-:W-:Y:S01]  /*145d0*/  @!P3 IMAD.IADD R13, R13, 0x1, -R0 ;  /* 0x000000010d0db824 */ /* 0x000fe200078e0a00 */
[----:B------:R-:W-:Y:S01]  /*145e0*/  ISETP.GE.AND P3, PT, R38, RZ, PT ;  /* 0x000000ff2600720c */ /* 0x000fe20003f66270 */
[----:B------:R-:W-:-:S04]  /*145f0*/  IMAD.HI.U32 R17, R8, R6, RZ ;  /* 0x0000000608117227 */ /* 0x000fc800078e00ff */
[--C-:B------:R-:W-:Y:S01]  /*14600*/  @!P2 IMAD.IADD R7, R7, 0x1, -R0.reuse ;  /* 0x000000010707a824 */ /* 0x100fe200078e0a00 */
[----:B------:R-:W-:Y:S01]  /*14610*/  ISETP.GE.AND P2, PT, R36, RZ, PT ;  /* 0x000000ff2400720c */ /* 0x000fe20003f46270 */
[----:B------:R-:W-:Y:S02]  /*14620*/  IMAD.MOV R17, RZ, RZ, -R17 ;  /* 0x000000ffff117224 */ /* 0x000fe400078e0a11 */
[----:B------:R-:W-:Y:S01]  /*14630*/  @!P6 IMAD.IADD R12, R12, 0x1, -R0 ;  /* 0x000000010c0ce824 */ /* 0x000fe200078e0a00 */
[C---:B------:R-:W-:Y:S01]  /*14640*/  ISETP.GT.U32.AND P6, PT, R0.reuse, R9, PT ;  /* 0x000000090000720c */ /* 0x040fe20003fc4070 */
[C---:B------:R-:W-:Y:S01]  /*14650*/  IMAD R6, R0.reuse, R17, R6 ;  /* 0x0000001100067224 */ /* 0x040fe200078e0206 */
[----:B------:R-:W-:Y:S01]  /*14660*/  ISETP.GT.U32.AND P4, PT, R0, R11, PT ;  /* 0x0000000b0000720c */ /* 0x000fe20003f84070 */
[----:B------:R-:W-:Y:S02]  /*14670*/  @!P0 IMAD.IADD R10, R10, 0x1, -R0 ;  /* 0x000000010a0a8824 */ /* 0x000fe400078e0a00 */
[----:B------:R-:W-:Y:S01]  /*14680*/  @!P5 IMAD.MOV R15, RZ, RZ, -R15 ;  /* 0x000000ffff0fd224 */ /* 0x000fe200078e0a0f */
[C---:B------:R-:W-:Y:S01]  /*14690*/  ISETP.GT.U32.AND P5, PT, R0.reuse, R7, PT ;  /* 0x000000070000720c */ /* 0x040fe20003fa4070 */
[----:B------:R-:W-:Y:S01]  /*146a0*/  @!P1 IMAD.MOV R13, RZ, RZ, -R13 ;  /* 0x000000ffff0d9224 */ /* 0x000fe200078e0a0d */
[C---:B------:R-:W-:Y:S01]  /*146b0*/  ISETP.GT.U32.AND P1, PT, R0.reuse, R6, PT ;  /* 0x000000060000720c */ /* 0x040fe20003f24070 */
[----:B------:R-:W-:Y:S01]  /*146c0*/  @!P3 IMAD.MOV R14, RZ, RZ, -R14 ;  /* 0x000000ffff0eb224 */ /* 0x000fe200078e0a0e */
[----:B------:R-:W-:Y:S01]  /*146d0*/  ISETP.GT.U32.AND P3, PT, R0, R10, PT ;  /* 0x0000000a0000720c */ /* 0x000fe20003f64070 */
[----:B------:R-:W-:Y:S01]  /*146e0*/  @!P2 IMAD.MOV R12, RZ, RZ, -R12 ;  /* 0x000000ffff0ca224 */ /* 0x000fe200078e0a0c */
[----:B------:R-:W-:Y:S01]  /*146f0*/  ISETP.GE.AND P0, PT, R35, RZ, PT ;  /* 0x000000ff2300720c */ /* 0x000fe20003f06270 */
[----:B------:R-:W-:Y:S01]  /*14700*/  STL [R1+0xc4], R15 ;  /* 0x0000c40f01007387 */ /* 0x000fe20000100800 */
[----:B------:R-:W-:Y:S01]  /*14710*/  @!P6 IMAD.IADD R9, R9, 0x1, -R0 ;  /* 0x000000010909e824 */ /* 0x000fe200078e0a00 */
[----:B------:R-:W-:-:S02]  /*14720*/  ISETP.GE.AND P2, PT, R34, RZ, PT ;  /* 0x000000ff2200720c */ /* 0x000fc40003f46270 */
[----:B------:R-:W-:Y:S01]  /*14730*/  STL [R1+0xc0], R14 ;  /* 0x0000c00e01007387 */ /* 0x000fe20000100800 */
[--C-:B------:R-:W-:Y:S01]  /*14740*/  @!P4 IMAD.IADD R11, R11, 0x1, -R0.reuse ;  /* 0x000000010b0bc824 */ /* 0x100fe200078e0a00 */
[C---:B------:R-:W-:Y:S02]  /*14750*/  ISETP.GT.U32.AND P4, PT, R0.reuse, R5, PT ;  /* 0x000000050000720c */ /* 0x040fe40003f84070 */
[----:B------:R-:W-:Y:S04]  /*14760*/  STL [R1+0xbc], R13 ;  /* 0x0000bc0d01007387 */ /* 0x000fe80000100800 */
[----:B------:R0:W-:Y:S01]  /*14770*/  STL [R1+0xb8], R12 ;  /* 0x0000b80c01007387 */ /* 0x0001e20000100800 */
[----:B------:R-:W-:Y:S01]  /*14780*/  ISETP.GT.U32.AND P6, PT, R0, R9, PT ;  /* 0x000000090000720c */ /* 0x000fe20003fc4070 */
[----:B------:R-:W-:-:S02]  /*14790*/  @!P5 IMAD.IADD R7, R7, 0x1, -R0 ;  /* 0x000000010707d824 */ /* 0x000fc400078e0a00 */
[----:B------:R-:W-:Y:S02]  /*147a0*/  @!P1 IMAD.IADD R6, R6, 0x1, -R0 ;  /* 0x0000000106069824 */ /* 0x000fe400078e0a00 */
[----:B0-----:R-:W-:Y:S01]  /*147b0*/  IMAD.HI.U32 R12, R8, R4, RZ ;  /* 0x00000004080c7227 */ /* 0x001fe200078e00ff */
[----:B------:R-:W-:-:S03]  /*147c0*/  ISETP.GE.AND P5, PT, R33, RZ, PT ;  /* 0x000000ff2100720c */ /* 0x000fc60003fa6270 */
[----:B------:R-:W-:Y:S02]  /*147d0*/  IMAD.MOV R12, RZ, RZ, -R12 ;  /* 0x000000ffff0c7224 */ /* 0x000fe400078e0a0c */
[----:B------:R-:W-:Y:S01]  /*147e0*/  @!P3 IMAD.IADD R10, R10, 0x1, -R0 ;  /* 0x000000010a0ab824 */ /* 0x000fe200078e0a00 */
[----:B------:R-:W-:Y:S01]  /*147f0*/  ISETP.GE.AND P3, PT, R32, RZ, PT ;  /* 0x000000ff2000720c */ /* 0x000fe20003f66270 */
[C---:B------:R-:W-:Y:S02]  /*14800*/  IMAD R4, R0.reuse, R12, R4 ;  /* 0x0000000c00047224 */ /* 0x040fe400078e0204 */
[----:B------:R-:W-:Y:S02]  /*14810*/  IMAD.MOV.U32 R13, RZ, RZ, R7 ;  /* 0x000000ffff0d7224 */ /* 0x000fe400078e0007 */
[----:B------:R-:W-:Y:S01]  /*14820*/  @!P0 IMAD.MOV R11, RZ, RZ, -R11 ;  /* 0x000000ffff0b8224 */ /* 0x000fe200078e0a0b */
[C---:B------:R-:W-:Y:S01]  /*14830*/  ISETP.GT.U32.AND P0, PT, R0.reuse, R6, PT ;  /* 0x000000060000720c */ /* 0x040fe20003f04070 */
[----:B------:R-:W-:Y:S01]  /*14840*/  @!P2 IMAD.MOV R13, RZ, RZ, -R13 ;  /* 0x000000ffff0da224 */ /* 0x000fe200078e0a0d */
[----:B------:R-:W-:Y:S01]  /*14850*/  ISETP.GT.U32.AND P2, PT, R0, R4, PT ;  /* 0x000000040000720c */ /* 0x000fe20003f44070 */
[----:B------:R-:W-:-:S02]  /*14860*/  @!P4 IMAD.IADD R5, R5, 0x1, -R0 ;  /* 0x000000010505c824 */ /* 0x000fc400078e0a00 */
[----:B------:R-:W-:-:S04]  /*14870*/  IMAD.HI.U32 R7, R8, R61, RZ ;  /* 0x0000003d08077227 */ /* 0x000fc800078e00ff */
[----:B------:R-:W-:Y:S01]  /*14880*/  @!P6 IMAD.IADD R9, R9, 0x1, -R0 ;  /* 0x000000010909e824 */ /* 0x000fe200078e0a00 */
[----:B------:R-:W-:Y:S01]  /*14890*/  ISETP.GE.AND P6, PT, R31, RZ, PT ;  /* 0x000000ff1f00720c */ /* 0x000fe20003fc6270 */
[----:B------:R-:W-:Y:S01]  /*148a0*/  IMAD.MOV R7, RZ, RZ, -R7 ;  /* 0x000000ffff077224 */ /* 0x000fe200078e0a07 */
[----:B------:R-:W-:Y:S01]  /*148b0*/  ISETP.GT.U32.AND P4, PT, R0, R5, PT ;  /* 0x000000050000720c */ /* 0x000fe20003f84070 */
[----:B------:R-:W-:Y:S02]  /*148c0*/  @!P5 IMAD.MOV R10, RZ, RZ, -R10 ;  /* 0x000000ffff0ad224 */ /* 0x000fe400078e0a0a */
[----:B------:R-:W-:Y:S01]  /*148d0*/  @!P3 IMAD.MOV R9, RZ, RZ, -R9 ;  /* 0x000000ffff09b224 */ /* 0x000fe200078e0a09 */
[----:B------:R-:W-:Y:S01]  /*148e0*/  STL [R1+0xac], R11 ;  /* 0x0000ac0b01007387 */ /* 0x000fe20000100800 */
[--C-:B------:R-:W-:Y:S02]  /*148f0*/  @!P0 IMAD.IADD R6, R6, 0x1, -R0.reuse ;  /* 0x0000000106068824 */ /* 0x100fe400078e0a00 */
[----:B------:R-:W-:Y:S01]  /*14900*/  IMAD R61, R0, R7, R61 ;  /* 0x00000007003d7224 */ /* 0x000fe200078e023d */
[----:B------:R-:W-:Y:S01]  /*14910*/  STL [R1+0x8], R13 ;  /* 0x0000080d01007387 */ /* 0x000fe20000100800 */
[----:B------:R-:W-:-:S03]  /*14920*/  @!P2 IMAD.IADD R4, R4, 0x1, -R0 ;  /* 0x000000010404a824 */ /* 0x000fc600078e0a00 */
[----:B------:R-:W-:Y:S01]  /*14930*/  STL [R1+0x4], R10 ;  /* 0x0000040a01007387 */ /* 0x000fe20000100800 */
[----:B------:R-:W-:-:S03]  /*14940*/  IABS R12, R27 ;  /* 0x0000001b000c7213 */ /* 0x000fc60000000000 */
[----:B------:R0:W-:Y:S01]  /*14950*/  STL [R1+0x140], R9 ;  /* 0x0001400901007387 */ /* 0x0001e20000100800 */
[----:B------:R-:W-:Y:S01]  /*14960*/  ISETP.GT.U32.AND P2, PT, R0, R61, PT ;  /* 0x0000003d0000720c */ /* 0x000fe20003f44070 */
[----:B------:R-:W-:Y:S02]  /*14970*/  @!P4 IMAD.IADD R5, R5, 0x1, -R0 ;  /* 0x000000010505c824 */ /* 0x000fe400078e0a00 */
[----:B0-----:R-:W-:Y:S02]  /*14980*/  IMAD.MOV.U32 R9, RZ, RZ, R6 ;  /* 0x000000ffff097224 */ /* 0x001fe400078e0006 */
[----:B------:R-:W-:-:S04]  /*14990*/  IMAD.HI.U32 R6, R8, R12, RZ ;  /* 0x0000000c08067227 */ /* 0x000fc800078e00ff */
[----:B------:R-:W-:Y:S01]  /*149a0*/  @!P6 IMAD.MOV R9, RZ, RZ, -R9 ;  /* 0x000000ffff09e224 */ /* 0x000fe200078e0a09 */
[----:B------:R-:W-:Y:S01]  /*149b0*/  ISETP.GT.U32.AND P6, PT, R0, R4, PT ;  /* 0x000000040000720c */ /* 0x000fe20003fc4070 */
[----:B------:R-:W-:Y:S01]  /*149c0*/  IMAD.MOV.U32 R7, RZ, RZ, R5 ;  /* 0x000000ffff077224 */ /* 0x000fe200078e0005 */
[----:B------:R-:W-:Y:S01]  /*149d0*/  ISETP.GE.AND P1, PT, R30, RZ, PT ;  /* 0x000000ff1e00720c */ /* 0x000fe20003f26270 */
[----:B------:R-:W-:Y:S02]  /*149e0*/  IMAD.MOV R5, RZ, RZ, -R6 ;  /* 0x000000ffff057224 */ /* 0x000fe400078e0a06 */
[----:B------:R-:W-:Y:S02]  /*149f0*/  @!P2 IMAD.IADD R61, R61, 0x1, -R0 ;  /* 0x000000013d3da824 */ /* 0x000fe400078e0a00 */
[----:B------:R-:W-:Y:S01]  /*14a00*/  IMAD R12, R0, R5, R12 ;  /* 0x00000005000c7224 */ /* 0x000fe200078e020c */
[----:B------:R-:W-:Y:S02]  /*14a10*/  IABS R13, R26 ;  /* 0x0000001a000d7213 */ /* 0x000fe40000000000 */
[----:B------:R-:W-:-:S02]  /*14a20*/  IABS R15, R23 ;  /* 0x00000017000f7213 */ /* 0x000fc40000000000 */
[----:B------:R-:W-:Y:S01]  /*14a30*/  ISETP.GT.U32.AND P2, PT, R0, R61, PT ;  /* 0x0000003d0000720c */ /* 0x000fe20003f44070 */
[----:B------:R-:W-:Y:S01]  /*14a40*/  @!P6 IMAD.IADD R4, R4, 0x1, -R0 ;  /* 0x000000010404e824 */ /* 0x000fe200078e0a00 */
[----:B------:R-:W-:Y:S01]  /*14a50*/  ISETP.GT.U32.AND P6, PT, R0, R12, PT ;  /* 0x0000000c0000720c */ /* 0x000fe20003fc4070 */
[----:B------:R-:W-:Y:S01]  /*14a60*/  @!P1 IMAD.MOV R7, RZ, RZ, -R7 ;  /* 0x000000ffff079224 */ /* 0x000fe200078e0a07 */
[----:B------:R-:W-:Y:S01]  /*14a70*/  IABS R14, R22 ;  /* 0x00000016000e7213 */ /* 0x000fe20000000000 */
[----:B------:R-:W-:Y:S01]  /*14a80*/  IMAD.HI.U32 R5, R8, R13, RZ ;  /* 0x0000000d08057227 */ /* 0x000fe200078e00ff */
[----:B------:R-:W-:Y:S01]  /*14a90*/  ISETP.GE.AND P3, PT, R28, RZ, PT ;  /* 0x000000ff1c00720c */ /* 0x000fe20003f66270 */
[----:B------:R-:W-:Y:S02]  /*14aa0*/  STL [R1+0x13c], R9 ;  /* 0x00013c0901007387 */ /* 0x000fe40000100800 */
[----:B------:R-:W-:Y:S01]  /*14ab0*/  IMAD.HI.U32 R6, R8, R15, RZ ;  /* 0x0000000f08067227 */ /* 0x000fe200078e00ff */
[----:B------:R-:W-:Y:S01]  /*14ac0*/  ISETP.GE.AND P5, PT, R29, RZ, PT ;  /* 0x000000ff1d00720c */ /* 0x000fe20003fa6270 */
[----:B------:R0:W-:Y:S02]  /*14ad0*/  STL [R1+0x130], R7 ;  /* 0x0001300701007387 */ /* 0x0001e40000100800 */
[----:B------:R-:W-:-:S02]  /*14ae0*/  IMAD.MOV R5, RZ, RZ, -R5 ;  /* 0x000000ffff057224 */ /* 0x000fc400078e0a05 */
[----:B------:R-:W-:Y:S02]  /*14af0*/  IMAD.MOV R6, RZ, RZ, -R6 ;  /* 0x000000ffff067224 */ /* 0x000fe400078e0a06 */
[----:B------:R-:W-:Y:S02]  /*14b00*/  IMAD R13, R0, R5, R13 ;  /* 0x00000005000d7224 */ /* 0x000fe400078e020d */
[----:B0-----:R-:W-:-:S04]  /*14b10*/  IMAD.HI.U32 R7, R8, R14, RZ ;  /* 0x0000000e08077227 */ /* 0x001fc800078e00ff */
[----:B------:R-:W-:Y:S02]  /*14b20*/  IMAD.MOV R7, RZ, RZ, -R7 ;  /* 0x000000ffff077224 */ /* 0x000fe400078e0a07 */
[--C-:B------:R-:W-:Y:S02]  /*14b30*/  @!P6 IMAD.IADD R12, R12, 0x1, -R0.reuse ;  /* 0x000000010c0ce824 */ /* 0x100fe400078e0a00 */
[C---:B------:R-:W-:Y:S02]  /*14b40*/  IMAD R15, R0.reuse, R6, R15 ;  /* 0x00000006000f7224 */ /* 0x040fe400078e020f */
[----:B------:R-:W-:Y:S01]  /*14b50*/  @!P2 IMAD.IADD R61, R61, 0x1, -R0 ;  /* 0x000000013d3da824 */ /* 0x000fe200078e0a00 */
[C---:B------:R-:W-:Y:S01]  /*14b60*/  ISETP.GT.U32.AND P2, PT, R0.reuse, R13, PT ;  /* 0x0000000d0000720c */ /* 0x040fe20003f44070 */
[C---:B------:R-:W-:Y:S02]  /*14b70*/  IMAD R14, R0.reuse, R7, R14 ;  /* 0x00000007000e7224 */ /* 0x040fe400078e020e */
[----:B------:R-:W-:Y:S01]  /*14b80*/  IMAD.MOV.U32 R9, RZ, RZ, R4 ;  /* 0x000000ffff097224 */ /* 0x000fe200078e0004 */
[C---:B------:R-:W-:Y:S01]  /*14b90*/  ISETP.GT.U32.AND P6, PT, R0.reuse, R12, PT ;  /* 0x0000000c0000720c */ /* 0x040fe20003fc4070 */
[----:B------:R-:W-:Y:S01]  /*14ba0*/  @!P3 IMAD.MOV R61, RZ, RZ, -R61 ;  /* 0x000000ffff3db224 */ /* 0x000fe200078e0a3d */
[----:B------:R-:W-:Y:S01]  /*14bb0*/  ISETP.GT.U32.AND P3, PT, R0, R15, PT ;  /* 0x0000000f0000720c */ /* 0x000fe20003f64070 */
[----:B------:R-:W-:Y:S01]  /*14bc0*/  @!P5 IMAD.MOV R9, RZ, RZ, -R9 ;  /* 0x000000ffff09d224 */ /* 0x000fe200078e0a09 */
[----:B------:R-:W-:-:S02]  /*14bd0*/  IABS R16, R42 ;  /* 0x0000002a00107213 */ /* 0x000fc40000000000 */
[----:B------:R-:W-:Y:S02]  /*14be0*/  ISETP.GT.U32.AND P5, PT, R0, R14, PT ;  /* 0x0000000e0000720c */ /* 0x000fe40003fa4070 */
[----:B------:R-:W-:Y:S02]  /*14bf0*/  ISETP.GE.AND P0, PT, R27, RZ, PT ;  /* 0x000000ff1b00720c */ /* 0x000fe40003f06270 */
[----:B------:R-:W-:Y:S01]  /*14c00*/  IABS R17, R44 ;  /* 0x0000002c00117213 */ /* 0x000fe20000000000 */
[----:B------:R-:W-:-:S04]  /*14c10*/  IMAD.HI.U32 R5, R8, R16, RZ ;  /* 0x0000001008057227 */ /* 0x000fc800078e00ff */
[----:B------:R-:W-:Y:S01]  /*14c20*/  IMAD.HI.U32 R4, R8, R17, RZ ;  /* 0x0000001108047227 */ /* 0x000fe200078e00ff */
[----:B------:R-:W-:-:S03]  /*14c30*/  IABS R18, R43 ;  /* 0x0000002b00127213 */ /* 0x000fc60000000000 */
[----:B------:R-:W-:Y:S02]  /*14c40*/  IMAD.MOV R5, RZ, RZ, -R5 ;  /* 0x000000ffff057224 */ /* 0x000fe400078e0a05 */
[--C-:B------:R-:W-:Y:S02]  /*14c50*/  @!P2 IMAD.IADD R13, R13, 0x1, -R0.reuse ;  /* 0x000000010d0da824 */ /* 0x100fe400078e0a00 */
[--C-:B------:R-:W-:Y:S02]  /*14c60*/  @!P6 IMAD.IADD R12, R12, 0x1, -R0.reuse ;  /* 0x000000010c0ce824 */ /* 0x100fe400078e0a00 */
[----:B------:R-:W-:Y:S02]  /*14c70*/  @!P3 IMAD.IADD R15, R15, 0x1, -R0 ;  /* 0x000000010f0fb824 */ /* 0x000fe400078e0a00 */
[----:B------:R-:W-:Y:S02]  /*14c80*/  IMAD.MOV R4, RZ, RZ, -R4 ;  /* 0x000000ffff047224 */ /* 0x000fe400078e0a04 */
[----:B------:R-:W-:-:S02]  /*14c90*/  IMAD R16, R0, R5, R16 ;  /* 0x0000000500107224 */ /* 0x000fc400078e0210 */
[----:B------:R-:W-:Y:S01]  /*14ca0*/  @!P5 IMAD.IADD R14, R14, 0x1, -R0 ;  /* 0x000000010e0ed824 */ /* 0x000fe200078e0a00 */
[C---:B------:R-:W-:Y:S01]  /*14cb0*/  ISETP.GT.U32.AND P5, PT, R0.reuse, R13, PT ;  /* 0x0000000d0000720c */ /* 0x040fe20003fa4070 */
[----:B------:R-:W-:Y:S01]  /*14cc0*/  @!P0 IMAD.MOV R12, RZ, RZ, -R12 ;  /* 0x000000ffff0c8224 */ /* 0x000fe200078e0a0c */
[C---:B------:R-:W-:Y:S01]  /*14cd0*/  ISETP.GT.U32.AND P0, PT, R0.reuse, R15, PT ;  /* 0x0000000f0000720c */ /* 0x040fe20003f04070 */
[----:B------:R-:W-:Y:S02]  /*14ce0*/  IMAD R17, R0, R4, R17 ;  /* 0x0000000400117224 */ /* 0x000fe400078e0211 */
[----:B------:R-:W-:Y:S01]  /*14cf0*/  IMAD.HI.U32 R4, R8, R18, RZ ;  /* 0x0000001208047227 */ /* 0x000fe200078e00ff */
[C---:B------:R-:W-:Y:S02]  /*14d00*/  ISETP.GT.U32.AND P2, PT, R0.reuse, R16, PT ;  /* 0x000000100000720c */ /* 0x040fe40003f44070 */
[----:B------:R-:W-:Y:S01]  /*14d10*/  IABS R19, R25 ;  /* 0x0000001900137213 */ /* 0x000fe20000000000 */
[----:B------:R-:W-:Y:S01]  /*14d20*/  IMAD.MOV R4, RZ, RZ, -R4 ;  /* 0x000000ffff047224 */ /* 0x000fe200078e0a04 */
[----:B------:R-:W-:-:S02]  /*14d30*/  ISETP.GT.U32.AND P3, PT, R0, R14, PT ;  /* 0x0000000e0000720c */ /* 0x000fc40003f64070 */
[----:B------:R-:W-:Y:S01]  /*14d40*/  ISETP.GE.AND P1, PT, R22, RZ, PT ;  /* 0x000000ff1600720c */ /* 0x000fe20003f26270 */
[----:B------:R-:W-:Y:S01]  /*14d50*/  IMAD R18, R0, R4, R18 ;  /* 0x0000000400127224 */ /* 0x000fe200078e0212 */
[----:B------:R-:W-:Y:S01]  /*14d60*/  IABS R20, R45 ;  /* 0x0000002d00147213 */ /* 0x000fe20000000000 */
[----:B------:R-:W-:Y:S01]  /*14d70*/  IMAD.HI.U32 R6, R8, R19, RZ ;  /* 0x0000001308067227 */ /* 0x000fe200078e00ff */
[----:B------:R-:W-:-:S03]  /*14d80*/  ISETP.GE.AND P6, PT, R23, RZ, PT ;  /* 0x000000ff1700720c */ /* 0x000fc60003fc6270 */
[----:B------:R-:W-:Y:S01]  /*14d90*/  @!P5 IMAD.IADD R13, R13, 0x1, -R0 ;  /* 0x000000010d0dd824 */ /* 0x000fe200078e0a00 */
[----:B------:R-:W-:Y:S01]  /*14da0*/  ISETP.GT.U32.AND P5, PT, R0, R17, PT ;  /* 0x000000110000720c */ /* 0x000fe20003fa4070 */
[----:B------:R-:W-:-:S04]  /*14db0*/  IMAD.HI.U32 R5, R8, R20, RZ ;  /* 0x0000001408057227 */ /* 0x000fc800078e00ff */
[----:B------:R-:W-:Y:S01]  /*14dc0*/  @!P0 IMAD.IADD R15, R15, 0x1, -R0 ;  /* 0x000000010f0f8824 */ /* 0x000fe200078e0a00 */
[----:B------:R-:W-:Y:S01]  /*14dd0*/  ISETP.GT.U32.AND P0, PT, R0, R18, PT ;  /* 0x000000120000720c */ /* 0x000fe20003f04070 */
[----:B------:R-:W-:Y:S02]  /*14de0*/  IMAD.MOV R6, RZ, RZ, -R6 ;  /* 0x000000ffff067224 */ /* 0x000fe400078e0a06 */
[--C-:B------:R-:W-:Y:S01]  /*14df0*/  @!P2 IMAD.IADD R16, R16, 0x1, -R0.reuse ;  /* 0x000000011010a824 */ /* 0x100fe200078e0a00 */
[----:B------:R-:W-:Y:S01]  /*14e00*/  ISETP.GE.AND P4, PT, R26, RZ, PT ;  /* 0x000000ff1a00720c */ /* 0x000fe20003f86270 */
[----:B------:R-:W-:Y:S02]  /*14e10*/  @!P3 IMAD.IADD R14, R14, 0x1, -R0 ;  /* 0x000000010e0eb824 */ /* 0x000fe400078e0a00 */
[----:B------:R-:W-:Y:S02]  /*14e20*/  IMAD.MOV R5, RZ, RZ, -R5 ;  /* 0x000000ffff057224 */ /* 0x000fe400078e0a05 */
[C---:B------:R-:W-:Y:S01]  /*14e30*/  IMAD R19, R0.reuse, R6, R19 ;  /* 0x0000000600137224 */ /* 0x040fe200078e0213 */
[C---:B------:R-:W-:Y:S01]  /*14e40*/  ISETP.GT.U32.AND P2, PT, R0.reuse, R16, PT ;  /* 0x000000100000720c */ /* 0x040fe20003f44070 */
[----:B------:R-:W-:-:S02]  /*14e50*/  IMAD R20, R0, R5, R20 ;  /* 0x0000000500147224 */ /* 0x000fc400078e0214 */
[----:B------:R-:W-:Y:S01]  /*14e60*/  @!P1 IMAD.MOV R14, RZ, RZ, -R14 ;  /* 0x000000ffff0e9224 */ /* 0x000fe200078e0a0e */
[C---:B------:R-:W-:Y:S01]  /*14e70*/  ISETP.GT.U32.AND P1, PT, R0.reuse, R19, PT ;  /* 0x000000130000720c */ /* 0x040fe20003f24070 */
[----:B------:R-:W-:Y:S01]  /*14e80*/  @!P6 IMAD.MOV R15, RZ, RZ, -R15 ;  /* 0x000000ffff0fe224 */ /* 0x000fe200078e0a0f */
[----:B------:R-:W-:Y:S01]  /*14e90*/  ISETP.GT.U32.AND P6, PT, R0, R20, PT ;  /* 0x000000140000720c */ /* 0x000fe20003fc4070 */
[--C-:B------:R-:W-:Y:S02]  /*14ea0*/  @!P5 IMAD.IADD R17, R17, 0x1, -R0.reuse ;  /* 0x000000011111d824 */ /* 0x100fe400078e0a00 */
[--C-:B------:R-:W-:Y:S02]  /*14eb0*/  @!P0 IMAD.IADD R18, R18, 0x1, -R0.reuse ;  /* 0x0000000112128824 */ /* 0x100fe400078e0a00 */
[----:B------:R-:W-:Y:S01]  /*14ec0*/  @!P4 IMAD.MOV R13, RZ, RZ, -R13 ;  /* 0x000000ffff0dc224 */ /* 0x000fe200078e0a0d */
[C---:B------:R-:W-:Y:S02]  /*14ed0*/  ISETP.GT.U32.AND P0, PT, R0.reuse, R17, PT ;  /* 0x000000110000720c */ /* 0x040fe40003f04070 */
[----:B------:R-:W-:Y:S01]  /*14ee0*/  ISETP.GT.U32.AND P4, PT, R0, R18, PT ;  /* 0x000000120000720c */ /* 0x000fe20003f84070 */
[--C-:B------:R-:W-:Y:S01]  /*14ef0*/  @!P2 IMAD.IADD R16, R16, 0x1, -R0.reuse ;  /* 0x000000011010a824 */ /* 0x100fe200078e0a00 */
[----:B------:R-:W-:Y:S01]  /*14f00*/  ISETP.GE.AND P3, PT, R42, RZ, PT ;  /* 0x000000ff2a00720c */ /* 0x000fe20003f66270 */
[----:B------:R-:W-:Y:S01]  /*14f10*/  @!P1 IMAD.IADD R19, R19, 0x1, -R0 ;  /* 0x0000000113139824 */ /* 0x000fe200078e0a00 */
[----:B------:R-:W-:-:S02]  /*14f20*/  ISETP.GE.AND P2, PT, R44, RZ, PT ;  /* 0x000000ff2c00720c */ /* 0x000fc40003f46270 */
[----:B------:R-:W-:Y:S02]  /*14f30*/  IABS R21, R24 ;  /* 0x0000001800157213 */ /* 0x000fe40000000000 */
[----:B------:R-:W-:Y:S01]  /*14f40*/  ISETP.GE.AND P5, PT, R43, RZ, PT ;  /* 0x000000ff2b00720c */ /* 0x000fe20003fa6270 */
[--C-:B------:R-:W-:Y:S01]  /*14f50*/  @!P6 IMAD.IADD R20, R20, 0x1, -R0.reuse ;  /* 0x000000011414e824 */ /* 0x100fe200078e0a00 */
[----:B------:R-:W-:Y:S01]  /*14f60*/  ISETP.GT.U32.AND P6, PT, R0, R19, PT ;  /* 0x000000130000720c */ /* 0x000fe20003fc4070 */
[----:B------:R-:W-:Y:S01]  /*14f70*/  IMAD.HI.U32 R4, R8, R21, RZ ;  /* 0x0000001508047227 */ /* 0x000fe200078e00ff */
[----:B------:R0:W-:Y:S03]  /*14f80*/  STL [R1], R9 ;  /* 0x0000000901007387 */ /* 0x0001e60000100800 */
[----:B------:R-:W-:Y:S02]  /*14f90*/  @!P0 IMAD.IADD R17, R17, 0x1, -R0 ;  /* 0x0000000111118824 */ /* 0x000fe400078e0a00 */
[----:B------:R-:W-:-:S02]  /*14fa0*/  IMAD.MOV R4, RZ, RZ, -R4 ;  /* 0x000000ffff047224 */ /* 0x000fc400078e0a04 */
[----:B------:R-:W-:Y:S01]  /*14fb0*/  @!P4 IMAD.IADD R18, R18, 0x1, -R0 ;  /* 0x000000011212c824 */ /* 0x000fe200078e0a00 */
[----:B------:R-:W-:Y:S01]  /*14fc0*/  STL [R1+0x8468], R61 ;  /* 0x0084683d01007387 */ /* 0x000fe20000100800 */
[----:B------:R-:W-:Y:S02]  /*14fd0*/  @!P3 IMAD.MOV R16, RZ, RZ, -R16 ;  /* 0x000000ffff10b224 */ /* 0x000fe400078e0a10 */
[----:B------:R-:W-:Y:S01]  /*14fe0*/  @!P2 IMAD.MOV R17, RZ, RZ, -R17 ;  /* 0x000000ffff11a224 */ /* 0x000fe200078e0a11 */
[----:B------:R-:W-:Y:S01]  /*14ff0*/  STL [R1+0x846c], R12 ;  /* 0x00846c0c01007387 */ /* 0x000fe20000100800 */
[----:B------:R-:W-:Y:S02]  /*15000*/  IMAD R21, R0, R4, R21 ;  /* 0x0000000400157224 */ /* 0x000fe400078e0215 */
[----:B------:R-:W-:Y:S01]  /*15010*/  @!P5 IMAD.MOV R18, RZ, RZ, -R18 ;  /* 0x000000ffff12d224 */ /* 0x000fe200078e0a12 */
[----:B------:R-:W-:Y:S01]  /*15020*/  STL [R1+0x8470], R13 ;  /* 0x0084700d01007387 */ /* 0x000fe20000100800 */
[----:B------:R-:W-:-:S03]  /*15030*/  @!P6 IMAD.IADD R19, R19, 0x1, -R0 ;  /* 0x000000011313e824 */ /* 0x000fc600078e0a00 */
[----:B------:R-:W-:Y:S01]  /*15040*/  STL [R1+0x8474], R14 ;  /* 0x0084740e01007387 */ /* 0x000fe20000100800 */
[----:B------:R-:W-:-:S03]  /*15050*/  IABS R22, R51 ;  /* 0x0000003300167213 */ /* 0x000fc60000000000 */
[----:B------:R-:W-:Y:S01]  /*15060*/  STL [R1+0x8478], R15 ;  /* 0x0084780f01007387 */ /* 0x000fe20000100800 */
[----:B------:R-:W-:-:S03]  /*15070*/  ISETP.GT.U32.AND P0, PT, R0, R21, PT ;  /* 0x000000150000720c */ /* 0x000fc60003f04070 */
[----:B------:R-:W-:Y:S01]  /*15080*/  STL [R1+0x847c], R16 ;  /* 0x00847c1001007387 */ /* 0x000fe20000100800 */
[----:B------:R-:W-:-:S03]  /*15090*/  ISETP.GE.AND P6, PT, R51, RZ, PT ;  /* 0x000000ff3300720c */ /* 0x000fc60003fc6270 */
[----:B------:R-:W-:Y:S04]  /*150a0*/  STL [R1+0x8480], R17 ;  /* 0x0084801101007387 */ /* 0x000fe80000100800 */
[----:B------:R-:W-:Y:S04]  /*150b0*/  STL [R1+0x8484], R18 ;  /* 0x0084841201007387 */ /* 0x000fe80000100800 */
[----:B------:R-:W2:Y:S01]  /*150c0*/  LDL.LU R51, [R1+0x4d4] ;  /* 0x0004d40001337983 */ /* 0x000ea20000300800 */
[----:B------:R-:W-:-:S05]  /*150d0*/  @!P0 IMAD.IADD R21, R21, 0x1, -R0 ;  /* 0x0000000115158824 */ /* 0x000fca00078e0a00 */
[----:B------:R-:W-:Y:S02]  /*150e0*/  ISETP.GT.U32.AND P2, PT, R0, R21, PT ;  /* 0x000000150000720c */ /* 0x000fe40003f44070 */
[----:B------:R-:W-:Y:S01]  /*150f0*/  IABS R23, R50 ;  /* 0x0000003200177213 */ /* 0x000fe20000000000 */
[----:B------:R-:W-:-:S10]  /*15100*/  IMAD.HI.U32 R4, R8, R22, RZ ;  /* 0x0000001608047227 */ /* 0x000fd400078e00ff */
[----:B------:R-:W-:Y:S01]  /*15110*/  @!P2 IMAD.IADD R21, R21, 0x1, -R0 ;  /* 0x000000011515a824 */ /* 0x000fe200078e0a00 */
[----:B------:R-:W-:Y:S02]  /*15120*/  ISETP.GE.AND P2, PT, R50, RZ, PT ;  /* 0x000000ff3200720c */ /* 0x000fe40003f46270 */
[----:B------:R-:W3:Y:S01]  /*15130*/  LDL.LU R50, [R1+0x4d8] ;  /* 0x0004d80001327983 */ /* 0x000ee20000300800 */
[----:B------:R-:W-:-:S04]  /*15140*/  IMAD.MOV R4, RZ, RZ, -R4 ;  /* 0x000000ffff047224 */ /* 0x000fc800078e0a04 */
[----:B------:R-:W-:-:S05]  /*15150*/  IMAD R22, R0, R4, R22 ;  /* 0x0000000400167224 */ /* 0x000fca00078e0216 */
[----:B------:R-:W-:Y:S02]  /*15160*/  ISETP.GT.U32.AND P5, PT, R0, R22, PT ;  /* 0x000000160000720c */ /* 0x000fe40003fa4070 */
[----:B------:R-:W-:Y:S02]  /*15170*/  ISETP.GE.AND P1, PT, R24, RZ, PT ;  /* 0x000000ff1800720c */ /* 0x000fe40003f26270 */
[----:B------:R-:W-:-:S09]  /*15180*/  IABS R24, R46 ;  /* 0x0000002e00187213 */ /* 0x000fd20000000000 */
[----:B------:R-:W-:Y:S01]  /*15190*/  @!P5 IMAD.IADD R22, R22, 0x1, -R0 ;  /* 0x000000011616d824 */ /* 0x000fe200078e0a00 */
[----:B------:R-:W-:Y:S02]  /*151a0*/  ISETP.GE.AND P5, PT, R46, RZ, PT ;  /* 0x000000ff2e00720c */ /* 0x000fe40003fa6270 */
[----:B------:R-:W4:Y:S01]  /*151b0*/  LDL.LU R46, [R1+0x4dc] ;  /* 0x0004dc00012e7983 */ /* 0x000f220000300800 */
[----:B------:R-:W-:Y:S01]  /*151c0*/  ISETP.GT.U32.AND P0, PT, R0, R20, PT ;  /* 0x000000140000720c */ /* 0x000fe20003f04070 */
[----:B------:R-:W-:-:S04]  /*151d0*/  IMAD.HI.U32 R4, R8, R23, RZ ;  /* 0x0000001708047227 */ /* 0x000fc800078e00ff */
[----:B------:R-:W-:-:S04]  /*151e0*/  IMAD.MOV R4, RZ, RZ, -R4 ;  /* 0x000000ffff047224 */ /* 0x000fc800078e0a04 */
[----:B------:R-:W-:-:S04]  /*151f0*/  IMAD R23, R0, R4, R23 ;  /* 0x0000000400177224 */ /* 0x000fc800078e0217 */
[----:B------:R-:W-:Y:S01]  /*15200*/  @!P0 IMAD.IADD R20, R20, 0x1, -R0 ;  /* 0x0000000114148824 */ /* 0x000fe200078e0a00 */
[----:B------:R-:W-:Y:S02]  /*15210*/  ISETP.GT.U32.AND P0, PT, R0, R23, PT ;  /* 0x000000170000720c */ /* 0x000fe40003f04070 */
[----:B------:R-:W-:Y:S02]  /*15220*/  ISETP.GE.AND P3, PT, R25, RZ, PT ;  /* 0x000000ff1900720c */ /* 0x000fe40003f66270 */
[----:B------:R-:W-:Y:S02]  /*15230*/  ISETP.GE.AND P4, PT, R45, RZ, PT ;  /* 0x000000ff2d00720c */ /* 0x000fe40003f86270 */
[----:B------:R-:W-:-:S05]  /*15240*/  IABS R25, R49 ;  /* 0x0000003100197213 */ /* 0x000fca0000000000 */
[----:B------:R-:W-:Y:S01]  /*15250*/  IMAD.HI.U32 R4, R8, R25, RZ ;  /* 0x0000001908047227 */ /* 0x000fe200078e00ff */
[----:B------:R-:W-:-:S03]  /*15260*/  IABS R10, R48 ;  /* 0x00000030000a7213 */ /* 0x000fc60000000000 */
[----:B------:R-:W-:Y:S02]  /*15270*/  @!P0 IMAD.IADD R23, R23, 0x1, -R0 ;  /* 0x0000000117178824 */ /* 0x000fe400078e0a00 */
[----:B------:R-:W-:Y:S02]  /*15280*/  IMAD.MOV R4, RZ, RZ, -R4 ;  /* 0x000000ffff047224 */ /* 0x000fe400078e0a04 */
[----:B------:R-:W-:-:S04]  /*15290*/  IMAD.HI.U32 R5, R8, R24, RZ ;  /* 0x0000001808057227 */ /* 0x000fc800078e00ff */
[----:B------:R-:W-:Y:S01]  /*152a0*/  @!P4 IMAD.MOV R20, RZ, RZ, -R20 ;  /* 0x000000ffff14c224 */ /* 0x000fe200078e0a14 */
[C---:B------:R-:W-:Y:S01]  /*152b0*/  ISETP.GT.U32.AND P4, PT, R0.reuse, R23, PT ;  /* 0x000000170000720c */ /* 0x040fe20003f84070 */
[----:B------:R-:W-:Y:S02]  /*152c0*/  IMAD R25, R0, R4, R25 ;  /* 0x0000000400197224 */ /* 0x000fe400078e0219 */
[----:B------:R-:W-:-:S04]  /*152d0*/  IMAD.HI.U32 R4, R8, R10, RZ ;  /* 0x0000000a08047227 */ /* 0x000fc800078e00ff */
[----:B------:R-:W-:Y:S02]  /*152e0*/  IMAD.MOV R5, RZ, RZ, -R5 ;  /* 0x000000ffff057224 */ /* 0x000fe400078e0a05 */
[----:B------:R-:W-:Y:S01]  /*152f0*/  IMAD.MOV R4, RZ, RZ, -R4 ;  /* 0x000000ffff047224 */ /* 0x000fe200078e0a04 */
[C---:B------:R-:W-:Y:S01]  /*15300*/  ISETP.GT.U32.AND P0, PT, R0.reuse, R22, PT ;  /* 0x000000160000720c */ /* 0x040fe20003f04070 */
[C---:B------:R-:W-:Y:S02]  /*15310*/  IMAD R24, R0.reuse, R5, R24 ;  /* 0x0000000500187224 */ /* 0x040fe400078e0218 */
[C---:B------:R-:W-:Y:S02]  /*15320*/  IMAD R10, R0.reuse, R4, R10 ;  /* 0x00000004000a7224 */ /* 0x040fe400078e020a */
[----:B------:R-:W-:Y:S01]  /*15330*/  @!P3 IMAD.MOV R19, RZ, RZ, -R19 ;  /* 0x000000ffff13b224 */ /* 0x000fe200078e0a13 */
[C---:B------:R-:W-:Y:S01]  /*15340*/  ISETP.GT.U32.AND P3, PT, R0.reuse, R24, PT ;  /* 0x000000180000720c */ /* 0x040fe20003f64070 */
[--C-:B------:R-:W-:Y:S01]  /*15350*/  @!P4 IMAD.IADD R23, R23, 0x1, -R0.reuse ;  /* 0x000000011717c824 */ /* 0x100fe200078e0a00 */
[----:B------:R-:W-:Y:S01]  /*15360*/  ISETP.GT.U32.AND P4, PT, R0, R10, PT ;  /* 0x0000000a0000720c */ /* 0x000fe20003f84070 */
[----:B------:R-:W-:Y:S01]  /*15370*/  @!P1 IMAD.MOV R21, RZ, RZ, -R21 ;  /* 0x000000ffff159224 */ /* 0x000fe200078e0a15 */
[----:B------:R-:W-:Y:S03]  /*15380*/  STL [R1+0x8488], R19 ;  /* 0x0084881301007387 */ /* 0x000fe60000100800 */
[----:B------:R-:W-:Y:S01]  /*15390*/  @!P0 IMAD.IADD R22, R22, 0x1, -R0 ;  /* 0x0000000116168824 */ /* 0x000fe200078e0a00 */
[----:B------:R-:W-:Y:S01]  /*153a0*/  STL [R1+0x848c], R20 ;  /* 0x00848c1401007387 */ /* 0x000fe20000100800 */
[----:B------:R-:W-:-:S03]  /*153b0*/  ISETP.GE.AND P0, PT, R49, RZ, PT ;  /* 0x000000ff3100720c */ /* 0x000fc60003f06270 */
[----:B------:R-:W-:Y:S01]  /*153c0*/  STL [R1+0x8490], R21 ;  /* 0x0084901501007387 */ /* 0x000fe20000100800 */
[----:B------:R-:W-:-:S03]  /*153d0*/  @!P3 IMAD.IADD R24, R24, 0x1, -R0 ;  /* 0x000000011818b824 */ /* 0x000fc600078e0a00 */
[----:B------:R-:W5:Y:S01]  /*153e0*/  LDL.LU R49, [R1+0x4e0] ;  /* 0x0004e00001317983 */ /* 0x000f620000300800 */
[----:B------:R-:W-:Y:S02]  /*153f0*/  @!P4 IMAD.IADD R10, R10, 0x1, -R0 ;  /* 0x000000010a0ac824 */ /* 0x000fe400078e0a00 */
[----:B------:R-:W-:Y:S01]  /*15400*/  @!P6 IMAD.MOV R22, RZ, RZ, -R22 ;  /* 0x000000ffff16e224 */ /* 0x000fe200078e0a16 */
[C---:B------:R-:W-:Y:S02]  /*15410*/  ISETP.GT.U32.AND P6, PT, R0.reuse, R24, PT ;  /* 0x000000180000720c */ /* 0x040fe40003fc4070 */
[----:B------:R-:W-:Y:S01]  /*15420*/  ISETP.GT.U32.AND P4, PT, R0, R10, PT ;  /* 0x0000000a0000720c */ /* 0x000fe20003f84070 */
[----:B------:R-:W-:Y:S01]  /*15430*/  @!P2 IMAD.MOV R23, RZ, RZ, -R23 ;  /* 0x000000ffff17a224 */ /* 0x000fe200078e0a17 */
[----:B------:R-:W-:Y:S01]  /*15440*/  STL [R1+0x8494], R22 ;  /* 0x0084941601007387 */ /* 0x000fe20000100800 */
[----:B------:R-:W-:-:S03]  /*15450*/  IABS R5, R47 ;  /* 0x0000002f00057213 */ /* 0x000fc60000000000 */
[----:B------:R-:W-:Y:S05]  /*15460*/  STL [R1+0x8498], R23 ;  /* 0x0084981701007387 */ /* 0x000fea0000100800 */
[--C-:B------:R-:W-:Y:S01]  /*15470*/  @!P6 IMAD.IADD R24, R24, 0x1, -R0.reuse ;  /* 0x000000011818e824 */ /* 0x100fe200078e0a00 */
[----:B------:R-:W-:Y:S01]  /*15480*/  ISETP.GE.AND P6, PT, R47, RZ, PT ;  /* 0x000000ff2f00720c */ /* 0x000fe20003fc6270 */
[----:B------:R-:W-:Y:S01]  /*15490*/  @!P4 IMAD.IADD R10, R10, 0x1, -R0 ;  /* 0x000000010a0ac824 */ /* 0x000fe200078e0a00 */
[----:B------:R-:W5:Y:S01]  /*154a0*/  LDL.LU R47, [R1+0x4e4] ;  /* 0x0004e400012f7983 */ /* 0x000f620000300800 */
[----:B------:R-:W-:Y:S01]  /*154b0*/  ISETP.GT.U32.AND P1, PT, R0, R25, PT ;  /* 0x000000190000720c */ /* 0x000fe20003f24070 */
[----:B------:R-:W-:-:S04]  /*154c0*/  IMAD.HI.U32 R6, R8, R5, RZ ;  /* 0x0000000508067227 */ /* 0x000fc800078e00ff */
[----:B------:R-:W-:-:S08]  /*154d0*/  IMAD.MOV R6, RZ, RZ, -R6 ;  /* 0x000000ffff067224 */ /* 0x000fd000078e0a06 */
[----:B------:R-:W-:-:S05]  /*154e0*/  @!P1 IMAD.IADD R25, R25, 0x1, -R0 ;  /* 0x0000000119199824 */ /* 0x000fca00078e0a00 */
[C---:B------:R-:W-:Y:S01]  /*154f0*/  ISETP.GT.U32.AND P1, PT, R0.reuse, R25, PT ;  /* 0x000000190000720c */ /* 0x040fe20003f24070 */
[----:B------:R-:W-:-:S05]  /*15500*/  IMAD R5, R0, R6, R5 ;  /* 0x0000000600057224 */ /* 0x000fca00078e0205 */
[----:B------:R-:W-:-:S07]  /*15510*/  ISETP.GT.U32.AND P2, PT, R0, R5, PT ;  /* 0x000000050000720c */ /* 0x000fce0003f44070 */
[----:B------:R-:W-:Y:S01]  /*15520*/  @!P1 IMAD.IADD R25, R25, 0x1, -R0 ;  /* 0x0000000119199824 */ /* 0x000fe200078e0a00 */
[----:B------:R-:W-:-:S05]  /*15530*/  ISETP.GE.AND P3, PT, R48, RZ, PT ;  /* 0x000000ff3000720c */ /* 0x000fca0003f66270 */
[----:B------:R-:W-:Y:S02]  /*15540*/  @!P2 IMAD.IADD R5, R5, 0x1, -R0 ;  /* 0x000000010505a824 */ /* 0x000fe400078e0a00 */
[----:B------:R-:W-:Y:S02]  /*15550*/  @!P5 IMAD.MOV R24, RZ, RZ, -R24 ;  /* 0x000000ffff18d224 */ /* 0x000fe400078e0a18 */
[----:B------:R-:W-:-:S04]  /*15560*/  @!P0 IMAD.MOV R25, RZ, RZ, -R25 ;  /* 0x000000ffff198224 */ /* 0x000fc800078e0a19 */
[----:B------:R-:W-:Y:S01]  /*15570*/  @!P3 IMAD.MOV R10, RZ, RZ, -R10 ;  /* 0x000000ffff0ab224 */ /* 0x000fe200078e0a0a */
[----:B--2---:R-:W-:Y:S02]  /*15580*/  IABS R26, R51 ;  /* 0x00000033001a7213 */ /* 0x004fe40000000000 */
[----:B------:R-:W-:Y:S02]  /*15590*/  ISETP.GE.AND P4, PT, R51, RZ, PT ;  /* 0x000000ff3300720c */ /* 0x000fe40003f86270 */
[----:B------:R-:W2:Y:S01]  /*155a0*/  LDL.LU R51, [R1+0x4e8] ;  /* 0x0004e80001337983 */ /* 0x000ea20000300800 */
[----:B0-----:R-:W-:-:S04]  /*155b0*/  IMAD.HI.U32 R9, R8, R26, RZ ;  /* 0x0000001a08097227 */ /* 0x001fc800078e00ff */
[----:B------:R-:W-:-:S04]  /*155c0*/  IMAD.MOV R9, RZ, RZ, -R9 ;  /* 0x000000ffff097224 */ /* 0x000fc800078e0a09 */
[----:B------:R-:W-:Y:S01]  /*155d0*/  IMAD R26, R0, R9, R26 ;  /* 0x00000009001a7224 */ /* 0x000fe200078e021a */
[----:B---3--:R-:W-:-:S04]  /*155e0*/  IABS R4, R50 ;  /* 0x0000003200047213 */ /* 0x008fc80000000000 */
[----:B------:R-:W-:Y:S01]  /*155f0*/  ISETP.GT.U32.AND P1, PT, R0, R26, PT ;  /* 0x0000001a0000720c */ /* 0x000fe20003f24070 */
[----:B------:R-:W-:-:S04]  /*15600*/  IMAD.HI.U32 R6, R8, R4, RZ ;  /* 0x0000000408067227 */ /* 0x000fc800078e00ff */
[----:B------:R-:W-:-:S04]  /*15610*/  IMAD.MOV R6, RZ, RZ, -R6 ;  /* 0x000000ffff067224 */ /* 0x000fc800078e0a06 */
[----:B------:R-:W-:-:S04]  /*15620*/  IMAD R4, R0, R6, R4 ;  /* 0x0000000600047224 */ /* 0x000fc800078e0204 */
[----:B------:R-:W-:Y:S01]  /*15630*/  @!P1 IMAD.IADD R26, R26, 0x1, -R0 ;  /* 0x000000011a1a9824 */ /* 0x000fe200078e0a00 */
[C---:B------:R-:W-:Y:S02]  /*15640*/  ISETP.GT.U32.AND P2, PT, R0.reuse, R4, PT ;  /* 0x000000040000720c */ /* 0x040fe40003f44070 */
[----:B------:R-:W-:Y:S01]  /*15650*/  ISETP.GT.U32.AND P1, PT, R0, R5, PT ;  /* 0x000000050000720c */ /* 0x000fe20003f24070 */
[----:B------:R-:W-:Y:S04]  /*15660*/  STL [R1+0x849c], R24 ;  /* 0x00849c1801007387 */ /* 0x000fe80000100800 */
[----:B------:R-:W-:Y:S01]  /*15670*/  STL [R1+0x84a0], R25 ;  /* 0x0084a01901007387 */ /* 0x000fe20000100800 */
[----:B----4-:R-:W-:-:S05]  /*15680*/  IABS R7, R46 ;  /* 0x0000002e00077213 */ /* 0x010fca0000000000 */
[--C-:B------:R-:W-:Y:S01]  /*15690*/  @!P2 IMAD.IADD R4, R4, 0x1, -R0.reuse ;  /* 0x000000010404a824 */ /* 0x100fe200078e0a00 */
[----:B------:R-:W-:Y:S01]  /*156a0*/  ISETP.GE.AND P2, PT, R50, RZ, PT ;  /* 0x000000ff3200720c */ /* 0x000fe20003f46270 */
[----:B------:R-:W-:Y:S01]  /*156b0*/  @!P1 IMAD.IADD R5, R5, 0x1, -R0 ;  /* 0x0000000105059824 */ /* 0x000fe200078e0a00 */
[----:B------:R-:W3:Y:S01]  /*156c0*/  LDL.LU R50, [R1+0x4ec] ;  /* 0x0004ec0001327983 */ /* 0x000ee20000300800 */
[----:B------:R-:W-:-:S03]  /*156d0*/  ISETP.GE.AND P1, PT, R46, RZ, PT ;  /* 0x000000ff2e00720c */ /* 0x000fc60003f26270 */
[----:B------:R0:W-:Y:S04]  /*156e0*/  STL [R1+0xb0], R10 ;  /* 0x0000b00a01007387 */ /* 0x0001e80000100800 */
[----:B------:R-:W4:Y:S01]  /*156f0*/  LDL.LU R46, [R1+0x4f0] ;  /* 0x0004f000012e7983 */ /* 0x000f220000300800 */
[----:B------:R-:W-:Y:S01]  /*15700*/  IMAD.HI.U32 R9, R8, R7, RZ ;  /* 0x0000000708097227 */ /* 0x000fe200078e00ff */
[----:B------:R-:W-:-:S03]  /*15710*/  ISETP.GT.U32.AND P5, PT, R0, R26, PT ;  /* 0x0000001a0000720c */ /* 0x000fc60003fa4070 */
[----:B------:R-:W-:-:S04]  /*15720*/  IMAD.MOV R9, RZ, RZ, -R9 ;  /* 0x000000ffff097224 */ /* 0x000fc800078e0a09 */
[C---:B------:R-:W-:Y:S01]  /*15730*/  IMAD R7, R0.reuse, R9, R7 ;  /* 0x0000000900077224 */ /* 0x040fe200078e0207 */
[----:B------:R-:W-:-:S05]  /*15740*/  ISETP.GT.U32.AND P3, PT, R0, R4, PT ;  /* 0x000000040000720c */ /* 0x000fca0003f64070 */
[----:B------:R-:W-:-:S04]  /*15750*/  @!P5 IMAD.IADD R26, R26, 0x1, -R0 ;  /* 0x000000011a1ad824 */ /* 0x000fc800078e0a00 */
[----:B------:R-:W-:-:S04]  /*15760*/  @!P4 IMAD.MOV R26, RZ, RZ, -R26 ;  /* 0x000000ffff1ac224 */ /* 0x000fc800078e0a1a */
[----:B------:R-:W-:Y:S01]  /*15770*/  @!P3 IMAD.IADD R4, R4, 0x1, -R0 ;  /* 0x000000010404b824 */ /* 0x000fe200078e0a00 */
[----:B-----5:R-:W-:-:S05]  /*15780*/  IABS R6, R49 ;  /* 0x0000003100067213 */ /* 0x020fca0000000000 */
[----:B------:R-:W-:-:S04]  /*15790*/  IMAD.HI.U32 R9, R8, R6, RZ ;  /* 0x0000000608097227 */ /* 0x000fc800078e00ff */
[----:B------:R-:W-:-:S04]  /*157a0*/  IMAD.MOV R9, RZ, RZ, -R9 ;  /* 0x000000ffff097224 */ /* 0x000fc800078e0a09 */
[----:B------:R-:W-:Y:S02]  /*157b0*/  IMAD R6, R0, R9, R6 ;  /* 0x0000000900067224 */ /* 0x000fe400078e0206 */
[----:B------:R-:W-:-:S04]  /*157c0*/  IMAD.MOV.U32 R9, RZ, RZ, R5 ;  /* 0x000000ffff097224 */ /* 0x000fc800078e0005 */
[----:B------:R-:W-:Y:S01]  /*157d0*/  @!P6 IMAD.MOV R9, RZ, RZ, -R9 ;  /* 0x000000ffff09e224 */ /* 0x000fe200078e0a09 */
[----:B------:R-:W-:Y:S02]  /*157e0*/  IABS R27, R47 ;  /* 0x0000002f001b7213 */ /* 0x000fe40000000000 */
[----:B------:R-:W-:Y:S02]  /*157f0*/  ISETP.GE.AND P3, PT, R47, RZ, PT ;  /* 0x000000ff2f00720c */ /* 0x000fe40003f66270 */
[----:B------:R1:W-:Y:S04]  /*15800*/  STL [R1+0xb4], R9 ;  /* 0x0000b40901007387 */ /* 0x0003e80000100800 */
[----:B------:R-:W5:Y:S04]  /*15810*/  LDL.LU R47, [R1+0x4f4] ;  /* 0x0004f400012f7983 */ /* 0x000f680000300800 */
[----:B------:R-:W-:Y:S01]  /*15820*/  STL [R1+0x84a4], R26 ;  /* 0x0084a41a01007387 */ /* 0x000fe20000100800 */
[----:B------:R-:W-:-:S13]  /*15830*/  ISETP.GT.U32.AND P0, PT, R0, R7, PT ;  /* 0x000000070000720c */ /* 0x000fda0003f04070 */
[----:B------:R-:W-:-:S05]  /*15840*/  @!P0 IMAD.IADD R7, R7, 0x1, -R0 ;  /* 0x0000000107078824 */ /* 0x000fca00078e0a00 */
[----:B------:R-:W-:Y:S01]  /*15850*/  ISETP.GT.U32.AND P0, PT, R0, R7, PT ;  /* 0x000000070000720c */ /* 0x000fe20003f04070 */
[----:B0-----:R-:W-:Y:S01]  /*15860*/  IMAD.MOV.U32 R10, RZ, RZ, R4 ;  /* 0x000000ffff0a7224 */ /* 0x001fe200078e0004 */
[----:B------:R-:W-:-:S03]  /*15870*/  ISETP.GE.AND P6, PT, R49, RZ, PT ;  /* 0x000000ff3100720c */ /* 0x000fc60003fc6270 */
[----:B------:R-:W-:-:S08]  /*15880*/  @!P2 IMAD.MOV R10, RZ, RZ, -R10 ;  /* 0x000000ffff0aa224 */ /* 0x000fd000078e0a0a */
[----:B------:R-:W-:-:S04]  /*15890*/  @!P0 IMAD.IADD R7, R7, 0x1, -R0 ;  /* 0x0000000107078824 */ /* 0x000fc800078e0a00 */
[----:B-1----:R-:W-:-:S04]  /*158a0*/  IMAD.MOV.U32 R9, RZ, RZ, R7 ;  /* 0x000000ffff097224 */ /* 0x002fc800078e0007 */
[----:B------:R-:W-:Y:S01]  /*158b0*/  @!P1 IMAD.MOV R9, RZ, RZ, -R9 ;  /* 0x000000ffff099224 */ /* 0x000fe200078e0a09 */
[----:B--2---:R-:W-:Y:S02]  /*158c0*/  IABS R28, R51 ;  /* 0x00000033001c7213 */ /* 0x004fe40000000000 */
[----:B------:R-:W-:Y:S02]  /*158d0*/  ISETP.GE.AND P4, PT, R51, RZ, PT ;  /* 0x000000ff3300720c */ /* 0x000fe40003f86270 */
[----:B------:R-:W2:Y:S04]  /*158e0*/  LDL.LU R51, [R1+0x4f8] ;  /* 0x0004f80001337983 */ /* 0x000ea80000300800 */
[----:B------:R-:W2:Y:S01]  /*158f0*/  LDL.LU R49, [R1+0x4fc] ;  /* 0x0004fc0001317983 */ /* 0x000ea20000300800 */
[----:B---3--:R-:W-:-:S02]  /*15900*/  IABS R4, R50 ;  /* 0x0000003200047213 */ /* 0x008fc40000000000 */
[----:B------:R-:W-:Y:S02]  /*15910*/  ISETP.GE.AND P2, PT, R50, RZ, PT ;  /* 0x000000ff3200720c */ /* 0x000fe40003f46270 */
[----:B------:R-:W3:Y:S04]  /*15920*/  LDL.LU R50, [R1+0x500] ;  /* 0x0005000001327983 */ /* 0x000ee80000300800 */
[----:B------:R-:W-:Y:S01]  /*15930*/  STL [R1+0xa8], R10 ;  /* 0x0000a80a01007387 */ /* 0x000fe20000100800 */
[----:B----4-:R-:W-:Y:S02]  /*15940*/  ISETP.GE.AND P1, PT, R46, RZ, PT ;  /* 0x000000ff2e00720c */ /* 0x010fe40003f26270 */
[----:B------:R-:W-:Y:S01]  /*15950*/  IABS R29, R46 ;  /* 0x0000002e001d7213 */ /* 0x000fe20000000000 */
[----:B------:R0:W-:Y:S04]  /*15960*/  STL [R1+0xa4], R9 ;  /* 0x0000a40901007387 */ /* 0x0001e80000100800 */
[----:B------:R-:W4:Y:S01]  /*15970*/  LDL.LU R46, [R1+0x504] ;  /* 0x00050400012e7983 */ /* 0x000f220000300800 */
[----:B------:R-:W-:Y:S01]  /*15980*/  ISETP.GT.U32.AND P5, PT, R0, R6, PT ;  /* 0x000000060000720c */ /* 0x000fe20003fa4070 */
[----:B------:R-:W-:-:S02]  /*15990*/  IMAD.HI.U32 R5, R8, R27, RZ ;  /* 0x0000001b08057227 */ /* 0x000fc400078e00ff */
[----:B------:R-:W3:Y:S02]  /*159a0*/  LDL.LU R44, [R1+0x508] ;  /* 0x00050800012c7983 */ /* 0x000ee40000300800 */
[----:B------:R-:W-:-:S08]  /*159b0*/  IMAD.MOV R5, RZ, RZ, -R5 ;  /* 0x000000ffff057224 */ /* 0x000fd000078e0a05 */
[----:B------:R-:W-:Y:S02]  /*159c0*/  @!P5 IMAD.IADD R6, R6, 0x1, -R0 ;  /* 0x000000010606d824 */ /* 0x000fe400078e0a00 */
[----:B------:R-:W-:Y:S02]  /*159d0*/  IMAD R27, R0, R5, R27 ;  /* 0x00000005001b7224 */ /* 0x000fe400078e021b */
[----:B------:R-:W-:Y:S01]  /*159e0*/  IMAD.HI.U32 R5, R8, R28, RZ ;  /* 0x0000001c08057227 */ /* 0x000fe200078e00ff */
[----:B------:R-:W-:-:S03]  /*159f0*/  ISETP.GT.U32.AND P5, PT, R0, R6, PT ;  /* 0x000000060000720c */ /* 0x000fc60003fa4070 */
[----:B------:R-:W-:-:S04]  /*15a00*/  IMAD.MOV R5, RZ, RZ, -R5 ;  /* 0x000000ffff057224 */ /* 0x000fc800078e0a05 */
[C---:B------:R-:W-:Y:S01]  /*15a10*/  IMAD R28, R0.reuse, R5, R28 ;  /* 0x00000005001c7224 */ /* 0x040fe200078e021c */
[----:B------:R-:W-:-:S05]  /*15a20*/  ISETP.GT.U32.AND P0, PT, R0, R27, PT ;  /* 0x0000001b0000720c */ /* 0x000fca0003f04070 */
[----:B------:R-:W-:Y:S01]  /*15a30*/  @!P5 IMAD.IADD R6, R6, 0x1, -R0 ;  /* 0x000000010606d824 */ /* 0x000fe200078e0a00 */
[----:B------:R-:W-:-:S07]  /*15a40*/  ISETP.GT.U32.AND P5, PT, R0, R28, PT ;  /* 0x0000001c0000720c */ /* 0x000fce0003fa4070 */
[----:B------:R-:W-:-:S06]  /*15a50*/  @!P0 IMAD.IADD R27, R27, 0x1, -R0 ;  /* 0x000000011b1b8824 */ /* 0x000fcc00078e0a00 */
[----:B------:R-:W-:Y:S01]  /*15a60*/  @!P5 IMAD.IADD R28, R28, 0x1, -R0 ;  /* 0x000000011c1cd824 */ /* 0x000fe200078e0a00 */
[----:B------:R-:W-:-:S04]  /*15a70*/  ISETP.GT.U32.AND P0, PT, R0, R27, PT ;  /* 0x0000001b0000720c */ /* 0x000fc80003f04070 */
[----:B------:R-:W-:Y:S01]  /*15a80*/  ISETP.GT.U32.AND P5, PT, R0, R28, PT ;  /* 0x0000001c0000720c */ /* 0x000fe20003fa4070 */
[----:B------:R-:W-:-:S08]  /*15a90*/  @!P6 IMAD.MOV R6, RZ, RZ, -R6 ;  /* 0x000000ffff06e224 */ /* 0x000fd000078e0a06 */
[----:B------:R-:W-:-:S04]  /*15aa0*/  @!P0 IMAD.IADD R27, R27, 0x1, -R0 ;  /* 0x000000011b1b8824 */ /* 0x000fc800078e0a00 */
[----:B------:R-:W-:Y:S01]  /*15ab0*/  @!P5 IMAD.IADD R28, R28, 0x1, -R0 ;  /* 0x000000011c1cd824 */ /* 0x000fe200078e0a00 */
[----:B------:R1:W-:Y:S01]  /*15ac0*/  STL [R1+0xa0], R6 ;  /* 0x0000a00601007387 */ /* 0x0003e20000100800 */
[----:B------:R-:W-:Y:S02]  /*15ad0*/  @!P3 IMAD.MOV R27, RZ, RZ, -R27 ;  /* 0x000000ffff1bb224 */ /* 0x000fe400078e0a1b */
[----:B------:R-:W-:Y:S01]  /*15ae0*/  @!P4 IMAD.MOV R28, RZ, RZ, -R28 ;  /* 0x000000ffff1cc224 */ /* 0x000fe200078e0a1c */
[----:B------:R-:W3:Y:S04]  /*15af0*/  LDL.LU R43, [R1+0x50c] ;  /* 0x00050c00012b7983 */ /* 0x000ee80000300800 */
[----:B------:R-:W-:Y:S01]  /*15b00*/  STL [R1+0x84a8], R27 ;  /* 0x0084a81b01007387 */ /* 0x000fe20000100800 */
[----:B-----5:R-:W-:-:S03]  /*15b10*/  IABS R30, R47 ;  /* 0x0000002f001e7213 */ /* 0x020fc60000000000 */
[----:B------:R-:W-:Y:S01]  /*15b20*/  STL [R1+0x84ac], R28 ;  /* 0x0084ac1c01007387 */ /* 0x000fe20000100800 */
[----:B------:R-:W-:-:S03]  /*15b30*/  ISETP.GE.AND P6, PT, R47, RZ, PT ;  /* 0x000000ff2f00720c */ /* 0x000fc60003fc6270 */
[----:B------:R-:W5:Y:S04]  /*15b40*/  LDL.LU R45, [R1+0x510] ;  /* 0x00051000012d7983 */ /* 0x000f680000300800 */
[----:B------:R-:W5:Y:S01]  /*15b50*/  LDL.LU R47, [R1+0x514] ;  /* 0x00051400012f7983 */ /* 0x000f620000300800 */
[----:B------:R-:W-:-:S04]  /*15b60*/  IMAD.HI.U32 R5, R8, R4, RZ ;  /* 0x0000000408057227 */ /* 0x000fc800078e00ff */
[----:B------:R-:W-:-:S04]  /*15b70*/  IMAD.MOV R5, RZ, RZ, -R5 ;  /* 0x000000ffff057224 */ /* 0x000fc800078e0a05 */
[----:B------:R-:W-:-:S05]  /*15b80*/  IMAD R4, R0, R5, R4 ;  /* 0x0000000500047224 */ /* 0x000fca00078e0204 */
[----:B------:R-:W-:-:S13]  /*15b90*/  ISETP.GT.U32.AND P0, PT, R0, R4, PT ;  /* 0x000000040000720c */ /* 0x000fda0003f04070 */
[----:B------:R-:W-:-:S05]  /*15ba0*/  @!P0 IMAD.IADD R4, R4, 0x1, -R0 ;  /* 0x0000000104048824 */ /* 0x000fca00078e0a00 */
[----:B------:R-:W-:Y:S01]  /*15bb0*/  ISETP.GT.U32.AND P0, PT, R0, R4, PT ;  /* 0x000000040000720c */ /* 0x000fe20003f04070 */
[----:B------:R-:W-:-:S04]  /*15bc0*/  IMAD.HI.U32 R5, R8, R30, RZ ;  /* 0x0000001e08057227 */ /* 0x000fc800078e00ff */
[----:B------:R-:W-:-:S08]  /*15bd0*/  IMAD.MOV R5, RZ, RZ, -R5 ;  /* 0x000000ffff057224 */ /* 0x000fd000078e0a05 */
[----:B------:R-:W-:Y:S02]  /*15be0*/  @!P0 IMAD.IADD R4, R4, 0x1, -R0 ;  /* 0x0000000104048824 */ /* 0x000fe400078e0a00 */
[----:B------:R-:W-:-:S05]  /*15bf0*/  IMAD R30, R0, R5, R30 ;  /* 0x00000005001e7224 */ /* 0x000fca00078e021e */
[----:B------:R-:W-:Y:S01]  /*15c00*/  ISETP.GT.U32.AND P3, PT, R0, R30, PT ;  /* 0x0000001e0000720c */ /* 0x000fe20003f64070 */
[----:B0-----:R-:W-:-:S12]  /*15c10*/  IMAD.MOV.U32 R9, RZ, RZ, R4 ;  /* 0x000000ffff097224 */ /* 0x001fd800078e0004 */
[----:B------:R-:W-:Y:S01]  /*15c20*/  @!P3 IMAD.IADD R30, R30, 0x1, -R0 ;  /* 0x000000011e1eb824 */ /* 0x000fe200078e0a00 */
[----:B--2---:R-:W-:Y:S02]  /*15c30*/  IABS R31, R51 ;  /* 0x00000033001f7213 */ /* 0x004fe40000000000 */
[----:B------:R-:W-:Y:S02]  /*15c40*/  ISETP.GE.AND P4, PT, R51, RZ, PT ;  /* 0x000000ff3300720c */ /* 0x000fe40003f86270 */
[----:B------:R-:W2:Y:S01]  /*15c50*/  LDL.LU R51, [R1+0x518] ;  /* 0x0005180001337983 */ /* 0x000ea20000300800 */
[----:B------:R-:W-:Y:S01]  /*15c60*/  IMAD.HI.U32 R7, R8, R31, RZ ;  /* 0x0000001f08077227 */ /* 0x000fe200078e00ff */
[----:B------:R-:W-:Y:S02]  /*15c70*/  ISETP.GT.U32.AND P3, PT, R0, R30, PT ;  /* 0x0000001e0000720c */ /* 0x000fe40003f64070 */
[----:B------:R-:W2:Y:S01]  /*15c80*/  LDL.LU R48, [R1+0x51c] ;  /* 0x00051c0001307983 */ /* 0x000ea20000300800 */
[----:B------:R-:W-:-:S04]  /*15c90*/  IMAD.MOV R7, RZ, RZ, -R7 ;  /* 0x000000ffff077224 */ /* 0x000fc800078e0a07 */
[----:B------:R-:W-:-:S05]  /*15ca0*/  IMAD R31, R0, R7, R31 ;  /* 0x00000007001f7224 */ /* 0x000fca00078e021f */
[----:B------:R-:W-:-:S13]  /*15cb0*/  ISETP.GT.U32.AND P0, PT, R0, R31, PT ;  /* 0x0000001f0000720c */ /* 0x000fda0003f04070 */
[----:B------:R-:W-:-:S05]  /*15cc0*/  @!P0 IMAD.IADD R31, R31, 0x1, -R0 ;  /* 0x000000011f1f8824 */ /* 0x000fca00078e0a00 */
[----:B------:R-:W-:Y:S01]  /*15cd0*/  ISETP.GT.U32.AND P0, PT, R0, R31, PT ;  /* 0x0000001f0000720c */ /* 0x000fe20003f04070 */
[----:B------:R-:W-:Y:S01]  /*15ce0*/  @!P2 IMAD.MOV R9, RZ, RZ, -R9 ;  /* 0x000000ffff09a224 */ /* 0x000fe200078e0a09 */
[----:B----4-:R-:W-:-:S05]  /*15cf0*/  IABS R34, R46 ;  /* 0x0000002e00227213 */ /* 0x010fca0000000000 */
[----:B------:R-:W-:-:S04]  /*15d00*/  IMAD.HI.U32 R4, R8, R34, RZ ;  /* 0x0000002208047227 */ /* 0x000fc800078e00ff */
[----:B------:R-:W-:-:S04]  /*15d10*/  IMAD.MOV R4, RZ, RZ, -R4 ;  /* 0x000000ffff047224 */ /* 0x000fc800078e0a04 */
[----:B------:R-:W-:Y:S02]  /*15d20*/  IMAD R34, R0, R4, R34 ;  /* 0x0000000400227224 */ /* 0x000fe400078e0222 */
[----:B------:R-:W-:-:S03]  /*15d30*/  @!P0 IMAD.IADD R31, R31, 0x1, -R0 ;  /* 0x000000011f1f8824 */ /* 0x000fc600078e0a00 */
[----:B------:R-:W-:Y:S01]  /*15d40*/  ISETP.GT.U32.AND P0, PT, R0, R34, PT ;  /* 0x000000220000720c */ /* 0x000fe20003f04070 */
[--C-:B------:R-:W-:Y:S01]  /*15d50*/  @!P3 IMAD.IADD R30, R30, 0x1, -R0.reuse ;  /* 0x000000011e1eb824 */ /* 0x100fe200078e0a00 */
[----:B------:R-:W-:Y:S01]  /*15d60*/  IABS R32, R49 ;  /* 0x0000003100207213 */ /* 0x000fe20000000000 */
[----:B------:R0:W-:Y:S01]  /*15d70*/  STL [R1+0x88], R9 ;  /* 0x0000880901007387 */ /* 0x0001e20000100800 */
[----:B------:R-:W-:Y:S02]  /*15d80*/  ISETP.GE.AND P3, PT, R49, RZ, PT ;  /* 0x000000ff3100720c */ /* 0x000fe40003f66270 */
[----:B---3--:R-:W-:Y:S01]  /*15d90*/  IABS R33, R50 ;  /* 0x0000003200217213 */ /* 0x008fe20000000000 */
[----:B------:R-:W3:Y:S06]  /*15da0*/  LDL.LU R49, [R1+0x520] ;  /* 0x0005200001317983 */ /* 0x000eec0000300800 */
[----:B------:R-:W-:Y:S01]  /*15db0*/  @!P0 IMAD.IADD R34, R34, 0x1, -R0 ;  /* 0x0000000122228824 */ /* 0x000fe200078e0a00 */
[----:B------:R-:W-:-:S02]  /*15dc0*/  ISETP.GE.AND P0, PT, R50, RZ, PT ;  /* 0x000000ff3200720c */ /* 0x000fc40003f06270 */
[----:B------:R-:W4:Y:S01]  /*15dd0*/  LDL.LU R50, [R1+0x524] ;  /* 0x0005240001327983 */ /* 0x000f220000300800 */
[----:B-1----:R-:W-:-:S04]  /*15de0*/  IMAD.HI.U32 R6, R8, R29, RZ ;  /* 0x0000001d08067227 */ /* 0x002fc800078e00ff */
[----:B------:R-:W-:-:S04]  /*15df0*/  IMAD.MOV R6, RZ, RZ, -R6 ;  /* 0x000000ffff067224 */ /* 0x000fc800078e0a06 */
[----:B------:R-:W-:-:S05]  /*15e00*/  IMAD R29, R0, R6, R29 ;  /* 0x00000006001d7224 */ /* 0x000fca00078e021d */
[----:B------:R-:W-:Y:S01]  /*15e10*/  ISETP.GT.U32.AND P5, PT, R0, R29, PT ;  /* 0x0000001d0000720c */ /* 0x000fe20003fa4070 */
[----:B------:R-:W-:-:S04]  /*15e20*/  IMAD.HI.U32 R5, R8, R33, RZ ;  /* 0x0000002108057227 */ /* 0x000fc800078e00ff */
[----:B------:R-:W-:-:S08]  /*15e30*/  IMAD.HI.U32 R6, R8, R32, RZ ;  /* 0x0000002008067227 */ /* 0x000fd000078e00ff */
[----:B------:R-:W-:-:S05]  /*15e40*/  @!P5 IMAD.IADD R29, R29, 0x1, -R0 ;  /* 0x000000011d1dd824 */ /* 0x000fca00078e0a00 */
[C---:B------:R-:W-:Y:S01]  /*15e50*/  ISETP.GT.U32.AND P5, PT, R0.reuse, R29, PT ;  /* 0x0000001d0000720c */ /* 0x040fe20003fa4070 */
[----:B------:R-:W-:Y:S02]  /*15e60*/  IMAD.MOV R5, RZ, RZ, -R5 ;  /* 0x000000ffff057224 */ /* 0x000fe400078e0a05 */
[----:B------:R-:W-:Y:S02]  /*15e70*/  IMAD.MOV R6, RZ, RZ, -R6 ;  /* 0x000000ffff067224 */ /* 0x000fe400078e0a06 */
[C---:B------:R-:W-:Y:S02]  /*15e80*/  IMAD R33, R0.reuse, R5, R33 ;  /* 0x0000000500217224 */ /* 0x040fe400078e0221 */
[----:B------:R-:W-:-:S06]  /*15e90*/  IMAD R32, R0, R6, R32 ;  /* 0x0000000600207224 */ /* 0x000fcc00078e0220 */
[----:B------:R-:W-:Y:S01]  /*15ea0*/  @!P5 IMAD.IADD R29, R29, 0x1, -R0 ;  /* 0x000000011d1dd824 */ /* 0x000fe200078e0a00 */
[C---:B------:R-:W-:Y:S02]  /*15eb0*/  ISETP.GT.U32.AND P5, PT, R0.reuse, R33, PT ;  /* 0x000000210000720c */ /* 0x040fe40003fa4070 */
[----:B------:R-:W-:Y:S02]  /*15ec0*/  ISETP.GT.U32.AND P2, PT, R0, R32, PT ;  /* 0x000000200000720c */ /* 0x000fe40003f44070 */
[----:B------:R-:W-:Y:S02]  /*15ed0*/  IABS R35, R44 ;  /* 0x0000002c00237213 */ /* 0x000fe40000000000 */
[----:B------:R-:W-:-:S03]  /*15ee0*/  IABS R36, R43 ;  /* 0x0000002b00247213 */ /* 0x000fc60000000000 */
[----:B------:R-:W-:-:S04]  /*15ef0*/  IMAD.HI.U32 R5, R8, R35, RZ ;  /* 0x0000002308057227 */ /* 0x000fc800078e00ff */
[--C-:B------:R-:W-:Y:S02]  /*15f00*/  @!P5 IMAD.IADD R33, R33, 0x1, -R0.reuse ;  /* 0x000000012121d824 */ /* 0x100fe400078e0a00 */
[----:B------:R-:W-:Y:S01]  /*15f10*/  @!P2 IMAD.IADD R32, R32, 0x1, -R0 ;  /* 0x000000012020a824 */ /* 0x000fe200078e0a00 */
[----:B-----5:R-:W-:Y:S01]  /*15f20*/  IABS R38, R47 ;  /* 0x0000002f00267213 */ /* 0x020fe20000000000 */
[----:B------:R-:W-:Y:S01]  /*15f30*/  IMAD.HI.U32 R4, R8, R36, RZ ;  /* 0x0000002408047227 */ /* 0x000fe200078e00ff */
[C---:B------:R-:W-:Y:S02]  /*15f40*/  ISETP.GT.U32.AND P5, PT, R0.reuse, R33, PT ;  /* 0x000000210000720c */ /* 0x040fe40003fa4070 */
[----:B------:R-:W-:Y:S01]  /*15f50*/  ISETP.GT.U32.AND P2, PT, R0, R32, PT ;  /* 0x000000200000720c */ /* 0x000fe20003f44070 */
[----:B------:R-:W-:Y:S02]  /*15f60*/  IMAD.MOV R5, RZ, RZ, -R5 ;  /* 0x000000ffff057224 */ /* 0x000fe400078e0a05 */
[----:B------:R-:W-:-:S02]  /*15f70*/  IMAD.MOV R4, RZ, RZ, -R4 ;  /* 0x000000ffff047224 */ /* 0x000fc400078e0a04 */
[----:B------:R-:W-:Y:S02]  /*15f80*/  IMAD R35, R0, R5, R35 ;  /* 0x0000000500237224 */ /* 0x000fe400078e0223 */
[----:B------:R-:W-:-:S04]  /*15f90*/  IMAD.HI.U32 R6, R8, R38, RZ ;  /* 0x0000002608067227 */ /* 0x000fc800078e00ff */
[C---:B------:R-:W-:Y:S02]  /*15fa0*/  IMAD R36, R0.reuse, R4, R36 ;  /* 0x0000000400247224 */ /* 0x040fe400078e0224 */
[----:B------:R-:W-:Y:S02]  /*15fb0*/  IMAD.MOV R6, RZ, RZ, -R6 ;  /* 0x000000ffff067224 */ /* 0x000fe400078e0a06 */
[--C-:B------:R-:W-:Y:S01]  /*15fc0*/  @!P5 IMAD.IADD R33, R33, 0x1, -R0.reuse ;  /* 0x000000012121d824 */ /* 0x100fe200078e0a00 */
[----:B------:R-:W-:Y:S01]  /*15fd0*/  ISETP.GT.U32.AND P5, PT, R0, R36, PT ;  /* 0x000000240000720c */ /* 0x000fe20003fa4070 */
[----:B------:R-:W-:Y:S02]  /*15fe0*/  @!P2 IMAD.IADD R32, R32, 0x1, -R0 ;  /* 0x000000012020a824 */ /* 0x000fe400078e0a00 */
[----:B------:R-:W-:Y:S02]  /*15ff0*/  IMAD R38, R0, R6, R38 ;  /* 0x0000000600267224 */ /* 0x000fe400078e0226 */
[----:B------:R-:W-:-:S02]  /*16000*/  @!P3 IMAD.MOV R32, RZ, RZ, -R32 ;  /* 0x000000ffff20b224 */ /* 0x000fc400078e0a20 */
[----:B------:R-:W-:Y:S01]  /*16010*/  @!P0 IMAD.MOV R33, RZ, RZ, -R33 ;  /* 0x000000ffff218224 */ /* 0x000fe200078e0a21 */
[----:B------:R-:W-:Y:S01]  /*16020*/  ISETP.GT.U32.AND P3, PT, R0, R38, PT ;  /* 0x000000260000720c */ /* 0x000fe20003f64070 */
[----:B------:R-:W-:Y:S02]  /*16030*/  @!P1 IMAD.MOV R29, RZ, RZ, -R29 ;  /* 0x000000ffff1d9224 */ /* 0x000fe400078e0a1d */
[----:B------:R-:W-:Y:S02]  /*16040*/  @!P6 IMAD.MOV R30, RZ, RZ, -R30 ;  /* 0x000000ffff1ee224 */ /* 0x000fe400078e0a1e */
[--C-:B------:R-:W-:Y:S01]  /*16050*/  @!P5 IMAD.IADD R36, R36, 0x1, -R0.reuse ;  /* 0x000000012424d824 */ /* 0x100fe200078e0a00 */
[----:B------:R-:W-:Y:S01]  /*16060*/  ISETP.GE.AND P5, PT, R46, RZ, PT ;  /* 0x000000ff2e00720c */ /* 0x000fe20003fa6270 */
[----:B------:R-:W-:Y:S01]  /*16070*/  @!P4 IMAD.MOV R31, RZ, RZ, -R31 ;  /* 0x000000ffff1fc224 */ /* 0x000fe200078e0a1f */
[----:B------:R-:W5:Y:S04]  /*16080*/  LDL.LU R46, [R1+0x528] ;  /* 0x00052800012e7983 */ /* 0x000f680000300800 */
[----:B------:R-:W-:Y:S01]  /*16090*/  STL [R1+0x84b0], R29 ;  /* 0x0084b01d01007387 */ /* 0x000fe20000100800 */
[----:B------:R-:W-:-:S03]  /*160a0*/  @!P3 IMAD.IADD R38, R38, 0x1, -R0 ;  /* 0x000000012626b824 */ /* 0x000fc600078e0a00 */
[----:B------:R-:W-:Y:S01]  /*160b0*/  STL [R1+0x84b4], R30 ;  /* 0x0084b41e01007387 */ /* 0x000fe20000100800 */
[----:B------:R-:W-:-:S03]  /*160c0*/  IABS R37, R45 ;  /* 0x0000002d00257213 */ /* 0x000fc60000000000 */
[----:B------:R-:W-:Y:S01]  /*160d0*/  STL [R1+0x84b8], R31 ;  /* 0x0084b81f01007387 */ /* 0x000fe20000100800 */
[----:B------:R-:W-:-:S03]  /*160e0*/  ISETP.GE.AND P3, PT, R47, RZ, PT ;  /* 0x000000ff2f00720c */ /* 0x000fc60003f66270 */
[----:B------:R-:W-:Y:S04]  /*160f0*/  STL [R1+0x84bc], R32 ;  /* 0x0084bc2001007387 */ /* 0x000fe80000100800 */
[----:B------:R-:W-:Y:S01]  /*16100*/  STL [R1+0x84c0], R33 ;  /* 0x0084c02101007387 */ /* 0x000fe20000100800 */
[----:B------:R-:W-:-:S03]  /*16110*/  ISETP.GT.U32.AND P2, PT, R0, R35, PT ;  /* 0x000000230000720c */ /* 0x000fc60003f44070 */
[----:B------:R-:W5:Y:S01]  /*16120*/  LDL.LU R47, [R1+0x52c] ;  /* 0x00052c00012f7983 */ /* 0x000f620000300800 */
[----:B------:R-:W-:-:S04]  /*16130*/  IMAD.HI.U32 R4, R8, R37, RZ ;  /* 0x0000002508047227 */ /* 0x000fc800078e00ff */
[----:B------:R-:W-:-:S04]  /*16140*/  IMAD.MOV R4, RZ, RZ, -R4 ;  /* 0x000000ffff047224 */ /* 0x000fc800078e0a04 */
[----:B------:R-:W-:Y:S02]  /*16150*/  IMAD R37, R0, R4, R37 ;  /* 0x0000000400257224 */ /* 0x000fe400078e0225 */
[----:B------:R-:W-:-:S03]  /*16160*/  @!P2 IMAD.IADD R35, R35, 0x1, -R0 ;  /* 0x000000012323a824 */ /* 0x000fc600078e0a00 */
[C---:B------:R-:W-:Y:S02]  /*16170*/  ISETP.GT.U32.AND P2, PT, R0.reuse, R37, PT ;  /* 0x000000250000720c */ /* 0x040fe40003f44070 */
[----:B------:R-:W-:Y:S02]  /*16180*/  ISETP.GT.U32.AND P1, PT, R0, R34, PT ;  /* 0x000000220000720c */ /* 0x000fe40003f24070 */
[----:B--2---:R-:W-:-:S05]  /*16190*/  IABS R39, R51 ;  /* 0x0000003300277213 */ /* 0x004fca0000000000 */
[----:B------:R-:W-:-:S04]  /*161a0*/  IMAD.HI.U32 R5, R8, R39, RZ ;  /* 0x0000002708057227 */ /* 0x000fc800078e00ff */
[----:B------:R-:W-:-:S04]  /*161b0*/  IMAD.MOV R5, RZ, RZ, -R5 ;  /* 0x000000ffff057224 */ /* 0x000fc800078e0a05 */
[----:B------:R-:W-:-:S05]  /*161c0*/  IMAD R39, R0, R5, R39 ;  /* 0x0000000500277224 */ /* 0x000fca00078e0227 */
[----:B------:R-:W-:-:S13]  /*161d0*/  ISETP.GT.U32.AND P0, PT, R0, R39, PT ;  /* 0x000000270000720c */ /* 0x000fda0003f04070 */
[--C-:B------:R-:W-:Y:S01]  /*161e0*/  @!P0 IMAD.IADD R39, R39, 0x1, -R0.reuse ;  /* 0x0000000127278824 */ /* 0x100fe200078e0a00 */
[----:B------:R-:W-:Y:S02]  /*161f0*/  ISETP.GE.AND P0, PT, R51, RZ, PT ;  /* 0x000000ff3300720c */ /* 0x000fe40003f06270 */
[----:B------:R-:W2:Y:S01]  /*16200*/  LDL.LU R51, [R1+0x530] ;  /* 0x0005300001337983 */ /* 0x000ea20000300800 */
[--C-:B------:R-:W-:Y:S01]  /*16210*/  @!P2 IMAD.IADD R37, R37, 0x1, -R0.reuse ;  /* 0x000000012525a824 */ /* 0x100fe200078e0a00 */
[----:B------:R-:W-:Y:S01]  /*16220*/  ISETP.GT.U32.AND P2, PT, R0, R35, PT ;  /* 0x000000230000720c */ /* 0x000fe20003f44070 */
[----:B------:R-:W-:-:S03]  /*16230*/  @!P1 IMAD.IADD R34, R34, 0x1, -R0 ;  /* 0x0000000122229824 */ /* 0x000fc600078e0a00 */
[----:B------:R-:W-:Y:S02]  /*16240*/  ISETP.GT.U32.AND P6, PT, R0, R37, PT ;  /* 0x000000250000720c */ /* 0x000fe40003fc4070 */
[----:B------:R-:W-:Y:S02]  /*16250*/  ISETP.GE.AND P1, PT, R44, RZ, PT ;  /* 0x000000ff2c00720c */ /* 0x000fe40003f26270 */
[----:B------:R-:W-:-:S05]  /*16260*/  ISETP.GT.U32.AND P4, PT, R0, R36, PT ;  /* 0x000000240000720c */ /* 0x000fca0003f84070 */
[----:B------:R-:W-:Y:S01]  /*16270*/  @!P2 IMAD.IADD R35, R35, 0x1, -R0 ;  /* 0x000000012323a824 */ /* 0x000fe200078e0a00 */
[----:B------:R-:W-:-:S03]  /*16280*/  ISETP.GE.AND P2, PT, R43, RZ, PT ;  /* 0x000000ff2b00720c */ /* 0x000fc60003f46270 */
[--C-:B------:R-:W-:Y:S01]  /*16290*/  @!P6 IMAD.IADD R37, R37, 0x1, -R0.reuse ;  /* 0x000000012525e824 */ /* 0x100fe200078e0a00 */
[----:B------:R-:W-:Y:S01]  /*162a0*/  ISETP.GE.AND P6, PT, R45, RZ, PT ;  /* 0x000000ff2d00720c */ /* 0x000fe20003fc6270 */
[----:B------:R-:W-:Y:S01]  /*162b0*/  @!P1 IMAD.MOV R35, RZ, RZ, -R35 ;  /* 0x000000ffff239224 */ /* 0x000fe200078e0a23 */
[----:B------:R-:W-:Y:S01]  /*162c0*/  ISETP.GT.U32.AND P1, PT, R0, R39, PT ;  /* 0x000000270000720c */ /* 0x000fe20003f24070 */
[----:B------:R-:W-:Y:S02]  /*162d0*/  @!P4 IMAD.IADD R36, R36, 0x1, -R0 ;  /* 0x000000012424c824 */ /* 0x000fe400078e0a00 */
[----:B------:R-:W-:-:S04]  /*162e0*/  @!P5 IMAD.MOV R34, RZ, RZ, -R34 ;  /* 0x000000ffff22d224 */ /* 0x000fc800078e0a22 */
[----:B------:R-:W-:Y:S01]  /*162f0*/  @!P2 IMAD.MOV R36, RZ, RZ, -R36 ;  /* 0x000000ffff24a224 */ /* 0x000fe200078e0a24 */
[----:B------:R-:W-:Y:S03]  /*16300*/  STL [R1+0x84c4], R34 ;  /* 0x0084c42201007387 */ /* 0x000fe60000100800 */
[----:B------:R-:W-:Y:S01]  /*16310*/  @!P6 IMAD.MOV R37, RZ, RZ, -R37 ;  /* 0x000000ffff25e224 */ /* 0x000fe200078e0a25 */
[----:B------:R-:W-:Y:S01]  /*16320*/  STL [R1+0x84c8], R35 ;  /* 0x0084c82301007387 */ /* 0x000fe20000100800 */
[----:B------:R-:W-:-:S03]  /*16330*/  @!P1 IMAD.IADD R39, R39, 0x1, -R0 ;  /* 0x0000000127279824 */ /* 0x000fc600078e0a00 */
[----:B------:R-:W-:Y:S04]  /*16340*/  STL [R1+0x84cc], R36 ;  /* 0x0084cc2401007387 */ /* 0x000fe80000100800 */
[----:B------:R-:W-:Y:S01]  /*16350*/  STL [R1+0x84d0], R37 ;  /* 0x0084d02501007387 */ /* 0x000fe20000100800 */
[----:B----4-:R-:W-:Y:S02]  /*16360*/  IABS R42, R50 ;  /* 0x00000032002a7213 */ /* 0x010fe40000000000 */
[----:B------:R-:W-:Y:S02]  /*16370*/  ISETP.GE.AND P1, PT, R50, RZ, PT ;  /* 0x000000ff3200720c */ /* 0x000fe40003f26270 */
[----:B------:R-:W4:Y:S04]  /*16380*/  LDL.LU R50, [R1+0x534] ;  /* 0x0005340001327983 */ /* 0x000f280000300800 */
[----:B------:R-:W4:Y:S01]  /*16390*/  LDL.LU R53, [R1+0x538] ;  /* 0x0005380001357983 */ /* 0x000f220000300800 */
[----:B------:R-:W-:-:S05]  /*163a0*/  IABS R40, R48 ;  /* 0x0000003000287213 */ /* 0x000fca0000000000 */
[----:B------:R-:W-:Y:S01]  /*163b0*/  IMAD.HI.U32 R4, R8, R40, RZ ;  /* 0x0000002808047227 */ /* 0x000fe200078e00ff */
[----:B---3--:R-:W-:-:S03]  /*163c0*/  IABS R41, R49 ;  /* 0x0000003100297213 */ /* 0x008fc60000000000 */
[----:B------:R-:W-:-:S04]  /*163d0*/  IMAD.MOV R4, RZ, RZ, -R4 ;  /* 0x000000ffff047224 */ /* 0x000fc800078e0a04 */
[----:B------:R-:W-:Y:S02]  /*163e0*/  IMAD R40, R0, R4, R40 ;  /* 0x0000000400287224 */ /* 0x000fe400078e0228 */
[----:B------:R-:W-:-:S03]  /*163f0*/  IMAD.HI.U32 R4, R8, R41, RZ ;  /* 0x0000002908047227 */ /* 0x000fc600078e00ff */
[----:B------:R-:W-:Y:S01]  /*16400*/  ISETP.GT.U32.AND P4, PT, R0, R40, PT ;  /* 0x000000280000720c */ /* 0x000fe20003f84070 */
[----:B------:R-:W-:-:S04]  /*16410*/  IMAD.MOV R4, RZ, RZ, -R4 ;  /* 0x000000ffff047224 */ /* 0x000fc800078e0a04 */
[----:B------:R-:W-:-:S05]  /*16420*/  IMAD R41, R0, R4, R41 ;  /* 0x0000000400297224 */ /* 0x000fca00078e0229 */
[----:B------:R-:W-:-:S03]  /*16430*/  ISETP.GT.U32.AND P6, PT, R0, R41, PT ;  /* 0x000000290000720c */ /* 0x000fc60003fc4070 */
[----:B------:R-:W-:Y:S01]  /*16440*/  @!P4 IMAD.IADD R40, R40, 0x1, -R0 ;  /* 0x000000012828c824 */ /* 0x000fe200078e0a00 */
[----:B------:R-:W-:-:S09]  /*16450*/  ISETP.GT.U32.AND P4, PT, R0, R38, PT ;  /* 0x000000260000720c */ /* 0x000fd20003f84070 */
[----:B------:R-:W-:-:S04]  /*16460*/  @!P6 IMAD.IADD R41, R41, 0x1, -R0 ;  /* 0x000000012929e824 */ /* 0x000fc800078e0a00 */
[----:B------:R-:W-:Y:S01]  /*16470*/  @!P4 IMAD.IADD R38, R38, 0x1, -R0 ;  /* 0x000000012626c824 */ /* 0x000fe200078e0a00 */
[----:B------:R-:W-:-:S03]  /*16480*/  ISETP.GT.U32.AND P6, PT, R0, R41, PT ;  /* 0x000000290000720c */ /* 0x000fc60003fc4070 */
[----:B------:R-:W-:Y:S01]  /*16490*/  @!P3 IMAD.MOV R38, RZ, RZ, -R38 ;  /* 0x000000ffff26b224 */ /* 0x000fe200078e0a26 */
[----:B------:R-:W-:Y:S01]  /*164a0*/  ISETP.GT.U32.AND P5, PT, R0, R40, PT ;  /* 0x000000280000720c */ /* 0x000fe20003fa4070 */
[----:B------:R-:W-:-:S03]  /*164b0*/  IMAD.HI.U32 R4, R8, R42, RZ ;  /* 0x0000002a08047227 */ /* 0x000fc600078e00ff */
[----:B------:R-:W-:Y:S01]  /*164c0*/  STL [R1+0x84d4], R38 ;  /* 0x0084d42601007387 */ /* 0x000fe20000100800 */
[----:B------:R-:W-:-:S03]  /*164d0*/  IMAD.MOV R4, RZ, RZ, -R4 ;  /* 0x000000ffff047224 */ /* 0x000fc600078e0a04 */
[----:B------:R-:W3:Y:S01]  /*164e0*/  LDL.LU R52, [R1+0x53c] ;  /* 0x00053c0001347983 */ /* 0x000ee20000300800 */
[----:B------:R-:W-:Y:S02]  /*164f0*/  @!P0 IMAD.MOV R39, RZ, RZ, -R39 ;  /* 0x000000ffff278224 */ /* 0x000fe400078e0a27 */
[----:B------:R-:W-:Y:S02]  /*16500*/  IMAD R42, R0, R4, R42 ;  /* 0x00000004002a7224 */ /* 0x000fe400078e022a */
[--C-:B------:R-:W-:Y:S01]  /*16510*/  @!P6 IMAD.IADD R41, R41, 0x1, -R0.reuse ;  /* 0x000000012929e824 */ /* 0x100fe200078e0a00 */
[----:B------:R-:W-:Y:S01]  /*16520*/  STL [R1+0x84d8], R39 ;  /* 0x0084d82701007387 */ /* 0x000fe20000100800 */
[----:B------:R-:W-:Y:S01]  /*16530*/  @!P5 IMAD.IADD R40, R40, 0x1, -R0 ;  /* 0x000000012828d824 */ /* 0x000fe200078e0a00 */
[----:B------:R-:W-:-:S13]  /*16540*/  ISETP.GT.U32.AND P5, PT, R0, R42, PT ;  /* 0x0000002a0000720c */ /* 0x000fda0003fa4070 */
[----:B------:R-:W-:-:S05]  /*16550*/  @!P5 IMAD.IADD R42, R42, 0x1, -R0 ;  /* 0x000000012a2ad824 */ /* 0x000fca00078e0a00 */
[----:B------:R-:W-:Y:S02]  /*16560*/  ISETP.GT.U32.AND P5, PT, R0, R42, PT ;  /* 0x0000002a0000720c */ /* 0x000fe40003fa4070 */
[----:B-----5:R-:W-:-:S05]  /*16570*/  IABS R44, R47 ;  /* 0x0000002f002c7213 */ /* 0x020fca0000000000 */
[----:B------:R-:W-:-:S04]  /*16580*/  IMAD.HI.U32 R5, R8, R44, RZ ;  /* 0x0000002c08057227 */ /* 0x000fc800078e00ff */
[----:B------:R-:W-:-:S04]  /*16590*/  IMAD.MOV R5, RZ, RZ, -R5 ;  /* 0x000000ffff057224 */ /* 0x000fc800078e0a05 */
[----:B------:R-:W-:Y:S02]  /*165a0*/  IMAD R44, R0, R5, R44 ;  /* 0x00000005002c7224 */ /* 0x000fe400078e022c */
[----:B------:R-:W-:-:S03]  /*165b0*/  @!P5 IMAD.IADD R42, R42, 0x1, -R0 ;  /* 0x000000012a2ad824 */ /* 0x000fc600078e0a00 */
[----:B------:R-:W-:-:S13]  /*165c0*/  ISETP.GT.U32.AND P5, PT, R0, R44, PT ;  /* 0x0000002c0000720c */ /* 0x000fda0003fa4070 */
[----:B------:R-:W-:-:S05]  /*165d0*/  @!P5 IMAD.IADD R44, R44, 0x1, -R0 ;  /* 0x000000012c2cd824 */ /* 0x000fca00078e0a00 */
[----:B------:R-:W-:Y:S02]  /*165e0*/  ISETP.GT.U32.AND P5, PT, R0, R44, PT ;  /* 0x0000002c0000720c */ /* 0x000fe40003fa4070 */
[----:B------:R-:W-:-:S11]  /*165f0*/  ISETP.GE.AND P0, PT, R47, RZ, PT ;  /* 0x000000ff2f00720c */ /* 0x000fd60003f06270 */
[----:B------:R-:W-:Y:S01]  /*16600*/  @!P5 IMAD.IADD R44, R44, 0x1, -R0 ;  /* 0x000000012c2cd824 */ /* 0x000fe200078e0a00 */
[----:B--2---:R-:W-:Y:S02]  /*16610*/  IABS R45, R51 ;  /* 0x00000033002d7213 */ /* 0x004fe40000000000 */
[----:B------:R-:W-:Y:S02]  /*16620*/  ISETP.GE.AND P6, PT, R51, RZ, PT ;  /* 0x000000ff3300720c */ /* 0x000fe40003fc6270 */
[----:B------:R-:W2:Y:S04]  /*16630*/  LDL.LU R51, [R1+0x540] ;  /* 0x0005400001337983 */ /* 0x000ea80000300800 */
[----:B------:R-:W5:Y:S04]  /*16640*/  LDL.LU R56, [R1+0x544] ;  /* 0x0005440001387983 */ /* 0x000f680000300800 */
[----:B------:R-:W2:Y:S04]  /*16650*/  LDL.LU R55, [R1+0x548] ;  /* 0x0005480001377983 */ /* 0x000ea80000300800 */
[----:B------:R-:W2:Y:S01]  /*16660*/  LDL.LU R54, [R1+0x54c] ;  /* 0x00054c0001367983 */ /* 0x000ea20000300800 */
[----:B----4-:R-:W-:-:S02]  /*16670*/  IABS R47, R53 ;  /* 0x00000035002f7213 */ /* 0x010fc40000000000 */
[----:B------:R-:W-:Y:S02]  /*16680*/  ISETP.GE.AND P5, PT, R53, RZ, PT ;  /* 0x000000ff3500720c */ /* 0x000fe40003fa6270 */
[----:B------:R-:W4:Y:S04]  /*16690*/  LDL.LU R53, [R1+0x550] ;  /* 0x0005500001357983 */ /* 0x000f280000300800 */
        /* <DEDUP_REMOVED lines=14> */
[----:B------:R-:W4:Y:S01]  /*16780*/  LDL.LU R18, [R1+0x590] ;  /* 0x0005900001127983 */ /* 0x000f220000300800 */
[----:B------:R-:W-:-:S02]  /*16790*/  IABS R43, R46 ;  /* 0x0000002e002b7213 */ /* 0x000fc40000000000 */
[----:B------:R-:W-:-:S03]  /*167a0*/  ISETP.GE.AND P2, PT, R48, RZ, PT ;  /* 0x000000ff3000720c */ /* 0x000fc60003f46270 */
[----:B------:R-:W-:-:S04]  /*167b0*/  IMAD.HI.U32 R4, R8, R43, RZ ;  /* 0x0000002b08047227 */ /* 0x000fc800078e00ff */
[----:B------:R-:W-:-:S04]  /*167c0*/  IMAD.MOV R4, RZ, RZ, -R4 ;  /* 0x000000ffff047224 */ /* 0x000fc800078e0a04 */
[----:B------:R-:W-:Y:S02]  /*167d0*/  IMAD R43, R0, R4, R43 ;  /* 0x00000004002b7224 */ /* 0x000fe400078e022b */
[----:B------:R-:W-:-:S03]  /*167e0*/  @!P2 IMAD.MOV R40, RZ, RZ, -R40 ;  /* 0x000000ffff28a224 */ /* 0x000fc600078e0a28 */
[----:B------:R-:W-:Y:S02]  /*167f0*/  ISETP.GT.U32.AND P2, PT, R0, R43, PT ;  /* 0x0000002b0000720c */ /* 0x000fe40003f44070 */
[----:B------:R-:W-:Y:S01]  /*16800*/  ISETP.GE.AND P4, PT, R49, RZ, PT ;  /* 0x000000ff3100720c */ /* 0x000fe20003f86270 */
[----:B------:R-:W-:-:S04]  /*16810*/  IMAD.HI.U32 R4, R8, R45, RZ ;  /* 0x0000002d08047227 */ /* 0x000fc800078e00ff */
[----:B------:R-:W-:-:S06]  /*16820*/  IMAD.MOV R4, RZ, RZ, -R4 ;  /* 0x000000ffff047224 */ /* 0x000fcc00078e0a04 */
[----:B------:R-:W-:Y:S02]  /*16830*/  @!P2 IMAD.IADD R43, R43, 0x1, -R0 ;  /* 0x000000012b2ba824 */ /* 0x000fe400078e0a00 */
[----:B------:R-:W-:-:S03]  /*16840*/  @!P4 IMAD.MOV R41, RZ, RZ, -R41 ;  /* 0x000000ffff29c224 */ /* 0x000fc600078e0a29 */
[C---:B------:R-:W-:Y:S01]  /*16850*/  ISETP.GT.U32.AND P4, PT, R0.reuse, R43, PT ;  /* 0x0000002b0000720c */ /* 0x040fe20003f84070 */
[----:B------:R-:W-:Y:S01]  /*16860*/  IMAD R45, R0, R4, R45 ;  /* 0x00000004002d7224 */ /* 0x000fe200078e022d */
[----:B------:R-:W-:Y:S01]  /*16870*/  ISETP.GE.AND P3, PT, R46, RZ, PT ;  /* 0x000000ff2e00720c */ /* 0x000fe20003f66270 */
[----:B------:R-:W-:-:S04]  /*16880*/  IMAD.HI.U32 R4, R8, R47, RZ ;  /* 0x0000002f08047227 */ /* 0x000fc800078e00ff */
[----:B------:R-:W-:-:S04]  /*16890*/  IMAD.MOV R4, RZ, RZ, -R4 ;  /* 0x000000ffff047224 */ /* 0x000fc800078e0a04 */
[----:B------:R-:W-:Y:S02]  /*168a0*/  IMAD R47, R0, R4, R47 ;  /* 0x00000004002f7224 */ /* 0x000fe400078e022f */
[----:B------:R-:W-:Y:S01]  /*168b0*/  @!P4 IMAD.IADD R43, R43, 0x1, -R0 ;  /* 0x000000012b2bc824 */ /* 0x000fe200078e0a00 */
[----:B------:R-:W-:-:S03]  /*168c0*/  IABS R46, R50 ;  /* 0x00000032002e7213 */ /* 0x000fc60000000000 */
[----:B------:R-:W-:Y:S01]  /*168d0*/  @!P3 IMAD.MOV R43, RZ, RZ, -R43 ;  /* 0x000000ffff2bb224 */ /* 0x000fe200078e0a2b */
[----:B------:R-:W-:Y:S01]  /*168e0*/  ISETP.GT.U32.AND P3, PT, R0, R47, PT ;  /* 0x0000002f0000720c */ /* 0x000fe20003f64070 */
[----:B------:R-:W-:Y:S01]  /*168f0*/  IMAD.HI.U32 R5, R8, R46, RZ ;  /* 0x0000002e08057227 */ /* 0x000fe200078e00ff */
[----:B---3--:R-:W-:Y:S02]  /*16900*/  IABS R48, R52 ;  /* 0x0000003400307213 */ /* 0x008fe40000000000 */
[----:B------:R-:W-:Y:S01]  /*16910*/  ISETP.GT.U32.AND P2, PT, R0, R45, PT ;  /* 0x0000002d0000720c */ /* 0x000fe20003f44070 */
[----:B------:R-:W-:Y:S02]  /*16920*/  IMAD.MOV R5, RZ, RZ, -R5 ;  /* 0x000000ffff057224 */ /* 0x000fe400078e0a05 */
[----:B------:R-:W-:-:S04]  /*16930*/  IMAD.HI.U32 R4, R8, R48, RZ ;  /* 0x0000003008047227 */ /* 0x000fc800078e00ff */
[----:B------:R-:W-:Y:S01]  /*16940*/  @!P1 IMAD.MOV R42, RZ, RZ, -R42 ;  /* 0x000000ffff2a9224 */ /* 0x000fe200078e0a2a */
[----:B------:R-:W-:Y:S01]  /*16950*/  ISETP.GE.AND P1, PT, R50, RZ, PT ;  /* 0x000000ff3200720c */ /* 0x000fe20003f26270 */
[C---:B------:R-:W-:Y:S02]  /*16960*/  IMAD R46, R0.reuse, R5, R46 ;  /* 0x00000005002e7224 */ /* 0x040fe400078e022e */
[----:B------:R-:W-:Y:S02]  /*16970*/  @!P3 IMAD.IADD R47, R47, 0x1, -R0 ;  /* 0x000000012f2fb824 */ /* 0x000fe400078e0a00 */
[----:B------:R-:W-:Y:S01]  /*16980*/  IMAD.MOV R4, RZ, RZ, -R4 ;  /* 0x000000ffff047224 */ /* 0x000fe200078e0a04 */
[C---:B------:R-:W-:Y:S01]  /*16990*/  ISETP.GT.U32.AND P4, PT, R0.reuse, R46, PT ;  /* 0x0000002e0000720c */ /* 0x040fe20003f84070 */
[----:B------:R-:W-:Y:S01]  /*169a0*/  @!P0 IMAD.MOV R44, RZ, RZ, -R44 ;  /* 0x000000ffff2c8224 */ /* 0x000fe200078e0a2c */
[C---:B------:R-:W-:Y:S01]  /*169b0*/  ISETP.GT.U32.AND P0, PT, R0.reuse, R47, PT ;  /* 0x0000002f0000720c */ /* 0x040fe20003f04070 */
[----:B------:R-:W-:-:S02]  /*169c0*/  IMAD R48, R0, R4, R48 ;  /* 0x0000000400307224 */ /* 0x000fc400078e0230 */
[----:B------:R-:W-:-:S05]  /*169d0*/  @!P2 IMAD.IADD R45, R45, 0x1, -R0 ;  /* 0x000000012d2da824 */ /* 0x000fca00078e0a00 */
[----:B------:R-:W-:-:S03]  /*169e0*/  ISETP.GT.U32.AND P2, PT, R0, R45, PT ;  /* 0x0000002d0000720c */ /* 0x000fc60003f44070 */
[--C-:B------:R-:W-:Y:S02]  /*169f0*/  @!P4 IMAD.IADD R46, R46, 0x1, -R0.reuse ;  /* 0x000000012e2ec824 */ /* 0x100fe400078e0a00 */
[----:B------:R-:W-:-:S03]  /*16a00*/  @!P0 IMAD.IADD R47, R47, 0x1, -R0 ;  /* 0x000000012f2f8824 */ /* 0x000fc600078e0a00 */
[----:B------:R-:W-:-:S05]  /*16a10*/  ISETP.GT.U32.AND P4, PT, R0, R46, PT ;  /* 0x0000002e0000720c */ /* 0x000fca0003f84070 */
[----:B------:R-:W-:-:S04]  /*16a20*/  @!P2 IMAD.IADD R45, R45, 0x1, -R0 ;  /* 0x000000012d2da824 */ /* 0x000fc800078e0a00 */
[----:B------:R-:W-:Y:S02]  /*16a30*/  @!P6 IMAD.MOV R45, RZ, RZ, -R45 ;  /* 0x000000ffff2de224 */ /* 0x000fe400078e0a2d */
[----:B------:R-:W-:Y:S02]  /*16a40*/  @!P5 IMAD.MOV R47, RZ, RZ, -R47 ;  /* 0x000000ffff2fd224 */ /* 0x000fe400078e0a2f */
[----:B------:R-:W-:Y:S01]  /*16a50*/  @!P4 IMAD.IADD R46, R46, 0x1, -R0 ;  /* 0x000000012e2ec824 */ /* 0x000fe200078e0a00 */
[----:B------:R-:W-:Y:S02]  /*16a60*/  ISETP.GE.AND P3, PT, R52, RZ, PT ;  /* 0x000000ff3400720c */ /* 0x000fe40003f66270 */
[----:B------:R-:W-:Y:S01]  /*16a70*/  ISETP.GT.U32.AND P2, PT, R0, R48, PT ;  /* 0x000000300000720c */ /* 0x000fe20003f44070 */
[----:B------:R-:W-:Y:S01]  /*16a80*/  @!P1 IMAD.MOV R46, RZ, RZ, -R46 ;  /* 0x000000ffff2e9224 */ /* 0x000fe200078e0a2e */
[----:B-----5:R-:W-:-:S05]  /*16a90*/  IABS R50, R56 ;  /* 0x0000003800327213 */ /* 0x020fca0000000000 */
[----:B------:R-:W-:-:S04]  /*16aa0*/  IMAD.HI.U32 R4, R8, R50, RZ ;  /* 0x0000003208047227 */ /* 0x000fc800078e00ff */
[----:B------:R-:W-:-:S04]  /*16ab0*/  IMAD.MOV R4, RZ, RZ, -R4 ;  /* 0x000000ffff047224 */ /* 0x000fc800078e0a04 */
[----:B------:R-:W-:Y:S01]  /*16ac0*/  IMAD R50, R0, R4, R50 ;  /* 0x0000000400327224 */ /* 0x000fe200078e0232 */
[----:B--2---:R-:W-:-:S04]  /*16ad0*/  IABS R49, R51 ;  /* 0x0000003300317213 */ /* 0x004fc80000000000 */
[----:B------:R-:W-:Y:S01]  /*16ae0*/  ISETP.GT.U32.AND P0, PT, R0, R50, PT ;  /* 0x000000320000720c */ /* 0x000fe20003f04070 */
[----:B------:R-:W-:-:S04]  /*16af0*/  IMAD.HI.U32 R5, R8, R49, RZ ;  /* 0x0000003108057227 */ /* 0x000fc800078e00ff */
[----:B------:R-:W-:Y:S01]  /*16b00*/  IMAD.MOV R5, RZ, RZ, -R5 ;  /* 0x000000ffff057224 */ /* 0x000fe200078e0a05 */
[----:B------:R-:W-:-:S03]  /*16b10*/  ISETP.GE.AND P6, PT, R51, RZ, PT ;  /* 0x000000ff3300720c */ /* 0x000fc60003fc6270 */
[----:B------:R-:W-:Y:S01]  /*16b20*/  IMAD R49, R0, R5, R49 ;  /* 0x0000000500317224 */ /* 0x000fe200078e0231 */
[----:B------:R-:W-:-:S03]  /*16b30*/  IABS R51, R55 ;  /* 0x0000003700337213 */ /* 0x000fc60000000000 */
[----:B------:R-:W-:Y:S01]  /*16b40*/  @!P0 IMAD.IADD R50, R50, 0x1, -R0 ;  /* 0x0000000132328824 */ /* 0x000fe200078e0a00 */
[----:B------:R-:W-:Y:S01]  /*16b50*/  ISETP.GT.U32.AND P4, PT, R0, R49, PT ;  /* 0x000000310000720c */ /* 0x000fe20003f84070 */
[----:B------:R-:W-:-:S03]  /*16b60*/  IMAD.HI.U32 R5, R8, R51, RZ ;  /* 0x0000003308057227 */ /* 0x000fc600078e00ff */
[----:B------:R-:W-:Y:S01]  /*16b70*/  ISETP.GT.U32.AND P5, PT, R0, R50, PT ;  /* 0x000000320000720c */ /* 0x000fe20003fa4070 */
[----:B------:R-:W-:Y:S01]  /*16b80*/  IMAD.MOV R5, RZ, RZ, -R5 ;  /* 0x000000ffff057224 */ /* 0x000fe200078e0a05 */
[----:B------:R-:W-:-:S03]  /*16b90*/  IABS R52, R54 ;  /* 0x0000003600347213 */ /* 0x000fc60000000000 */
[----:B------:R-:W-:-:S04]  /*16ba0*/  IMAD R51, R0, R5, R51 ;  /* 0x0000000500337224 */ /* 0x000fc800078e0233 */
[----:B------:R-:W-:Y:S02]  /*16bb0*/  @!P4 IMAD.IADD R49, R49, 0x1, -R0 ;  /* 0x000000013131c824 */ /* 0x000fe400078e0a00 */
[----:B------:R-:W-:-:S04]  /*16bc0*/  IMAD.HI.U32 R4, R8, R52, RZ ;  /* 0x0000003408047227 */ /* 0x000fc800078e00ff */
[----:B------:R-:W-:Y:S01]  /*16bd0*/  @!P5 IMAD.IADD R50, R50, 0x1, -R0 ;  /* 0x000000013232d824 */ /* 0x000fe200078e0a00 */
[C---:B------:R-:W-:Y:S02]  /*16be0*/  ISETP.GT.U32.AND P5, PT, R0.reuse, R51, PT ;  /* 0x000000330000720c */ /* 0x040fe40003fa4070 */
[----:B------:R-:W-:Y:S01]  /*16bf0*/  ISETP.GT.U32.AND P1, PT, R0, R49, PT ;  /* 0x000000310000720c */ /* 0x000fe20003f24070 */
[----:B------:R-:W-:-:S04]  /*16c00*/  IMAD.MOV R4, RZ, RZ, -R4 ;  /* 0x000000ffff047224 */ /* 0x000fc800078e0a04 */
[----:B------:R-:W-:Y:S02]  /*16c10*/  IMAD R52, R0, R4, R52 ;  /* 0x0000000400347224 */ /* 0x000fe400078e0234 */
[----:B------:R-:W-:-:S04]  /*16c20*/  @!P2 IMAD.IADD R48, R48, 0x1, -R0 ;  /* 0x000000013030a824 */ /* 0x000fc800078e0a00 */
[--C-:B------:R-:W-:Y:S01]  /*16c30*/  @!P5 IMAD.IADD R51, R51, 0x1, -R0.reuse ;  /* 0x000000013333d824 */ /* 0x100fe200078e0a00 */
[C---:B------:R-:W-:Y:S01]  /*16c40*/  ISETP.GT.U32.AND P5, PT, R0.reuse, R52, PT ;  /* 0x000000340000720c */ /* 0x040fe20003fa4070 */
[----:B------:R-:W-:Y:S01]  /*16c50*/  @!P1 IMAD.IADD R49, R49, 0x1, -R0 ;  /* 0x0000000131319824 */ /* 0x000fe200078e0a00 */
[----:B------:R-:W-:Y:S02]  /*16c60*/  ISETP.GT.U32.AND P2, PT, R0, R48, PT ;  /* 0x000000300000720c */ /* 0x000fe40003f44070 */
[----:B----4-:R-:W-:Y:S02]  /*16c70*/  ISETP.GE.AND P1, PT, R53, RZ, PT ;  /* 0x000000ff3500720c */ /* 0x010fe40003f26270 */
[----:B------:R-:W-:Y:S02]  /*16c80*/  IABS R53, R53 ;  /* 0x0000003500357213 */ /* 0x000fe40000000000 */
[----:B------:R-:W-:Y:S02]  /*16c90*/  ISETP.GE.AND P0, PT, R54, RZ, PT ;  /* 0x000000ff3600720c */ /* 0x000fe40003f06270 */
[----:B------:R-:W-:Y:S01]  /*16ca0*/  IABS R54, R24 ;  /* 0x0000001800367213 */ /* 0x000fe20000000000 */
[----:B------:R-:W-:Y:S01]  /*16cb0*/  IMAD.HI.U32 R7, R8, R53, RZ ;  /* 0x0000003508077227 */ /* 0x000fe200078e00ff */
[----:B------:R-:W-:-:S02]  /*16cc0*/  ISETP.GE.AND P4, PT, R56, RZ, PT ;  /* 0x000000ff3800720c */ /* 0x000fc40003f86270 */
[----:B------:R-:W-:Y:S01]  /*16cd0*/  IABS R56, R22 ;  /* 0x0000001600387213 */ /* 0x000fe20000000000 */
[----:B------:R-:W-:Y:S02]  /*16ce0*/  IMAD.MOV R7, RZ, RZ, -R7 ;  /* 0x000000ffff077224 */ /* 0x000fe400078e0a07 */
[----:B------:R-:W-:Y:S02]  /*16cf0*/  @!P5 IMAD.IADD R52, R52, 0x1, -R0 ;  /* 0x000000013434d824 */ /* 0x000fe400078e0a00 */
[----:B------:R-:W-:Y:S01]  /*16d00*/  IMAD.HI.U32 R6, R8, R54, RZ ;  /* 0x0000003608067227 */ /* 0x000fe200078e00ff */
[----:B------:R-:W-:-:S03]  /*16d10*/  IABS R57, R11 ;  /* 0x0000000b00397213 */ /* 0x000fc60000000000 */
[----:B------:R-:W-:Y:S01]  /*16d20*/  @!P2 IMAD.IADD R48, R48, 0x1, -R0 ;  /* 0x000000013030a824 */ /* 0x000fe200078e0a00 */
[----:B------:R-:W-:Y:S01]  /*16d30*/  ISETP.GE.AND P2, PT, R55, RZ, PT ;  /* 0x000000ff3700720c */ /* 0x000fe20003f46270 */
[C---:B------:R-:W-:Y:S01]  /*16d40*/  IMAD R53, R0.reuse, R7, R53 ;  /* 0x0000000700357224 */ /* 0x040fe200078e0235 */
[----:B------:R-:W-:Y:S01]  /*16d50*/  IABS R55, R23 ;  /* 0x0000001700377213 */ /* 0x000fe20000000000 */
[----:B------:R-:W-:Y:S01]  /*16d60*/  @!P6 IMAD.MOV R49, RZ, RZ, -R49 ;  /* 0x000000ffff31e224 */ /* 0x000fe200078e0a31 */
[----:B------:R-:W-:Y:S01]  /*16d70*/  ISETP.GT.U32.AND P6, PT, R0, R52, PT ;  /* 0x000000340000720c */ /* 0x000fe20003fc4070 */
[----:B------:R-:W-:Y:S02]  /*16d80*/  IMAD.MOV R6, RZ, RZ, -R6 ;  /* 0x000000ffff067224 */ /* 0x000fe400078e0a06 */
[----:B------:R-:W-:Y:S01]  /*16d90*/  IMAD.HI.U32 R4, R8, R56, RZ ;  /* 0x0000003808047227 */ /* 0x000fe200078e00ff */
[----:B------:R-:W-:-:S03]  /*16da0*/  ISETP.GT.U32.AND P5, PT, R0, R53, PT ;  /* 0x000000350000720c */ /* 0x000fc60003fa4070 */
[----:B------:R-:W-:Y:S01]  /*16db0*/  @!P3 IMAD.MOV R48, RZ, RZ, -R48 ;  /* 0x000000ffff30b224 */ /* 0x000fe200078e0a30 */
[C---:B------:R-:W-:Y:S01]  /*16dc0*/  ISETP.GT.U32.AND P3, PT, R0.reuse, R51, PT ;  /* 0x000000330000720c */ /* 0x040fe20003f64070 */
[----:B------:R-:W-:Y:S02]  /*16dd0*/  IMAD R54, R0, R6, R54 ;  /* 0x0000000600367224 */ /* 0x000fe400078e0236 */
[----:B------:R-:W-:-:S04]  /*16de0*/  IMAD.HI.U32 R5, R8, R55, RZ ;  /* 0x0000003708057227 */ /* 0x000fc800078e00ff */
[----:B0-----:R-:W-:-:S04]  /*16df0*/  IMAD.HI.U32 R9, R8, R57, RZ ;  /* 0x0000003908097227 */ /* 0x001fc800078e00ff */
[----:B------:R-:W-:Y:S02]  /*16e00*/  IMAD.MOV R6, RZ, RZ, -R4 ;  /* 0x000000ffff067224 */ /* 0x000fe400078e0a04 */
[----:B------:R-:W-:Y:S02]  /*16e10*/  IMAD.MOV R5, RZ, RZ, -R5 ;  /* 0x000000ffff057224 */ /* 0x000fe400078e0a05 */
[----:B------:R-:W-:Y:S02]  /*16e20*/  IMAD.MOV R4, RZ, RZ, -R9 ;  /* 0x000000ffff047224 */ /* 0x000fe400078e0a09 */
[C---:B------:R-:W-:Y:S02]  /*16e30*/  IMAD R56, R0.reuse, R6, R56 ;  /* 0x0000000600387224 */ /* 0x040fe400078e0238 */
[C---:B------:R-:W-:Y:S02]  /*16e40*/  IMAD R55, R0.reuse, R5, R55 ;  /* 0x0000000500377224 */ /* 0x040fe400078e0237 */
[----:B------:R-:W-:-:S02]  /*16e50*/  IMAD R57, R0, R4, R57 ;  /* 0x0000000400397224 */ /* 0x000fc400078e0239 */
[----:B------:R-:W-:Y:S01]  /*16e60*/  @!P4 IMAD.MOV R50, RZ, RZ, -R50 ;  /* 0x000000ffff32c224 */ /* 0x000fe200078e0a32 */
[----:B------:R-:W-:Y:S01]  /*16e70*/  ISETP.GT.U32.AND P4, PT, R0, R54, PT ;  /* 0x000000360000720c */ /* 0x000fe20003f84070 */
[--C-:B------:R-:W-:Y:S01]  /*16e80*/  @!P6 IMAD.IADD R52, R52, 0x1, -R0.reuse ;  /* 0x000000013434e824 */ /* 0x100fe200078e0a00 */
[C---:B------:R-:W-:Y:S01]  /*16e90*/  ISETP.GT.U32.AND P6, PT, R0.reuse, R56, PT ;  /* 0x000000380000720c */ /* 0x040fe20003fc4070 */
[--C-:B------:R-:W-:Y:S01]  /*16ea0*/  @!P3 IMAD.IADD R51, R51, 0x1, -R0.reuse ;  /* 0x000000013333b824 */ /* 0x100fe200078e0a00 */
[C---:B------:R-:W-:Y:S01]  /*16eb0*/  ISETP.GT.U32.AND P3, PT, R0.reuse, R55, PT ;  /* 0x000000370000720c */ /* 0x040fe20003f64070 */
[----:B------:R-:W-:Y:S01]  /*16ec0*/  @!P5 IMAD.IADD R53, R53, 0x1, -R0 ;  /* 0x000000013535d824 */ /* 0x000fe200078e0a00 */
[----:B------:R-:W-:Y:S02]  /*16ed0*/  ISETP.GT.U32.AND P5, PT, R0, R57, PT ;  /* 0x000000390000720c */ /* 0x000fe40003fa4070 */
[----:B------:R-:W-:Y:S02]  /*16ee0*/  IABS R58, R17 ;  /* 0x00000011003a7213 */ /* 0x000fe40000000000 */
[----:B------:R-:W-:-:S02]  /*16ef0*/  IABS R59, R16 ;  /* 0x00000010003b7213 */ /* 0x000fc40000000000 */
[----:B------:R-:W-:Y:S01]  /*16f00*/  IABS R4, R14 ;  /* 0x0000000e00047213 */ /* 0x000fe20000000000 */
[--C-:B------:R-:W-:Y:S02]  /*16f10*/  @!P4 IMAD.IADD R54, R54, 0x1, -R0.reuse ;  /* 0x000000013636c824 */ /* 0x100fe400078e0a00 */
[--C-:B------:R-:W-:Y:S02]  /*16f20*/  @!P6 IMAD.IADD R56, R56, 0x1, -R0.reuse ;  /* 0x000000013838e824 */ /* 0x100fe400078e0a00 */
[--C-:B------:R-:W-:Y:S01]  /*16f30*/  @!P3 IMAD.IADD R55, R55, 0x1, -R0.reuse ;  /* 0x000000013737b824 */ /* 0x100fe200078e0a00 */
[C---:B------:R-:W-:Y:S01]  /*16f40*/  ISETP.GT.U32.AND P3, PT, R0.reuse, R54, PT ;  /* 0x000000360000720c */ /* 0x040fe20003f64070 */
[----:B------:R-:W-:Y:S01]  /*16f50*/  @!P5 IMAD.IADD R57, R57, 0x1, -R0 ;  /* 0x000000013939d824 */ /* 0x000fe200078e0a00 */
[----:B------:R-:W-:Y:S01]  /*16f60*/  ISETP.GT.U32.AND P5, PT, R0, R56, PT ;  /* 0x000000380000720c */ /* 0x000fe20003fa4070 */
[----:B------:R-:W-:-:S04]  /*16f70*/  IMAD.HI.U32 R5, R8, R58, RZ ;  /* 0x0000003a08057227 */ /* 0x000fc800078e00ff */
[----:B------:R-:W-:-:S04]  /*16f80*/  IMAD.HI.U32 R7, R8, R59, RZ ;  /* 0x0000003b08077227 */ /* 0x000fc800078e00ff */
[----:B------:R-:W-:Y:S01]  /*16f90*/  IMAD.HI.U32 R6, R8, R4, RZ ;  /* 0x0000000408067227 */ /* 0x000fe200078e00ff */
[----:B------:R-:W-:-:S03]  /*16fa0*/  IABS R60, R15 ;  /* 0x0000000f003c7213 */ /* 0x000fc60000000000 */
[----:B------:R-:W-:Y:S02]  /*16fb0*/  IMAD.MOV R5, RZ, RZ, -R5 ;  /* 0x000000ffff057224 */ /* 0x000fe400078e0a05 */
[----:B------:R-:W-:Y:S02]  /*16fc0*/  IMAD.MOV R7, RZ, RZ, -R7 ;  /* 0x000000ffff077224 */ /* 0x000fe400078e0a07 */
[----:B------:R-:W-:Y:S02]  /*16fd0*/  IMAD.MOV R6, RZ, RZ, -R6 ;  /* 0x000000ffff067224 */ /* 0x000fe400078e0a06 */
[C---:B------:R-:W-:Y:S01]  /*16fe0*/  IMAD R58, R0.reuse, R5, R58 ;  /* 0x00000005003a7224 */ /* 0x040fe200078e023a */
[----:B------:R-:W-:Y:S01]  /*16ff0*/  IABS R5, R13 ;  /* 0x0000000d00057213 */ /* 0x000fe20000000000 */
[C---:B------:R-:W-:Y:S02]  /*17000*/  IMAD R59, R0.reuse, R7, R59 ;  /* 0x00000007003b7224 */ /* 0x040fe400078e023b */
[----:B------:R-:W-:-:S02]  /*17010*/  IMAD R4, R0, R6, R4 ;  /* 0x0000000600047224 */ /* 0x000fc400078e0204 */
[----:B------:R-:W-:Y:S01]  /*17020*/  IMAD.HI.U32 R9, R8, R60, RZ ;  /* 0x0000003c08097227 */ /* 0x000fe200078e00ff */
[----:B------:R-:W-:Y:S02]  /*17030*/  ISETP.GT.U32.AND P4, PT, R0, R53, PT ;  /* 0x000000350000720c */ /* 0x000fe40003f84070 */
[----:B------:R-:W-:Y:S01]  /*17040*/  IABS R6, R12 ;  /* 0x0000000c00067213 */ /* 0x000fe20000000000 */
[--C-:B------:R-:W-:Y:S01]  /*17050*/  @!P3 IMAD.IADD R54, R54, 0x1, -R0.reuse ;  /* 0x000000013636b824 */ /* 0x100fe200078e0a00 */
[----:B------:R-:W-:Y:S01]  /*17060*/  ISETP.GT.U32.AND P3, PT, R0, R59, PT ;  /* 0x0000003b0000720c */ /* 0x000fe20003f64070 */
[----:B------:R-:W-:Y:S01]  /*17070*/  @!P5 IMAD.IADD R56, R56, 0x1, -R0 ;  /* 0x000000013838d824 */ /* 0x000fe200078e0a00 */
[C---:B------:R-:W-:Y:S01]  /*17080*/  ISETP.GT.U32.AND P5, PT, R0.reuse, R4, PT ;  /* 0x000000040000720c */ /* 0x040fe20003fa4070 */
[----:B------:R-:W-:Y:S01]  /*17090*/  IMAD.MOV R9, RZ, RZ, -R9 ;  /* 0x000000ffff097224 */ /* 0x000fe200078e0a09 */
[----:B------:R-:W-:Y:S01]  /*170a0*/  ISETP.GT.U32.AND P6, PT, R0, R55, PT ;  /* 0x000000370000720c */ /* 0x000fe20003fc4070 */
[----:B------:R-:W-:-:S04]  /*170b0*/  IMAD.HI.U32 R7, R8, R5, RZ ;  /* 0x0000000508077227 */ /* 0x000fc800078e00ff */
[----:B------:R-:W-:Y:S02]  /*170c0*/  IMAD R60, R0, R9, R60 ;  /* 0x00000009003c7224 */ /* 0x000fe400078e023c */
[----:B------:R-:W-:-:S04]  /*170d0*/  IMAD.HI.U32 R9, R8, R6, RZ ;  /* 0x0000000608097227 */ /* 0x000fc800078e00ff */
[----:B------:R-:W-:Y:S02]  /*170e0*/  IMAD.MOV R7, RZ, RZ, -R7 ;  /* 0x000000ffff077224 */ /* 0x000fe400078e0a07 */
[----:B------:R-:W-:Y:S01]  /*170f0*/  @!P2 IMAD.MOV R51, RZ, RZ, -R51 ;  /* 0x000000ffff33a224 */ /* 0x000fe200078e0a33 */
[C---:B------:R-:W-:Y:S01]  /*17100*/  ISETP.GT.U32.AND P2, PT, R0.reuse, R57, PT ;  /* 0x000000390000720c */ /* 0x040fe20003f44070 */
[----:B------:R-:W-:Y:S02]  /*17110*/  IMAD.MOV R9, RZ, RZ, -R9 ;  /* 0x000000ffff097224 */ /* 0x000fe400078e0a09 */
[----:B------:R-:W-:Y:S02]  /*17120*/  IMAD R5, R0, R7, R5 ;  /* 0x0000000700057224 */ /* 0x000fe400078e0205 */
[--C-:B------:R-:W-:Y:S02]  /*17130*/  @!P4 IMAD.IADD R53, R53, 0x1, -R0.reuse ;  /* 0x000000013535c824 */ /* 0x100fe400078e0a00 */
[----:B------:R-:W-:-:S02]  /*17140*/  @!P3 IMAD.IADD R59, R59, 0x1, -R0 ;  /* 0x000000013b3bb824 */ /* 0x000fc400078e0a00 */
[----:B------:R-:W-:Y:S01]  /*17150*/  IMAD R6, R0, R9, R6 ;  /* 0x0000000900067224 */ /* 0x000fe200078e0206 */
[----:B------:R-:W-:Y:S01]  /*17160*/  IABS R9, R20 ;  /* 0x0000001400097213 */ /* 0x000fe20000000000 */
[--C-:B------:R-:W-:Y:S01]  /*17170*/  @!P5 IMAD.IADD R4, R4, 0x1, -R0.reuse ;  /* 0x000000010404d824 */ /* 0x100fe200078e0a00 */
[C---:B------:R-:W-:Y:S01]  /*17180*/  ISETP.GT.U32.AND P5, PT, R0.reuse, R5, PT ;  /* 0x000000050000720c */ /* 0x040fe20003fa4070 */
[----:B------:R-:W-:Y:S01]  /*17190*/  @!P6 IMAD.IADD R55, R55, 0x1, -R0 ;  /* 0x000000013737e824 */ /* 0x000fe200078e0a00 */
[C---:B------:R-:W-:Y:S01]  /*171a0*/  ISETP.GT.U32.AND P6, PT, R0.reuse, R60, PT ;  /* 0x0000003c0000720c */ /* 0x040fe20003fc4070 */
[----:B------:R-:W-:Y:S01]  /*171b0*/  @!P1 IMAD.MOV R53, RZ, RZ, -R53 ;  /* 0x000000ffff359224 */ /* 0x000fe200078e0a35 */
[----:B------:R-:W-:Y:S01]  /*171c0*/  ISETP.GT.U32.AND P4, PT, R0, R58, PT ;  /* 0x0000003a0000720c */ /* 0x000fe20003f84070 */
[----:B------:R-:W-:Y:S01]  /*171d0*/  IMAD.HI.U32 R25, R8, R9, RZ ;  /* 0x0000000908197227 */ /* 0x000fe200078e00ff */
[----:B------:R-:W-:-:S03]  /*171e0*/  ISETP.GT.U32.AND P1, PT, R0, R59, PT ;  /* 0x0000003b0000720c */ /* 0x000fc60003f24070 */
[--C-:B------:R-:W-:Y:S01]  /*171f0*/  @!P2 IMAD.IADD R57, R57, 0x1, -R0.reuse ;  /* 0x000000013939a824 */ /* 0x100fe200078e0a00 */
[----:B------:R-:W-:Y:S01]  /*17200*/  ISETP.GE.AND P2, PT, R24, RZ, PT ;  /* 0x000000ff1800720c */ /* 0x000fe20003f46270 */
[----:B------:R-:W-:Y:S01]  /*17210*/  IMAD.MOV R25, RZ, RZ, -R25 ;  /* 0x000000ffff197224 */ /* 0x000fe200078e0a19 */
[----:B------:R-:W-:Y:S01]  /*17220*/  IABS R7, R61 ;  /* 0x0000003d00077213 */ /* 0x000fe20000000000 */
[--C-:B------:R-:W-:Y:S01]  /*17230*/  @!P5 IMAD.IADD R5, R5, 0x1, -R0.reuse ;  /* 0x000000010505d824 */ /* 0x100fe200078e0a00 */
[C---:B------:R-:W-:Y:S01]  /*17240*/  ISETP.GT.U32.AND P5, PT, R0.reuse, R6, PT ;  /* 0x000000060000720c */ /* 0x040fe20003fa4070 */
[----:B------:R-:W-:Y:S01]  /*17250*/  IMAD R9, R0, R25, R9 ;  /* 0x0000001900097224 */ /* 0x000fe200078e0209 */
[----:B------:R-:W-:Y:S01]  /*17260*/  IABS R10, R21 ;  /* 0x00000015000a7213 */ /* 0x000fe20000000000 */
[--C-:B------:R-:W-:Y:S01]  /*17270*/  @!P6 IMAD.IADD R60, R60, 0x1, -R0.reuse ;  /* 0x000000013c3ce824 */ /* 0x100fe200078e0a00 */
[----:B------:R-:W-:Y:S01]  /*17280*/  ISETP.GE.AND P6, PT, R11, RZ, PT ;  /* 0x000000ff0b00720c */ /* 0x000fe20003fc6270 */
[--C-:B------:R-:W-:Y:S01]  /*17290*/  @!P4 IMAD.IADD R58, R58, 0x1, -R0.reuse ;  /* 0x000000013a3ac824 */ /* 0x100fe200078e0a00 */
[----:B------:R-:W-:Y:S01]  /*172a0*/  IABS R11, R19 ;  /* 0x00000013000b7213 */ /* 0x000fe20000000000 */
[----:B------:R-:W-:Y:S01]  /*172b0*/  @!P1 IMAD.IADD R59, R59, 0x1, -R0 ;  /* 0x000000013b3b9824 */ /* 0x000fe200078e0a00 */
[----:B------:R-:W-:Y:S01]  /*172c0*/  ISETP.GE.AND P4, PT, R23, RZ, PT ;  /* 0x000000ff1700720c */ /* 0x000fe20003f86270 */
[----:B------:R-:W-:Y:S01]  /*172d0*/  IMAD.HI.U32 R23, R8, R7, RZ ;  /* 0x0000000708177227 */ /* 0x000fe200078e00ff */
[----:B------:R-:W-:-:S03]  /*172e0*/  ISETP.GT.U32.AND P1, PT, R0, R9, PT ;  /* 0x000000090000720c */ /* 0x000fc60003f24070 */
[----:B------:R-:W-:Y:S01]  /*172f0*/  @!P2 IMAD.MOV R54, RZ, RZ, -R54 ;  /* 0x000000ffff36a224 */ /* 0x000fe200078e0a36 */
[----:B------:R-:W-:Y:S01]  /*17300*/  ISETP.GT.U32.AND P2, PT, R0, R60, PT ;  /* 0x0000003c0000720c */ /* 0x000fe20003f44070 */
[----:B------:R-:W-:Y:S01]  /*17310*/  IMAD.HI.U32 R26, R8, R10, RZ ;  /* 0x0000000a081a7227 */ /* 0x000fe200078e00ff */
[----:B------:R-:W-:Y:S02]  /*17320*/  ISETP.GE.AND P3, PT, R22, RZ, PT ;  /* 0x000000ff1600720c */ /* 0x000fe40003f66270 */
[----:B------:R-:W-:Y:S01]  /*17330*/  IABS R22, R18 ;  /* 0x0000001200167213 */ /* 0x000fe20000000000 */
[----:B------:R-:W-:-:S04]  /*17340*/  IMAD.HI.U32 R24, R8, R11, RZ ;  /* 0x0000000b08187227 */ /* 0x000fc800078e00ff */
[----:B------:R-:W-:Y:S02]  /*17350*/  IMAD.MOV R23, RZ, RZ, -R23 ;  /* 0x000000ffff177224 */ /* 0x000fe400078e0a17 */
[----:B------:R-:W-:Y:S01]  /*17360*/  @!P0 IMAD.MOV R52, RZ, RZ, -R52 ;  /* 0x000000ffff348224 */ /* 0x000fe200078e0a34 */
[C---:B------:R-:W-:Y:S01]  /*17370*/  ISETP.GT.U32.AND P0, PT, R0.reuse, R58, PT ;  /* 0x0000003a0000720c */ /* 0x040fe20003f04070 */
[----:B------:R-:W-:Y:S02]  /*17380*/  IMAD.MOV R26, RZ, RZ, -R26 ;  /* 0x000000ffff1a7224 */ /* 0x000fe400078e0a1a */
[----:B------:R-:W-:Y:S02]  /*17390*/  IMAD.MOV R24, RZ, RZ, -R24 ;  /* 0x000000ffff187224 */ /* 0x000fe400078e0a18 */
[----:B------:R-:W-:Y:S02]  /*173a0*/  IMAD R7, R0, R23, R7 ;  /* 0x0000001700077224 */ /* 0x000fe400078e0207 */
[----:B------:R-:W-:Y:S01]  /*173b0*/  @!P5 IMAD.IADD R6, R6, 0x1, -R0 ;  /* 0x000000010606d824 */ /* 0x000fe200078e0a00 */
[----:B------:R-:W-:Y:S01]  /*173c0*/  ISETP.GT.U32.AND P5, PT, R0, R5, PT ;  /* 0x000000050000720c */ /* 0x000fe20003fa4070 */
[----:B------:R-:W-:-:S04]  /*173d0*/  IMAD.HI.U32 R23, R8, R22, RZ ;  /* 0x0000001608177227 */ /* 0x000fc800078e00ff */
[C---:B------:R-:W-:Y:S02]  /*173e0*/  IMAD R8, R0.reuse, R26, R10 ;  /* 0x0000001a00087224 */ /* 0x040fe400078e020a */
[----:B------:R-:W-:Y:S02]  /*173f0*/  IMAD R10, R0, R24, R11 ;  /* 0x00000018000a7224 */ /* 0x000fe400078e020b */
[--C-:B------:R-:W-:Y:S01]  /*17400*/  @!P1 IMAD.IADD R9, R9, 0x1, -R0.reuse ;  /* 0x0000000109099824 */ /* 0x100fe200078e0a00 */
[----:B------:R-:W-:Y:S01]  /*17410*/  ISETP.GE.AND P1, PT, R13, RZ, PT ;  /* 0x000000ff0d00720c */ /* 0x000fe20003f26270 */
[----:B------:R-:W-:Y:S01]  /*17420*/  @!P2 IMAD.IADD R60, R60, 0x1, -R0 ;  /* 0x000000013c3ca824 */ /* 0x000fe200078e0a00 */
[C---:B------:R-:W-:Y:S01]  /*17430*/  ISETP.GT.U32.AND P2, PT, R0.reuse, R10, PT ;  /* 0x0000000a0000720c */ /* 0x040fe20003f44070 */
[----:B------:R-:W-:Y:S01]  /*17440*/  @!P3 IMAD.MOV R56, RZ, RZ, -R56 ;  /* 0x000000ffff38b224 */ /* 0x000fe200078e0a38 */
[C---:B------:R-:W-:Y:S01]  /*17450*/  ISETP.GT.U32.AND P3, PT, R0.reuse, R6, PT ;  /* 0x000000060000720c */ /* 0x040fe20003f64070 */
[----:B------:R-:W-:Y:S01]  /*17460*/  @!P6 IMAD.MOV R57, RZ, RZ, -R57 ;  /* 0x000000ffff39e224 */ /* 0x000fe200078e0a39 */
[----:B------:R-:W-:Y:S01]  /*17470*/  ISETP.GT.U32.AND P6, PT, R0, R7, PT ;  /* 0x000000070000720c */ /* 0x000fe20003fc4070 */
[--C-:B------:R-:W-:Y:S01]  /*17480*/  @!P0 IMAD.IADD R58, R58, 0x1, -R0.reuse ;  /* 0x000000013a3a8824 */ /* 0x100fe200078e0a00 */
[----:B------:R-:W-:Y:S01]  /*17490*/  ISETP.GT.U32.AND P0, PT, R0, R8, PT ;  /* 0x000000080000720c */ /* 0x000fe20003f04070 */
[----:B------:R-:W-:-:S04]  /*174a0*/  @!P5 IMAD.IADD R5, R5, 0x1, -R0 ;  /* 0x000000010505d824 */ /* 0x000fc800078e0a00 */
[----:B------:R-:W-:Y:S01]  /*174b0*/  @!P1 IMAD.MOV R5, RZ, RZ, -R5 ;  /* 0x000000ffff059224 */ /* 0x000fe200078e0a05 */
[----:B------:R-:W-:Y:S01]  /*174c0*/  ISETP.GE.AND P1, PT, R3, RZ, PT ;  /* 0x000000ff0300720c */ /* 0x000fe20003f26270 */
[--C-:B------:R-:W-:Y:S01]  /*174d0*/  @!P2 IMAD.IADD R10, R10, 0x1, -R0.reuse ;  /* 0x000000010a0aa824 */ /* 0x100fe200078e0a00 */
[----:B------:R-:W2:Y:S01]  /*174e0*/  LDL.LU R3, [R1+0x84dc] ;  /* 0x0084dc0001037983 */ /* 0x000ea20000300800 */
[----:B------:R-:W-:Y:S01]  /*174f0*/  ISETP.GE.AND P2, PT, R12, RZ, PT ;  /* 0x000000ff0c00720c */ /* 0x000fe20003f46270 */
[--C-:B------:R-:W-:Y:S01]  /*17500*/  @!P3 IMAD.IADD R6, R6, 0x1, -R0.reuse ;  /* 0x000000010606b824 */ /* 0x100fe200078e0a00 */
[----:B------:R-:W-:Y:S01]  /*17510*/  ISETP.GE.AND P3, PT, R16, RZ, PT ;  /* 0x000000ff1000720c */ /* 0x000fe20003f66270 */
[--C-:B------:R-:W-:Y:S01]  /*17520*/  @!P6 IMAD.IADD R7, R7, 0x1, -R0.reuse ;  /* 0x000000010707e824 */ /* 0x100fe200078e0a00 */
[----:B------:R-:W-:Y:S01]  /*17530*/  ISETP.GE.AND P6, PT, R15, RZ, PT ;  /* 0x000000ff0f00720c */ /* 0x000fe20003fc6270 */
[----:B------:R-:W-:Y:S01]  /*17540*/  @!P0 IMAD.IADD R8, R8, 0x1, -R0 ;  /* 0x0000000108088824 */ /* 0x000fe200078e0a00 */
[----:B------:R-:W3:Y:S01]  /*17550*/  LDL.LU R16, [R1+0x9c] ;  /* 0x00009c0001107983 */ /* 0x000ee20000300800 */
[----:B------:R-:W-:Y:S01]  /*17560*/  ISETP.GE.AND P0, PT, R14, RZ, PT ;  /* 0x000000ff0e00720c */ /* 0x000fe20003f06270 */
[----:B------:R-:W-:Y:S01]  /*17570*/  @!P4 IMAD.MOV R55, RZ, RZ, -R55 ;  /* 0x000000ffff37c224 */ /* 0x000fe200078e0a37 */
[----:B------:R-:W0:Y:S01]  /*17580*/  LDC R12, c[0x0][0x23c] ;  /* 0x00008f00ff0c7b82 */ /* 0x000e220000000800 */
[----:B------:R-:W4:Y:S04]  /*17590*/  LDL.LU R15, [R1+0x98] ;  /* 0x00009800010f7983 */ /* 0x000f280000300800 */
[----:B------:R-:W5:Y:S01]  /*175a0*/  LDL.LU R14, [R1+0x94] ;  /* 0x00009400010e7983 */ /* 0x000f620000300800 */
[----:B------:R-:W-:-:S03]  /*175b0*/  @!P2 IMAD.MOV R6, RZ, RZ, -R6 ;  /* 0x000000ffff06a224 */ /* 0x000fc600078e0a06 */
[----:B------:R-:W5:Y:S01]  /*175c0*/  LDL.LU R13, [R1+0x90] ;  /* 0x00009000010d7983 */ /* 0x000f620000300800 */
[----:B------:R-:W-:-:S03]  /*175d0*/  ISETP.GE.AND P2, PT, R61, RZ, PT ;  /* 0x000000ff3d00720c */ /* 0x000fc60003f46270 */
[----:B------:R-:W5:Y:S01]  /*175e0*/  LDL.LU R61, [R1+0x8c] ;  /* 0x00008c00013d7983 */ /* 0x000f620000300800 */
[----:B------:R-:W-:Y:S01]  /*175f0*/  ISETP.GT.U32.AND P4, PT, R0, R4, PT ;  /* 0x000000040000720c */ /* 0x000fe20003f84070 */
[----:B------:R-:W-:-:S12]  /*17600*/  IMAD.MOV R11, RZ, RZ, -R23 ;  /* 0x000000ffff0b7224 */ /* 0x000fd800078e0a17 */
[----:B------:R-:W-:Y:S01]  /*17610*/  @!P4 IMAD.IADD R4, R4, 0x1, -R0 ;  /* 0x000000010404c824 */ /* 0x000fe200078e0a00 */
[----:B------:R-:W-:Y:S02]  /*17620*/  ISETP.GE.AND P4, PT, R17, RZ, PT ;  /* 0x000000ff1100720c */ /* 0x000fe40003f86270 */
[----:B------:R-:W1:Y:S01]  /*17630*/  S2R R17, SR_TID.X ;  /* 0x0000000000117919 */ /* 0x000e620000002100 */
[----:B------:R-:W-:-:S05]  /*17640*/  IMAD R11, R0, R11, R22 ;  /* 0x0000000b000b7224 */ /* 0x000fca00078e0216 */
[C---:B------:R-:W-:Y:S01]  /*17650*/  ISETP.GT.U32.AND P5, PT, R0.reuse, R11, PT ;  /* 0x0000000b0000720c */ /* 0x040fe20003fa4070 */
[----:B------:R-:W-:Y:S01]  /*17660*/  @!P3 IMAD.MOV R59, RZ, RZ, -R59 ;  /* 0x000000ffff3bb224 */ /* 0x000fe200078e0a3b */
[C---:B------:R-:W-:Y:S01]  /*17670*/  ISETP.GT.U32.AND P3, PT, R0.reuse, R8, PT ;  /* 0x000000080000720c */ /* 0x040fe20003f64070 */
[----:B------:R-:W-:Y:S02]  /*17680*/  @!P6 IMAD.MOV R60, RZ, RZ, -R60 ;  /* 0x000000ffff3ce224 */ /* 0x000fe400078e0a3c */
[----:B------:R-:W-:Y:S01]  /*17690*/  @!P4 IMAD.MOV R58, RZ, RZ, -R58 ;  /* 0x000000ffff3ac224 */ /* 0x000fe200078e0a3a */
[C---:B------:R-:W-:Y:S01]  /*176a0*/  ISETP.GT.U32.AND P4, PT, R0.reuse, R7, PT ;  /* 0x000000070000720c */ /* 0x040fe20003f84070 */
[----:B------:R-:W-:Y:S01]  /*176b0*/  @!P0 IMAD.MOV R4, RZ, RZ, -R4 ;  /* 0x000000ffff048224 */ /* 0x000fe200078e0a04 */
[----:B------:R-:W-:-:S05]  /*176c0*/  ISETP.GT.U32.AND P0, PT, R0, R10, PT ;  /* 0x0000000a0000720c */ /* 0x000fca0003f04070 */
[----:B------:R-:W-:Y:S01]  /*176d0*/  @!P5 IMAD.IADD R11, R11, 0x1, -R0 ;  /* 0x000000010b0bd824 */ /* 0x000fe200078e0a00 */
[----:B------:R-:W-:-:S04]  /*176e0*/  ISETP.GT.U32.AND P5, PT, R0, R9, PT ;  /* 0x000000090000720c */ /* 0x000fc80003fa4070 */
[----:B------:R-:W-:Y:S02]  /*176f0*/  ISETP.GT.U32.AND P6, PT, R0, R11, PT ;  /* 0x0000000b0000720c */ /* 0x000fe40003fc4070 */
[----:B-1----:R-:W-:-:S05]  /*17700*/  LOP3.LUT R17, R17, 0x1f, RZ, 0xc0, !PT ;  /* 0x0000001f11117812 */ /* 0x002fca00078ec0ff */
[----:B0-----:R-:W-:-:S04]  /*17710*/  IMAD R17, R17, R12, RZ ;  /* 0x0000000c11117224 */ /* 0x001fc800078e02ff */
[----:B------:R-:W-:Y:S02]  /*17720*/  IMAD R17, R12, 0x20, R17 ;  /* 0x000000200c117824 */ /* 0x000fe400078e0211 */
[--C-:B------:R-:W-:Y:S02]  /*17730*/  @!P4 IMAD.IADD R7, R7, 0x1, -R0.reuse ;  /* 0x000000010707c824 */ /* 0x100fe400078e0a00 */
[--C-:B------:R-:W-:Y:S02]  /*17740*/  @!P3 IMAD.IADD R8, R8, 0x1, -R0.reuse ;  /* 0x000000010808b824 */ /* 0x100fe400078e0a00 */
[--C-:B------:R-:W-:Y:S02]  /*17750*/  @!P5 IMAD.IADD R9, R9, 0x1, -R0.reuse ;  /* 0x000000010909d824 */ /* 0x100fe400078e0a00 */
[--C-:B------:R-:W-:Y:S02]  /*17760*/  @!P0 IMAD.IADD R10, R10, 0x1, -R0.reuse ;  /* 0x000000010a0a8824 */ /* 0x100fe400078e0a00 */
[----:B------:R-:W-:-:S02]  /*17770*/  @!P6 IMAD.IADD R11, R11, 0x1, -R0 ;  /* 0x000000010b0be824 */ /* 0x000fc400078e0a00 */
[----:B------:R-:W-:Y:S02]  /*17780*/  IMAD R0, R12, 0x20, R17 ;  /* 0x000000200c007824 */ /* 0x000fe400078e0211 */
[----:B------:R-:W5:Y:S01]  /*17790*/  LDL.LU R12, [R1+0x84] ;  /* 0x00008400010c7983 */ /* 0x000f620000300800 */
[----:B------:R-:W-:Y:S02]  /*177a0*/  ISETP.GE.AND P4, PT, R21, RZ, PT ;  /* 0x000000ff1500720c */ /* 0x000fe40003f86270 */
[----:B------:R-:W-:Y:S02]  /*177b0*/  ISETP.GE.AND P3, PT, R20, RZ, PT ;  /* 0x000000ff1400720c */ /* 0x000fe40003f66270 */
[----:B------:R-:W-:Y:S02]  /*177c0*/  ISETP.GE.AND P5, PT, R19, RZ, PT ;  /* 0x000000ff1300720c */ /* 0x000fe40003fa6270 */
[----:B--2---:R-:W-:Y:S02]  /*177d0*/  ISETP.NE.AND P6, PT, R3, RZ, PT ;  /* 0x000000ff0300720c */ /* 0x004fe40003fc5270 */
[----:B------:R-:W-:-:S04]  /*177e0*/  LOP3.LUT R3, RZ, R3, RZ, 0x33, !PT ;  /* 0x00000003ff037212 */ /* 0x000fc800078e33ff */
[C---:B---3--:R-:W-:Y:S02]  /*177f0*/  SEL R16, R3.reuse, R16, !P6 ;  /* 0x0000001003107207 */ /* 0x048fe40007000000 */
[----:B----4-:R-:W-:-:S03]  /*17800*/  SEL R15, R3, R15, !P6 ;  /* 0x0000000f030f7207 */ /* 0x010fc60007000000 */
[----:B------:R-:W-:Y:S01]  /*17810*/  STL [R1+0x1b8], R16 ;  /* 0x0001b81001007387 */ /* 0x000fe20000100800 */
[----:B-----5:R-:W-:-:S03]  /*17820*/  SEL R0, R3, R14, !P6 ;  /* 0x0000000e03007207 */ /* 0x020fc60007000000 */
[----:B------:R-:W-:Y:S01]  /*17830*/  STL [R1+0x1a8], R15 ;  /* 0x0001a80f01007387 */ /* 0x000fe20000100800 */
[----:B------:R-:W-:-:S03]  /*17840*/  SEL R14, R3, R13, !P6 ;  /* 0x0000000d030e7207 */ /* 0x000fc60007000000 */
[----:B------:R0:W-:Y:S01]  /*17850*/  STL [R1+0x150], R0 ;  /* 0x0001500001007387 */ /* 0x0001e20000100800 */
[----:B------:R-:W-:-:S03]  /*17860*/  SEL R13, R3, R61, !P6 ;  /* 0x0000003d030d7207 */ /* 0x000fc60007000000 */
[----:B0-----:R-:W2:Y:S04]  /*17870*/  LDL.LU R0, [R1+0x80] ;  /* 0x0000800001007983 */ /* 0x001ea80000300800 */
[----:B------:R0:W-:Y:S04]  /*17880*/  STL [R1+0x14c], R14 ;  /* 0x00014c0e01007387 */ /* 0x0001e80000100800 */
[----:B------:R-:W3:Y:S04]  /*17890*/  LDL.LU R39, [R1+0x7c] ;  /* 0x00007c0001277983 */ /* 0x000ee80000300800 */
[----:B------:R1:W-:Y:S04]  /*178a0*/  STL [R1+0x148], R13 ;  /* 0x0001480d01007387 */ /* 0x0003e80000100800 */
[----:B------:R-:W4:Y:S04]  /*178b0*/  LDL.LU R38, [R1+0x78] ;  /* 0x0000780001267983 */ /* 0x000f280000300800 */
[----:B------:R-:W5:Y:S04]  /*178c0*/  LDL.LU R37, [R1+0x74] ;  /* 0x0000740001257983 */ /* 0x000f680000300800 */
        /* <DEDUP_REMOVED lines=18> */
[----:B------:R-:W5:Y:S01]  /*179f0*/  LDL.LU R61, [R1+0x18] ;  /* 0x00001800013d7983 */ /* 0x000f620000300800 */
[----:B------:R-:W-:-:S02]  /*17a00*/  ISETP.GE.AND P0, PT, R18, RZ, PT ;  /* 0x000000ff1200720c */ /* 0x000fc40003f06270 */
[C---:B------:R-:W-:Y:S01]  /*17a10*/  SEL R12, R3.reuse, R12, !P6 ;  /* 0x0000000c030c7207 */ /* 0x040fe20007000000 */
[----:B------:R-:W5:Y:S04]  /*17a20*/  LDL.LU R18, [R1+0xc] ;  /* 0x00000c0001127983 */ /* 0x000f680000300800 */
[----:B------:R-:W5:Y:S04]  /*17a30*/  LDL.LU R17, [R1+0x158] ;  /* 0x0001580001117983 */ /* 0x000f680000300800 */
[----:B------:R1:W-:Y:S04]  /*17a40*/  STL [R1+0x144], R12 ;  /* 0x0001440c01007387 */ /* 0x0003e80000100800 */
[----:B------:R-:W5:Y:S04]  /*17a50*/  LDL.LU R16, [R1+0x1c0] ;  /* 0x0001c00001107983 */ /* 0x000f680000300800 */
[----:B------:R-:W5:Y:S04]  /*17a60*/  LDL.LU R15, [R1+0x1e4] ;  /* 0x0001e400010f7983 */ /* 0x000f680000300800 */
[----:B0-----:R-:W5:Y:S04]  /*17a70*/  LDL.LU R14, [R1+0x1ec] ;  /* 0x0001ec00010e7983 */ /* 0x001f680000300800 */
[----:B-1----:R-:W5:Y:S04]  /*17a80*/  LDL.LU R13, [R1+0x200] ;  /* 0x00020000010d7983 */ /* 0x002f680000300800 */
[----:B------:R-:W5:Y:S01]  /*17a90*/  LDL.LU R12, [R1+0x238] ;  /* 0x00023800010c7983 */ /* 0x000f620000300800 */
[----:B--2---:R-:W-:-:S05]  /*17aa0*/  SEL R0, R3, R0, !P6 ;  /* 0x0000000003007207 */ /* 0x004fca0007000000 */
[----:B------:R3:W-:Y:S02]  /*17ab0*/  STL [R1+0x138], R0 ;  /* 0x0001380001007387 */ /* 0x0007e40000100800 */
[C---:B---3--:R-:W-:Y:S02]  /*17ac0*/  SEL R0, R3.reuse, R39, !P6 ;  /* 0x0000002703007207 */ /* 0x048fe40007000000 */
[C---:B----4-:R-:W-:Y:S02]  /*17ad0*/  SEL R38, R3.reuse, R38, !P6 ;  /* 0x0000002603267207 */ /* 0x050fe40007000000 */
[C---:B-----5:R-:W-:Y:S01]  /*17ae0*/  SEL R37, R3.reuse, R37, !P6 ;  /* 0x0000002503257207 */ /* 0x060fe20007000000 */
[----:B------:R0:W-:Y:S04]  /*17af0*/  STL [R1+0x134], R0 ;  /* 0x0001340001007387 */ /* 0x0001e80000100800 */
[----:B------:R-:W-:Y:S01]  /*17b00*/  STL [R1+0x128], R38 ;  /* 0x0001282601007387 */ /* 0x000fe20000100800 */
[----:B0-----:R-:W-:-:S03]  /*17b10*/  SEL R0, R3, R36, !P6 ;  /* 0x0000002403007207 */ /* 0x001fc60007000000 */
[----:B------:R-:W-:Y:S01]  /*17b20*/  STL [R1+0x124], R37 ;  /* 0x0001242501007387 */ /* 0x000fe20000100800 */
[C---:B------:R-:W-:Y:S02]  /*17b30*/  SEL R35, R3.reuse, R35, !P6 ;  /* 0x0000002303237207 */ /* 0x040fe40007000000 */
[C---:B------:R-:W-:Y:S01]  /*17b40*/  SEL R34, R3.reuse, R34, !P6 ;  /* 0x0000002203227207 */ /* 0x040fe20007000000 */
[----:B------:R0:W-:Y:S04]  /*17b50*/  STL [R1+0x120], R0 ;  /* 0x0001200001007387 */ /* 0x0001e80000100800 */
[----:B------:R-:W-:Y:S01]  /*17b60*/  STL [R1+0x11c], R35 ;  /* 0x00011c2301007387 */ /* 0x000fe20000100800 */
[C---:B------:R-:W-:Y:S02]  /*17b70*/  SEL R32, R3.reuse, R32, !P6 ;  /* 0x0000002003207207 */ /* 0x040fe40007000000 */
[C---:B0-----:R-:W-:Y:S01]  /*17b80*/  SEL R0, R3.reuse, R33, !P6 ;  /* 0x0000002103007207 */ /* 0x041fe20007000000 */
[----:B------:R-:W-:Y:S01]  /*17b90*/  STL [R1+0x118], R34 ;  /* 0x0001182201007387 */ /* 0x000fe20000100800 */
[----:B------:R-:W-:-:S03]  /*17ba0*/  SEL R31, R3, R31, !P6 ;  /* 0x0000001f031f7207 */ /* 0x000fc60007000000 */
[----:B------:R0:W-:Y:S01]  /*17bb0*/  STL [R1+0x114], R0 ;  /* 0x0001140001007387 */ /* 0x0001e20000100800 */
[----:B------:R-:W-:-:S03]  /*17bc0*/  SEL R29, R3, R29, !P6 ;  /* 0x0000001d031d7207 */ /* 0x000fc60007000000 */
[----:B------:R-:W-:Y:S01]  /*17bd0*/  STL [R1+0x110], R32 ;  /* 0x0001102001007387 */ /* 0x000fe20000100800 */
[C---:B------:R-:W-:Y:S02]  /*17be0*/  SEL R28, R3.reuse, R28, !P6 ;  /* 0x0000001c031c7207 */ /* 0x040fe40007000000 */
[C---:B0-----:R-:W-:Y:S01]  /*17bf0*/  SEL R0, R3.reuse, R30, !P6 ;  /* 0x0000001e03007207 */ /* 0x041fe20007000000 */
[----:B------:R-:W-:Y:S04]  /*17c00*/  STL [R1+0x10c], R31 ;  /* 0x00010c1f01007387 */ /* 0x000fe80000100800 */
        /* <DEDUP_REMOVED lines=11> */
[----:B------:R-:W-:Y:S01]  /*17cc0*/  STL [R1+0xf4], R25 ;  /* 0x0000f41901007387 */ /* 0x000fe20000100800 */
[----:B------:R-:W-:-:S03]  /*17cd0*/  SEL R20, R3, R20, !P6 ;  /* 0x0000001403147207 */ /* 0x000fc60007000000 */
[----:B------:R0:W-:Y:S04]  /*17ce0*/  STL [R1+0xf0], R0 ;  /* 0x0000f00001007387 */ /* 0x0001e80000100800 */
[----:B------:R-:W-:Y:S01]  /*17cf0*/  STL [R1+0xec], R23 ;  /* 0x0000ec1701007387 */ /* 0x000fe20000100800 */
[----:B0-----:R-:W-:-:S03]  /*17d00*/  SEL R0, R3, R21, !P6 ;  /* 0x0000001503007207 */ /* 0x001fc60007000000 */
[----:B------:R-:W-:Y:S04]  /*17d10*/  STL [R1+0xe8], R22 ;  /* 0x0000e81601007387 */ /* 0x000fe80000100800 */
[----:B------:R0:W-:Y:S04]  /*17d20*/  STL [R1+0xe4], R0 ;  /* 0x0000e40001007387 */ /* 0x0001e80000100800 */
[----:B------:R-:W-:Y:S01]  /*17d30*/  STL [R1+0xe0], R20 ;  /* 0x0000e01401007387 */ /* 0x000fe20000100800 */
[----:B0-----:R-:W-:-:S03]  /*17d40*/  SEL R0, R3, R61, !P6 ;  /* 0x0000003d03007207 */ /* 0x001fc60007000000 */
[----:B------:R-:W2:Y:S01]  /*17d50*/  LDL.LU R61, [R1+0x240] ;  /* 0x00024000013d7983 */ /* 0x000ea20000300800 */
[C---:B------:R-:W-:Y:S02]  /*17d60*/  SEL R19, R3.reuse, R19, !P6 ;  /* 0x0000001303137207 */ /* 0x040fe40007000000 */
[----:B------:R-:W-:-:S03]  /*17d70*/  SEL R18, R3, R18, !P6 ;  /* 0x0000001203127207 */ /* 0x000fc60007000000 */
[----:B------:R-:W-:Y:S04]  /*17d80*/  STL [R1+0xdc], R19 ;  /* 0x0000dc1301007387 */ /* 0x000fe80000100800 */
[----:B------:R0:W-:Y:S01]  /*17d90*/  STL [R1+0xd8], R0 ;  /* 0x0000d80001007387 */ /* 0x0001e20000100800 */
[C---:B------:R-:W-:Y:S02]  /*17da0*/  SEL R16, R3.reuse, R16, !P6 ;  /* 0x0000001003107207 */ /* 0x040fe40007000000 */
[C---:B------:R-:W-:Y:S01]  /*17db0*/  SEL R15, R3.reuse, R15, !P6 ;  /* 0x0000000f030f7207 */ /* 0x040fe20007000000 */
[----:B------:R-:W-:Y:S01]  /*17dc0*/  STL [R1+0xd4], R18 ;  /* 0x0000d41201007387 */ /* 0x000fe20000100800 */
[----:B0-----:R-:W-:-:S05]  /*17dd0*/  SEL R0, R3, R17, !P6 ;  /* 0x0000001103007207 */ /* 0x001fca0007000000 */
[----:B------:R0:W-:Y:S01]  /*17de0*/  STL [R1+0x178], R0 ;  /* 0x0001780001007387 */ /* 0x0001e20000100800 */
[----:B------:R-:W-:-:S03]  /*17df0*/  SEL R13, R3, R13, !P6 ;  /* 0x0000000d030d7207 */ /* 0x000fc60007000000 */
[----:B------:R-:W-:Y:S01]  /*17e00*/  STL [R1+0x1c0], R16 ;  /* 0x0001c01001007387 */ /* 0x000fe20000100800 */
[----:B0-----:R-:W-:-:S03]  /*17e10*/  SEL R0, R3, R14, !P6 ;  /* 0x0000000e03007207 */ /* 0x001fc60007000000 */
[----:B------:R-:W-:Y:S04]  /*17e20*/  STL [R1+0x20c], R15 ;  /* 0x00020c0f01007387 */ /* 0x000fe80000100800 */
[----:B------:R0:W-:Y:S01]  /*17e30*/  STL [R1+0x214], R0 ;  /* 0x0002140001007387 */ /* 0x0001e20000100800 */
[----:B------:R-:W-:-:S03]  /*17e40*/  SEL R12, R3, R12, !P6 ;  /* 0x0000000c030c7207 */ /* 0x000fc60007000000 */
[----:B0-----:R-:W3:Y:S04]  /*17e50*/  LDL.LU R0, [R1+0x248] ;  /* 0x0002480001007983 */ /* 0x001ee80000300800 */
[----:B------:R-:W-:Y:S04]  /*17e60*/  STL [R1+0x230], R13 ;  /* 0x0002300d01007387 */ /* 0x000fe80000100800 */
[----:B------:R-:W4:Y:S04]  /*17e70*/  LDL.LU R39, [R1+0x250] ;  /* 0x0002500001277983 */ /* 0x000f280000300800 */
[----:B------:R0:W-:Y:S04]  /*17e80*/  STL [R1+0x238], R12 ;  /* 0x0002380c01007387 */ /* 0x0001e80000100800 */
        /* <DEDUP_REMOVED lines=20> */
[----:B0-----:R-:W5:Y:S04]  /*17fd0*/  LDL.LU R12, [R1+0x374] ;  /* 0x00037400010c7983 */ /* 0x001f680000300800 */
[----:B------:R-:W5:Y:S04]  /*17fe0*/  LDL.LU R18, [R1+0x36c] ;  /* 0x00036c0001127983 */ /* 0x000f680000300800 */
[----:B------:R-:W5:Y:S01]  /*17ff0*/  LDL.LU R17, [R1+0x368] ;  /* 0x0003680001117983 */ /* 0x000f620000300800 */
[----:B--2---:R-:W-:-:S05]  /*18000*/  SEL R13, R3, R61, !P6 ;  /* 0x0000003d030d7207 */ /* 0x004fca0007000000 */
[----:B------:R0:W-:Y:S04]  /*18010*/  STL [R1+0x240], R13 ;  /* 0x0002400d01007387 */ /* 0x0001e80000100800 */
[----:B------:R-:W2:Y:S04]  /*18020*/  LDL.LU R16, [R1+0x360] ;  /* 0x0003600001107983 */ /* 0x000ea80000300800 */
[----:B------:R-:W2:Y:S04]  /*18030*/  LDL.LU R15, [R1+0x35c] ;  /* 0x00035c00010f7983 */ /* 0x000ea80000300800 */
[----:B------:R-:W2:Y:S04]  /*18040*/  LDL.LU R14, [R1+0x358] ;  /* 0x00035800010e7983 */ /* 0x000ea80000300800 */
[----:B0-----:R-:W2:Y:S04]  /*18050*/  LDL.LU R13, [R1+0x354] ;  /* 0x00035400010d7983 */ /* 0x001ea80000300800 */
[----:B------:R-:W2:Y:S01]  /*18060*/  LDL.LU R61, [R1+0x330] ;  /* 0x00033000013d7983 */ /* 0x000ea20000300800 */
[----:B---3--:R-:W-:-:S05]  /*18070*/  SEL R0, R3, R0, !P6 ;  /* 0x0000000003007207 */ /* 0x008fca0007000000 */
[----:B------:R4:W-:Y:S02]  /*18080*/  STL [R1+0x248], R0 ;  /* 0x0002480001007387 */ /* 0x0009e40000100800 */
[C---:B----4-:R-:W-:Y:S02]  /*18090*/  SEL R0, R3.reuse, R39, !P6 ;  /* 0x0000002703007207 */ /* 0x050fe40007000000 */
[C---:B-----5:R-:W-:Y:S02]  /*180a0*/  SEL R38, R3.reuse, R38, !P6 ;  /* 0x0000002603267207 */ /* 0x060fe40007000000 */
[C---:B------:R-:W-:Y:S01]  /*180b0*/  SEL R37, R3.reuse, R37, !P6 ;  /* 0x0000002503257207 */ /* 0x040fe20007000000 */
        /* <DEDUP_REMOVED lines=34> */
[----:B0-----:R-:W-:-:S03]  /*182e0*/  SEL R0, R3, R21, !P6 ;  /* 0x0000001503007207 */ /* 0x001fc60007000000 */
[----:B------:R-:W-:Y:S04]  /*182f0*/  STL [R1+0x3ac], R22 ;  /* 0x0003ac1601007387 */ /* 0x000fe80000100800 */
[----:B------:R0:W-:Y:S04]  /*18300*/  STL [R1+0x3a8], R0 ;  /* 0x0003a80001007387 */ /* 0x0001e80000100800 */
[----:B------:R-:W-:Y:S01]  /*18310*/  STL [R1+0x3a4], R20 ;  /* 0x0003a41401007387 */ /* 0x000fe20000100800 */
[C---:B------:R-:W-:Y:S02]  /*18320*/  SEL R18, R3.reuse, R18, !P6 ;  /* 0x0000001203127207 */ /* 0x040fe40007000000 */
[----:B0-----:R-:W-:-:S02]  /*18330*/  SEL R0, R3, R12, !P6 ;  /* 0x0000000c03007207 */ /* 0x001fc40007000000 */
[----:B------:R-:W3:Y:S04]  /*18340*/  LDL.LU R12, [R1+0x340] ;  /* 0x00034000010c7983 */ /* 0x000ee80000300800 */
[----:B------:R-:W-:Y:S04]  /*18350*/  STL [R1+0x3a0], R19 ;  /* 0x0003a01301007387 */ /* 0x000fe80000100800 */
[----:B------:R0:W-:Y:S04]  /*18360*/  STL [R1+0x39c], R0 ;  /* 0x00039c0001007387 */ /* 0x0001e80000100800 */
[----:B------:R-:W-:Y:S01]  /*18370*/  STL [R1+0x398], R18 ;  /* 0x0003981201007387 */ /* 0x000fe20000100800 */
[----:B0-----:R-:W-:-:S05]  /*18380*/  SEL R0, R3, R17, !P6 ;  /* 0x0000001103007207 */ /* 0x001fca0007000000 */
[----:B------:R0:W-:Y:S01]  /*18390*/  STL [R1+0x394], R0 ;  /* 0x0003940001007387 */ /* 0x0001e20000100800 */
[C---:B--2---:R-:W-:Y:S02]  /*183a0*/  SEL R16, R3.reuse, R16, !P6 ;  /* 0x0000001003107207 */ /* 0x044fe40007000000 */
[----:B------:R-:W-:-:S03]  /*183b0*/  SEL R15, R3, R15, !P6 ;  /* 0x0000000f030f7207 */ /* 0x000fc60007000000 */
[----:B------:R-:W-:Y:S01]  /*183c0*/  STL [R1+0x390], R16 ;  /* 0x0003901001007387 */ /* 0x000fe20000100800 */
[----:B0-----:R-:W-:-:S03]  /*183d0*/  SEL R0, R3, R14, !P6 ;  /* 0x0000000e03007207 */ /* 0x001fc60007000000 */
[----:B------:R-:W-:Y:S01]  /*183e0*/  STL [R1+0x38c], R15 ;  /* 0x00038c0f01007387 */ /* 0x000fe20000100800 */
[----:B------:R-:W-:-:S03]  /*183f0*/  SEL R14, R3, R13, !P6 ;  /* 0x0000000d030e7207 */ /* 0x000fc60007000000 */
[----:B------:R0:W-:Y:S01]  /*18400*/  STL [R1+0x388], R0 ;  /* 0x0003880001007387 */ /* 0x0001e20000100800 */
[----:B------:R-:W-:-:S03]  /*18410*/  SEL R13, R3, R61, !P6 ;  /* 0x0000003d030d7207 */ /* 0x000fc60007000000 */
[----:B0-----:R-:W2:Y:S04]  /*18420*/  LDL.LU R0, [R1+0x34c] ;  /* 0x00034c0001007983 */ /* 0x001ea80000300800 */
[----:B------:R0:W-:Y:S04]  /*18430*/  STL [R1+0x384], R14 ;  /* 0x0003840e01007387 */ /* 0x0001e80000100800 */
        /* <DEDUP_REMOVED lines=25> */
[----:B---3--:R-:W-:-:S05]  /*185d0*/  SEL R12, R3, R12, !P6 ;  /* 0x0000000c030c7207 */ /* 0x008fca0007000000 */
[----:B------:R3:W-:Y:S04]  /*185e0*/  STL [R1+0x37c], R12 ;  /* 0x00037c0c01007387 */ /* 0x0007e80000100800 */
[----:B------:R-:W5:Y:S04]  /*185f0*/  LDL.LU R16, [R1+0x2e0] ;  /* 0x0002e00001107983 */ /* 0x000f680000300800 */
[----:B------:R-:W5:Y:S04]  /*18600*/  LDL.LU R15, [R1+0x2dc] ;  /* 0x0002dc00010f7983 */ /* 0x000f680000300800 */
[----:B0-----:R-:W5:Y:S04]  /*18610*/  LDL.LU R14, [R1+0x2d8] ;  /* 0x0002d800010e7983 */ /* 0x001f680000300800 */
[----:B-1----:R-:W5:Y:S04]  /*18620*/  LDL.LU R13, [R1+0x2d0] ;  /* 0x0002d000010d7983 */ /* 0x002f680000300800 */
[----:B---3--:R-:W3:Y:S01]  /*18630*/  LDL.LU R12, [R1+0x2cc] ;  /* 0x0002cc00010c7983 */ /* 0x008ee20000300800 */
[----:B--2---:R-:W-:-:S05]  /*18640*/  SEL R0, R3, R0, !P6 ;  /* 0x0000000003007207 */ /* 0x004fca0007000000 */
        /* <DEDUP_REMOVED lines=46> */
[----:B------:R0:W-:Y:S04]  /*18930*/  STL [R1+0x320], R0 ;  /* 0x0003200001007387 */ /* 0x0001e80000100800 */
[----:B------:R-:W-:Y:S01]  /*18940*/  STL [R1+0x31c], R18 ;  /* 0x00031c1201007387 */ /* 0x000fe20000100800 */
[----:B0-----:R-:W-:-:S05]  /*18950*/  SEL R0, R3, R17, !P6 ;  /* 0x0000001103007207 */ /* 0x001fca0007000000 */
[----:B------:R0:W-:Y:S01]  /*18960*/  STL [R1+0x318], R0 ;  /* 0x0003180001007387 */ /* 0x0001e20000100800 */
[C---:B------:R-:W-:Y:S02]  /*18970*/  SEL R16, R3.reuse, R16, !P6 ;  /* 0x0000001003107207 */ /* 0x040fe40007000000 */
[----:B------:R-:W-:-:S03]  /*18980*/  SEL R15, R3, R15, !P6 ;  /* 0x0000000f030f7207 */ /* 0x000fc60007000000 */
[----:B------:R-:W-:Y:S01]  /*18990*/  STL [R1+0x314], R16 ;  /* 0x0003141001007387 */ /* 0x000fe20000100800 */
[----:B0-----:R-:W-:-:S03]  /*189a0*/  SEL R0, R3, R14, !P6 ;  /* 0x0000000e03007207 */ /* 0x001fc60007000000 */
[----:B------:R-:W-:Y:S01]  /*189b0*/  STL [R1+0x310], R15 ;  /* 0x0003100f01007387 */ /* 0x000fe20000100800 */
[----:B------:R-:W-:-:S03]  /*189c0*/  SEL R13, R3, R13, !P6 ;  /* 0x0000000d030d7207 */ /* 0x000fc60007000000 */
[----:B------:R0:W-:Y:S01]  /*189d0*/  STL [R1+0x30c], R0 ;  /* 0x00030c0001007387 */ /* 0x0001e20000100800 */
[----:B---3--:R-:W-:-:S03]  /*189e0*/  SEL R12, R3, R12, !P6 ;  /* 0x0000000c030c7207 */ /* 0x008fc60007000000 */
        /* <DEDUP_REMOVED lines=78> */
[----:B0-----:R-:W-:-:S03]  /*18ed0*/  SEL R0, R3, R12, !P6 ;  /* 0x0000000c03007207 */ /* 0x001fc60007000000 */
        /* <DEDUP_REMOVED lines=49> */
[----:B------:R0:W-:Y:S01]  /*191f0*/  STL [R1+0x27c], R0 ;  /* 0x00027c0001007387 */ /* 0x0001e20000100800 */
[C---:B----4-:R-:W-:Y:S02]  /*19200*/  SEL R39, R3.reuse, R39, !P6 ;  /* 0x0000002703277207 */ /* 0x050fe40007000000 */
[----:B-----5:R-:W-:-:S03]  /*19210*/  SEL R38, R3, R38, !P6 ;  /* 0x0000002603267207 */ /* 0x020fc60007000000 */
[----:B------:R-:W-:Y:S01]  /*19220*/  STL [R1+0x278], R39 ;  /* 0x0002782701007387 */ /* 0x000fe20000100800 */
[----:B0-----:R-:W-:-:S03]  /*19230*/  SEL R0, R3, R37, !P6 ;  /* 0x0000002503007207 */ /* 0x001fc60007000000 */
[----:B------:R-:W-:Y:S01]  /*19240*/  STL [R1+0x274], R38 ;  /* 0x0002742601007387 */ /* 0x000fe20000100800 */
[----:B------:R-:W-:-:S03]  /*19250*/  SEL R36, R3, R36, !P6 ;  /* 0x0000002403247207 */ /* 0x000fc60007000000 */
[----:B------:R0:W-:Y:S01]  /*19260*/  STL [R1+0x270], R0 ;  /* 0x0002700001007387 */ /* 0x0001e20000100800 */
[----:B------:R-:W-:-:S03]  /*19270*/  SEL R35, R3, R35, !P6 ;  /* 0x0000002303237207 */ /* 0x000fc60007000000 */
[----:B------:R-:W-:Y:S01]  /*19280*/  STL [R1+0x26c], R36 ;  /* 0x00026c2401007387 */ /* 0x000fe20000100800 */
[----:B0-----:R-:W-:-:S03]  /*19290*/  SEL R0, R3, R34, !P6 ;  /* 0x0000002203007207 */ /* 0x001fc60007000000 */
[----:B------:R-:W-:Y:S01]  /*192a0*/  STL [R1+0x268], R35 ;  /* 0x0002682301007387 */ /* 0x000fe20000100800 */
[C---:B------:R-:W-:Y:S02]  /*192b0*/  SEL R33, R3.reuse, R33, !P6 ;  /* 0x0000002103217207 */ /* 0x040fe40007000000 */
        /* <DEDUP_REMOVED lines=26> */
[----:B------:R-:W-:Y:S04]  /*19460*/  STL [R1+0x21c], R21 ;  /* 0x00021c1501007387 */ /* 0x000fe80000100800 */
[----:B------:R-:W-:Y:S01]  /*19470*/  STL [R1+0x218], R20 ;  /* 0x0002181401007387 */ /* 0x000fe20000100800 */
[----:B0-----:R-:W-:-:S02]  /*19480*/  SEL R0, R3, R19, !P6 ;  /* 0x0000001303007207 */ /* 0x001fc40007000000 */
[C---:B------:R-:W-:Y:S02]  /*19490*/  SEL R19, R3.reuse, R61, !P6 ;  /* 0x0000003d03137207 */ /* 0x040fe40007000000 */
[----:B------:R-:W2:Y:S04]  /*194a0*/  LDL.LU R61, [R1+0x1bc] ;  /* 0x0001bc00013d7983 */ /* 0x000ea80000300800 */
[----:B------:R0:W-:Y:S01]  /*194b0*/  STL [R1+0x210], R0 ;  /* 0x0002100001007387 */ /* 0x0001e20000100800 */
[----:B------:R-:W-:-:S03]  /*194c0*/  SEL R17, R3, R17, !P6 ;  /* 0x0000001103117207 */ /* 0x000fc60007000000 */
[----:B------:R-:W-:Y:S01]  /*194d0*/  STL [R1+0x208], R19 ;  /* 0x0002081301007387 */ /* 0x000fe20000100800 */
[----:B0-----:R-:W-:-:S05]  /*194e0*/  SEL R0, R3, R18, !P6 ;  /* 0x0000001203007207 */ /* 0x001fca0007000000 */
[----:B------:R0:W-:Y:S04]  /*194f0*/  STL [R1+0x204], R0 ;  /* 0x0002040001007387 */ /* 0x0001e80000100800 */
[----:B------:R-:W-:Y:S01]  /*19500*/  STL [R1+0x200], R17 ;  /* 0x0002001101007387 */ /* 0x000fe20000100800 */
[C---:B------:R-:W-:Y:S02]  /*19510*/  SEL R16, R3.reuse, R16, !P6 ;  /* 0x0000001003107207 */ /* 0x040fe40007000000 */
[----:B0-----:R-:W-:-:S03]  /*19520*/  SEL R0, R3, R15, !P6 ;  /* 0x0000000f03007207 */ /* 0x001fc60007000000 */
[----:B------:R-:W-:Y:S01]  /*19530*/  STL [R1+0x1fc], R16 ;  /* 0x0001fc1001007387 */ /* 0x000fe20000100800 */
[----:B------:R-:W-:-:S03]  /*19540*/  SEL R14, R3, R14, !P6 ;  /* 0x0000000e030e7207 */ /* 0x000fc60007000000 */
[----:B------:R3:W-:Y:S01]  /*19550*/  STL [R1+0x1f8], R0 ;  /* 0x0001f80001007387 */ /* 0x0007e20000100800 */
[----:B------:R-:W-:-:S03]  /*19560*/  SEL R13, R3, R13, !P6 ;  /* 0x0000000d030d7207 */ /* 0x000fc60007000000 */
[----:B------:R-:W-:Y:S04]  /*19570*/  STL [R1+0x1f4], R14 ;  /* 0x0001f40e01007387 */ /* 0x000fe80000100800 */
[----:B------:R-:W4:Y:S01]  /*19580*/  LDL.LU R39, [R1+0x1c4] ;  /* 0x0001c40001277983 */ /* 0x000f220000300800 */
[----:B---3--:R-:W-:-:S03]  /*19590*/  SEL R0, R3, R12, !P6 ;  /* 0x0000000c03007207 */ /* 0x008fc60007000000 */
[----:B------:R-:W-:Y:S04]  /*195a0*/  STL [R1+0x1f0], R13 ;  /* 0x0001f00d01007387 */ /* 0x000fe80000100800 */
[----:B------:R-:W3:Y:S04]  /*195b0*/  LDL.LU R38, [R1+0x1b4] ;  /* 0x0001b40001267983 */ /* 0x000ee80000300800 */
        /* <DEDUP_REMOVED lines=30> */
[----:B------:R-:W2:Y:S01]  /*197a0*/  LDL.LU R61, [R1] ;  /* 0x00000000013d7983 */ /* 0x000ea20000300800 */
[----:B----4-:R-:W-:-:S05]  /*197b0*/  SEL R39, R3, R39, !P6 ;  /* 0x0000002703277207 */ /* 0x010fca0007000000 */
[----:B------:R0:W-:Y:S01]  /*197c0*/  STL [R1+0x1e4], R39 ;  /* 0x0001e42701007387 */ /* 0x0001e20000100800 */
[----:B---3--:R-:W-:-:S03]  /*197d0*/  SEL R38, R3, R38, !P6 ;  /* 0x0000002603267207 */ /* 0x008fc60007000000 */
[----:B0-----:R-:W3:Y:S01]  /*197e0*/  LDL.LU R39, [R1+0x84d8] ;  /* 0x0084d80001277983 */ /* 0x001ee20000300800 */
[----:B-----5:R-:W-:-:S03]  /*197f0*/  SEL R37, R3, R37, !P6 ;  /* 0x0000002503257207 */ /* 0x020fc60007000000 */
[----:B------:R0:W-:Y:S01]  /*19800*/  STL [R1+0x1e0], R38 ;  /* 0x0001e02601007387 */ /* 0x0001e20000100800 */
[C---:B------:R-:W-:Y:S02]  /*19810*/  SEL R36, R3.reuse, R36, !P6 ;  /* 0x0000002403247207 */ /* 0x040fe40007000000 */
[C---:B------:R-:W-:Y:S01]  /*19820*/  SEL R35, R3.reuse, R35, !P6 ;  /* 0x0000002303237207 */ /* 0x040fe20007000000 */
[----:B0-----:R-:W4:Y:S01]  /*19830*/  LDL.LU R38, [R1+0x84d4] ;  /* 0x0084d40001267983 */ /* 0x001f220000300800 */
[----:B------:R-:W-:-:S03]  /*19840*/  SEL R34, R3, R34, !P6 ;  /* 0x0000002203227207 */ /* 0x000fc60007000000 */
[----:B------:R0:W-:Y:S01]  /*19850*/  STL [R1+0x1dc], R37 ;  /* 0x0001dc2501007387 */ /* 0x0001e20000100800 */
[C---:B------:R-:W-:Y:S02]  /*19860*/  SEL R33, R3.reuse, R33, !P6 ;  /* 0x0000002103217207 */ /* 0x040fe40007000000 */
[C---:B------:R-:W-:Y:S01]  /*19870*/  SEL R32, R3.reuse, R32, !P6 ;  /* 0x0000002003207207 */ /* 0x040fe20007000000 */
[----:B0-----:R-:W5:Y:S04]  /*19880*/  LDL.LU R37, [R1+0x84d0] ;  /* 0x0084d00001257983 */ /* 0x001f680000300800 */
[----:B------:R0:W-:Y:S01]  /*19890*/  STL [R1+0x1d8], R36 ;  /* 0x0001d82401007387 */ /* 0x0001e20000100800 */
[C---:B------:R-:W-:Y:S02]  /*198a0*/  SEL R31, R3.reuse, R31, !P6 ;  /* 0x0000001f031f7207 */ /* 0x040fe40007000000 */
[C---:B------:R-:W-:Y:S01]  /*198b0*/  SEL R30, R3.reuse, R30, !P6 ;  /* 0x0000001e031e7207 */ /* 0x040fe20007000000 */
[----:B0-----:R-:W3:Y:S04]  /*198c0*/  LDL.LU R36, [R1+0x84cc] ;  /* 0x0084cc0001247983 */ /* 0x001ee80000300800 */
[----:B------:R0:W-:Y:S01]  /*198d0*/  STL [R1+0x1d4], R35 ;  /* 0x0001d42301007387 */ /* 0x0001e20000100800 */
[----:B------:R-:W-:-:S03]  /*198e0*/  SEL R29, R3, R29, !P6 ;  /* 0x0000001d031d7207 */ /* 0x000fc60007000000 */
[----:B0-----:R-:W4:Y:S04]  /*198f0*/  LDL.LU R35, [R1+0x84c8] ;  /* 0x0084c80001237983 */ /* 0x001f280000300800 */
[----:B------:R0:W-:Y:S01]  /*19900*/  STL [R1+0x1d0], R34 ;  /* 0x0001d02201007387 */ /* 0x0001e20000100800 */
[----:B------:R-:W-:-:S03]  /*19910*/  SEL R28, R3, R28, !P6 ;  /* 0x0000001c031c7207 */ /* 0x000fc60007000000 */
[----:B0-----:R-:W5:Y:S04]  /*19920*/  LDL.LU R34, [R1+0x84c4] ;  /* 0x0084c40001227983 */ /* 0x001f680000300800 */
[----:B------:R0:W-:Y:S01]  /*19930*/  STL [R1+0x1cc], R33 ;  /* 0x0001cc2101007387 */ /* 0x0001e20000100800 */
[----:B------:R-:W-:-:S03]  /*19940*/  SEL R27, R3, R27, !P6 ;  /* 0x0000001b031b7207 */ /* 0x000fc60007000000 */
        /* <DEDUP_REMOVED lines=38> */
[----:B--2---:R-:W-:-:S03]  /*19bb0*/  SEL R15, R3, R15, !P6 ;  /* 0x0000000f030f7207 */ /* 0x004fc60007000000 */
[----:B0-----:R-:W2:Y:S04]  /*19bc0*/  LDL.LU R20, [R1+0x848c] ;  /* 0x00848c0001147983 */ /* 0x001ea80000300800 */
        /* <DEDUP_REMOVED lines=11> */
[----:B0-----:R-:W2:Y:S04]  /*19c80*/  LDL.LU R17, [R1+0x8480] ;  /* 0x0084800001117983 */ /* 0x001ea80000300800 */
[----:B------:R0:W-:Y:S04]  /*19c90*/  STL [R1+0x174], R16 ;  /* 0x0001741001007387 */ /* 0x0001e80000100800 */
[----:B0-----:R-:W4:Y:S04]  /*19ca0*/  LDL.LU R16, [R1+0x847c] ;  /* 0x00847c0001107983 */ /* 0x001f280000300800 */
[----:B------:R0:W-:Y:S04]  /*19cb0*/  STL [R1+0x170], R15 ;  /* 0x0001700f01007387 */ /* 0x0001e80000100800 */
[----:B0-----:R-:W5:Y:S04]  /*19cc0*/  LDL.LU R15, [R1+0x8478] ;  /* 0x00847800010f7983 */ /* 0x001f680000300800 */
[----:B------:R0:W-:Y:S04]  /*19cd0*/  STL [R1+0x16c], R14 ;  /* 0x00016c0e01007387 */ /* 0x0001e80000100800 */
[----:B0-----:R-:W3:Y:S04]  /*19ce0*/  LDL.LU R14, [R1+0x8474] ;  /* 0x00847400010e7983 */ /* 0x001ee80000300800 */
[----:B------:R0:W-:Y:S04]  /*19cf0*/  STL [R1+0x168], R13 ;  /* 0x0001680d01007387 */ /* 0x0001e80000100800 */
[----:B0-----:R-:W2:Y:S04]  /*19d00*/  LDL.LU R13, [R1+0x8470] ;  /* 0x00847000010d7983 */ /* 0x001ea80000300800 */
[----:B------:R0:W-:Y:S04]  /*19d10*/  STL [R1+0x164], R12 ;  /* 0x0001640c01007387 */ /* 0x0001e80000100800 */
[----:B0-----:R-:W4:Y:S04]  /*19d20*/  LDL.LU R12, [R1+0x846c] ;  /* 0x00846c00010c7983 */ /* 0x001f280000300800 */
[----:B------:R0:W-:Y:S04]  /*19d30*/  STL [R1+0x160], R61 ;  /* 0x0001603d01007387 */ /* 0x0001e80000100800 */
[----:B0-----:R-:W4:Y:S01]  /*19d40*/  LDL.LU R61, [R1+0x8468] ;  /* 0x00846800013d7983 */ /* 0x001f220000300800 */
[----:B-----5:R-:W-:-:S02]  /*19d50*/  SEL R15, R3, R15, !P6 ;  /* 0x0000000f030f7207 */ /* 0x020fc40007000000 */
[C---:B---3--:R-:W-:Y:S02]  /*19d60*/  SEL R14, R3.reuse, R14, !P6 ;  /* 0x0000000e030e7207 */ /* 0x048fe40007000000 */
[C---:B--2---:R-:W-:Y:S02]  /*19d70*/  SEL R13, R3.reuse, R13, !P6 ;  /* 0x0000000d030d7207 */ /* 0x044fe40007000000 */
[C---:B----4-:R-:W-:Y:S02]  /*19d80*/  SEL R12, R3.reuse, R12, !P6 ;  /* 0x0000000c030c7207 */ /* 0x050fe40007000000 */
[----:B------:R-:W-:-:S05]  /*19d90*/  SEL R61, R3, R61, !P6 ;  /* 0x0000003d033d7207 */ /* 0x000fca0007000000 */
[----:B------:R0:W-:Y:S04]  /*19da0*/  STL [R1+0x15c], R61 ;  /* 0x00015c3d01007387 */ /* 0x0001e80000100800 */
[----:B0-----:R-:W2:Y:S04]  /*19db0*/  LDL.LU R61, [R1+0xa0] ;  /* 0x0000a000013d7983 */ /* 0x001ea80000300800 */
[----:B------:R0:W-:Y:S04]  /*19dc0*/  STL [R1+0x158], R12 ;  /* 0x0001580c01007387 */ /* 0x0001e80000100800 */
[----:B0-----:R-:W3:Y:S04]  /*19dd0*/  LDL.LU R12, [R1+0xa4] ;  /* 0x0000a400010c7983 */ /* 0x001ee80000300800 */
[----:B------:R0:W-:Y:S04]  /*19de0*/  STL [R1+0x154], R13 ;  /* 0x0001540d01007387 */ /* 0x0001e80000100800 */
[----:B0-----:R-:W4:Y:S04]  /*19df0*/  LDL.LU R13, [R1+0xa8] ;  /* 0x0000a800010d7983 */ /* 0x001f280000300800 */
[----:B------:R0:W-:Y:S04]  /*19e00*/  STL [R1+0x140], R14 ;  /* 0x0001400e01007387 */ /* 0x0001e80000100800 */
[----:B0-----:R-:W5:Y:S04]  /*19e10*/  LDL.LU R14, [R1+0xb4] ;  /* 0x0000b400010e7983 */ /* 0x001f680000300800 */
[----:B------:R0:W-:Y:S04]  /*19e20*/  STL [R1+0x13c], R15 ;  /* 0x00013c0f01007387 */ /* 0x0001e80000100800 */
[----:B0-----:R-:W2:Y:S01]  /*19e30*/  LDL.LU R15, [R1+0xb0] ;  /* 0x0000b000010f7983 */ /* 0x001ea20000300800 */
[----:B------:R-:W-:-:S02]  /*19e40*/  SEL R16, R3, R16, !P6 ;  /* 0x0000001003107207 */ /* 0x000fc40007000000 */
[----:B------:R-:W-:-:S03]  /*19e50*/  SEL R17, R3, R17, !P6 ;  /* 0x0000001103117207 */ /* 0x000fc60007000000 */
[----:B------:R0:W-:Y:S04]  /*19e60*/  STL [R1+0x130], R16 ;  /* 0x0001301001007387 */ /* 0x0001e80000100800 */
[----:B------:R1:W-:Y:S01]  /*19e70*/  STL [R1+0x12c], R17 ;  /* 0x00012c1101007387 */ /* 0x0003e20000100800 */
[C---:B0-----:R-:W-:Y:S02]  /*19e80*/  SEL R16, R3.reuse, R18, !P6 ;  /* 0x0000001203107207 */ /* 0x041fe40007000000 */
[C---:B------:R-:W-:Y:S02]  /*19e90*/  SEL R18, R3.reuse, R19, !P6 ;  /* 0x0000001303127207 */ /* 0x040fe40007000000 */
[C---:B-1----:R-:W-:Y:S01]  /*19ea0*/  SEL R17, R3.reuse, R20, !P6 ;  /* 0x0000001403117207 */ /* 0x042fe20007000000 */
[----:B------:R0:W-:Y:S04]  /*19eb0*/  STL [R1+0xd0], R16 ;  /* 0x0000d01001007387 */ /* 0x0001e80000100800 */
[----:B------:R1:W-:Y:S01]  /*19ec0*/  STL [R1+0xcc], R18 ;  /* 0x0000cc1201007387 */ /* 0x0003e20000100800 */
[----:B0-----:R-:W-:-:S03]  /*19ed0*/  SEL R16, R3, R21, !P6 ;  /* 0x0000001503107207 */ /* 0x001fc60007000000 */
[----:B------:R0:W-:Y:S01]  /*19ee0*/  STL [R1+0xc8], R17 ;  /* 0x0000c81101007387 */ /* 0x0001e20000100800 */
[----:B-1----:R-:W-:-:S03]  /*19ef0*/  SEL R18, R3, R22, !P6 ;  /* 0x0000001603127207 */ /* 0x002fc60007000000 */
[----:B------:R1:W-:Y:S01]  /*19f00*/  STL [R1+0xc4], R16 ;  /* 0x0000c41001007387 */ /* 0x0003e20000100800 */
[----:B0-----:R-:W-:-:S03]  /*19f10*/  SEL R17, R3, R23, !P6 ;  /* 0x0000001703117207 */ /* 0x001fc60007000000 */
[----:B------:R0:W-:Y:S01]  /*19f20*/  STL [R1+0xc0], R18 ;  /* 0x0000c01201007387 */ /* 0x0001e20000100800 */
[----:B-1----:R-:W-:-:S03]  /*19f30*/  SEL R16, R3, R24, !P6 ;  /* 0x0000001803107207 */ /* 0x002fc60007000000 */
[----:B------:R-:W-:Y:S04]  /*19f40*/  STL [R1+0xbc], R17 ;  /* 0x0000bc1101007387 */ /* 0x000fe80000100800 */
[----:B------:R5:W-:Y:S01]  /*19f50*/  STL [R1+0xb8], R16 ;  /* 0x0000b81001007387 */ /* 0x000be20000100800 */
[----:B0-----:R-:W-:-:S05]  /*19f60*/  SEL R18, R3, R25, !P6 ;  /* 0x0000001903127207 */ /* 0x001fca0007000000 */
[----:B------:R-:W-:Y:S01]  /*19f70*/  STL [R1+0xac], R18 ;  /* 0x0000ac1201007387 */ /* 0x000fe20000100800 */
[C---:B------:R-:W-:Y:S01]  /*19f80*/  SEL R58, R3.reuse, R58, !P6 ;  /* 0x0000003a033a7207 */ /* 0x040fe20007000000 */
[----:B------:R-:W-:Y:S01]  /*19f90*/  @!P2 IMAD.MOV R7, RZ, RZ, -R7 ;  /* 0x000000ffff07a224 */ /* 0x000fe200078e0a07 */
[C---:B------:R-:W-:Y:S01]  /*19fa0*/  SEL R59, R3.reuse, R59, !P6 ;  /* 0x0000003b033b7207 */ /* 0x040fe20007000000 */
[----:B------:R-:W-:Y:S01]  /*19fb0*/  @!P4 IMAD.MOV R8, RZ, RZ, -R8 ;  /* 0x000000ffff08c224 */ /* 0x000fe200078e0a08 */
[----:B------:R-:W-:Y:S01]  /*19fc0*/  SEL R60, R3, R60, !P6 ;  /* 0x0000003c033c7207 */ /* 0x000fe20007000000 */
[----:B------:R-:W-:Y:S02]  /*19fd0*/  @!P3 IMAD.MOV R9, RZ, RZ, -R9 ;  /* 0x000000ffff09b224 */ /* 0x000fe400078e0a09 */
[----:B------:R-:W-:Y:S02]  /*19fe0*/  @!P5 IMAD.MOV R10, RZ, RZ, -R10 ;  /* 0x000000ffff0ad224 */ /* 0x000fe400078e0a0a */
[----:B------:R-:W-:-:S02]  /*19ff0*/  @!P0 IMAD.MOV R11, RZ, RZ, -R11 ;  /* 0x000000ffff0b8224 */ /* 0x000fc400078e0a0b */
[----:B------:R-:W-:Y:S01]  /*1a000*/  @!P1 IMAD.MOV R2, RZ, RZ, -R2 ;  /* 0x000000ffff029224 */ /* 0x000fe200078e0a02 */
[C---:B-----5:R-:W-:Y:S02]  /*1a010*/  SEL R16, R3.reuse, R14, !P6 ;  /* 0x0000000e03107207 */ /* 0x060fe40007000000 */
[C---:B----4-:R-:W-:Y:S02]  /*1a020*/  SEL R14, R3.reuse, R13, !P6 ;  /* 0x0000000d030e7207 */ /* 0x050fe40007000000 */
[C---:B---3--:R-:W-:Y:S02]  /*1a030*/  SEL R13, R3.reuse, R12, !P6 ;  /* 0x0000000c030d7207 */ /* 0x048fe40007000000 */
[C---:B--2---:R-:W-:Y:S02]  /*1a040*/  SEL R12, R3.reuse, R61, !P6 ;  /* 0x0000003d030c7207 */ /* 0x044fe40007000000 */
[C---:B------:R-:W-:Y:S02]  /*1a050*/  SEL R17, R3.reuse, R15, !P6 ;  /* 0x0000000f03117207 */ /* 0x040fe40007000000 */
[----:B------:R-:W-:-:S03]  /*1a060*/  SEL R15, R3, R26, !P6 ;  /* 0x0000001a030f7207 */ /* 0x000fc60007000000 */
[----:B------:R-:W-:Y:S04]  /*1a070*/  STL [R1+0x9c], R17 ;  /* 0x00009c1101007387 */ /* 0x000fe80000100800 */
[----:B------:R-:W-:Y:S04]  /*1a080*/  STL [R1+0x98], R16 ;  /* 0x0000981001007387 */ /* 0x000fe80000100800 */
[----:B------:R0:W-:Y:S04]  /*1a090*/  STL [R1+0x94], R15 ;  /* 0x0000940f01007387 */ /* 0x0001e80000100800 */
[----:B------:R1:W-:Y:S04]  /*1a0a0*/  STL [R1+0x90], R14 ;  /* 0x0000900e01007387 */ /* 0x0003e80000100800 */
[----:B------:R2:W-:Y:S01]  /*1a0b0*/  STL [R1+0x8c], R13 ;  /* 0x00008c0d01007387 */ /* 0x0005e20000100800 */
[----:B0-----:R-:W0:Y:S03]  /*1a0c0*/  LDC R15, c[0x0][0x23c] ;  /* 0x00008f00ff0f7b82 */ /* 0x001e260000000800 */
[----:B------:R3:W-:Y:S01]  /*1a0d0*/  STL [R1+0x84], R12 ;  /* 0x0000840c01007387 */ /* 0x0007e20000100800 */
[----:B-1----:R-:W-:-:S02]  /*1a0e0*/  SEL R14, R3, R27, !P6 ;  /* 0x0000001b030e7207 */ /* 0x002fc40007000000 */
[----:B--2---:R-:W-:-:S03]  /*1a0f0*/  SEL R13, R3, R28, !P6 ;  /* 0x0000001c030d7207 */ /* 0x004fc60007000000 */
[----:B------:R-:W-:Y:S01]  /*1a100*/  STL [R1+0x80], R14 ;  /* 0x0000800e01007387 */ /* 0x000fe20000100800 */
[----:B---3--:R-:W-:-:S03]  /*1a110*/  SEL R12, R3, R0, !P6 ;  /* 0x00000000030c7207 */ /* 0x008fc60007000000 */
[----:B------:R1:W-:Y:S01]  /*1a120*/  STL [R1+0x7c], R13 ;  /* 0x00007c0d01007387 */ /* 0x0003e20000100800 */
[----:B------:R-:W-:-:S03]  /*1a130*/  SEL R0, R3, R29, !P6 ;  /* 0x0000001d03007207 */ /* 0x000fc60007000000 */
[----:B------:R2:W-:Y:S01]  /*1a140*/  STL [R1+0x78], R12 ;  /* 0x0000780c01007387 */ /* 0x0005e20000100800 */
[----:B-1----:R-:W-:-:S03]  /*1a150*/  SEL R13, R3, R30, !P6 ;  /* 0x0000001e030d7207 */ /* 0x002fc60007000000 */
[----:B------:R1:W-:Y:S01]  /*1a160*/  STL [R1+0x74], R0 ;  /* 0x0000740001007387 */ /* 0x0003e20000100800 */
[----:B--2---:R-:W-:-:S03]  /*1a170*/  SEL R12, R3, R31, !P6 ;  /* 0x0000001f030c7207 */ /* 0x004fc60007000000 */
[----:B------:R2:W-:Y:S04]  /*1a180*/  STL [R1+0x70], R13 ;  /* 0x0000700d01007387 */ /* 0x0005e80000100800 */
[----:B------:R3:W-:Y:S01]  /*1a190*/  STL [R1+0x6c], R12 ;  /* 0x00006c0c01007387 */ /* 0x0007e20000100800 */
[C---:B-1----:R-:W-:Y:S02]  /*1a1a0*/  SEL R0, R3.reuse, R32, !P6 ;  /* 0x0000002003007207 */ /* 0x042fe40007000000 */
[----:B--2---:R-:W-:-:S03]  /*1a1b0*/  SEL R13, R3, R33, !P6 ;  /* 0x00000021030d7207 */ /* 0x004fc60007000000 */
[----:B------:R1:W-:Y:S01]  /*1a1c0*/  STL [R1+0x68], R0 ;  /* 0x0000680001007387 */ /* 0x0003e20000100800 */
[----:B---3--:R-:W-:-:S03]  /*1a1d0*/  SEL R12, R3, R34, !P6 ;  /* 0x00000022030c7207 */ /* 0x008fc60007000000 */
        /* <DEDUP_REMOVED lines=40> */
[----:B------:R-:W-:Y:S01]  /*1a460*/  STL [R1+0xc], R0 ;  /* 0x00000c0001007387 */ /* 0x000fe20000100800 */
[----:B---3--:R-:W-:-:S03]  /*1a470*/  SEL R12, R3, R55, !P6 ;  /* 0x00000037030c7207 */ /* 0x008fc60007000000 */
[----:B------:R-:W-:Y:S04]  /*1a480*/  STL [R1+0x8], R13 ;  /* 0x0000080d01007387 */ /* 0x000fe80000100800 */
[----:B------:R1:W-:Y:S02]  /*1a490*/  STL [R1+0x4], R12 ;  /* 0x0000040c01007387 */ /* 0x0003e40000100800 */
[----:B-1----:R-:W1:Y:S01]  /*1a4a0*/  S2R R12, SR_TID.X ;  /* 0x00000000000c7919 */ /* 0x002e620000002100 */
[C---:B------:R-:W-:Y:S02]  /*1a4b0*/  SEL R61, R3.reuse, R57, !P6 ;  /* 0x00000039033d7207 */ /* 0x040fe40007000000 */
[----:B------:R-:W-:-:S03]  /*1a4c0*/  SEL R0, R3, R56, !P6 ;  /* 0x0000003803007207 */ /* 0x000fc60007000000 */
[----:B------:R-:W-:Y:S01]  /*1a4d0*/  STL [R1+0x840c], R61 ;  /* 0x00840c3d01007387 */ /* 0x000fe20000100800 */
[----:B------:R-:W-:-:S03]  /*1a4e0*/  SEL R50, R3, R5, !P6 ;  /* 0x0000000503327207 */ /* 0x000fc60007000000 */
[----:B------:R2:W-:Y:S01]  /*1a4f0*/  STL [R1], R0 ;  /* 0x0000000001007387 */ /* 0x0005e20000100800 */
[C---:B------:R-:W-:Y:S02]  /*1a500*/  SEL R51, R3.reuse, R6, !P6 ;  /* 0x0000000603337207 */ /* 0x040fe40007000000 */
[C---:B------:R-:W-:Y:S01]  /*1a510*/  SEL R52, R3.reuse, R7, !P6 ;  /* 0x0000000703347207 */ /* 0x040fe20007000000 */
[----:B------:R-:W-:Y:S01]  /*1a520*/  STL [R1+0x8410], R58 ;  /* 0x0084103a01007387 */ /* 0x000fe20000100800 */
[C---:B------:R-:W-:Y:S02]  /*1a530*/  SEL R53, R3.reuse, R8, !P6 ;  /* 0x0000000803357207 */ /* 0x040fe40007000000 */
[----:B--2---:R-:W-:Y:S02]  /*1a540*/  SEL R0, R3, R4, !P6 ;  /* 0x0000000403007207 */ /* 0x004fe40007000000 */
[----:B-1----:R-:W-:-:S05]  /*1a550*/  LOP3.LUT R13, R12, 0x1f, RZ, 0xc0, !PT ;  /* 0x0000001f0c0d7812 */ /* 0x002fca00078ec0ff */
[CC--:B0-----:R-:W-:Y:S02]  /*1a560*/  IMAD R12, R13.reuse, R15.reuse, RZ ;  /* 0x0000000f0d0c7224 */ /* 0x0c1fe400078e02ff */
[-C--:B------:R-:W-:Y:S02]  /*1a570*/  IMAD R14, R13, R15.reuse, RZ ;  /* 0x0000000f0d0e7224 */ /* 0x080fe400078e02ff */
[----:B------:R-:W-:Y:S02]  /*1a580*/  IMAD R12, R15, 0x20, R12 ;  /* 0x000000200f0c7824 */ /* 0x000fe400078e020c */
[----:B------:R-:W-:Y:S01]  /*1a590*/  IMAD R13, R13, R15, RZ ;  /* 0x0000000f0d0d7224 */ /* 0x000fe200078e02ff */
[----:B------:R-:W-:Y:S01]  /*1a5a0*/  STL [R1+0x8414], R59 ;  /* 0x0084143b01007387 */ /* 0x000fe20000100800 */
[----:B------:R-:W-:Y:S01]  /*1a5b0*/  IMAD R12, R15, 0x20, R12 ;  /* 0x000000200f0c7824 */ /* 0x000fe200078e020c */
[----:B------:R-:W-:Y:S01]  /*1a5c0*/  SEL R54, R3, R9, !P6 ;  /* 0x0000000903367207 */ /* 0x000fe20007000000 */
[----:B------:R-:W-:Y:S01]  /*1a5d0*/  IMAD R13, R15, 0x20, R13 ;  /* 0x000000200f0d7824 */ /* 0x000fe200078e020d */
[----:B------:R-:W-:Y:S01]  /*1a5e0*/  STL [R1+0x8418], R60 ;  /* 0x0084183c01007387 */ /* 0x000fe20000100800 */
[----:B------:R-:W-:Y:S01]  /*1a5f0*/  SEL R55, R3, R10, !P6 ;  /* 0x0000000a03377207 */ /* 0x000fe20007000000 */
[----:B------:R-:W-:-:S02]  /*1a600*/  IMAD R34, R15, 0x20, R12 ;  /* 0x000000200f227824 */ /* 0x000fc400078e020c */
[----:B------:R0:W-:Y:S01]  /*1a610*/  STL [R1+0x841c], R0 ;  /* 0x00841c0001007387 */ /* 0x0001e20000100800 */
[----:B------:R-:W-:-:S03]  /*1a620*/  SEL R56, R3, R11, !P6 ;  /* 0x0000000b03387207 */ /* 0x000fc60007000000 */
[----:B------:R-:W-:Y:S01]  /*1a630*/  STL [R1+0x8420], R50 ;  /* 0x0084203201007387 */ /* 0x000fe20000100800 */
[----:B------:R-:W-:-:S03]  /*1a640*/  SEL R57, R3, R2, !P6 ;  /* 0x0000000203397207 */ /* 0x000fc60007000000 */
[----:B------:R-:W-:Y:S01]  /*1a650*/  STL [R1+0x8424], R51 ;  /* 0x0084243301007387 */ /* 0x000fe20000100800 */
[----:B------:R-:W-:-:S03]  /*1a660*/  IADD3 R30, P0, R14, UR6, RZ ;  /* 0x000000060e1e7c10 */ /* 0x000fc6000ff1e0ff */
[----:B------:R-:W-:Y:S01]  /*1a670*/  STL [R1+0x8428], R52 ;  /* 0x0084283401007387 */ /* 0x000fe20000100800 */
[----:B------:R-:W-:-:S03]  /*1a680*/  IADD3 R29, P1, R13, UR6, RZ ;  /* 0x000000060d1d7c10 */ /* 0x000fc6000ff3e0ff */
[----:B------:R-:W-:Y:S01]  /*1a690*/  STL [R1+0x842c], R53 ;  /* 0x00842c3501007387 */ /* 0x000fe20000100800 */
[----:B------:R-:W-:-:S03]  /*1a6a0*/  IADD3 R27, P2, R12, UR6, RZ ;  /* 0x000000060c1b7c10 */ /* 0x000fc6000ff5e0ff */
[----:B------:R-:W-:Y:S01]  /*1a6b0*/  STL [R1+0x8430], R54 ;  /* 0x0084303601007387 */ /* 0x000fe20000100800 */
[----:B------:R-:W-:Y:S01]  /*1a6c0*/  IADD3 R26, P3, R34, UR6, RZ ;  /* 0x00000006221a7c10 */ /* 0x000fe2000ff7e0ff */
[----:B------:R-:W-:Y:S02]  /*1a6d0*/  UIMAD UR56, UR56, 0x6e, URZ ;  /* 0x0000006e383878a4 */ /* 0x000fe4000f8e023f */
[----:B------:R-:W-:Y:S01]  /*1a6e0*/  STL [R1+0x8434], R55 ;  /* 0x0084343701007387 */ /* 0x000fe20000100800 */
[----:B------:R-:W-:Y:S01]  /*1a6f0*/  LEA.HI.X.SX32 R38, R14, UR7, 0x1, P0 ;  /* 0x000000070e267c11 */ /* 0x000fe200080f0eff */
[----:B------:R-:W-:Y:S02]  /*1a700*/  UIMAD UR57, UR57, 0x6d, URZ ;  /* 0x0000006d393978a4 */ /* 0x000fe4000f8e023f */
[----:B------:R-:W-:Y:S01]  /*1a710*/  STL [R1+0x8438], R56 ;  /* 0x0084383801007387 */ /* 0x000fe20000100800 */
[----:B------:R-:W-:Y:S01]  /*1a720*/  LEA.HI.X.SX32 R36, R13, UR7, 0x1, P1 ;  /* 0x000000070d247c11 */ /* 0x000fe200088f0eff */
[----:B------:R-:W-:-:S02]  /*1a730*/  UIMAD UR58, UR58, 0x6c, URZ ;  /* 0x0000006c3a3a78a4 */ /* 0x000fc4000f8e023f */
[----:B------:R-:W-:Y:S01]  /*1a740*/  STL [R1+0x843c], R57 ;  /* 0x00843c3901007387 */ /* 0x000fe20000100800 */
[----:B------:R-:W-:Y:S01]  /*1a750*/  LEA.HI.X.SX32 R35, R12, UR7, 0x1, P2 ;  /* 0x000000070c237c11 */ /* 0x000fe200090f0eff */
[----:B------:R-:W-:Y:S02]  /*1a760*/  UIMAD UR59, UR59, 0x6b, URZ ;  /* 0x0000006b3b3b78a4 */ /* 0x000fe4000f8e023f */
[----:B------:R-:W-:Y:S01]  /*1a770*/  STL [R1+0x8388], R30 ;  /* 0x0083881e01007387 */ /* 0x000fe20000100800 */
[----:B------:R-:W-:Y:S02]  /*1a780*/  UIMAD UR60, UR60, 0x6a, URZ ;  /* 0x0000006a3c3c78a4 */ /* 0x000fe4000f8e023f */
[----:B------:R-:W-:Y:S01]  /*1a790*/  UIMAD UR5, UR5, 0x69, URZ ;  /* 0x00000069050578a4 */ /* 0x000fe2000f8e023f */
[----:B------:R-:W-:Y:S01]  /*1a7a0*/  STL [R1+0x838c], R29 ;  /* 0x00838c1d01007387 */ /* 0x000fe20000100800 */
[----:B------:R-:W-:-:S03]  /*1a7b0*/  ULDC UR6, c[0x0][0x238] ;  /* 0x00008e0000067ab9 */ /* 0x000fc60000000800 */
[----:B------:R-:W-:Y:S04]  /*1a7c0*/  STL [R1+0x8390], R27 ;  /* 0x0083901b01007387 */ /* 0x000fe80000100800 */
[----:B------:R-:W-:Y:S04]  /*1a7d0*/  STL [R1+0x8394], R26 ;  /* 0x0083941a01007387 */ /* 0x000fe80000100800 */
[----:B------:R-:W-:Y:S04]  /*1a7e0*/  STL [R1+0x8380], R38 ;  /* 0x0083802601007387 */ /* 0x000fe80000100800 */
[----:B------:R-:W-:Y:S04]  /*1a7f0*/  STL [R1+0x8384], R36 ;  /* 0x0083842401007387 */ /* 0x000fe80000100800 */
[----:B------:R-:W2:Y:S04]  /*1a800*/  LDL.LU R19, [R1+0x40c] ;  /* 0x00040c0001137983 */ /* 0x000ea80000300800 */
[----:B------:R-:W3:Y:S04]  /*1a810*/  LDL.LU R18, [R1+0x408] ;  /* 0x0004080001127983 */ /* 0x000ee80000300800 */
[----:B------:R-:W4:Y:S04]  /*1a820*/  LDL.LU R14, [R1+0x404] ;  /* 0x00040400010e7983 */ /* 0x000f280000300800 */
[----:B------:R-:W5:Y:S04]  /*1a830*/  LDL.LU R17, [R1+0x400] ;  /* 0x0004000001117983 */ /* 0x000f680000300800 */
[----:B------:R-:W5:Y:S04]  /*1a840*/  LDL.LU R16, [R1+0x3fc] ;  /* 0x0003fc0001107983 */ /* 0x000f680000300800 */
[----:B------:R-:W2:Y:S04]  /*1a850*/  LDL.LU R13, [R1+0x3f8] ;  /* 0x0003f800010d7983 */ /* 0x000ea80000300800 */
[----:B------:R-:W5:Y:S04]  /*1a860*/  LDL.LU R15, [R1+0x3f4] ;  /* 0x0003f400010f7983 */ /* 0x000f680000300800 */
[----:B------:R-:W5:Y:S01]  /*1a870*/  LDL.LU R12, [R1+0x3f0] ;  /* 0x0003f000010c7983 */ /* 0x000f620000300800 */
[----:B------:R-:W-:Y:S01]  /*1a880*/  LEA.HI.X.SX32 R34, R34, UR7, 0x1, P3 ;  /* 0x0000000722227c11 */ /* 0x000fe200098f0eff */
[----:B------:R-:W-:-:S02]  /*1a890*/  UIMAD UR6, UR6, 0x68, URZ ;  /* 0x00000068060678a4 */ /* 0x000fc4000f8e023f */
[----:B------:R-:W-:Y:S01]  /*1a8a0*/  STL [R1+0x8398], R35 ;  /* 0x0083982301007387 */ /* 0x000fe20000100800 */
[----:B------:R-:W-:-:S03]  /*1a8b0*/  ULDC UR7, c[0x0][0x238] ;  /* 0x00008e0000077ab9 */ /* 0x000fc60000000800 */
[----:B------:R-:W-:Y:S01]  /*1a8c0*/  STL [R1+0x839c], R34 ;  /* 0x00839c2201007387 */ /* 0x000fe20000100800 */
[----:B----4-:R-:W-:-:S03]  /*1a8d0*/  IMAD R4, R14, UR34, RZ ;  /* 0x000000220e047c24 */ /* 0x010fc6000f8e02ff */
[----:B------:R-:W4:Y:S01]  /*1a8e0*/  LDL.LU R14, [R1+0x1b8] ;  /* 0x0001b800010e7983 */ /* 0x000f220000300800 */
[----:B--2---:R-:W-:-:S03]  /*1a8f0*/  IMAD R7, R13, UR34, RZ ;  /* 0x000000220d077c24 */ /* 0x004fc6000f8e02ff */
[----:B------:R-:W2:Y:S01]  /*1a900*/  LDL.LU R13, [R1+0x1a8] ;  /* 0x0001a800010d7983 */ /* 0x000ea20000300800 */
[----:B------:R-:W-:Y:S02]  /*1a910*/  IMAD R2, R19, UR34, RZ ;  /* 0x0000002213027c24 */ /* 0x000fe4000f8e02ff */
[----:B---3--:R-:W-:Y:S02]  /*1a920*/  IMAD R3, R18, UR34, RZ ;  /* 0x0000002212037c24 */ /* 0x008fe4000f8e02ff */
[----:B-----5:R-:W-:Y:S02]  /*1a930*/  IMAD R5, R17, UR34, RZ ;  /* 0x0000002211057c24 */ /* 0x020fe4000f8e02ff */
[----:B------:R-:W-:Y:S02]  /*1a940*/  IMAD R6, R16, UR34, RZ ;  /* 0x0000002210067c24 */ /* 0x000fe4000f8e02ff */
[----:B------:R-:W-:Y:S02]  /*1a950*/  IMAD R8, R15, UR34, RZ ;  /* 0x000000220f087c24 */ /* 0x000fe4000f8e02ff */
[----:B------:R-:W-:Y:S01]  /*1a960*/  IMAD R9, R12, UR34, RZ ;  /* 0x000000220c097c24 */ /* 0x000fe2000f8e02ff */
[----:B------:R-:W-:Y:S01]  /*1a970*/  ULDC.64 UR34, c[0x0][0x210] ;  /* 0x0000840000227ab9 */ /* 0x000fe20000000a00 */
[----:B------:R-:W3:Y:S01]  /*1a980*/  LDL.LU R12, [R1+0x150] ;  /* 0x00015000010c7983 */ /* 0x000ee20000300800 */
[----:B------:R-:W-:-:S02]  /*1a990*/  IADD3 R10, P4, R2, UR34, RZ ;  /* 0x00000022020a7c10 */ /* 0x000fc4000ff9e0ff */
[----:B0-----:R-:W-:Y:S02]  /*1a9a0*/  IADD3 R0, P5, R3, UR34, RZ ;  /* 0x0000002203007c10 */ /* 0x001fe4000ffbe0ff */
[----:B------:R-:W-:Y:S01]  /*1a9b0*/  IADD3 R11, P3, R4, UR34, RZ ;  /* 0x00000022040b7c10 */ /* 0x000fe2000ff7e0ff */
[----:B------:R0:W-:Y:S04]  /*1a9c0*/  STL [R1+0x3920], R10 ;  /* 0x0039200a01007387 */ /* 0x0001e80000100800 */
[----:B------:R1:W-:Y:S01]  /*1a9d0*/  STL [R1+0x3924], R0 ;  /* 0x0039240001007387 */ /* 0x0003e20000100800 */
[----:B0-----:R-:W-:-:S03]  /*1a9e0*/  IADD3 R10, P2, R5, UR34, RZ ;  /* 0x00000022050a7c10 */ /* 0x001fc6000ff5e0ff */
[----:B------:R0:W-:Y:S01]  /*1a9f0*/  STL [R1+0x3928], R11 ;  /* 0x0039280b01007387 */ /* 0x0001e20000100800 */
[----:B-1----:R-:W-:-:S03]  /*1aa00*/  IADD3 R0, P1, R6, UR34, RZ ;  /* 0x0000002206007c10 */ /* 0x002fc6000ff3e0ff */
[----:B------:R1:W-:Y:S04]  /*1aa10*/  STL [R1+0x392c], R10 ;  /* 0x00392c0a01007387 */ /* 0x0003e80000100800 */
[----:B------:R5:W-:Y:S01]  /*1aa20*/  STL [R1+0x3930], R0 ;  /* 0x0039300001007387 */ /* 0x000be20000100800 */
[----:B0-----:R-:W-:Y:S02]  /*1aa30*/  IADD3 R11, P0, R7, UR34, RZ ;  /* 0x00000022070b7c10 */ /* 0x001fe4000ff1e0ff */
[----:B-1----:R-:W-:-:S03]  /*1aa40*/  LEA.HI.X.SX32 R10, R2, UR35, 0x1, P4 ;  /* 0x00000023020a7c11 */ /* 0x002fc6000a0f0eff */
[----:B------:R-:W-:Y:S01]  /*1aa50*/  STL [R1+0x3934], R11 ;  /* 0x0039340b01007387 */ /* 0x000fe20000100800 */
[----:B-----5:R-:W-:-:S03]  /*1aa60*/  IADD3 R0, P4, R8, UR34, RZ ;  /* 0x0000002208007c10 */ /* 0x020fc6000ff9e0ff */
[----:B------:R-:W-:Y:S01]  /*1aa70*/  STL [R1+0x3918], R10 ;  /* 0x0039180a01007387 */ /* 0x000fe20000100800 */
[----:B------:R-:W-:-:S03]  /*1aa80*/  LEA.HI.X.SX32 R2, R3, UR35, 0x1, P5 ;  /* 0x0000002303027c11 */ /* 0x000fc6000a8f0eff */
[----:B------:R-:W5:Y:S01]  /*1aa90*/  LDL.LU R16, [R1+0x14c] ;  /* 0x00014c0001107983 */ /* 0x000f620000300800 */
[----:B------:R-:W-:-:S03]  /*1aaa0*/  LEA.HI.X.SX32 R3, R4, UR35, 0x1, P3 ;  /* 0x0000002304037c11 */ /* 0x000fc600098f0eff */
[----:B------:R0:W-:Y:S04]  /*1aab0*/  STL [R1+0x391c], R0 ;  /* 0x00391c0001007387 */ /* 0x0001e80000100800 */
[----:B------:R1:W-:Y:S01]  /*1aac0*/  STL [R1+0x3910], R2 ;  /* 0x0039100201007387 */ /* 0x0003e20000100800 */
[----:B0-----:R-:W-:Y:S01]  /*1aad0*/  IADD3 R0, P5, R9, UR34, RZ ;  /* 0x0000002209007c10 */ /* 0x001fe2000ffbe0ff */
[----:B------:R-:W-:Y:S02]  /*1aae0*/  UIMAD UR7, UR7, 0x67, URZ ;  /* 0x00000067070778a4 */ /* 0x000fe4000f8e023f */
[----:B------:R-:W-:Y:S01]  /*1aaf0*/  UIMAD UR8, UR8, 0x66, URZ ;  /* 0x00000066080878a4 */ /* 0x000fe2000f8e023f */
[----:B-1----:R-:W-:Y:S01]  /*1ab00*/  LEA.HI.X.SX32 R2, R5, UR35, 0x1, P2 ;  /* 0x0000002305027c11 */ /* 0x002fe200090f0eff */
[----:B------:R0:W-:Y:S01]  /*1ab10*/  STL [R1+0x3914], R0 ;  /* 0x0039140001007387 */ /* 0x0001e20000100800 */
[----:B------:R-:W-:-:S02]  /*1ab20*/  UIMAD UR9, UR9, 0x65, URZ ;  /* 0x00000065090978a4 */ /* 0x000fc4000f8e023f */
[----:B------:R-:W-:Y:S01]  /*1ab30*/  UIMAD UR10, UR10, 0x64, URZ ;  /* 0x000000640a0a78a4 */ /* 0x000fe2000f8e023f */
[----:B------:R1:W-:Y:S01]  /*1ab40*/  STL [R1+0x390c], R3 ;  /* 0x00390c0301007387 */ /* 0x0003e20000100800 */
[----:B------:R-:W-:Y:S02]  /*1ab50*/  UIMAD UR11, UR11, 0x63, URZ ;  /* 0x000000630b0b78a4 */ /* 0x000fe4000f8e023f */
[----:B------:R-:W-:Y:S02]  /*1ab60*/  UIMAD UR12, UR12, 0x62, URZ ;  /* 0x000000620c0c78a4 */ /* 0x000fe4000f8e023f */
[----:B------:R-:W-:Y:S01]  /*1ab70*/  UIMAD UR14, UR14, 0x61, URZ ;  /* 0x000000610e0e78a4 */ /* 0x000fe2000f8e023f */
[----:B0-----:R-:W-:Y:S01]  /*1ab80*/  LEA.HI.X.SX32 R0, R6, UR35, 0x1, P1 ;  /* 0x0000002306007c11 */ /* 0x001fe200088f0eff */
[----:B------:R0:W-:Y:S01]  /*1ab90*/  STL [R1+0x3908], R2 ;  /* 0x0039080201007387 */ /* 0x0001e20000100800 */
[----:B------:R-:W-:Y:S01]  /*1aba0*/  UIMAD UR15, UR15, 0x60, URZ ;  /* 0x000000600f0f78a4 */ /* 0x000fe2000f8e023f */
[----:B-1----:R-:W-:-:S02]  /*1abb0*/  LEA.HI.X.SX32 R3, R7, UR35, 0x1, P0 ;  /* 0x0000002307037c11 */ /* 0x002fc400080f0eff */
[----:B------:R1:W-:Y:S01]  /*1abc0*/  STL [R1+0x3904], R0 ;  /* 0x0039040001007387 */ /* 0x0003e20000100800 */
[----:B------:R-:W-:Y:S02]  /*1abd0*/  UIMAD UR16, UR16, 0x5f, URZ ;  /* 0x0000005f101078a4 */ /* 0x000fe4000f8e023f */
[----:B------:R-:W-:Y:S02]  /*1abe0*/  UIMAD UR17, UR17, 0x5e, URZ ;  /* 0x0000005e111178a4 */ /* 0x000fe4000f8e023f */
[----:B------:R-:W-:Y:S01]  /*1abf0*/  UIMAD UR18, UR18, 0x5d, URZ ;  /* 0x0000005d121278a4 */ /* 0x000fe2000f8e023f */
[----:B0-----:R-:W-:Y:S01]  /*1ac00*/  LEA.HI.X.SX32 R2, R8, UR35, 0x1, P4 ;  /* 0x0000002308027c11 */ /* 0x001fe2000a0f0eff */
[----:B------:R-:W-:Y:S01]  /*1ac10*/  STL [R1+0x3900], R3 ;  /* 0x0039000301007387 */ /* 0x000fe20000100800 */
[----:B------:R-:W-:Y:S01]  /*1ac20*/  UIMAD UR19, UR19, 0x5c, URZ ;  /* 0x0000005c131378a4 */ /* 0x000fe2000f8e023f */
[----:B-1----:R-:W-:Y:S02]  /*1ac30*/  LEA.HI.X.SX32 R0, R9, UR35, 0x1, P5 ;  /* 0x0000002309007c11 */ /* 0x002fe4000a8f0eff */
[----:B------:R-:W5:Y:S01]  /*1ac40*/  LDL.LU R43, [R1+0x148] ;  /* 0x00014800012b7983 */ /* 0x000f620000300800 */
[----:B------:R-:W-:-:S02]  /*1ac50*/  UIMAD UR20, UR20, 0x5b, URZ ;  /* 0x0000005b141478a4 */ /* 0x000fc4000f8e023f */
[----:B------:R-:W-:Y:S01]  /*1ac60*/  UIMAD UR21, UR21, 0x5a, URZ ;  /* 0x0000005a151578a4 */ /* 0x000fe2000f8e023f */
[----:B------:R0:W-:Y:S01]  /*1ac70*/  STL [R1+0x38fc], R2 ;  /* 0x0038fc0201007387 */ /* 0x0001e20000100800 */
[----:B------:R-:W-:Y:S02]  /*1ac80*/  UIMAD UR24, UR24, 0x59, URZ ;  /* 0x00000059181878a4 */ /* 0x000fe4000f8e023f */
[----:B------:R-:W-:Y:S01]  /*1ac90*/  UIMAD UR25, UR25, 0x58, URZ ;  /* 0x00000058191978a4 */ /* 0x000fe2000f8e023f */
[----:B------:R-:W0:Y:S01]  /*1aca0*/  LDL.LU R45, [R1+0x144] ;  /* 0x00014400012d7983 */ /* 0x000e220000300800 */
[----:B------:R-:W-:Y:S02]  /*1acb0*/  UIMAD UR26, UR26, 0x57, URZ ;  /* 0x000000571a1a78a4 */ /* 0x000fe4000f8e023f */
[----:B------:R-:W-:Y:S01]  /*1acc0*/  UIMAD UR27, UR27, 0x56, URZ ;  /* 0x000000561b1b78a4 */ /* 0x000fe2000f8e023f */
[----:B------:R1:W-:Y:S01]  /*1acd0*/  STL [R1+0x38f8], R0 ;  /* 0x0038f80001007387 */ /* 0x0003e20000100800 */
[----:B------:R-:W-:-:S02]  /*1ace0*/  UIMAD UR28, UR28, 0x55, URZ ;  /* 0x000000551c1c78a4 */ /* 0x000fc4000f8e023f */
[----:B------:R-:W-:Y:S01]  /*1acf0*/  UIMAD UR29, UR29, 0x54, URZ ;  /* 0x000000541d1d78a4 */ /* 0x000fe2000f8e023f */
[----:B------:R-:W5:Y:S01]  /*1ad00*/  LDL.LU R44, [R1+0x138] ;  /* 0x00013800012c7983 */ /* 0x000f620000300800 */
[----:B------:R-:W-:Y:S02]  /*1ad10*/  UIMAD UR30, UR30, 0x53, URZ ;  /* 0x000000531e1e78a4 */ /* 0x000fe4000f8e023f */
[----:B------:R-:W-:Y:S01]  /*1ad20*/  UIMAD UR31, UR31, 0x52, URZ ;  /* 0x000000521f1f78a4 */ /* 0x000fe2000f8e023f */
[----:B------:R-:W5:Y:S01]  /*1ad30*/  LDL.LU R42, [R1+0x134] ;  /* 0x00013400012a7983 */ /* 0x000f620000300800 */
[----:B------:R-:W-:Y:S02]  /*1ad40*/  UIMAD UR32, UR32, 0x51, URZ ;  /* 0x00000051202078a4 */ /* 0x000fe4000f8e023f */
[----:B------:R-:W-:Y:S02]  /*1ad50*/  UIMAD UR33, UR33, 0x50, URZ ;  /* 0x00000050212178a4 */ /* 0x000fe4000f8e023f */
[----:B------:R-:W-:-:S02]  /*1ad60*/  UIMAD UR36, UR36, 0x4f, URZ ;  /* 0x0000004f242478a4 */ /* 0x000fc4000f8e023f */
[----:B------:R-:W-:Y:S02]  /*1ad70*/  UIMAD UR37, UR37, 0x4e, URZ ;  /* 0x0000004e252578a4 */ /* 0x000fe4000f8e023f */
[----:B------:R-:W-:Y:S02]  /*1ad80*/  UIMAD UR38, UR38, 0x4d, URZ ;  /* 0x0000004d262678a4 */ /* 0x000fe4000f8e023f */
[----:B------:R-:W-:Y:S02]  /*1ad90*/  UIMAD UR39, UR39, 0x4c, URZ ;  /* 0x0000004c272778a4 */ /* 0x000fe4000f8e023f */
        /* <DEDUP_REMOVED lines=11> */
[----:B------:R-:W-:Y:S02]  /*1ae50*/  USHF.L.U32 UR51, UR51, 0x6, URZ ;  /* 0x0000000633337899 */ /* 0x000fe4000800063f */
[----:B------:R-:W-:Y:S02]  /*1ae60*/  UIMAD UR52, UR52, 0x3f, URZ ;  /* 0x0000003f343478a4 */ /* 0x000fe4000f8e023f */
[----:B------:R-:W-:Y:S02]  /*1ae70*/  UIMAD UR53, UR53, 0x3e, URZ ;  /* 0x0000003e353578a4 */ /* 0x000fe4000f8e023f */
[----:B------:R-:W-:-:S02]  /*1ae80*/  UIMAD UR54, UR54, 0x3d, URZ ;  /* 0x0000003d363678a4 */ /* 0x000fc4000f8e023f */
[----:B------:R-:W-:Y:S01]  /*1ae90*/  UIMAD UR55, UR55, 0x3c, URZ ;  /* 0x0000003c373778a4 */ /* 0x000fe2000f8e023f */
[----:B------:R-:W-:Y:S01]  /*1aea0*/  ULDC UR34, c[0x0][0x238] ;  /* 0x00008e0000227ab9 */ /* 0x000fe20000000800 */
[----:B----4-:R-:W-:-:S05]  /*1aeb0*/  IMAD R24, R14, UR61, RZ ;  /* 0x0000003d0e187c24 */ /* 0x010fca000f8e02ff */
[----:B------:R-:W-:Y:S04]  /*1aec0*/  STL [R1+0x8440], R24 ;  /* 0x0084401801007387 */ /* 0x000fe80000100800 */
[----:B------:R-:W4:Y:S01]  /*1aed0*/  LDL.LU R40, [R1+0x128] ;  /* 0x0001280001287983 */ /* 0x000f220000300800 */
[----:B--2---:R-:W-:-:S03]  /*1aee0*/  IMAD R32, R13, UR61, RZ ;  /* 0x0000003d0d207c24 */ /* 0x004fc6000f8e02ff */
[----:B------:R-:W2:Y:S04]  /*1aef0*/  LDL.LU R37, [R1+0x124] ;  /* 0x0001240001257983 */ /* 0x000ea80000300800 */
[----:B------:R-:W-:Y:S04]  /*1af00*/  STL [R1+0x8444], R32 ;  /* 0x0084442001007387 */ /* 0x000fe80000100800 */
[----:B------:R-:W2:Y:S04]  /*1af10*/  LDL.LU R33, [R1+0x120] ;  /* 0x0001200001217983 */ /* 0x000ea80000300800 */
[----:B------:R-:W2:Y:S04]  /*1af20*/  LDL.LU R31, [R1+0x11c] ;  /* 0x00011c00011f7983 */ /* 0x000ea80000300800 */
[----:B------:R-:W2:Y:S04]  /*1af30*/  LDL.LU R28, [R1+0x118] ;  /* 0x00011800011c7983 */ /* 0x000ea80000300800 */
[----:B------:R-:W2:Y:S04]  /*1af40*/  LDL.LU R25, [R1+0x114] ;  /* 0x0001140001197983 */ /* 0x000ea80000300800 */
[----:B------:R-:W2:Y:S01]  /*1af50*/  LDL.LU R23, [R1+0x110] ;  /* 0x0001100001177983 */ /* 0x000ea20000300800 */
[----:B---3--:R-:W-:-:S03]  /*1af60*/  IMAD R39, R12, UR61, RZ ;  /* 0x0000003d0c277c24 */ /* 0x008fc6000f8e02ff */
[----:B------:R-:W3:Y:S04]  /*1af70*/  LDL.LU R12, [R1+0x10c] ;  /* 0x00010c00010c7983 */ /* 0x000ee80000300800 */
[----:B------:R-:W3:Y:S04]  /*1af80*/  LDL.LU R13, [R1+0x108] ;  /* 0x00010800010d7983 */ /* 0x000ee80000300800 */
[----:B------:R-:W3:Y:S04]  /*1af90*/  LDL.LU R14, [R1+0x104] ;  /* 0x00010400010e7983 */ /* 0x000ee80000300800 */
[----:B------:R-:W3:Y:S04]  /*1afa0*/  LDL.LU R15, [R1+0x100] ;  /* 0x00010000010f7983 */ /* 0x000ee80000300800 */
[----:B------:R-:W-:Y:S01]  /*1afb0*/  STL [R1+0x8448], R39 ;  /* 0x0084482701007387 */ /* 0x000fe20000100800 */
[----:B-----5:R-:W-:-:S03]  /*1afc0*/  IMAD R41, R16, UR61, RZ ;  /* 0x0000003d10297c24 */ /* 0x020fc6000f8e02ff */
[----:B------:R-:W5:Y:S04]  /*1afd0*/  LDL.LU R16, [R1+0xfc] ;  /* 0x0000fc0001107983 */ /* 0x000f680000300800 */
[----:B------:R-:W5:Y:S04]  /*1afe0*/  LDL.LU R17, [R1+0xf8] ;  /* 0x0000f80001117983 */ /* 0x000f680000300800 */
[----:B------:R-:W5:Y:S04]  /*1aff0*/  LDL.LU R18, [R1+0xf4] ;  /* 0x0000f40001127983 */ /* 0x000f680000300800 */
[----:B------:R-:W5:Y:S04]  /*1b000*/  LDL.LU R19, [R1+0xf0] ;  /* 0x0000f00001137983 */ /* 0x000f680000300800 */
[----:B------:R-:W5:Y:S04]  /*1b010*/  LDL.LU R20, [R1+0xec] ;  /* 0x0000ec0001147983 */ /* 0x000f680000300800 */
[----:B------:R-:W5:Y:S04]  /*1b020*/  LDL.LU R21, [R1+0xe8] ;  /* 0x0000e80001157983 */ /* 0x000f680000300800 */
[----:B------:R-:W5:Y:S04]  /*1b030*/  LDL.LU R22, [R1+0xe4] ;  /* 0x0000e40001167983 */ /* 0x000f680000300800 */
[----:B------:R-:W-:Y:S01]  /*1b040*/  STL [R1+0x844c], R41 ;  /* 0x00844c2901007387 */ /* 0x000fe20000100800 */
[----:B------:R-:W-:-:S02]  /*1b050*/  IMAD R43, R43, UR61, RZ ;  /* 0x0000003d2b2b7c24 */ /* 0x000fc4000f8e02ff */
[----:B0-----:R-:W-:-:S03]  /*1b060*/  IMAD R2, R45, UR61, RZ ;  /* 0x0000003d2d027c24 */ /* 0x001fc6000f8e02ff */
[----:B------:R-:W-:Y:S01]  /*1b070*/  STL [R1+0x8450], R43 ;  /* 0x0084502b01007387 */ /* 0x000fe20000100800 */
[----:B------:R-:W-:-:S03]  /*1b080*/  IMAD R3, R44, UR61, RZ ;  /* 0x0000003d2c037c24 */ /* 0x000fc6000f8e02ff */
[----:B------:R0:W-:Y:S01]  /*1b090*/  STL [R1+0x8454], R2 ;  /* 0x0084540201007387 */ /* 0x0001e20000100800 */
[----:B------:R-:W-:-:S03]  /*1b0a0*/  IMAD R4, R42, UR61, RZ ;  /* 0x0000003d2a047c24 */ /* 0x000fc6000f8e02ff */
[----:B------:R-:W-:Y:S04]  /*1b0b0*/  STL [R1+0x8458], R3 ;  /* 0x0084580301007387 */ /* 0x000fe80000100800 */
[----:B------:R0:W-:Y:S01]  /*1b0c0*/  STL [R1+0x845c], R4 ;  /* 0x00845c0401007387 */ /* 0x0001e20000100800 */
[----:B----4-:R-:W-:Y:S02]  /*1b0d0*/  IMAD R5, R40, UR61, RZ ;  /* 0x0000003d28057c24 */ /* 0x010fe4000f8e02ff */
[----:B--2---:R-:W-:-:S03]  /*1b0e0*/  IMAD R6, R37, UR61, RZ ;  /* 0x0000003d25067c24 */ /* 0x004fc6000f8e02ff */
[----:B------:R-:W-:Y:S04]  /*1b0f0*/  STL [R1+0x8460], R5 ;  /* 0x0084600501007387 */ /* 0x000fe80000100800 */
[----:B------:R-:W-:Y:S01]  /*1b100*/  STL [R1+0x8464], R6 ;  /* 0x0084640601007387 */ /* 0x000fe20000100800 */
[----:B------:R-:W-:Y:S02]  /*1b110*/  IMAD R7, R33, UR61, RZ ;  /* 0x0000003d21077c24 */ /* 0x000fe4000f8e02ff */
[----:B------:R-:W-:Y:S02]  /*1b120*/  IMAD R8, R31, UR61, RZ ;  /* 0x0000003d1f087c24 */ /* 0x000fe4000f8e02ff */
[----:B------:R-:W-:Y:S02]  /*1b130*/  IMAD R9, R28, UR61, RZ ;  /* 0x0000003d1c097c24 */ /* 0x000fe4000f8e02ff */
[----:B------:R-:W-:-:S02]  /*1b140*/  IMAD R10, R25, UR61, RZ ;  /* 0x0000003d190a7c24 */ /* 0x000fc4000f8e02ff */
[----:B------:R-:W-:Y:S02]  /*1b150*/  IMAD R11, R23, UR61, RZ ;  /* 0x0000003d170b7c24 */ /* 0x000fe4000f8e02ff */
[----:B------:R-:W2:Y:S04]  /*1b160*/  LDL.LU R23, [R1+0xe0] ;  /* 0x0000e00001177983 */ /* 0x000ea80000300800 */
        /* <DEDUP_REMOVED lines=13> */
[----:B------:R-:W0:Y:S04]  /*1b240*/  LDL.LU R26, [R1+0x3e8] ;  /* 0x0003e800011a7983 */ /* 0x000e280000300800 */
[----:B------:R-:W3:Y:S04]  /*1b250*/  LDL.LU R27, [R1+0x3e4] ;  /* 0x0003e400011b7983 */ /* 0x000ee80000300800 */
[----:B------:R-:W5:Y:S04]  /*1b260*/  LDL.LU R29, [R1+0x3e0] ;  /* 0x0003e000011d7983 */ /* 0x000f680000300800 */
        /* <DEDUP_REMOVED lines=11> */
[----:B-1----:R-:W4:Y:S04]  /*1b320*/  LDL.LU R0, [R1+0x3b0] ;  /* 0x0003b00001007983 */ /* 0x002f280000300800 */
[----:B------:R-:W4:Y:S04]  /*1b330*/  LDL.LU R58, [R1+0x3ac] ;  /* 0x0003ac00013a7983 */ /* 0x000f280000300800 */
[----:B------:R-:W4:Y:S01]  /*1b340*/  LDL.LU R61, [R1+0x3a8] ;  /* 0x0003a800013d7983 */ /* 0x000f220000300800 */
[----:B0-----:R-:W-:-:S02]  /*1b350*/  IMAD R2, R26, UR61, RZ ;  /* 0x0000003d1a027c24 */ /* 0x001fc4000f8e02ff */
[----:B---3--:R-:W-:-:S03]  /*1b360*/  IMAD R4, R27, UR61, RZ ;  /* 0x0000003d1b047c24 */ /* 0x008fc6000f8e02ff */
[----:B------:R2:W-:Y:S01]  /*1b370*/  STL [R1+0xa0], R2 ;  /* 0x0000a00201007387 */ /* 0x0005e20000100800 */
[----:B-----5:R-:W-:-:S03]  /*1b380*/  IMAD R3, R29, UR61, RZ ;  /* 0x0000003d1d037c24 */ /* 0x020fc6000f8e02ff */
[----:B------:R4:W-:Y:S01]  /*1b390*/  STL [R1+0xa4], R4 ;  /* 0x0000a40401007387 */ /* 0x0009e20000100800 */
[----:B--2---:R-:W-:-:S03]  /*1b3a0*/  IMAD R2, R30, UR61, RZ ;  /* 0x0000003d1e027c24 */ /* 0x004fc6000f8e02ff */
[----:B------:R0:W-:Y:S01]  /*1b3b0*/  STL [R1+0xb0], R3 ;  /* 0x0000b00301007387 */ /* 0x0001e20000100800 */
[----:B----4-:R-:W-:-:S03]  /*1b3c0*/  IMAD R4, R57, UR61, RZ ;  /* 0x0000003d39047c24 */ /* 0x010fc6000f8e02ff */
[----:B------:R1:W-:Y:S01]  /*1b3d0*/  STL [R1+0xb4], R2 ;  /* 0x0000b40201007387 */ /* 0x0003e20000100800 */
[----:B0-----:R-:W-:-:S03]  /*1b3e0*/  IMAD R3, R56, UR61, RZ ;  /* 0x0000003d38037c24 */ /* 0x001fc6000f8e02ff */
[----:B------:R0:W-:Y:S01]  /*1b3f0*/  STL [R1+0xd4], R4 ;  /* 0x0000d40401007387 */ /* 0x0001e20000100800 */
[----:B-1----:R-:W-:-:S03]  /*1b400*/  IMAD R2, R55, UR61, RZ ;  /* 0x0000003d37027c24 */ /* 0x002fc6000f8e02ff */
[----:B------:R1:W-:Y:S01]  /*1b410*/  STL [R1+0xd8], R3 ;  /* 0x0000d80301007387 */ /* 0x0003e20000100800 */
[----:B0-----:R-:W-:-:S03]  /*1b420*/  IMAD R4, R54, UR61, RZ ;  /* 0x0000003d36047c24 */ /* 0x001fc6000f8e02ff */
[----:B------:R0:W-:Y:S01]  /*1b430*/  STL [R1+0xdc], R2 ;  /* 0x0000dc0201007387 */ /* 0x0001e20000100800 */
[----:B-1----:R-:W-:-:S03]  /*1b440*/  IMAD R3, R60, UR61, RZ ;  /* 0x0000003d3c037c24 */ /* 0x002fc6000f8e02ff */
[----:B------:R1:W-:Y:S04]  /*1b450*/  STL [R1+0xe0], R4 ;  /* 0x0000e00401007387 */ /* 0x0003e80000100800 */
[----:B------:R-:W2:Y:S01]  /*1b460*/  LDL.LU R60, [R1+0x3a4] ;  /* 0x0003a400013c7983 */ /* 0x000ea20000300800 */
[----:B0-----:R-:W-:-:S03]  /*1b470*/  IMAD R2, R59, UR61, RZ ;  /* 0x0000003d3b027c24 */ /* 0x001fc6000f8e02ff */
[----:B------:R0:W-:Y:S01]  /*1b480*/  STL [R1+0xe4], R3 ;  /* 0x0000e40301007387 */ /* 0x0001e20000100800 */
[----:B-1----:R-:W-:-:S03]  /*1b490*/  IMAD R4, R53, UR61, RZ ;  /* 0x0000003d35047c24 */ /* 0x002fc6000f8e02ff */
[----:B------:R-:W3:Y:S04]  /*1b4a0*/  LDL.LU R59, [R1+0x3a0] ;  /* 0x0003a000013b7983 */ /* 0x000ee80000300800 */
        /* <DEDUP_REMOVED lines=8> */
[----:B------:R1:W-:Y:S01]  /*1b530*/  STL [R1+0xfc], R4 ;  /* 0x0000fc0401007387 */ /* 0x0003e20000100800 */
[----:B------:R-:W-:Y:S02]  /*1b540*/  IMAD R0, R61, UR61, RZ ;  /* 0x0000003d3d007c24 */ /* 0x000fe4000f8e02ff */
[----:B0-----:R-:W-:Y:S01]  /*1b550*/  IMAD R2, R58, UR61, RZ ;  /* 0x0000003d3a027c24 */ /* 0x001fe2000f8e02ff */
[----:B------:R0:W-:Y:S04]  /*1b560*/  STL [R1+0x104], R3 ;  /* 0x0001040301007387 */ /* 0x0001e80000100800 */
[----:B-1----:R-:W4:Y:S04]  /*1b570*/  LDL.LU R4, [R1+0x39c] ;  /* 0x00039c0001047983 */ /* 0x002f280000300800 */
[----:B------:R1:W-:Y:S04]  /*1b580*/  STL [R1+0x10c], R2 ;  /* 0x00010c0201007387 */ /* 0x0003e80000100800 */
[----:B0-----:R-:W5:Y:S04]  /*1b590*/  LDL.LU R3, [R1+0x398] ;  /* 0x0003980001037983 */ /* 0x001f680000300800 */
[----:B------:R3:W-:Y:S04]  /*1b5a0*/  STL [R1+0x110], R0 ;  /* 0x0001100001007387 */ /* 0x0007e80000100800 */
[----:B-1----:R-:W5:Y:S04]  /*1b5b0*/  LDL.LU R2, [R1+0x394] ;  /* 0x0003940001027983 */ /* 0x002f680000300800 */
        /* <DEDUP_REMOVED lines=20> */
[----:B--2---:R-:W-:-:S05]  /*1b700*/  IMAD R5, R60, UR61, RZ ;  /* 0x0000003d3c057c24 */ /* 0x004fca000f8e02ff */
[----:B------:R-:W-:Y:S01]  /*1b710*/  STL [R1+0x118], R5 ;  /* 0x0001180501007387 */ /* 0x000fe20000100800 */
[----:B---3--:R-:W-:-:S03]  /*1b720*/  IMAD R0, R59, UR61, RZ ;  /* 0x0000003d3b007c24 */ /* 0x008fc6000f8e02ff */
[----:B------:R-:W2:Y:S04]  /*1b730*/  LDL.LU R52, [R1+0x340] ;  /* 0x0003400001347983 */ /* 0x000ea80000300800 */
[----:B------:R0:W-:Y:S04]  /*1b740*/  STL [R1+0x120], R0 ;  /* 0x0001200001007387 */ /* 0x0001e80000100800 */
[----:B------:R-:W3:Y:S04]  /*1b750*/  LDL.LU R51, [R1+0x33c] ;  /* 0x00033c0001337983 */ /* 0x000ee80000300800 */
[----:B------:R-:W3:Y:S04]  /*1b760*/  LDL.LU R50, [R1+0x338] ;  /* 0x0003380001327983 */ /* 0x000ee80000300800 */
[----:B0-----:R-:W3:Y:S04]  /*1b770*/  LDL.LU R0, [R1+0x334] ;  /* 0x0003340001007983 */ /* 0x001ee80000300800 */
[----:B------:R-:W3:Y:S04]  /*1b780*/  LDL.LU R60, [R1+0x330] ;  /* 0x00033000013c7983 */ /* 0x000ee80000300800 */
[----:B------:R-:W3:Y:S01]  /*1b790*/  LDL.LU R59, [R1+0x32c] ;  /* 0x00032c00013b7983 */ /* 0x000ee20000300800 */
[----:B----4-:R-:W-:-:S02]  /*1b7a0*/  IMAD R5, R4, UR61, RZ ;  /* 0x0000003d04057c24 */ /* 0x010fc4000f8e02ff */
[----:B-----5:R-:W-:-:S03]  /*1b7b0*/  IMAD R4, R3, UR61, RZ ;  /* 0x0000003d03047c24 */ /* 0x020fc6000f8e02ff */
[----:B------:R-:W-:Y:S04]  /*1b7c0*/  STL [R1+0x128], R5 ;  /* 0x0001280501007387 */ /* 0x000fe80000100800 */
[----:B------:R0:W-:Y:S01]  /*1b7d0*/  STL [R1+0x134], R4 ;  /* 0x0001340401007387 */ /* 0x0001e20000100800 */
[----:B------:R-:W-:Y:S02]  /*1b7e0*/  IMAD R3, R2, UR61, RZ ;  /* 0x0000003d02037c24 */ /* 0x000fe4000f8e02ff */
[----:B------:R-:W-:-:S03]  /*1b7f0*/  IMAD R2, R43, UR61, RZ ;  /* 0x0000003d2b027c24 */ /* 0x000fc6000f8e02ff */
        /* <DEDUP_REMOVED lines=9> */
[----:B0-----:R-:W-:-:S03]  /*1b890*/  IMAD R3, R34, UR61, RZ ;  /* 0x0000003d22037c24 */ /* 0x001fc6000f8e02ff */
[----:B------:R0:W-:Y:S04]  /*1b8a0*/  STL [R1+0x1a8], R4 ;  /* 0x0001a80401007387 */ /* 0x0001e80000100800 */
[----:B------:R4:W-:Y:S01]  /*1b8b0*/  STL [R1+0x1b8], R3 ;  /* 0x0001b80301007387 */ /* 0x0009e20000100800 */
[----:B-1----:R-:W-:Y:S02]  /*1b8c0*/  IMAD R2, R35, UR61, RZ ;  /* 0x0000003d23027c24 */ /* 0x002fe4000f8e02ff */
[----:B0-----:R-:W-:-:S03]  /*1b8d0*/  IMAD R4, R36, UR61, RZ ;  /* 0x0000003d24047c24 */ /* 0x001fc6000f8e02ff */
[----:B------:R0:W-:Y:S01]  /*1b8e0*/  STL [R1+0x1c0], R2 ;  /* 0x0001c00201007387 */ /* 0x0001e20000100800 */
[----:B----4-:R-:W-:-:S03]  /*1b8f0*/  IMAD R3, R38, UR61, RZ ;  /* 0x0000003d26037c24 */ /* 0x010fc6000f8e02ff */
[----:B------:R1:W-:Y:S04]  /*1b900*/  STL [R1+0x20c], R4 ;  /* 0x00020c0401007387 */ /* 0x0003e80000100800 */
[----:B------:R4:W-:Y:S01]  /*1b910*/  STL [R1+0x214], R3 ;  /* 0x0002140301007387 */ /* 0x0009e20000100800 */
[----:B0-----:R-:W-:Y:S02]  /*1b920*/  IMAD R2, R26, UR61, RZ ;  /* 0x0000003d1a027c24 */ /* 0x001fe4000f8e02ff */
[----:B-1----:R-:W-:-:S03]  /*1b930*/  IMAD R4, R27, UR61, RZ ;  /* 0x0000003d1b047c24 */ /* 0x002fc6000f8e02ff */
        /* <DEDUP_REMOVED lines=15> */
[----:B------:R-:W4:Y:S01]  /*1ba30*/  LDL.LU R58, [R1+0x328] ;  /* 0x00032800013a7983 */ /* 0x000f220000300800 */
[----:B0-----:R-:W-:-:S03]  /*1ba40*/  IMAD R2, R61, UR61, RZ ;  /* 0x0000003d3d027c24 */ /* 0x001fc6000f8e02ff */
[----:B------:R2:W-:Y:S04]  /*1ba50*/  STL [R1+0x34c], R3 ;  /* 0x00034c0301007387 */ /* 0x0005e80000100800 */
[----:B------:R-:W5:Y:S01]  /*1ba60*/  LDL.LU R61, [R1+0x324] ;  /* 0x00032400013d7983 */ /* 0x000f620000300800 */
[----:B-1----:R-:W-:-:S03]  /*1ba70*/  IMAD R4, R53, UR61, RZ ;  /* 0x0000003d35047c24 */ /* 0x002fc6000f8e02ff */
[----:B------:R3:W-:Y:S04]  /*1ba80*/  STL [R1+0x348], R2 ;  /* 0x0003480201007387 */ /* 0x0007e80000100800 */
[----:B------:R0:W-:Y:S01]  /*1ba90*/  STL [R1+0x344], R4 ;  /* 0x0003440401007387 */ /* 0x0001e20000100800 */
[----:B--2---:R-:W-:-:S05]  /*1baa0*/  IMAD R3, R52, UR61, RZ ;  /* 0x0000003d34037c24 */ /* 0x004fca000f8e02ff */
[----:B------:R1:W-:Y:S01]  /*1bab0*/  STL [R1+0x340], R3 ;  /* 0x0003400301007387 */ /* 0x0003e20000100800 */
[----:B---3--:R-:W-:Y:S02]  /*1bac0*/  IMAD R2, R51, UR61, RZ ;  /* 0x0000003d33027c24 */ /* 0x008fe4000f8e02ff */
[----:B0-----:R-:W-:-:S03]  /*1bad0*/  IMAD R4, R50, UR61, RZ ;  /* 0x0000003d32047c24 */ /* 0x001fc6000f8e02ff */
[----:B------:R0:W-:Y:S01]  /*1bae0*/  STL [R1+0x33c], R2 ;  /* 0x00033c0201007387 */ /* 0x0001e20000100800 */
[----:B-1----:R-:W-:-:S03]  /*1baf0*/  IMAD R3, R0, UR61, RZ ;  /* 0x0000003d00037c24 */ /* 0x002fc6000f8e02ff */
[----:B------:R1:W-:Y:S01]  /*1bb00*/  STL [R1+0x338], R4 ;  /* 0x0003380401007387 */ /* 0x0003e20000100800 */
[----:B0-----:R-:W-:-:S03]  /*1bb10*/  IMAD R2, R60, UR61, RZ ;  /* 0x0000003d3c027c24 */ /* 0x001fc6000f8e02ff */
[----:B------:R0:W-:Y:S01]  /*1bb20*/  STL [R1+0x334], R3 ;  /* 0x0003340301007387 */ /* 0x0001e20000100800 */
[----:B------:R-:W-:-:S03]  /*1bb30*/  IMAD R0, R59, UR61, RZ ;  /* 0x0000003d3b007c24 */ /* 0x000fc6000f8e02ff */
[----:B-1----:R-:W2:Y:S04]  /*1bb40*/  LDL.LU R4, [R1+0x320] ;  /* 0x0003200001047983 */ /* 0x002ea80000300800 */
[----:B------:R1:W-:Y:S04]  /*1bb50*/  STL [R1+0x330], R2 ;  /* 0x0003300201007387 */ /* 0x0003e80000100800 */
[----:B0-----:R-:W3:Y:S04]  /*1bb60*/  LDL.LU R3, [R1+0x31c] ;  /* 0x00031c0001037983 */ /* 0x001ee80000300800 */
[----:B------:R5:W-:Y:S04]  /*1bb70*/  STL [R1+0x32c], R0 ;  /* 0x00032c0001007387 */ /* 0x000be80000100800 */
[----:B-1----:R-:W3:Y:S04]  /*1bb80*/  LDL.LU R2, [R1+0x318] ;  /* 0x0003180001027983 */ /* 0x002ee80000300800 */
[----:B------:R-:W3:Y:S04]  /*1bb90*/  LDL.LU R43, [R1+0x314] ;  /* 0x00031400012b7983 */ /* 0x000ee80000300800 */
        /* <DEDUP_REMOVED lines=18> */
[----:B------:R-:W3:Y:S01]  /*1bcc0*/  LDL.LU R53, [R1+0x2c8] ;  /* 0x0002c80001357983 */ /* 0x000ee20000300800 */
[----:B----4-:R-:W-:-:S05]  /*1bcd0*/  IMAD R5, R58, UR61, RZ ;  /* 0x0000003d3a057c24 */ /* 0x010fca000f8e02ff */
[----:B------:R-:W-:Y:S01]  /*1bce0*/  STL [R1+0x328], R5 ;  /* 0x0003280501007387 */ /* 0x000fe20000100800 */
[----:B-----5:R-:W-:-:S03]  /*1bcf0*/  IMAD R0, R61, UR61, RZ ;  /* 0x0000003d3d007c24 */ /* 0x020fc6000f8e02ff */
[----:B------:R-:W4:Y:S04]  /*1bd00*/  LDL.LU R52, [R1+0x2c4] ;  /* 0x0002c40001347983 */ /* 0x000f280000300800 */
[----:B------:R0:W-:Y:S04]  /*1bd10*/  STL [R1+0x324], R0 ;  /* 0x0003240001007387 */ /* 0x0001e80000100800 */
[----:B------:R-:W5:Y:S04]  /*1bd20*/  LDL.LU R51, [R1+0x2c0] ;  /* 0x0002c00001337983 */ /* 0x000f680000300800 */
[----:B------:R-:W5:Y:S04]  /*1bd30*/  LDL.LU R50, [R1+0x2bc] ;  /* 0x0002bc0001327983 */ /* 0x000f680000300800 */
[----:B0-----:R-:W5:Y:S04]  /*1bd40*/  LDL.LU R0, [R1+0x2b8] ;  /* 0x0002b80001007983 */ /* 0x001f680000300800 */
[----:B------:R-:W5:Y:S04]  /*1bd50*/  LDL.LU R58, [R1+0x2b4] ;  /* 0x0002b400013a7983 */ /* 0x000f680000300800 */
[----:B------:R-:W5:Y:S01]  /*1bd60*/  LDL.LU R61, [R1+0x2b0] ;  /* 0x0002b000013d7983 */ /* 0x000f620000300800 */
[----:B--2---:R-:W-:-:S02]  /*1bd70*/  IMAD R5, R4, UR61, RZ ;  /* 0x0000003d04057c24 */ /* 0x004fc4000f8e02ff */
[----:B---3--:R-:W-:-:S03]  /*1bd80*/  IMAD R4, R3, UR61, RZ ;  /* 0x0000003d03047c24 */ /* 0x008fc6000f8e02ff */
        /* <DEDUP_REMOVED lines=39> */
[----:B------:R-:W2:Y:S01]  /*1c000*/  LDL.LU R60, [R1+0x2ac] ;  /* 0x0002ac00013c7983 */ /* 0x000ea20000300800 */
[----:B-1----:R-:W-:-:S03]  /*1c010*/  IMAD R2, R59, UR61, RZ ;  /* 0x0000003d3b027c24 */ /* 0x002fc6000f8e02ff */
[----:B------:R4:W-:Y:S01]  /*1c020*/  STL [R1+0x2d0], R3 ;  /* 0x0002d00301007387 */ /* 0x0009e20000100800 */
[----:B0-----:R-:W-:-:S03]  /*1c030*/  IMAD R4, R53, UR61, RZ ;  /* 0x0000003d35047c24 */ /* 0x001fc6000f8e02ff */
[----:B------:R-:W3:Y:S04]  /*1c040*/  LDL.LU R59, [R1+0x2a8] ;  /* 0x0002a800013b7983 */ /* 0x000ee80000300800 */
[----:B------:R5:W-:Y:S01]  /*1c050*/  STL [R1+0x2cc], R2 ;  /* 0x0002cc0201007387 */ /* 0x000be20000100800 */
[----:B----4-:R-:W-:-:S03]  /*1c060*/  IMAD R3, R52, UR61, RZ ;  /* 0x0000003d34037c24 */ /* 0x010fc6000f8e02ff */
[----:B------:R0:W-:Y:S01]  /*1c070*/  STL [R1+0x2c8], R4 ;  /* 0x0002c80401007387 */ /* 0x0001e20000100800 */
[----:B-----5:R-:W-:-:S03]  /*1c080*/  IMAD R2, R51, UR61, RZ ;  /* 0x0000003d33027c24 */ /* 0x020fc6000f8e02ff */
        /* <DEDUP_REMOVED lines=131> */
[----:B0-----:R-:W5:Y:S04]  /*1c8c0*/  LDL.LU R0, [R1+0x19c] ;  /* 0x00019c0001007983 */ /* 0x001f680000300800 */
[----:B------:R-:W5:Y:S04]  /*1c8d0*/  LDL.LU R60, [R1+0x198] ;  /* 0x00019800013c7983 */ /* 0x000f680000300800 */
[----:B------:R-:W5:Y:S04]  /*1c8e0*/  LDL.LU R59, [R1+0x194] ;  /* 0x00019400013b7983 */ /* 0x000f680000300800 */
[----:B------:R-:W5:Y:S04]  /*1c8f0*/  LDL.LU R58, [R1+0x190] ;  /* 0x00019000013a7983 */ /* 0x000f680000300800 */
[----:B------:R-:W5:Y:S01]  /*1c900*/  LDL.LU R61, [R1+0x18c] ;  /* 0x00018c00013d7983 */ /* 0x000f620000300800 */
[----:B--2---:R-:W-:-:S05]  /*1c910*/  IMAD R4, R4, UR61, RZ ;  /* 0x0000003d04047c24 */ /* 0x004fca000f8e02ff */
[----:B------:R0:W-:Y:S01]  /*1c920*/  STL [R1+0x3c8], R4 ;  /* 0x0003c80401007387 */ /* 0x0001e20000100800 */
[----:B---3--:R-:W-:-:S05]  /*1c930*/  IMAD R3, R3, UR61, RZ ;  /* 0x0000003d03037c24 */ /* 0x008fca000f8e02ff */
[----:B------:R1:W-:Y:S01]  /*1c940*/  STL [R1+0x3d0], R3 ;  /* 0x0003d00301007387 */ /* 0x0003e20000100800 */
[----:B------:R-:W-:Y:S02]  /*1c950*/  IMAD R2, R2, UR61, RZ ;  /* 0x0000003d02027c24 */ /* 0x000fe4000f8e02ff */
        /* <DEDUP_REMOVED lines=30> */
[----:B------:R0:W-:Y:S01]  /*1cb40*/  STL [R1+0x440], R3 ;  /* 0x0004400301007387 */ /* 0x0001e20000100800 */
[----:B-1----:R-:W-:-:S03]  /*1cb50*/  IMAD R4, R54, UR61, RZ ;  /* 0x0000003d36047c24 */ /* 0x002fc6000f8e02ff */
[----:B------:R1:W-:Y:S01]  /*1cb60*/  STL [R1+0x448], R2 ;  /* 0x0004480201007387 */ /* 0x0003e20000100800 */
[----:B0-----:R-:W-:-:S03]  /*1cb70*/  IMAD R3, R53, UR61, RZ ;  /* 0x0000003d35037c24 */ /* 0x001fc6000f8e02ff */
[----:B------:R0:W-:Y:S01]  /*1cb80*/  STL [R1+0x450], R4 ;  /* 0x0004500401007387 */ /* 0x0001e20000100800 */
[----:B-1----:R-:W-:-:S03]  /*1cb90*/  IMAD R2, R52, UR61, RZ ;  /* 0x0000003d34027c24 */ /* 0x002fc6000f8e02ff */
[----:B------:R-:W-:Y:S04]  /*1cba0*/  STL [R1+0x6d4], R38 ;  /* 0x0006d42601007387 */ /* 0x000fe80000100800 */
[----:B------:R4:W-:Y:S01]  /*1cbb0*/  STL [R1+0x458], R3 ;  /* 0x0004580301007387 */ /* 0x0009e20000100800 */
[----:B0-----:R-:W-:-:S03]  /*1cbc0*/  IMAD R4, R51, UR61, RZ ;  /* 0x0000003d33047c24 */ /* 0x001fc6000f8e02ff */
[----:B------:R-:W-:Y:S04]  /*1cbd0*/  STL [R1+0x83a0], R38 ;  /* 0x0083a02601007387 */ /* 0x000fe80000100800 */
[----:B------:R5:W-:Y:S01]  /*1cbe0*/  STL [R1+0x460], R2 ;  /* 0x0004600201007387 */ /* 0x000be20000100800 */
[----:B----4-:R-:W-:-:S03]  /*1cbf0*/  IMAD R3, R50, UR61, RZ ;  /* 0x0000003d32037c24 */ /* 0x010fc6000f8e02ff */
[----:B------:R-:W-:Y:S04]  /*1cc00*/  STL [R1+0x468], R4 ;  /* 0x0004680401007387 */ /* 0x000fe80000100800 */
[----:B------:R0:W-:Y:S01]  /*1cc10*/  STL [R1+0x470], R3 ;  /* 0x0004700301007387 */ /* 0x0001e20000100800 */
[----:B-----5:R-:W-:Y:S02]  /*1cc20*/  IMAD R2, R0, UR61, RZ ;  /* 0x0000003d00027c24 */ /* 0x020fe4000f8e02ff */
[----:B------:R-:W-:-:S03]  /*1cc30*/  IMAD R0, R60, UR61, RZ ;  /* 0x0000003d3c007c24 */ /* 0x000fc6000f8e02ff */
[----:B------:R1:W-:Y:S01]  /*1cc40*/  STL [R1+0x474], R2 ;  /* 0x0004740201007387 */ /* 0x0003e20000100800 */
[----:B0-----:R-:W-:-:S03]  /*1cc50*/  IMAD R3, R59, UR61, RZ ;  /* 0x0000003d3b037c24 */ /* 0x001fc6000f8e02ff */
[----:B------:R0:W-:Y:S01]  /*1cc60*/  STL [R1+0x47c], R0 ;  /* 0x00047c0001007387 */ /* 0x0001e20000100800 */
[----:B-1----:R-:W-:-:S03]  /*1cc70*/  IMAD R2, R58, UR61, RZ ;  /* 0x0000003d3a027c24 */ /* 0x002fc6000f8e02ff */
[----:B------:R1:W-:Y:S01]  /*1cc80*/  STL [R1+0x484], R3 ;  /* 0x0004840301007387 */ /* 0x0003e20000100800 */
[----:B0-----:R-:W-:-:S03]  /*1cc90*/  IMAD R0, R61, UR61, RZ ;  /* 0x0000003d3d007c24 */ /* 0x001fc6000f8e02ff */
[----:B------:R-:W2:Y:S04]  /*1cca0*/  LDL.LU R38, [R1+0x188] ;  /* 0x0001880001267983 */ /* 0x000ea80000300800 */
[----:B------:R0:W-:Y:S04]  /*1ccb0*/  STL [R1+0x48c], R2 ;  /* 0x00048c0201007387 */ /* 0x0001e80000100800 */
[----:B------:R-:W3:Y:S04]  /*1ccc0*/  LDL.LU R6, [R1+0x184] ;  /* 0x0001840001067983 */ /* 0x000ee80000300800 */
[----:B------:R4:W-:Y:S04]  /*1ccd0*/  STL [R1+0x494], R0 ;  /* 0x0004940001007387 */ /* 0x0009e80000100800 */
[----:B------:R-:W5:Y:S04]  /*1cce0*/  LDL.LU R5, [R1+0x180] ;  /* 0x0001800001057983 */ /* 0x000f680000300800 */
[----:B------:R-:W5:Y:S04]  /*1ccf0*/  LDL.LU R4, [R1+0x17c] ;  /* 0x00017c0001047983 */ /* 0x000f680000300800 */
[----:B-1----:R-:W5:Y:S04]  /*1cd00*/  LDL.LU R3, [R1+0x174] ;  /* 0x0001740001037983 */ /* 0x002f680000300800 */
[----:B0-----:R-:W5:Y:S04]  /*1cd10*/  LDL.LU R2, [R1+0x170] ;  /* 0x0001700001027983 */ /* 0x001f680000300800 */
        /* <DEDUP_REMOVED lines=20> */
[----:B----4-:R-:W4:Y:S04]  /*1ce60*/  LDL.LU R0, [R1+0x98] ;  /* 0x0000980001007983 */ /* 0x010f280000300800 */
[----:B------:R-:W4:Y:S04]  /*1ce70*/  LDL.LU R60, [R1+0x94] ;  /* 0x00009400013c7983 */ /* 0x000f280000300800 */
[----:B------:R-:W4:Y:S04]  /*1ce80*/  LDL.LU R59, [R1+0x90] ;  /* 0x00009000013b7983 */ /* 0x000f280000300800 */
[----:B------:R-:W4:Y:S04]  /*1ce90*/  LDL.LU R58, [R1+0x8c] ;  /* 0x00008c00013a7983 */ /* 0x000f280000300800 */
[----:B------:R-:W4:Y:S01]  /*1cea0*/  LDL.LU R61, [R1+0x84] ;  /* 0x00008400013d7983 */ /* 0x000f220000300800 */
[----:B--2---:R-:W-:-:S02]  /*1ceb0*/  IMAD R38, R38, UR61, RZ ;  /* 0x0000003d26267c24 */ /* 0x004fc4000f8e02ff */
[----:B---3--:R-:W-:-:S03]  /*1cec0*/  IMAD R6, R6, UR61, RZ ;  /* 0x0000003d06067c24 */ /* 0x008fc6000f8e02ff */
[----:B------:R-:W-:Y:S01]  /*1ced0*/  STL [R1+0x498], R38 ;  /* 0x0004982601007387 */ /* 0x000fe20000100800 */
[----:B-----5:R-:W-:-:S03]  /*1cee0*/  IMAD R5, R5, UR61, RZ ;  /* 0x0000003d05057c24 */ /* 0x020fc6000f8e02ff */
[----:B------:R-:W-:Y:S01]  /*1cef0*/  STL [R1+0x4a0], R6 ;  /* 0x0004a00601007387 */ /* 0x000fe20000100800 */
[----:B------:R-:W-:-:S03]  /*1cf00*/  IMAD R4, R4, UR61, RZ ;  /* 0x0000003d04047c24 */ /* 0x000fc6000f8e02ff */
[----:B------:R-:W-:Y:S01]  /*1cf10*/  STL [R1+0x4a8], R5 ;  /* 0x0004a80501007387 */ /* 0x000fe20000100800 */
[----:B------:R-:W-:-:S03]  /*1cf20*/  IMAD R3, R3, UR61, RZ ;  /* 0x0000003d03037c24 */ /* 0x000fc6000f8e02ff */
[----:B------:R0:W-:Y:S01]  /*1cf30*/  STL [R1+0x4b0], R4 ;  /* 0x0004b00401007387 */ /* 0x0001e20000100800 */
[----:B------:R-:W-:-:S03]  /*1cf40*/  IMAD R2, R2, UR61, RZ ;  /* 0x0000003d02027c24 */ /* 0x000fc6000f8e02ff */
[----:B------:R1:W-:Y:S04]  /*1cf50*/  STL [R1+0x4b8], R3 ;  /* 0x0004b80301007387 */ /* 0x0003e80000100800 */
[----:B------:R2:W-:Y:S01]  /*1cf60*/  STL [R1+0x4c0], R2 ;  /* 0x0004c00201007387 */ /* 0x0005e20000100800 */
[----:B0-----:R-:W-:Y:S02]  /*1cf70*/  IMAD R4, R43, UR61, RZ ;  /* 0x0000003d2b047c24 */ /* 0x001fe4000f8e02ff */
[----:B-1----:R-:W-:-:S03]  /*1cf80*/  IMAD R3, R41, UR61, RZ ;  /* 0x0000003d29037c24 */ /* 0x002fc6000f8e02ff */
[----:B------:R0:W-:Y:S01]  /*1cf90*/  STL [R1+0x4c4], R4 ;  /* 0x0004c40401007387 */ /* 0x0001e20000100800 */
[----:B--2---:R-:W-:-:S03]  /*1cfa0*/  IMAD R2, R39, UR61, RZ ;  /* 0x0000003d27027c24 */ /* 0x004fc6000f8e02ff */
        /* <DEDUP_REMOVED lines=34> */
[----:B------:R-:W-:Y:S01]  /*1d1d0*/  STL [R1+0x548], R4 ;  /* 0x0005480401007387 */ /* 0x000fe20000100800 */
[----:B----4-:R-:W-:-:S03]  /*1d1e0*/  IMAD R2, R0, UR61, RZ ;  /* 0x0000003d00027c24 */ /* 0x010fc6000f8e02ff */
[----:B------:R0:W-:Y:S01]  /*1d1f0*/  STL [R1+0x550], R3 ;  /* 0x0005500301007387 */ /* 0x0001e20000100800 */
[----:B------:R-:W-:-:S03]  /*1d200*/  IMAD R0, R60, UR61, RZ ;  /* 0x0000003d3c007c24 */ /* 0x000fc6000f8e02ff */
[----:B------:R1:W-:Y:S01]  /*1d210*/  STL [R1+0x558], R2 ;  /* 0x0005580201007387 */ /* 0x0003e20000100800 */
[----:B0-----:R-:W-:-:S03]  /*1d220*/  IMAD R3, R59, UR61, RZ ;  /* 0x0000003d3b037c24 */ /* 0x001fc6000f8e02ff */
[----:B------:R0:W-:Y:S01]  /*1d230*/  STL [R1+0x55c], R0 ;  /* 0x00055c0001007387 */ /* 0x0001e20000100800 */
[----:B-1----:R-:W-:-:S03]  /*1d240*/  IMAD R2, R58, UR61, RZ ;  /* 0x0000003d3a027c24 */ /* 0x002fc6000f8e02ff */
[----:B------:R1:W-:Y:S04]  /*1d250*/  STL [R1+0x564], R3 ;  /* 0x0005640301007387 */ /* 0x0003e80000100800 */
[----:B------:R-:W2:Y:S01]  /*1d260*/  LDL.LU R6, [R1+0x80] ;  /* 0x0000800001067983 */ /* 0x000ea20000300800 */
[----:B0-----:R-:W-:-:S03]  /*1d270*/  IMAD R0, R61, UR61, RZ ;  /* 0x0000003d3d007c24 */ /* 0x001fc6000f8e02ff */
[----:B------:R0:W-:Y:S04]  /*1d280*/  STL [R1+0x56c], R2 ;  /* 0x00056c0201007387 */ /* 0x0001e80000100800 */
[----:B------:R-:W3:Y:S04]  /*1d290*/  LDL.LU R5, [R1+0x7c] ;  /* 0x00007c0001057983 */ /* 0x000ee80000300800 */
[----:B------:R4:W-:Y:S04]  /*1d2a0*/  STL [R1+0x574], R0 ;  /* 0x0005740001007387 */ /* 0x0009e80000100800 */
        /* <DEDUP_REMOVED lines=28> */
[----:B------:R-:W4:Y:S01]  /*1d470*/  LDL.LU R30, [R1] ;  /* 0x00000000011e7983 */ /* 0x000f220000300800 */
[----:B--2---:R-:W-:-:S05]  /*1d480*/  IMAD R6, R6, UR61, RZ ;  /* 0x0000003d06067c24 */ /* 0x004fca000f8e02ff */
[----:B------:R0:W-:Y:S01]  /*1d490*/  STL [R1+0x57c], R6 ;  /* 0x00057c0601007387 */ /* 0x0001e20000100800 */
[----:B---3--:R-:W-:-:S03]  /*1d4a0*/  IMAD R5, R5, UR61, RZ ;  /* 0x0000003d05057c24 */ /* 0x008fc6000f8e02ff */
[----:B0-----:R-:W2:Y:S01]  /*1d4b0*/  LDL.LU R6, [R1+0x8464] ;  /* 0x0084640001067983 */ /* 0x001ea20000300800 */
[----:B-----5:R-:W-:-:S03]  /*1d4c0*/  IMAD R4, R4, UR61, RZ ;  /* 0x0000003d04047c24 */ /* 0x020fc6000f8e02ff */
[----:B------:R0:W-:Y:S01]  /*1d4d0*/  STL [R1+0x580], R5 ;  /* 0x0005800501007387 */ /* 0x0001e20000100800 */
[----:B------:R-:W-:Y:S02]  /*1d4e0*/  IMAD R3, R3, UR61, RZ ;  /* 0x0000003d03037c24 */ /* 0x000fe4000f8e02ff */
[----:B------:R-:W-:Y:S01]  /*1d4f0*/  IMAD R2, R2, UR61, RZ ;  /* 0x0000003d02027c24 */ /* 0x000fe2000f8e02ff */
[----:B0-----:R-:W3:Y:S01]  /*1d500*/  LDL.LU R5, [R1+0x8460] ;  /* 0x0084600001057983 */ /* 0x001ee20000300800 */
[----:B------:R-:W-:-:S03]  /*1d510*/  IMAD R43, R43, UR61, RZ ;  /* 0x0000003d2b2b7c24 */ /* 0x000fc6000f8e02ff */
[----:B------:R0:W-:Y:S01]  /*1d520*/  STL [R1+0x588], R4 ;  /* 0x0005880401007387 */ /* 0x0001e20000100800 */
[----:B------:R-:W-:Y:S02]  /*1d530*/  IMAD R41, R41, UR61, RZ ;  /* 0x0000003d29297c24 */ /* 0x000fe4000f8e02ff */
[----:B------:R-:W-:Y:S01]  /*1d540*/  IMAD R39, R39, UR61, RZ ;  /* 0x0000003d27277c24 */ /* 0x000fe2000f8e02ff */
[----:B0-----:R-:W5:Y:S04]  /*1d550*/  LDL.LU R4, [R1+0x845c] ;  /* 0x00845c0001047983 */ /* 0x001f680000300800 */
[----:B------:R0:W-:Y:S01]  /*1d560*/  STL [R1+0x590], R3 ;  /* 0x0005900301007387 */ /* 0x0001e20000100800 */
[----:B------:R-:W-:Y:S02]  /*1d570*/  IMAD R32, R32, UR61, RZ ;  /* 0x0000003d20207c24 */ /* 0x000fe4000f8e02ff */
[----:B------:R-:W-:Y:S01]  /*1d580*/  IMAD R24, R24, UR61, RZ ;  /* 0x0000003d18187c24 */ /* 0x000fe2000f8e02ff */
[----:B0-----:R-:W2:Y:S04]  /*1d590*/  LDL.LU R3, [R1+0x8458] ;  /* 0x0084580001037983 */ /* 0x001ea80000300800 */
[----:B------:R0:W-:Y:S01]  /*1d5a0*/  STL [R1+0x598], R2 ;  /* 0x0005980201007387 */ /* 0x0001e20000100800 */
[----:B------:R-:W-:-:S03]  /*1d5b0*/  IMAD R57, R57, UR61, RZ ;  /* 0x0000003d39397c24 */ /* 0x000fc6000f8e02ff */
[----:B0-----:R-:W3:Y:S04]  /*1d5c0*/  LDL.LU R2, [R1+0x8454] ;  /* 0x0084540001027983 */ /* 0x001ee80000300800 */
[----:B------:R0:W-:Y:S01]  /*1d5d0*/  STL [R1+0x5a0], R43 ;  /* 0x0005a02b01007387 */ /* 0x0001e20000100800 */
[----:B------:R-:W-:-:S03]  /*1d5e0*/  IMAD R56, R56, UR61, RZ ;  /* 0x0000003d38387c24 */ /* 0x000fc6000f8e02ff */
[----:B0-----:R-:W5:Y:S04]  /*1d5f0*/  LDL.LU R43, [R1+0x8450] ;  /* 0x00845000012b7983 */ /* 0x001f680000300800 */
[----:B------:R0:W-:Y:S01]  /*1d600*/  STL [R1+0x5a4], R41 ;  /* 0x0005a42901007387 */ /* 0x0001e20000100800 */
[----:B------:R-:W-:-:S03]  /*1d610*/  IMAD R55, R55, UR61, RZ ;  /* 0x0000003d37377c24 */ /* 0x000fc6000f8e02ff */
        /* <DEDUP_REMOVED lines=17> */
[----:B----4-:R-:W-:-:S03]  /*1d730*/  IMAD R0, R0, UR61, RZ ;  /* 0x0000003d00007c24 */ /* 0x010fc6000f8e02ff */
[----:B0-----:R-:W4:Y:S04]  /*1d740*/  LDL.LU R55, [R1+0x8434] ;  /* 0x0084340001377983 */ /* 0x001f280000300800 */
        /* <DEDUP_REMOVED lines=8> */
[----:B0-----:R-:W2:Y:S04]  /*1d7d0*/  LDL.LU R52, [R1+0x8428] ;  /* 0x0084280001347983 */ /* 0x001ea80000300800 */
[----:B------:R0:W-:Y:S01]  /*1d7e0*/  STL [R1+0x5ec], R51 ;  /* 0x0005ec3301007387 */ /* 0x0001e20000100800 */
[----:B------:R-:W-:-:S03]  /*1d7f0*/  IMAD R61, R61, UR61, RZ ;  /* 0x0000003d3d3d7c24 */ /* 0x000fc6000f8e02ff */
[----:B0-----:R-:W3:Y:S04]  /*1d800*/  LDL.LU R51, [R1+0x8424] ;  /* 0x0084240001337983 */ /* 0x001ee80000300800 */
[----:B------:R0:W-:Y:S04]  /*1d810*/  STL [R1+0x5f4], R50 ;  /* 0x0005f43201007387 */ /* 0x0001e80000100800 */
[----:B0-----:R-:W2:Y:S04]  /*1d820*/  LDL.LU R50, [R1+0x8420] ;  /* 0x0084200001327983 */ /* 0x001ea80000300800 */
[----:B------:R0:W-:Y:S04]  /*1d830*/  STL [R1+0x5fc], R0 ;  /* 0x0005fc0001007387 */ /* 0x0001e80000100800 */
[----:B0-----:R-:W3:Y:S04]  /*1d840*/  LDL.LU R0, [R1+0x841c] ;  /* 0x00841c0001007983 */ /* 0x001ee80000300800 */
[----:B------:R0:W-:Y:S04]  /*1d850*/  STL [R1+0x604], R60 ;  /* 0x0006043c01007387 */ /* 0x0001e80000100800 */
[----:B0-----:R-:W3:Y:S04]  /*1d860*/  LDL.LU R60, [R1+0x8418] ;  /* 0x00841800013c7983 */ /* 0x001ee80000300800 */
[----:B------:R0:W-:Y:S04]  /*1d870*/  STL [R1+0x60c], R59 ;  /* 0x00060c3b01007387 */ /* 0x0001e80000100800 */
[----:B0-----:R-:W3:Y:S04]  /*1d880*/  LDL.LU R59, [R1+0x8414] ;  /* 0x00841400013b7983 */ /* 0x001ee80000300800 */
[----:B------:R0:W-:Y:S04]  /*1d890*/  STL [R1+0x610], R58 ;  /* 0x0006103a01007387 */ /* 0x0001e80000100800 */
[----:B0-----:R-:W3:Y:S04]  /*1d8a0*/  LDL.LU R58, [R1+0x8410] ;  /* 0x00841000013a7983 */ /* 0x001ee80000300800 */
[----:B------:R0:W-:Y:S04]  /*1d8b0*/  STL [R1+0x618], R61 ;  /* 0x0006183d01007387 */ /* 0x0001e80000100800 */
[----:B0-----:R-:W3:Y:S01]  /*1d8c0*/  LDL.LU R61, [R1+0x840c] ;  /* 0x00840c00013d7983 */ /* 0x001ee20000300800 */
[----:B------:R-:W-:-:S05]  /*1d8d0*/  IMAD R38, R38, UR61, RZ ;  /* 0x0000003d26267c24 */ /* 0x000fca000f8e02ff */
[----:B------:R0:W-:Y:S01]  /*1d8e0*/  STL [R1+0x620], R38 ;  /* 0x0006202601007387 */ /* 0x0001e20000100800 */
[----:B------:R-:W-:Y:S02]  /*1d8f0*/  IMAD R26, R26, UR61, RZ ;  /* 0x0000003d1a1a7c24 */ /* 0x000fe4000f8e02ff */
[----:B0-----:R-:W-:Y:S02]  /*1d900*/  IMAD R38, R34, UR61, RZ ;  /* 0x0000003d22267c24 */ /* 0x001fe4000f8e02ff */
[----:B------:R-:W-:Y:S02]  /*1d910*/  IMAD R34, R35, UR61, RZ ;  /* 0x0000003d23227c24 */ /* 0x000fe4000f8e02ff */
[----:B------:R-:W-:Y:S01]  /*1d920*/  IMAD R35, R36, UR61, RZ ;  /* 0x0000003d24237c24 */ /* 0x000fe2000f8e02ff */
[----:B------:R-:W-:Y:S04]  /*1d930*/  STL [R1+0x628], R38 ;  /* 0x0006282601007387 */ /* 0x000fe80000100800 */
[----:B------:R0:W-:Y:S04]  /*1d940*/  STL [R1+0x630], R34 ;  /* 0x0006302201007387 */ /* 0x0001e80000100800 */
[----:B------:R-:W-:Y:S04]  /*1d950*/  STL [R1+0x638], R35 ;  /* 0x0006382301007387 */ /* 0x000fe80000100800 */
[----:B------:R1:W-:Y:S01]  /*1d960*/  STL [R1+0x63c], R26 ;  /* 0x00063c1a01007387 */ /* 0x0003e20000100800 */
[----:B0-----:R-:W-:-:S02]  /*1d970*/  IMAD R34, R27, UR61, RZ ;  /* 0x0000003d1b227c24 */ /* 0x001fc4000f8e02ff */
[----:B------:R-:W-:-:S03]  /*1d980*/  IMAD R27, R29, UR61, RZ ;  /* 0x0000003d1d1b7c24 */ /* 0x000fc6000f8e02ff */
[----:B------:R3:W-:Y:S01]  /*1d990*/  STL [R1+0x644], R34 ;  /* 0x0006442201007387 */ /* 0x0007e20000100800 */
[----:B-1----:R-:W-:-:S03]  /*1d9a0*/  IMAD R26, R30, UR61, RZ ;  /* 0x0000003d1e1a7c24 */ /* 0x002fc6000f8e02ff */
[----:B------:R-:W-:Y:S04]  /*1d9b0*/  STL [R1+0x64c], R27 ;  /* 0x00064c1b01007387 */ /* 0x000fe80000100800 */
[----:B------:R0:W-:Y:S01]  /*1d9c0*/  STL [R1+0x654], R26 ;  /* 0x0006541a01007387 */ /* 0x0001e20000100800 */
[----:B-----5:R-:W-:Y:S02]  /*1d9d0*/  IMAD R36, R56, UR61, RZ ;  /* 0x0000003d38247c24 */ /* 0x020fe4000f8e02ff */
[----:B----4-:R-:W-:Y:S02]  /*1d9e0*/  IMAD R30, R55, UR61, RZ ;  /* 0x0000003d371e7c24 */ /* 0x010fe4000f8e02ff */
[----:B--2---:R-:W-:Y:S02]  /*1d9f0*/  IMAD R35, R50, UR61, RZ ;  /* 0x0000003d32237c24 */ /* 0x004fe4000f8e02ff */
[----:B---3--:R-:W-:-:S02]  /*1da00*/  IMAD R34, R0, UR61, RZ ;  /* 0x0000003d00227c24 */ /* 0x008fc4000f8e02ff */
[----:B------:R-:W-:Y:S02]  /*1da10*/  IMAD R0, R51, UR61, RZ ;  /* 0x0000003d33007c24 */ /* 0x000fe4000f8e02ff */
[----:B------:R-:W-:Y:S02]  /*1da20*/  IMAD R38, R60, UR61, RZ ;  /* 0x0000003d3c267c24 */ /* 0x000fe4000f8e02ff */
[----:B0-----:R-:W-:Y:S02]  /*1da30*/  IMAD R26, R59, UR61, RZ ;  /* 0x0000003d3b1a7c24 */ /* 0x001fe4000f8e02ff */
[----:B------:R-:W-:Y:S02]  /*1da40*/  IMAD R27, R58, UR61, RZ ;  /* 0x0000003d3a1b7c24 */ /* 0x000fe4000f8e02ff */
[----:B------:R-:W-:-:S05]  /*1da50*/  IMAD R29, R61, UR61, RZ ;  /* 0x0000003d3d1d7c24 */ /* 0x000fca000f8e02ff */
[----:B------:R-:W-:Y:S04]  /*1da60*/  STL [R1+0x65c], R29 ;  /* 0x00065c1d01007387 */ /* 0x000fe80000100800 */
[----:B------:R-:W-:Y:S04]  /*1da70*/  STL [R1+0x660], R27 ;  /* 0x0006601b01007387 */ /* 0x000fe80000100800 */
[----:B------:R0:W-:Y:S04]  /*1da80*/  STL [R1+0x668], R26 ;  /* 0x0006681a01007387 */ /* 0x0001e80000100800 */
[----:B------:R-:W2:Y:S04]  /*1da90*/  LDL R60, [R1+0x3908] ;  /* 0x00390800013c7983 */ /* 0x000ea80000100800 */
[----:B------:R-:W3:Y:S04]  /*1daa0*/  LDL R59, [R1+0x390c] ;  /* 0x00390c00013b7983 */ /* 0x000ee80000100800 */
[----:B------:R-:W-:Y:S01]  /*1dab0*/  STL [R1+0x6b0], R0 ;  /* 0x0006b00001007387 */ /* 0x000fe20000100800 */
[----:B0-----:R-:W-:-:S03]  /*1dac0*/  IMAD R26, R52, UR61, RZ ;  /* 0x0000003d341a7c24 */ /* 0x001fc6000f8e02ff */
[----:B------:R-:W4:Y:S04]  /*1dad0*/  LDL R58, [R1+0x3910] ;  /* 0x00391000013a7983 */ /* 0x000f280000100800 */
[----:B------:R-:W5:Y:S04]  /*1dae0*/  LDL R61, [R1+0x3918] ;  /* 0x00391800013d7983 */ /* 0x000f680000100800 */
[----:B------:R-:W-:Y:S01]  /*1daf0*/  STL [R1+0x670], R38 ;  /* 0x0006702601007387 */ /* 0x000fe20000100800 */
[----:B------:R-:W-:-:S03]  /*1db00*/  IMAD R27, R53, UR61, RZ ;  /* 0x0000003d351b7c24 */ /* 0x000fc6000f8e02ff */
[----:B------:R0:W-:Y:S04]  /*1db10*/  STL [R1+0x83a4], R38 ;  /* 0x0083a42601007387 */ /* 0x0001e80000100800 */
[----:B------:R-:W2:Y:S01]  /*1db20*/  LDL R52, [R1+0x3900] ;  /* 0x0039000001347983 */ /* 0x000ea20000100800 */
[----:B------:R-:W-:-:S03]  /*1db30*/  IMAD R29, R54, UR61, RZ ;  /* 0x0000003d361d7c24 */ /* 0x000fc6000f8e02ff */
[----:B0-----:R-:W3:Y:S04]  /*1db40*/  LDL R38, [R1+0x3904] ;  /* 0x0039040001267983 */ /* 0x001ee80000100800 */
[----:B------:R-:W-:Y:S04]  /*1db50*/  STL [R1+0x678], R34 ;  /* 0x0006782201007387 */ /* 0x000fe80000100800 */
[----:B------:R0:W-:Y:S04]  /*1db60*/  STL [R1+0x83a8], R34 ;  /* 0x0083a82201007387 */ /* 0x0001e80000100800 */
[----:B------:R-:W4:Y:S04]  /*1db70*/  LDL R53, [R1+0x3920] ;  /* 0x0039200001357983 */ /* 0x000f280000100800 */
[----:B0-----:R-:W5:Y:S04]  /*1db80*/  LDL R34, [R1+0x38fc] ;  /* 0x0038fc0001227983 */ /* 0x001f680000100800 */
[----:B------:R-:W-:Y:S04]  /*1db90*/  STL [R1+0x680], R35 ;  /* 0x0006802301007387 */ /* 0x000fe80000100800 */
[----:B------:R0:W-:Y:S01]  /*1dba0*/  STL [R1+0x83ac], R35 ;  /* 0x0083ac2301007387 */ /* 0x0001e20000100800 */
[----:B------:R-:W-:-:S03]  /*1dbb0*/  IMAD R0, R57, UR61, RZ ;  /* 0x0000003d39007c24 */ /* 0x000fc6000f8e02ff */
[----:B------:R-:W2:Y:S04]  /*1dbc0*/  LDL R54, [R1+0x3924] ;  /* 0x0039240001367983 */ /* 0x000ea80000100800 */
[----:B------:R-:W3:Y:S04]  /*1dbd0*/  LDL R55, [R1+0x3928] ;  /* 0x0039280001377983 */ /* 0x000ee80000100800 */
[----:B0-----:R-:W4:Y:S04]  /*1dbe0*/  LDL R35, [R1+0x38f8] ;  /* 0x0038f80001237983 */ /* 0x001f280000100800 */
[----:B------:R-:W-:Y:S04]  /*1dbf0*/  STL [R1+0x684], R26 ;  /* 0x0006841a01007387 */ /* 0x000fe80000100800 */
[----:B------:R0:W-:Y:S04]  /*1dc00*/  STL [R1+0x83b0], R26 ;  /* 0x0083b01a01007387 */ /* 0x0001e80000100800 */
[----:B------:R-:W5:Y:S04]  /*1dc10*/  LDL R56, [R1+0x3930] ;  /* 0x0039300001387983 */ /* 0x000f680000100800 */
[----:B0-----:R-:W2:Y:S04]  /*1dc20*/  LDL R26, [R1+0x392c] ;  /* 0x00392c00011a7983 */ /* 0x001ea80000100800 */
[----:B------:R-:W-:Y:S04]  /*1dc30*/  STL [R1+0x68c], R27 ;  /* 0x00068c1b01007387 */ /* 0x000fe80000100800 */
[----:B------:R0:W-:Y:S04]  /*1dc40*/  STL [R1+0x83b4], R27 ;  /* 0x0083b41b01007387 */ /* 0x0001e80000100800 */
[----:B------:R-:W3:Y:S04]  /*1dc50*/  LDL R57, [R1+0x391c] ;  /* 0x00391c0001397983 */ /* 0x000ee80000100800 */
[----:B0-----:R-:W4:Y:S04]  /*1dc60*/  LDL R27, [R1+0x3934] ;  /* 0x00393400011b7983 */ /* 0x001f280000100800 */
[----:B------:R-:W-:Y:S04]  /*1dc70*/  STL [R1+0x694], R29 ;  /* 0x0006941d01007387 */ /* 0x000fe80000100800 */
[----:B------:R-:W-:Y:S04]  /*1dc80*/  STL [R1+0x3f4], R0 ;  /* 0x0003f40001007387 */ /* 0x000fe80000100800 */
[----:B------:R0:W-:Y:S04]  /*1dc90*/  STL [R1+0x83b8], R29 ;  /* 0x0083b81d01007387 */ /* 0x0001e80000100800 */
[----:B0-----:R-:W2:Y:S01]  /*1dca0*/  LDL R29, [R1+0x3914] ;  /* 0x00391400011d7983 */ /* 0x001ea20000100800 */
[----:B------:R-:W-:-:S03]  /*1dcb0*/  UIMAD UR35, UR13, 0x7f, URZ ;  /* 0x0000007f0d2378a4 */ /* 0x000fc6000f8e023f */
[----:B------:R-:W-:Y:S04]  /*1dcc0*/  STL [R1+0x69c], R30 ;  /* 0x00069c1e01007387 */ /* 0x000fe80000100800 */
[----:B------:R-:W-:Y:S04]  /*1dcd0*/  STL [R1+0x83bc], R30 ;  /* 0x0083bc1e01007387 */ /* 0x000fe80000100800 */
[----:B------:R-:W-:Y:S04]  /*1dce0*/  STL [R1+0x6a4], R36 ;  /* 0x0006a42401007387 */ /* 0x000fe80000100800 */
[----:B------:R5:W-:Y:S01]  /*1dcf0*/  STL [R1+0x83c0], R36 ;  /* 0x0083c02401007387 */ /* 0x000be20000100800 */
[----:B------:R-:W-:-:S02]  /*1dd00*/  IMAD R12, R12, UR61, RZ ;  /* 0x0000003d0c0c7c24 */ /* 0x000fc4000f8e02ff */
[----:B------:R-:W-:Y:S02]  /*1dd10*/  IMAD R13, R13, UR61, RZ ;  /* 0x0000003d0d0d7c24 */ /* 0x000fe4000f8e02ff */
[----:B------:R-:W-:Y:S02]  /*1dd20*/  IMAD R14, R14, UR61, RZ ;  /* 0x0000003d0e0e7c24 */ /* 0x000fe4000f8e02ff */
[----:B------:R-:W-:Y:S02]  /*1dd30*/  IMAD R15, R15, UR61, RZ ;  /* 0x0000003d0f0f7c24 */ /* 0x000fe4000f8e02ff */
[----:B------:R-:W-:Y:S02]  /*1dd40*/  IMAD R16, R16, UR61, RZ ;  /* 0x0000003d10107c24 */ /* 0x000fe4000f8e02ff */
[----:B------:R-:W-:Y:S02]  /*1dd50*/  IMAD R17, R17, UR61, RZ ;  /* 0x0000003d11117c24 */ /* 0x000fe4000f8e02ff */
        /* <DEDUP_REMOVED lines=18> */
[----:B------:R-:W-:Y:S01]  /*1de80*/  IMAD R49, R49, UR61, RZ ;  /* 0x0000003d31317c24 */ /* 0x000fe2000f8e02ff */
[----:B------:R-:W-:-:S02]  /*1de90*/  USHF.R.S32.HI UR61, URZ, 0x1f, UR35 ;  /* 0x0000001f3f3d7899 */ /* 0x000fc40008011423 */
[----:B-----5:R-:W-:Y:S02]  /*1dea0*/  IADD3 R36, P3, R56, UR35, RZ ;  /* 0x0000002338247c10 */ /* 0x020fe4000ff7e0ff */
[----:B----4-:R-:W-:Y:S02]  /*1deb0*/  IADD3 R30, P4, R27, UR35, RZ ;  /* 0x000000231b1e7c10 */ /* 0x010fe4000ff9e0ff */
[----:B--2---:R-:W-:-:S05]  /*1dec0*/  IADD3 R0, P6, R29, UR35, RZ ;  /* 0x000000231d007c10 */ /* 0x004fca000ffde0ff */
[----:B------:R3:W-:Y:S02]  /*1ded0*/  STL [R1+0x68e4], R0 ;  /* 0x0068e40001007387 */ /* 0x0007e40000100800 */
[----:B---3--:R-:W-:-:S05]  /*1dee0*/  IADD3 R0, P5, R57, UR35, RZ ;  /* 0x0000002339007c10 */ /* 0x008fca000ffbe0ff */
[----:B------:R0:W-:Y:S04]  /*1def0*/  STL [R1+0x68ec], R0 ;  /* 0x0068ec0001007387 */ /* 0x0001e80000100800 */
[----:B------:R1:W-:Y:S01]  /*1df00*/  STL [R1+0x68f4], R30 ;  /* 0x0068f41e01007387 */ /* 0x0003e20000100800 */
[----:B0-----:R-:W-:-:S03]  /*1df10*/  IADD3 R0, P2, R26, UR35, RZ ;  /* 0x000000231a007c10 */ /* 0x001fc6000ff5e0ff */
[----:B------:R0:W-:Y:S01]  /*1df20*/  STL [R1+0x68fc], R36 ;  /* 0x0068fc2401007387 */ /* 0x0001e20000100800 */
[----:B-1----:R-:W-:-:S03]  /*1df30*/  IADD3 R30, P1, R55, UR35, RZ ;  /* 0x00000023371e7c10 */ /* 0x002fc6000ff3e0ff */
[----:B------:R1:W-:Y:S01]  /*1df40*/  STL [R1+0x6904], R0 ;  /* 0x0069040001007387 */ /* 0x0003e20000100800 */
[----:B0-----:R-:W-:-:S03]  /*1df50*/  IADD3 R36, P0, R54, UR35, RZ ;  /* 0x0000002336247c10 */ /* 0x001fc6000ff1e0ff */
[----:B------:R0:W-:Y:S01]  /*1df60*/  STL [R1+0x690c], R30 ;  /* 0x00690c1e01007387 */ /* 0x0001e20000100800 */
[----:B-1----:R-:W-:-:S03]  /*1df70*/  IADD3.X R0, R35, UR61, RZ, P6, !PT ;  /* 0x0000003d23007c10 */ /* 0x002fc6000b7fe4ff */
[----:B------:R1:W-:Y:S04]  /*1df80*/  STL [R1+0x6914], R36 ;  /* 0x0069142401007387 */ /* 0x0003e80000100800 */
[----:B------:R2:W-:Y:S01]  /*1df90*/  STL [R1+0x68e0], R0 ;  /* 0x0068e00001007387 */ /* 0x0005e20000100800 */
[----:B0-----:R-:W-:Y:S02]  /*1dfa0*/  IADD3 R30, P6, R53, UR35, RZ ;  /* 0x00000023351e7c10 */ /* 0x001fe4000ffde0ff */
[----:B-1----:R-:W-:Y:S02]  /*1dfb0*/  IADD3.X R36, R52, UR61, RZ, P4, !PT ;  /* 0x0000003d34247c10 */ /* 0x002fe4000a7fe4ff */
[----:B--2---:R-:W-:Y:S01]  /*1dfc0*/  IADD3.X R0, R34, UR61, RZ, P5, !PT ;  /* 0x0000003d22007c10 */ /* 0x004fe2000affe4ff */
[----:B------:R0:W-:Y:S04]  /*1dfd0*/  STL [R1+0x691c], R30 ;  /* 0x00691c1e01007387 */ /* 0x0001e80000100800 */
[----:B------:R1:W-:Y:S01]  /*1dfe0*/  STL [R1+0x68e8], R0 ;  /* 0x0068e80001007387 */ /* 0x0003e20000100800 */
[----:B0-----:R-:W-:-:S03]  /*1dff0*/  IADD3.X R30, R38, UR61, RZ, P3, !PT ;  /* 0x0000003d261e7c10 */ /* 0x001fc60009ffe4ff */
[----:B------:R0:W-:Y:S01]  /*1e000*/  STL [R1+0x68f0], R36 ;  /* 0x0068f02401007387 */ /* 0x0001e20000100800 */
[----:B-1----:R-:W-:-:S03]  /*1e010*/  IADD3.X R0, R60, UR61, RZ, P2, !PT ;  /* 0x0000003d3c007c10 */ /* 0x002fc600097fe4ff */
[----:B------:R1:W-:Y:S01]  /*1e020*/  STL [R1+0x68f8], R30 ;  /* 0x0068f81e01007387 */ /* 0x0003e20000100800 */
[----:B------:R-:W-:-:S03]  /*1e030*/  UIMAD UR35, UR13, 0x7e, URZ ;  /* 0x0000007e0d2378a4 */ /* 0x000fc6000f8e023f */
[----:B------:R2:W-:Y:S01]  /*1e040*/  STL [R1+0x6900], R0 ;  /* 0x0069000001007387 */ /* 0x0005e20000100800 */
[----:B0-----:R-:W-:Y:S02]  /*1e050*/  IADD3.X R36, R59, UR61, RZ, P1, !PT ;  /* 0x0000003d3b247c10 */ /* 0x001fe40008ffe4ff */
[----:B-1----:R-:W-:-:S03]  /*1e060*/  IADD3.X R30, R58, UR61, RZ, P0, !PT ;  /* 0x0000003d3a1e7c10 */ /* 0x002fc600087fe4ff */
[----:B------:R0:W-:Y:S01]  /*1e070*/  STL [R1+0x6908], R36 ;  /* 0x0069082401007387 */ /* 0x0001e20000100800 */
[----:B--2---:R-:W-:-:S03]  /*1e080*/  IADD3.X R0, R61, UR61, RZ, P6, !PT ;  /* 0x0000003d3d007c10 */ /* 0x004fc6000b7fe4ff */
[----:B------:R1:W-:Y:S04]  /*1e090*/  STL [R1+0x6910], R30 ;  /* 0x0069101e01007387 */ /* 0x0003e80000100800 */
[----:B------:R2:W-:Y:S01]  /*1e0a0*/  STL [R1+0x6918], R0 ;  /* 0x0069180001007387 */ /* 0x0005e20000100800 */
[----:B0-----:R-:W-:Y:S01]  /*1e0b0*/  IADD3 R36, P6, R29, UR35, RZ ;  /* 0x000000231d247c10 */ /* 0x001fe2000ffde0ff */
[----:B------:R-:W-:Y:S02]  /*1e0c0*/  USHF.R.S32.HI UR61, URZ, 0x1f, UR35 ;  /* 0x0000001f3f3d7899 */ /* 0x000fe40008011423 */
[----:B-1----:R-:W-:Y:S02]  /*1e0d0*/  IADD3 R30, P4, R27, UR35, RZ ;  /* 0x000000231b1e7c10 */ /* 0x002fe4000ff9e0ff */
[----:B--2---:R-:W-:Y:S01]  /*1e0e0*/  IADD3 R0, P5, R57, UR35, RZ ;  /* 0x0000002339007c10 */ /* 0x004fe2000ffbe0ff */
        /* <DEDUP_REMOVED lines=8> */
[----:B-1----:R-:W-:-:S03]  /*1e170*/  IADD3 R36, P0, R54, UR35, RZ ;  /* 0x0000002336247c10 */ /* 0x002fc6000ff1e0ff */
[----:B------:R0:W-:Y:S01]  /*1e180*/  STL [R1+0x694c], R30 ;  /* 0x00694c1e01007387 */ /* 0x0001e20000100800 */
[----:B--2---:R-:W-:-:S03]  /*1e190*/  IADD3.X R0, R35, UR61, RZ, P6, !PT ;  /* 0x0000003d23007c10 */ /* 0x004fc6000b7fe4ff */
        /* <DEDUP_REMOVED lines=483> */
[----:B------:R-:W-:Y:S01]  /*1ffd0*/  UIMAD UR35, UR13, 0x6f, URZ ;  /* 0x0000006f0d2378a4 */ /* 0x000fe2000f8e023f */
[----:B0-----:R-:W-:-:S02]  /*1ffe0*/  IADD3.X R30, R38, UR61, RZ, P3, !PT ;  /* 0x0000003d261e7c10 */ /* 0x001fc40009ffe4ff */
[----:B------:R0:W-:Y:S01]  /*1fff0*/  STL [R1+0x6cb0], R36 ;  /* 0x006cb02401007387 */ /* 0x0001e20000100800 */
[----:B-1----:R-:W-:-:S03]  /*20000*/  IADD3.X R0, R60, UR61, RZ, P2, !PT ;  /* 0x0000003d3c007c10 */ /* 0x002fc600097fe4ff */
[----:B------:R1:W-:Y:S04]  /*20010*/  STL [R1+0x6cb8], R30 ;  /* 0x006cb81e01007387 */ /* 0x0003e80000100800 */
[----:B------:R2:W-:Y:S01]  /*20020*/  STL [R1+0x6cc0], R0 ;  /* 0x006cc00001007387 */ /* 0x0005e20000100800 */
[----:B0-----:R-:W-:Y:S02]  /*20030*/  IADD3.X R36, R59, UR61, RZ, P1, !PT ;  /* 0x0000003d3b247c10 */ /* 0x001fe40008ffe4ff */
[----:B-1----:R-:W-:-:S03]  /*20040*/  IADD3.X R30, R58, UR61, RZ, P0, !PT ;  /* 0x0000003d3a1e7c10 */ /* 0x002fc600087fe4ff */
[----:B------:R0:W-:Y:S01]  /*20050*/  STL [R1+0x6cc8], R36 ;  /* 0x006cc82401007387 */ /* 0x0001e20000100800 */
[----:B--2---:R-:W-:-:S03]  /*20060*/  IADD3.X R0, R61, UR61, RZ, P6, !PT ;  /* 0x0000003d3d007c10 */ /* 0x004fc6000b7fe4ff */
[----:B------:R1:W-:Y:S04]  /*20070*/  STL [R1+0x6cd0], R30 ;  /* 0x006cd01e01007387 */ /* 0x0003e80000100800 */
[----:B------:R2:W-:Y:S01]  /*20080*/  STL [R1+0x6cd8], R0 ;  /* 0x006cd80001007387 */ /* 0x0005e20000100800 */
[----:B0-----:R-:W-:Y:S02]  /*20090*/  IADD3 R36, P6, R29, UR35, RZ ;  /* 0x000000231d247c10 */ /* 0x001fe4000ffde0ff */
[----:B-1----:R-:W-:-:S03]  /*200a0*/  IADD3 R30, P5, R57, UR35, RZ ;  /* 0x00000023391e7c10 */ /* 0x002fc6000ffbe0ff */
[----:B------:R0:W-:Y:S01]  /*200b0*/  STL [R1+0x6ce4], R36 ;  /* 0x006ce42401007387 */ /* 0x0001e20000100800 */
[----:B--2---:R-:W-:-:S03]  /*200c0*/  IADD3 R0, P4, R27, UR35, RZ ;  /* 0x000000231b007c10 */ /* 0x004fc6000ff9e0ff */
[----:B------:R1:W-:Y:S01]  /*200d0*/  STL [R1+0x6cec], R30 ;  /* 0x006cec1e01007387 */ /* 0x0003e20000100800 */
[----:B------:R-:W-:-:S03]  /*200e0*/  USHF.R.S32.HI UR61, URZ, 0x1f, UR35 ;  /* 0x0000001f3f3d7899 */ /* 0x000fc60008011423 */
[----:B------:R2:W-:Y:S01]  /*200f0*/  STL [R1+0x6cf4], R0 ;  /* 0x006cf40001007387 */ /* 0x0005e20000100800 */
[----:B0-----:R-:W-:Y:S02]  /*20100*/  IADD3 R36, P3, R56, UR35, RZ ;  /* 0x0000002338247c10 */ /* 0x001fe4000ff7e0ff */
[----:B-1----:R-:W-:-:S03]  /*20110*/  IADD3 R30, P2, R26, UR35, RZ ;  /* 0x000000231a1e7c10 */ /* 0x002fc6000ff5e0ff */
[----:B------:R0:W-:Y:S01]  /*20120*/  STL [R1+0x6cfc], R36 ;  /* 0x006cfc2401007387 */ /* 0x0001e20000100800 */
[----:B--2---:R-:W-:-:S03]  /*20130*/  IADD3 R0, P1, R55, UR35, RZ ;  /* 0x0000002337007c10 */ /* 0x004fc6000ff3e0ff */
[----:B------:R1:W-:Y:S04]  /*20140*/  STL [R1+0x6d04], R30 ;  /* 0x006d041e01007387 */ /* 0x0003e80000100800 */
[----:B------:R2:W-:Y:S01]  /*20150*/  STL [R1+0x6d0c], R0 ;  /* 0x006d0c0001007387 */ /* 0x0005e20000100800 */
[----:B0-----:R-:W-:Y:S02]  /*20160*/  IADD3 R36, P0, R54, UR35, RZ ;  /* 0x0000002336247c10 */ /* 0x001fe4000ff1e0ff */
[----:B-1----:R-:W-:-:S03]  /*20170*/  IADD3.X R30, R35, UR61, RZ, P6, !PT ;  /* 0x0000003d231e7c10 */ /* 0x002fc6000b7fe4ff */
[----:B------:R0:W-:Y:S01]  /*20180*/  STL [R1+0x6d14], R36 ;  /* 0x006d142401007387 */ /* 0x0001e20000100800 */
[----:B--2---:R-:W-:-:S03]  /*20190*/  IADD3 R0, P6, R53, UR35, RZ ;  /* 0x0000002335007c10 */ /* 0x004fc6000ffde0ff */
[----:B------:R-:W-:Y:S01]  /*201a0*/  STL [R1+0x6ce0], R30 ;  /* 0x006ce01e01007387 */ /* 0x000fe20000100800 */
[----:B------:R-:W-:Y:S01]  /*201b0*/  UIMAD UR34, UR34, 0x3b, URZ ;  /* 0x0000003b222278a4 */ /* 0x000fe2000f8e023f */
[----:B------:R-:W-:Y:S02]  /*201c0*/  ULDC UR35, c[0x0][0x238] ;  /* 0x00008e0000237ab9 */ /* 0x000fe40000000800 */
[----:B------:R1:W-:Y:S01]  /*201d0*/  STL [R1+0x6d1c], R0 ;  /* 0x006d1c0001007387 */ /* 0x0003e20000100800 */
[----:B0-----:R-:W-:Y:S02]  /*201e0*/  IADD3.X R36, R52, UR61, RZ, P4, !PT ;  /* 0x0000003d34247c10 */ /* 0x001fe4000a7fe4ff */
[----:B-1----:R-:W-:Y:S02]  /*201f0*/  IADD3.X R0, R34, UR61, RZ, P5, !PT ;  /* 0x0000003d22007c10 */ /* 0x002fe4000affe4ff */
[----:B------:R-:W-:-:S03]  /*20200*/  IADD3.X R30, R38, UR61, RZ, P3, !PT ;  /* 0x0000003d261e7c10 */ /* 0x000fc60009ffe4ff */
[----:B------:R0:W-:Y:S04]  /*20210*/  STL [R1+0x6ce8], R0 ;  /* 0x006ce80001007387 */ /* 0x0001e80000100800 */
[----:B------:R1:W-:Y:S01]  /*20220*/  STL [R1+0x6cf0], R36 ;  /* 0x006cf02401007387 */ /* 0x0003e20000100800 */
[----:B0-----:R-:W-:-:S03]  /*20230*/  IADD3.X R0, R60, UR61, RZ, P2, !PT ;  /* 0x0000003d3c007c10 */ /* 0x001fc600097fe4ff */
[----:B------:R0:W-:Y:S01]  /*20240*/  STL [R1+0x6cf8], R30 ;  /* 0x006cf81e01007387 */ /* 0x0001e20000100800 */
[----:B-1----:R-:W-:-:S03]  /*20250*/  IADD3.X R36, R59, UR61, RZ, P1, !PT ;  /* 0x0000003d3b247c10 */ /* 0x002fc60008ffe4ff */
[----:B------:R1:W-:Y:S01]  /*20260*/  STL [R1+0x6d00], R0 ;  /* 0x006d000001007387 */ /* 0x0003e20000100800 */
[----:B0-----:R-:W-:-:S03]  /*20270*/  IADD3.X R30, R58, UR61, RZ, P0, !PT ;  /* 0x0000003d3a1e7c10 */ /* 0x001fc600087fe4ff */
[----:B------:R0:W-:Y:S01]  /*20280*/  STL [R1+0x6d08], R36 ;  /* 0x006d082401007387 */ /* 0x0001e20000100800 */
[----:B-1----:R-:W-:-:S03]  /*20290*/  IADD3.X R0, R61, UR61, RZ, P6, !PT ;  /* 0x0000003d3d007c10 */ /* 0x002fc6000b7fe4ff */
        /* <DEDUP_REMOVED lines=475> */
[----:B------:R-:W-:-:S03]  /*22050*/  ULDC UR14, c[0x0][0x238] ;  /* 0x00008e00000e7ab9 */ /* 0x000fc60000000800 */
        /* <DEDUP_REMOVED lines=1488> */
[----:B------:R-:W-:Y:S04]  /*27d60*/  STL [R1+0x7b84], R30 ;  /* 0x007b841e01007387 */ /* 0x000fe80000100800 */
[----:B------:R1:W-:Y:S01]  /*27d70*/  STL [R1+0x7b8c], R0 ;  /* 0x007b8c0001007387 */ /* 0x0003e20000100800 */
[----:B0-----:R-:W-:Y:S02]  /*27d80*/  IADD3 R36, P0, R54, UR60, RZ ;  /* 0x0000003c36247c10 */ /* 0x001fe4000ff1e0ff */
[----:B-1----:R-:W-:-:S03]  /*27d90*/  IADD3.X R0, R35, UR61, RZ, P6, !PT ;  /* 0x0000003d23007c10 */ /* 0x002fc6000b7fe4ff */
[----:B------:R0:W-:Y:S01]  /*27da0*/  STL [R1+0x7b94], R36 ;  /* 0x007b942401007387 */ /* 0x0001e20000100800 */
[----:B------:R-:W-:-:S03]  /*27db0*/  IADD3.X R51, R34, UR61, RZ, P5, !PT ;  /* 0x0000003d22337c10 */ /* 0x000fc6000affe4ff */
[----:B------:R1:W-:Y:S01]  /*27dc0*/  STL [R1+0x7b60], R0 ;  /* 0x007b600001007387 */ /* 0x0003e20000100800 */
[----:B------:R-:W2:Y:S01]  /*27dd0*/  S2R R30, SR_TID.X ;  /* 0x00000000001e7919 */ /* 0x000ea20000002100 */
[----:B0-----:R-:W0:Y:S01]  /*27de0*/  LDC R36, c[0x0][0x230] ;  /* 0x00008c00ff247b82 */ /* 0x001e220000000800 */
[----:B-1----:R-:W-:Y:S01]  /*27df0*/  IADD3 R0, P6, R53, UR60, RZ ;  /* 0x0000003c35007c10 */ /* 0x002fe2000ffde0ff */
[----:B------:R-:W-:-:S04]  /*27e00*/  ULDC UR60, c[0x0][0x238] ;  /* 0x00008e00003c7ab9 */ /* 0x000fc80000000800 */
[----:B------:R-:W-:Y:S04]  /*27e10*/  STL [R1+0x7b9c], R0 ;  /* 0x007b9c0001007387 */ /* 0x000fe80000100800 */
[----:B------:R1:W-:Y:S02]  /*27e20*/  STL [R1+0x7b68], R51 ;  /* 0x007b683301007387 */ /* 0x0003e40000100800 */
[----:B-1----:R-:W-:-:S05]  /*27e30*/  IADD3.X R51, R52, UR61, RZ, P4, !PT ;  /* 0x0000003d34337c10 */ /* 0x002fca000a7fe4ff */
        /* <DEDUP_REMOVED lines=11> */
[----:B-1----:R-:W-:-:S05]  /*27ef0*/  IADD3 R51, P6, R29, UR5, RZ ;  /* 0x000000051d337c10 */ /* 0x002fca000ffde0ff */
        /* <DEDUP_REMOVED lines=8> */
[----:B------:R1:W-:Y:S01]  /*27f80*/  STL [R1+0x7bc4], R51 ;  /* 0x007bc43301007387 */ /* 0x0003e20000100800 */
[----:B------:R-:W-:Y:S02]  /*27f90*/  USHF.R.S32.HI UR61, URZ, 0x1f, UR5 ;  /* 0x0000001f3f3d7899 */ /* 0x000fe40008011405 */
[----:B-1----:R-:W-:-:S05]  /*27fa0*/  IADD3 R51, P1, R55, UR5, RZ ;  /* 0x0000000537337c10 */ /* 0x002fca000ff3e0ff */
[----:B------:R1:W-:Y:S02]  /*27fb0*/  STL [R1+0x7bcc], R51 ;  /* 0x007bcc3301007387 */ /* 0x0003e40000100800 */
[----:B-1----:R-:W-:-:S05]  /*27fc0*/  IADD3 R51, P0, R54, UR5, RZ ;  /* 0x0000000536337c10 */ /* 0x002fca000ff1e0ff */
[----:B------:R1:W-:Y:S01]  /*27fd0*/  STL [R1+0x7bd4], R51 ;  /* 0x007bd43301007387 */ /* 0x0003e20000100800 */
[----:B0-----:R-:W-:Y:S01]  /*27fe0*/  VIADD R36, R36, 0x7f ;  /* 0x0000007f24247836 */ /* 0x001fe20000000000 */
[----:B-1----:R-:W-:-:S05]  /*27ff0*/  IADD3.X R51, R35, UR61, RZ, P6, !PT ;  /* 0x0000003d23337c10 */ /* 0x002fca000b7fe4ff */
[----:B------:R0:W-:Y:S01]  /*28000*/  STL [R1+0x7ba0], R51 ;  /* 0x007ba03301007387 */ /* 0x0001e20000100800 */
[----:B------:R-:W-:Y:S02]  /*28010*/  SHF.R.S32.HI R0, RZ, 0x1f, R36 ;  /* 0x0000001fff007819 */ /* 0x000fe40000011424 */
[----:B0-----:R-:W-:Y:S01]  /*28020*/  IADD3 R51, P6, R53, UR5, RZ ;  /* 0x0000000535337c10 */ /* 0x001fe2000ffde0ff */
[----:B------:R-:W-:-:S04]  /*28030*/  ULDC UR5, c[0x0][0x238] ;  /* 0x00008e0000057ab9 */ /* 0x000fc80000000800 */
[----:B------:R2:W-:Y:S01]  /*28040*/  STL [R1+0x7bdc], R51 ;  /* 0x007bdc3301007387 */ /* 0x0005e20000100800 */
[----:B------:R-:W-:Y:S02]  /*28050*/  LEA.HI R0, R0, R36, RZ, 0x7 ;  /* 0x0000002400007211 */ /* 0x000fe400078f38ff */
[----:B------:R-:W-:Y:S02]  /*28060*/  IADD3.X R36, R52, UR61, RZ, P4, !PT ;  /* 0x0000003d34247c10 */ /* 0x000fe4000a7fe4ff */
[----:B--2---:R-:W-:-:S04]  /*28070*/  SHF.R.U32.HI R51, RZ, 0x2, R30 ;  /* 0x00000002ff337819 */ /* 0x004fc8000001161e */
[----:B------:R-:W-:Y:S02]  /*28080*/  SGXT.U32 R0, R51, 0x3 ;  /* 0x000000033300781a */ /* 0x000fe40000000000 */
[----:B------:R-:W-:-:S05]  /*28090*/  IADD3.X R51, R34, UR61, RZ, P5, !PT ;  /* 0x0000003d22337c10 */ /* 0x000fca000affe4ff */
[----:B------:R0:W-:Y:S04]  /*280a0*/  STL [R1+0x7ba8], R51 ;  /* 0x007ba83301007387 */ /* 0x0001e80000100800 */
[----:B------:R1:W-:Y:S01]  /*280b0*/  STL [R1+0x7bb0], R36 ;  /* 0x007bb02401007387 */ /* 0x0003e20000100800 */
[----:B0-----:R-:W-:Y:S02]  /*280c0*/  IADD3.X R51, R38, UR61, RZ, P3, !PT ;  /* 0x0000003d26337c10 */ /* 0x001fe40009ffe4ff */
[----:B-1----:R-:W-:-:S03]  /*280d0*/  IADD3.X R36, R60, UR61, RZ, P2, !PT ;  /* 0x0000003d3c247c10 */ /* 0x002fc600097fe4ff */
[----:B------:R0:W-:Y:S04]  /*280e0*/  STL [R1+0x7bb8], R51 ;  /* 0x007bb83301007387 */ /* 0x0001e80000100800 */
[----:B------:R1:W-:Y:S01]  /*280f0*/  STL [R1+0x7bc0], R36 ;  /* 0x007bc02401007387 */ /* 0x0003e20000100800 */
[----:B0-----:R-:W-:Y:S02]  /*28100*/  IADD3.X R51, R59, UR61, RZ, P1, !PT ;  /* 0x0000003d3b337c10 */ /* 0x001fe40008ffe4ff */
[----:B-1----:R-:W-:-:S03]  /*28110*/  IADD3.X R36, R58, UR61, RZ, P0, !PT ;  /* 0x0000003d3a247c10 */ /* 0x002fc600087fe4ff */
[----:B------:R0:W-:Y:S04]  /*28120*/  STL [R1+0x7bc8], R51 ;  /* 0x007bc83301007387 */ /* 0x0001e80000100800 */
[----:B------:R1:W-:Y:S01]  /*28130*/  STL [R1+0x7bd0], R36 ;  /* 0x007bd02401007387 */ /* 0x0003e20000100800 */
[----:B0-----:R-:W-:Y:S02]  /*28140*/  IADD3.X R51, R61, UR61, RZ, P6, !PT ;  /* 0x0000003d3d337c10 */ /* 0x001fe4000b7fe4ff */
[----:B-1----:R-:W-:-:S03]  /*28150*/  IADD3 R36, P6, R29, UR6, RZ ;  /* 0x000000061d247c10 */ /* 0x002fc6000ffde0ff */
[----:B------:R0:W-:Y:S04]  /*28160*/  STL [R1+0x7bd8], R51 ;  /* 0x007bd83301007387 */ /* 0x0001e80000100800 */
[----:B------:R1:W-:Y:S01]  /*28170*/  STL [R1+0x7be4], R36 ;  /* 0x007be42401007387 */ /* 0x0003e20000100800 */
[----:B0-----:R-:W-:Y:S02]  /*28180*/  IADD3 R51, P5, R57, UR6, RZ ;  /* 0x0000000639337c10 */ /* 0x001fe4000ffbe0ff */
[----:B-1----:R-:W-:-:S03]  /*28190*/  IADD3 R36, P4, R27, UR6, RZ ;  /* 0x000000061b247c10 */ /* 0x002fc6000ff9e0ff */
[----:B------:R0:W-:Y:S04]  /*281a0*/  STL [R1+0x7bec], R51 ;  /* 0x007bec3301007387 */ /* 0x0001e80000100800 */
[----:B------:R1:W-:Y:S01]  /*281b0*/  STL [R1+0x7bf4], R36 ;  /* 0x007bf42401007387 */ /* 0x0003e20000100800 */
[----:B------:R-:W-:Y:S02]  /*281c0*/  LOP3.LUT R50, R30, 0x3, RZ, 0xc0, !PT ;  /* 0x000000031e327812 */ /* 0x000fe400078ec0ff */
[----:B0-----:R-:W-:Y:S02]  /*281d0*/  IADD3 R51, P3, R56, UR6, RZ ;  /* 0x0000000638337c10 */ /* 0x001fe4000ff7e0ff */
[----:B-1----:R-:W-:-:S03]  /*281e0*/  IADD3 R36, P2, R26, UR6, RZ ;  /* 0x000000061a247c10 */ /* 0x002fc6000ff5e0ff */
[----:B------:R0:W-:Y:S01]  /*281f0*/  STL [R1+0x7bfc], R51 ;  /* 0x007bfc3301007387 */ /* 0x0001e20000100800 */
[----:B------:R-:W-:-:S03]  /*28200*/  USHF.R.S32.HI UR61, URZ, 0x1f, UR6 ;  /* 0x0000001f3f3d7899 */ /* 0x000fc60008011406 */
[----:B------:R1:W-:Y:S01]  /*28210*/  STL [R1+0x7c04], R36 ;  /* 0x007c042401007387 */ /* 0x0003e20000100800 */
[----:B------:R-:W-:Y:S01]  /*28220*/  IMAD R50, R50, 0x420, RZ ;  /* 0x0000042032327824 */ /* 0x000fe200078e02ff */
[----:B0-----:R-:W-:Y:S02]  /*28230*/  IADD3 R51, P1, R55, UR6, RZ ;  /* 0x0000000637337c10 */ /* 0x001fe4000ff3e0ff */
[----:B-1----:R-:W-:-:S03]  /*28240*/  IADD3 R36, P0, R54, UR6, RZ ;  /* 0x0000000636247c10 */ /* 0x002fc6000ff1e0ff */
[----:B------:R0:W-:Y:S01]  /*28250*/  STL [R1+0x7c0c], R51 ;  /* 0x007c0c3301007387 */ /* 0x0001e20000100800 */
[----:B------:R-:W-:-:S03]  /*28260*/  LOP3.LUT R0, R50, R0, RZ, 0xfc, !PT ;  /* 0x0000000032007212 */ /* 0x000fc600078efcff */
[----:B------:R1:W-:Y:S01]  /*28270*/  STL [R1+0x7c14], R36 ;  /* 0x007c142401007387 */ /* 0x0003e20000100800 */
[----:B0-----:R-:W-:Y:S02]  /*28280*/  IADD3.X R51, R35, UR61, RZ, P6, !PT ;  /* 0x0000003d23337c10 */ /* 0x001fe4000b7fe4ff */
[----:B-1----:R-:W-:-:S03]  /*28290*/  IADD3 R36, P6, R53, UR6, RZ ;  /* 0x0000000635247c10 */ /* 0x002fc6000ffde0ff */
[----:B------:R-:W-:Y:S01]  /*282a0*/  STL [R1+0x7be0], R51 ;  /* 0x007be03301007387 */ /* 0x000fe20000100800 */
[----:B------:R-:W-:Y:S01]  /*282b0*/  IADD3.X R50, R52, UR61, RZ, P4, !PT ;  /* 0x0000003d34327c10 */ /* 0x000fe2000a7fe4ff */
[----:B------:R-:W-:Y:S02]  /*282c0*/  ULDC UR6, c[0x0][0x238] ;  /* 0x00008e0000067ab9 */ /* 0x000fe40000000800 */
[----:B------:R-:W-:Y:S04]  /*282d0*/  STL [R1+0x7c1c], R36 ;  /* 0x007c1c2401007387 */ /* 0x000fe80000100800 */
[----:B------:R0:W-:Y:S02]  /*282e0*/  STL [R1+0x8370], R0 ;  /* 0x0083700001007387 */ /* 0x0001e40000100800 */
[----:B0-----:R-:W-:-:S02]  /*282f0*/  IADD3.X R0, R34, UR61, RZ, P5, !PT ;  /* 0x0000003d22007c10 */ /* 0x001fc4000affe4ff */
        /* <DEDUP_REMOVED lines=27> */
[----:B------:R-:W-:Y:S01]  /*284b0*/  STL [R1+0x7c54], R50 ;  /* 0x007c543201007387 */ /* 0x000fe20000100800 */
[----:B--2---:R-:W-:-:S03]  /*284c0*/  IADD3 R0, P6, R53, UR7, RZ ;  /* 0x0000000735007c10 */ /* 0x004fc6000ffde0ff */
[----:B------:R-:W-:Y:S01]  /*284d0*/  STL [R1+0x7c20], R36 ;  /* 0x007c202401007387 */ /* 0x000fe20000100800 */
[----:B------:R-:W-:Y:S01]  /*284e0*/  IADD3.X R51, R52, UR61, RZ, P4, !PT ;  /* 0x0000003d34337c10 */ /* 0x000fe2000a7fe4ff */
[----:B------:R-:W-:Y:S02]  /*284f0*/  ULDC UR7, c[0x0][0x238] ;  /* 0x00008e0000077ab9 */ /* 0x000fe40000000800 */
[----:B------:R0:W-:Y:S02]  /*28500*/  STL [R1+0x7c5c], R0 ;  /* 0x007c5c0001007387 */ /* 0x0001e40000100800 */
[----:B0-----:R-:W-:Y:S02]  /*28510*/  IADD3.X R0, R34, UR61, RZ, P5, !PT ;  /* 0x0000003d22007c10 */ /* 0x001fe4000affe4ff */
        /* <DEDUP_REMOVED lines=29> */
[----:B------:R1:W-:Y:S01]  /*286f0*/  STL [R1+0x7c60], R36 ;  /* 0x007c602401007387 */ /* 0x0003e20000100800 */
[C---:B------:R-:W-:Y:S01]  /*28700*/  LOP3.LUT R50, R30.reuse, 0x7, RZ, 0xc0, !PT ;  /* 0x000000071e327812 */ /* 0x040fe200078ec0ff */
[----:B------:R-:W-:Y:S02]  /*28710*/  ULDC UR8, c[0x0][0x238] ;  /* 0x00008e0000087ab9 */ /* 0x000fe40000000800 */
[----:B------:R2:W-:Y:S01]  /*28720*/  STL [R1+0x7c9c], R0 ;  /* 0x007c9c0001007387 */ /* 0x0005e20000100800 */
[----:B0-----:R-:W-:Y:S01]  /*28730*/  IMAD.SHL.U32 R51, R30, 0x2, RZ ;  /* 0x000000021e337824 */ /* 0x001fe200078e00ff */
[----:B------:R-:W-:Y:S02]  /*28740*/  IADD3.X R30, R38, UR61, RZ, P3, !PT ;  /* 0x0000003d261e7c10 */ /* 0x000fe40009ffe4ff */
[----:B-1----:R-:W-:Y:S02]  /*28750*/  IADD3.X R36, R52, UR61, RZ, P4, !PT ;  /* 0x0000003d34247c10 */ /* 0x002fe4000a7fe4ff */
[----:B--2---:R-:W-:-:S05]  /*28760*/  IADD3.X R0, R34, UR61, RZ, P5, !PT ;  /* 0x0000003d22007c10 */ /* 0x004fca000affe4ff */
[----:B------:R0:W-:Y:S04]  /*28770*/  STL [R1+0x7c68], R0 ;  /* 0x007c680001007387 */ /* 0x0001e80000100800 */
[----:B------:R1:W-:Y:S01]  /*28780*/  STL [R1+0x7c70], R36 ;  /* 0x007c702401007387 */ /* 0x0003e20000100800 */
[----:B0-----:R-:W-:-:S03]  /*28790*/  IADD3.X R0, R60, UR61, RZ, P2, !PT ;  /* 0x0000003d3c007c10 */ /* 0x001fc600097fe4ff */
[----:B------:R0:W-:Y:S01]  /*287a0*/  STL [R1+0x7c78], R30 ;  /* 0x007c781e01007387 */ /* 0x0001e20000100800 */
[----:B-1----:R-:W-:-:S03]  /*287b0*/  IADD3.X R36, R59, UR61, RZ, P1, !PT ;  /* 0x0000003d3b247c10 */ /* 0x002fc60008ffe4ff */
[----:B------:R1:W-:Y:S01]  /*287c0*/  STL [R1+0x7c80], R0 ;  /* 0x007c800001007387 */ /* 0x0003e20000100800 */
[----:B0-----:R-:W-:-:S03]  /*287d0*/  IADD3.X R30, R58, UR61, RZ, P0, !PT ;  /* 0x0000003d3a1e7c10 */ /* 0x001fc600087fe4ff */
[----:B------:R-:W-:Y:S01]  /*287e0*/  STL [R1+0x7c88], R36 ;  /* 0x007c882401007387 */ /* 0x000fe20000100800 */
[----:B-1----:R-:W-:-:S03]  /*287f0*/  IADD3.X R0, R61, UR61, RZ, P6, !PT ;  /* 0x0000003d3d007c10 */ /* 0x002fc6000b7fe4ff */
[----:B------:R0:W-:Y:S04]  /*28800*/  STL [R1+0x7c90], R30 ;  /* 0x007c901e01007387 */ /* 0x0001e80000100800 */
[----:B------:R1:W-:Y:S01]  /*28810*/  STL [R1+0x7c98], R0 ;  /* 0x007c980001007387 */ /* 0x0003e20000100800 */
[----:B------:R-:W-:Y:S02]  /*28820*/  USHF.R.S32.HI UR61, URZ, 0x1f, UR9 ;  /* 0x0000001f3f3d7899 */ /* 0x000fe40008011409 */
[----:B0-----:R-:W-:Y:S02]  /*28830*/  IADD3 R30, P6, R29, UR9, RZ ;  /* 0x000000091d1e7c10 */ /* 0x001fe4000ffde0ff */
[----:B------:R-:W-:Y:S02]  /*28840*/  IADD3 R29, P5, R57, UR9, RZ ;  /* 0x00000009391d7c10 */ /* 0x000fe4000ffbe0ff */
[----:B-1----:R-:W-:Y:S01]  /*28850*/  IADD3 R0, P4, R27, UR9, RZ ;  /* 0x000000091b007c10 */ /* 0x002fe2000ff9e0ff */
[----:B------:R-:W-:Y:S01]  /*28860*/  STL [R1+0x7ca4], R30 ;  /* 0x007ca41e01007387 */ /* 0x000fe20000100800 */
[----:B------:R-:W-:-:S02]  /*28870*/  IADD3 R27, P3, R56, UR9, RZ ;  /* 0x00000009381b7c10 */ /* 0x000fc4000ff7e0ff */
[----:B------:R-:W-:Y:S01]  /*28880*/  IADD3 R26, P2, R26, UR9, RZ ;  /* 0x000000091a1a7c10 */ /* 0x000fe2000ff5e0ff */
[----:B------:R-:W-:Y:S04]  /*28890*/  STL [R1+0x7cac], R29 ;  /* 0x007cac1d01007387 */ /* 0x000fe80000100800 */
[----:B------:R0:W-:Y:S01]  /*288a0*/  STL [R1+0x7cb4], R0 ;  /* 0x007cb40001007387 */ /* 0x0001e20000100800 */
[----:B------:R-:W-:-:S03]  /*288b0*/  IMAD R50, R50, 0x90, RZ ;  /* 0x0000009032327824 */ /* 0x000fc600078e02ff */
[----:B------:R1:W-:Y:S04]  /*288c0*/  STL [R1+0x7cbc], R27 ;  /* 0x007cbc1b01007387 */ /* 0x0003e80000100800 */
[----:B------:R2:W-:Y:S01]  /*288d0*/  STL [R1+0x7cc4], R26 ;  /* 0x007cc41a01007387 */ /* 0x0005e20000100800 */
[----:B0-----:R-:W-:Y:S02]  /*288e0*/  IADD3 R0, P1, R55, UR9, RZ ;  /* 0x0000000937007c10 */ /* 0x001fe4000ff3e0ff */
[----:B-1----:R-:W-:-:S03]  /*288f0*/  IADD3 R27, P0, R54, UR9, RZ ;  /* 0x00000009361b7c10 */ /* 0x002fc6000ff1e0ff */
[----:B------:R0:W-:Y:S01]  /*28900*/  STL [R1+0x7ccc], R0 ;  /* 0x007ccc0001007387 */ /* 0x0001e20000100800 */
[----:B--2---:R-:W-:-:S03]  /*28910*/  IADD3.X R26, R35, UR61, RZ, P6, !PT ;  /* 0x0000003d231a7c10 */ /* 0x004fc6000b7fe4ff */
[----:B------:R-:W-:Y:S04]  /*28920*/  STL [R1+0x7cd4], R27 ;  /* 0x007cd41b01007387 */ /* 0x000fe80000100800 */
[----:B------:R1:W-:Y:S01]  /*28930*/  STL [R1+0x7ca0], R26 ;  /* 0x007ca01a01007387 */ /* 0x0003e20000100800 */
[----:B0-----:R-:W-:Y:S01]  /*28940*/  IADD3 R0, P6, R53, UR9, RZ ;  /* 0x0000000935007c10 */ /* 0x001fe2000ffde0ff */
[----:B------:R-:W-:-:S04]  /*28950*/  ULDC UR9, c[0x0][0x238] ;  /* 0x00008e0000097ab9 */ /* 0x000fc80000000800 */
[----:B------:R0:W-:Y:S01]  /*28960*/  STL [R1+0x7cdc], R0 ;  /* 0x007cdc0001007387 */ /* 0x0001e20000100800 */
[----:B-1----:R-:W-:Y:S02]  /*28970*/  LOP3.LUT R26, R50, 0x30, R51, 0x78, !PT ;  /* 0x00000030321a7812 */ /* 0x002fe400078e7833 */
[----:B------:R-:W-:-:S03]  /*28980*/  IADD3.X R27, R52, UR61, RZ, P4, !PT ;  /* 0x0000003d341b7c10 */ /* 0x000fc6000a7fe4ff */
[----:B------:R1:W-:Y:S01]  /*28990*/  STL [R1+0xbdc], R26 ;  /* 0x000bdc1a01007387 */ /* 0x0003e20000100800 */
[----:B0-----:R-:W-:-:S05]  /*289a0*/  IADD3.X R0, R34, UR61, RZ, P5, !PT ;  /* 0x0000003d22007c10 */ /* 0x001fca000affe4ff */
        /* <DEDUP_REMOVED lines=8> */
[----:B------:R-:W-:Y:S04]  /*28a30*/  STL [R1+0x7cc8], R27 ;  /* 0x007cc81b01007387 */ /* 0x000fe80000100800 */
[----:B------:R-:W-:Y:S01]  /*28a40*/  STL [R1+0x7cd0], R26 ;  /* 0x007cd01a01007387 */ /* 0x000fe20000100800 */
[----:B0-----:R-:W-:-:S03]  /*28a50*/  IADD3.X R0, R61, UR61, RZ, P6, !PT ;  /* 0x0000003d3d007c10 */ /* 0x001fc6000b7fe4ff */
[----:B------:R0:W-:Y:S04]  /*28a60*/  STL [R1+0x83c4], R24 ;  /* 0x0083c41801007387 */ /* 0x0001e80000100800 */
[----:B------:R1:W-:Y:S01]  /*28a70*/  STL [R1+0x7cd8], R0 ;  /* 0x007cd80001007387 */ /* 0x0003e20000100800 */
[----:B0-----:R-:W-:-:S03]  /*28a80*/  SHF.R.S32.HI R24, RZ, 0x1f, R32 ;  /* 0x0000001fff187819 */ /* 0x001fc60000011420 */
[----:B------:R-:W-:Y:S01]  /*28a90*/  STL [R1+0x83c8], R32 ;  /* 0x0083c82001007387 */ /* 0x000fe20000100800 */
[----:B-1----:R-:W-:-:S03]  /*28aa0*/  SHF.R.S32.HI R0, RZ, 0x1f, R39 ;  /* 0x0000001fff007819 */ /* 0x002fc60000011427 */
[----:B------:R0:W-:Y:S04]  /*28ab0*/  STL [R1+0x94], R24 ;  /* 0x0000941801007387 */ /* 0x0001e80000100800 */
[----:B------:R-:W-:Y:S04]  /*28ac0*/  STL [R1+0x83cc], R39 ;  /* 0x0083cc2701007387 */ /* 0x000fe80000100800 */
        /* <DEDUP_REMOVED lines=8> */
[----:B------:R0:W-:Y:S01]  /*28b50*/  STL [R1+0x83d0], R2 ;  /* 0x0083d00201007387 */ /* 0x0001e20000100800 */
[----:B-1----:R-:W-:-:S03]  /*28b60*/  SHF.R.S32.HI R0, RZ, 0x1f, R3 ;  /* 0x0000001fff007819 */ /* 0x002fc60000011403 */
[----:B------:R-:W-:Y:S01]  /*28b70*/  STL [R1+0x84], R24 ;  /* 0x0000841801007387 */ /* 0x000fe20000100800 */
[----:B0-----:R-:W-:-:S03]  /*28b80*/  SHF.R.S32.HI R2, RZ, 0x1f, R4 ;  /* 0x0000001fff027819 */ /* 0x001fc60000011404 */
[----:B------:R-:W-:Y:S04]  /*28b90*/  STL [R1+0x8374], R3 ;  /* 0x0083740301007387 */ /* 0x000fe80000100800 */
[----:B------:R0:W-:Y:S04]  /*28ba0*/  STL [R1+0x80], R0 ;  /* 0x0000800001007387 */ /* 0x0001e80000100800 */
[----:B------:R-:W-:Y:S01]  /*28bb0*/  STL [R1+0x83d4], R4 ;  /* 0x0083d40401007387 */ /* 0x000fe20000100800 */
[----:B0-----:R-:W-:-:S03]  /*28bc0*/  SHF.R.S32.HI R0, RZ, 0x1f, R5 ;  /* 0x0000001fff007819 */ /* 0x001fc60000011405 */
        /* <DEDUP_REMOVED lines=37> */
[----:B------:R-:W-:Y:S01]  /*28e20*/  STL [R1+0x8408], R17 ;  /* 0x0084081101007387 */ /* 0x000fe20000100800 */
[----:B------:R-:W-:-:S03]  /*28e30*/  SHF.R.S32.HI R3, RZ, 0x1f, R20 ;  /* 0x0000001fff037819 */ /* 0x000fc60000011414 */
[----:B------:R1:W-:Y:S01]  /*28e40*/  STL [R1+0x48], R0 ;  /* 0x0000480001007387 */ /* 0x0003e20000100800 */
[----:B0-----:R-:W-:-:S05]  /*28e50*/  SHF.R.S32.HI R2, RZ, 0x1f, R18 ;  /* 0x0000001fff027819 */ /* 0x001fca0000011412 */
[----:B------:R0:W-:Y:S01]  /*28e60*/  STL [R1+0x44], R2 ;  /* 0x0000440201007387 */ /* 0x0001e20000100800 */
[----:B-1----:R-:W-:-:S05]  /*28e70*/  SHF.R.S32.HI R0, RZ, 0x1f, R19 ;  /* 0x0000001fff007819 */ /* 0x002fca0000011413 */
[----:B------:R1:W-:Y:S01]  /*28e80*/  STL [R1+0x40], R0 ;  /* 0x0000400001007387 */ /* 0x0003e20000100800 */
[----:B0-----:R-:W-:-:S03]  /*28e90*/  SHF.R.S32.HI R2, RZ, 0x1f, R21 ;  /* 0x0000001fff027819 */ /* 0x001fc60000011415 */
[----:B------:R0:W-:Y:S01]  /*28ea0*/  STL [R1+0x3c], R3 ;  /* 0x00003c0301007387 */ /* 0x0001e20000100800 */
[----:B-1----:R-:W-:-:S03]  /*28eb0*/  SHF.R.S32.HI R0, RZ, 0x1f, R22 ;  /* 0x0000001fff007819 */ /* 0x002fc60000011416 */
[----:B------:R1:W-:Y:S01]  /*28ec0*/  STL [R1+0x38], R2 ;  /* 0x0000380201007387 */ /* 0x0003e20000100800 */
[----:B0-----:R-:W-:-:S03]  /*28ed0*/  SHF.R.S32.HI R3, RZ, 0x1f, R23 ;  /* 0x0000001fff037819 */ /* 0x001fc60000011417 */
[----:B------:R0:W-:Y:S01]  /*28ee0*/  STL [R1+0x34], R0 ;  /* 0x0000340001007387 */ /* 0x0001e20000100800 */
[----:B-1----:R-:W-:-:S03]  /*28ef0*/  SHF.R.S32.HI R2, RZ, 0x1f, R25 ;  /* 0x0000001fff027819 */ /* 0x002fc60000011419 */
[----:B------:R-:W-:Y:S01]  /*28f00*/  STL [R1+0x30], R3 ;  /* 0x0000300301007387 */ /* 0x000fe20000100800 */
[----:B0-----:R-:W-:-:S03]  /*28f10*/  SHF.R.S32.HI R0, RZ, 0x1f, R28 ;  /* 0x0000001fff007819 */ /* 0x001fc6000001141c */
[----:B------:R-:W2:Y:S04]  /*28f20*/  LDL R50, [R1+0xa0] ;  /* 0x0000a00001327983 */ /* 0x000ea80000100800 */
[----:B------:R-:W-:Y:S04]  /*28f30*/  STL [R1+0x2c], R2 ;  /* 0x00002c0201007387 */ /* 0x000fe80000100800 */
[----:B------:R-:W3:Y:S04]  /*28f40*/  LDL R51, [R1+0xa4] ;  /* 0x0000a40001337983 */ /* 0x000ee80000100800 */
[----:B------:R0:W-:Y:S04]  /*28f50*/  STL [R1+0x28], R0 ;  /* 0x0000280001007387 */ /* 0x0001e80000100800 */
[----:B------:R-:W4:Y:S04]  /*28f60*/  LDL R36, [R1+0xf4] ;  /* 0x0000f40001247983 */ /* 0x000f280000100800 */
[----:B------:R-:W5:Y:S04]  /*28f70*/  LDL R30, [R1+0xfc] ;  /* 0x0000fc00011e7983 */ /* 0x000f680000100800 */
[----:B0-----:R-:W2:Y:S04]  /*28f80*/  LDL R0, [R1+0xf0] ;  /* 0x0000f00001007983 */ /* 0x001ea80000100800 */
[----:B------:R-:W3:Y:S04]  /*28f90*/  LDL R34, [R1+0x10c] ;  /* 0x00010c0001227983 */ /* 0x000ee80000100800 */
[----:B------:R-:W3:Y:S01]  /*28fa0*/  LDL R29, [R1+0x104] ;  /* 0x00010400011d7983 */ /* 0x000ee20000100800 */
[----:B------:R-:W-:-:S03]  /*28fb0*/  SHF.R.S32.HI R2, RZ, 0x1f, R31 ;  /* 0x0000001fff027819 */ /* 0x000fc6000001141f */
[----:B------:R-:W3:Y:S04]  /*28fc0*/  LDL R27, [R1+0x110] ;  /* 0x00011000011b7983 */ /* 0x000ee80000100800 */
        /* <DEDUP_REMOVED lines=10> */
[----:B------:R0:W-:Y:S04]  /*29070*/  STL [R1+0x24], R2 ;  /* 0x0000240201007387 */ /* 0x0001e80000100800 */
[----:B------:R-:W3:Y:S04]  /*29080*/  LDL R35, [R1+0x120] ;  /* 0x0001200001237983 */ /* 0x000ee80000100800 */
[----:B------:R-:W3:Y:S01]  /*29090*/  LDL R38, [R1+0x128] ;  /* 0x0001280001267983 */ /* 0x000ee20000100800 */
[----:B------:R-:W-:-:S02]  /*290a0*/  SHF.R.S32.HI R4, RZ, 0x1f, R33 ;  /* 0x0000001fff047819 */ /* 0x000fc40000011421 */
[----:B------:R-:W-:Y:S02]  /*290b0*/  SHF.R.S32.HI R3, RZ, 0x1f, R37 ;  /* 0x0000001fff037819 */ /* 0x000fe40000011425 */
[----:B0-----:R-:W-:Y:S01]  /*290c0*/  SHF.R.S32.HI R2, RZ, 0x1f, R40 ;  /* 0x0000001fff027819 */ /* 0x001fe20000011428 */
[----:B------:R0:W-:Y:S04]  /*290d0*/  STL [R1+0x20], R4 ;  /* 0x0000200401007387 */ /* 0x0001e80000100800 */
[----:B------:R1:W-:Y:S04]  /*290e0*/  STL [R1+0x1c], R3 ;  /* 0x00001c0301007387 */ /* 0x0003e80000100800 */
[----:B------:R1:W-:Y:S01]  /*290f0*/  STL [R1+0x18], R2 ;  /* 0x0000180201007387 */ /* 0x0003e20000100800 */
[----:B0-----:R-:W-:-:S02]  /*29100*/  SHF.R.S32.HI R4, RZ, 0x1f, R42 ;  /* 0x0000001fff047819 */ /* 0x001fc4000001142a */
[----:B-1----:R-:W-:-:S03]  /*29110*/  SHF.R.S32.HI R3, RZ, 0x1f, R44 ;  /* 0x0000001fff037819 */ /* 0x002fc6000001142c */
[----:B------:R0:W-:Y:S01]  /*29120*/  STL [R1+0x14], R4 ;  /* 0x0000140401007387 */ /* 0x0001e20000100800 */
[----:B------:R-:W-:-:S03]  /*29130*/  SHF.R.S32.HI R2, RZ, 0x1f, R45 ;  /* 0x0000001fff027819 */ /* 0x000fc6000001142d */
[----:B------:R1:W-:Y:S04]  /*29140*/  STL [R1+0x10], R3 ;  /* 0x0000100301007387 */ /* 0x0003e80000100800 */
[----:B------:R1:W-:Y:S01]  /*29150*/  STL [R1+0xc], R2 ;  /* 0x00000c0201007387 */ /* 0x0003e20000100800 */
[----:B0-----:R-:W-:Y:S02]  /*29160*/  SHF.R.S32.HI R4, RZ, 0x1f, R46 ;  /* 0x0000001fff047819 */ /* 0x001fe4000001142e */
[----:B-1----:R-:W-:-:S03]  /*29170*/  SHF.R.S32.HI R3, RZ, 0x1f, R47 ;  /* 0x0000001fff037819 */ /* 0x002fc6000001142f */
[----:B------:R-:W-:Y:S01]  /*29180*/  STL [R1+0x8], R4 ;  /* 0x0000080401007387 */ /* 0x000fe20000100800 */
[----:B------:R-:W-:-:S03]  /*29190*/  SHF.R.S32.HI R2, RZ, 0x1f, R48 ;  /* 0x0000001fff027819 */ /* 0x000fc60000011430 */
[----:B------:R-:W-:Y:S04]  /*291a0*/  STL [R1+0x4], R3 ;  /* 0x0000040301007387 */ /* 0x000fe80000100800 */
[----:B------:R4:W-:Y:S02]  /*291b0*/  STL [R1], R2 ;  /* 0x0000000201007387 */ /* 0x0009e40000100800 */
[----:B----4-:R-:W-:Y:S02]  /*291c0*/  SHF.R.S32.HI R2, RZ, 0x1f, R36 ;  /* 0x0000001fff027819 */ /* 0x010fe40000011424 */
[----:B-----5:R-:W-:Y:S02]  /*291d0*/  SHF.R.S32.HI R3, RZ, 0x1f, R30 ;  /* 0x0000001fff037819 */ /* 0x020fe4000001141e */
[----:B--2---:R-:W-:-:S05]  /*291e0*/  SHF.R.S32.HI R0, RZ, 0x1f, R0 ;  /* 0x0000001fff007819 */ /* 0x004fca0000011400 */
[----:B------:R-:W-:Y:S04]  /*291f0*/  STL [R1+0x9c], R0 ;  /* 0x00009c0001007387 */ /* 0x000fe80000100800 */
[----:B------:R3:W-:Y:S04]  /*29200*/  STL [R1+0xa8], R2 ;  /* 0x0000a80201007387 */ /* 0x0007e80000100800 */
[----:B------:R0:W-:Y:S01]  /*29210*/  STL [R1+0xac], R3 ;  /* 0x0000ac0301007387 */ /* 0x0001e20000100800 */
[----:B---3--:R-:W-:-:S03]  /*29220*/  SHF.R.S32.HI R2, RZ, 0x1f, R34 ;  /* 0x0000001fff027819 */ /* 0x008fc60000011422 */
[----:B------:R-:W2:Y:S01]  /*29230*/  LDL R34, [R1+0x134] ;  /* 0x0001340001227983 */ /* 0x000ea20000100800 */
[----:B------:R-:W-:Y:S02]  /*29240*/  SHF.R.S32.HI R0, RZ, 0x1f, R29 ;  /* 0x0000001fff007819 */ /* 0x000fe4000001141d */
[----:B0-----:R-:W-:-:S03]  /*29250*/  SHF.R.S32.HI R3, RZ, 0x1f, R26 ;  /* 0x0000001fff037819 */ /* 0x001fc6000001141a */
[----:B------:R0:W-:Y:S04]  /*29260*/  STL [R1+0xb8], R0 ;  /* 0x0000b80001007387 */ /* 0x0001e80000100800 */
[----:B------:R1:W-:Y:S01]  /*29270*/  STL [R1+0xbc], R2 ;  /* 0x0000bc0201007387 */ /* 0x0003e20000100800 */
[----:B0-----:R-:W-:-:S05]  /*29280*/  SHF.R.S32.HI R0, RZ, 0x1f, R27 ;  /* 0x0000001fff007819 */ /* 0x001fca000001141b */
[----:B------:R0:W-:Y:S04]  /*29290*/  STL [R1+0xc0], R0 ;  /* 0x0000c00001007387 */ /* 0x0001e80000100800 */
[----:B------:R3:W-:Y:S04]  /*292a0*/  STL [R1+0xc4], R3 ;  /* 0x0000c40301007387 */ /* 0x0007e80000100800 */
[----:B------:R-:W4:Y:S01]  /*292b0*/  LDL R17, [R1+0x138] ;  /* 0x0001380001117983 */ /* 0x000f220000100800 */
[----:B-1----:R-:W-:Y:S02]  /*292c0*/  SHF.R.S32.HI R2, RZ, 0x1f, R35 ;  /* 0x0000001fff027819 */ /* 0x002fe40000011423 */
[----:B0-----:R-:W-:-:S03]  /*292d0*/  SHF.R.S32.HI R0, RZ, 0x1f, R38 ;  /* 0x0000001fff007819 */ /* 0x001fc60000011426 */
[----:B------:R0:W-:Y:S04]  /*292e0*/  STL [R1+0xc8], R2 ;  /* 0x0000c80201007387 */ /* 0x0001e80000100800 */
[----:B------:R-:W5:Y:S04]  /*292f0*/  LDL R16, [R1+0x144] ;  /* 0x0001440001107983 */ /* 0x000f680000100800 */
[----:B------:R1:W-:Y:S04]  /*29300*/  STL [R1+0xcc], R0 ;  /* 0x0000cc0001007387 */ /* 0x0003e80000100800 */
[----:B------:R-:W5:Y:S04]  /*29310*/  LDL R15, [R1+0x148] ;  /* 0x00014800010f7983 */ /* 0x000f680000100800 */
        /* <DEDUP_REMOVED lines=11> */
[----:B---3--:R-:W3:Y:S04]  /*293d0*/  LDL R3, [R1+0x250] ;  /* 0x0002500001037983 */ /* 0x008ee80000100800 */
[----:B0-----:R-:W3:Y:S04]  /*293e0*/  LDL R2, [R1+0x28c] ;  /* 0x00028c0001027983 */ /* 0x001ee80000100800 */
[----:B------:R-:W3:Y:S04]  /*293f0*/  LDL R43, [R1+0x354] ;  /* 0x00035400012b7983 */ /* 0x000ee80000100800 */
[----:B------:R-:W3:Y:S04]  /*29400*/  LDL R41, [R1+0x350] ;  /* 0x0003500001297983 */ /* 0x000ee80000100800 */
[----:B------:R-:W3:Y:S04]  /*29410*/  LDL R39, [R1+0x34c] ;  /* 0x00034c0001277983 */ /* 0x000ee80000100800 */
[----:B------:R-:W3:Y:S04]  /*29420*/  LDL R32, [R1+0x348] ;  /* 0x0003480001207983 */ /* 0x000ee80000100800 */
[----:B------:R-:W3:Y:S04]  /*29430*/  LDL R24, [R1+0x344] ;  /* 0x0003440001187983 */ /* 0x000ee80000100800 */
[----:B-1----:R-:W3:Y:S04]  /*29440*/  LDL R0, [R1+0x340] ;  /* 0x0003400001007983 */ /* 0x002ee80000100800 */
[----:B------:R-:W3:Y:S04]  /*29450*/  LDL R36, [R1+0x33c] ;  /* 0x00033c0001247983 */ /* 0x000ee80000100800 */
[----:B------:R-:W3:Y:S04]  /*29460*/  LDL R30, [R1+0x338] ;  /* 0x00033800011e7983 */ /* 0x000ee80000100800 */
[----:B------:R-:W3:Y:S04]  /*29470*/  LDL R38, [R1+0x330] ;  /* 0x0003300001267983 */ /* 0x000ee80000100800 */
[----:B------:R-:W3:Y:S04]  /*29480*/  LDL R29, [R1+0x334] ;  /* 0x00033400011d7983 */ /* 0x000ee80000100800 */
[----:B------:R-:W3:Y:S04]  /*29490*/  LDL R27, [R1+0x32c] ;  /* 0x00032c00011b7983 */ /* 0x000ee80000100800 */
[----:B------:R-:W3:Y:S01]  /*294a0*/  LDL R26, [R1+0x328] ;  /* 0x00032800011a7983 */ /* 0x000ee20000100800 */
[----:B--2---:R-:W-:-:S05]  /*294b0*/  SHF.R.S32.HI R34, RZ, 0x1f, R34 ;  /* 0x0000001fff227819 */ /* 0x004fca0000011422 */
[----:B------:R0:W-:Y:S04]  /*294c0*/  STL [R1+0xd0], R34 ;  /* 0x0000d02201007387 */ /* 0x0001e80000100800 */
[----:B------:R-:W2:Y:S04]  /*294d0*/  LDL R35, [R1+0x324] ;  /* 0x0003240001237983 */ /* 0x000ea80000100800 */
[----:B0-----:R-:W2:Y:S01]  /*294e0*/  LDL R34, [R1+0x320] ;  /* 0x0003200001227983 */ /* 0x001ea20000100800 */
[----:B----4-:R-:W-:-:S05]  /*294f0*/  SHF.R.S32.HI R17, RZ, 0x1f, R17 ;  /* 0x0000001fff117819 */ /* 0x010fca0000011411 */
[----:B------:R5:W-:Y:S02]  /*29500*/  STL [R1+0xf8], R17 ;  /* 0x0000f81101007387 */ /* 0x000be40000100800 */
[----:B-----5:R-:W-:Y:S02]  /*29510*/  SHF.R.S32.HI R17, RZ, 0x1f, R16 ;  /* 0x0000001fff117819 */ /* 0x020fe40000011410 */
[----:B------:R-:W-:-:S03]  /*29520*/  SHF.R.S32.HI R16, RZ, 0x1f, R15 ;  /* 0x0000001fff107819 */ /* 0x000fc6000001140f */
[----:B------:R-:W-:Y:S01]  /*29530*/  STL [R1+0x100], R17 ;  /* 0x0001001101007387 */ /* 0x000fe20000100800 */
        /* <DEDUP_REMOVED lines=22> */
[----:B---3--:R-:W-:-:S03]  /*296a0*/  SHF.R.S32.HI R3, RZ, 0x1f, R3 ;  /* 0x0000001fff037819 */ /* 0x008fc60000011403 */
[----:B------:R-:W-:Y:S01]  /*296b0*/  STL [R1+0x15c], R5 ;  /* 0x00015c0501007387 */ /* 0x000fe20000100800 */
[----:B------:R-:W-:-:S03]  /*296c0*/  SHF.R.S32.HI R4, RZ, 0x1f, R2 ;  /* 0x0000001fff047819 */ /* 0x000fc60000011402 */
[----:B------:R0:W-:Y:S01]  /*296d0*/  STL [R1+0x160], R3 ;  /* 0x0001600301007387 */ /* 0x0001e20000100800 */
[----:B------:R-:W-:-:S03]  /*296e0*/  SHF.R.S32.HI R2, RZ, 0x1f, R43 ;  /* 0x0000001fff027819 */ /* 0x000fc6000001142b */
[----:B------:R1:W-:Y:S01]  /*296f0*/  STL [R1+0x164], R4 ;  /* 0x0001640401007387 */ /* 0x0003e20000100800 */
[----:B0-----:R-:W-:-:S03]  /*29700*/  SHF.R.S32.HI R3, RZ, 0x1f, R41 ;  /* 0x0000001fff037819 */ /* 0x001fc60000011429 */
[----:B------:R0:W-:Y:S01]  /*29710*/  STL [R1+0x168], R2 ;  /* 0x0001680201007387 */ /* 0x0001e20000100800 */
[----:B-1----:R-:W-:-:S03]  /*29720*/  SHF.R.S32.HI R4, RZ, 0x1f, R39 ;  /* 0x0000001fff047819 */ /* 0x002fc60000011427 */
[----:B------:R1:W-:Y:S01]  /*29730*/  STL [R1+0x16c], R3 ;  /* 0x00016c0301007387 */ /* 0x0003e20000100800 */
[----:B0-----:R-:W-:-:S03]  /*29740*/  SHF.R.S32.HI R2, RZ, 0x1f, R32 ;  /* 0x0000001fff027819 */ /* 0x001fc60000011420 */
[----:B------:R-:W-:Y:S01]  /*29750*/  STL [R1+0x170], R4 ;  /* 0x0001700401007387 */ /* 0x000fe20000100800 */
[----:B-1----:R-:W-:-:S03]  /*29760*/  SHF.R.S32.HI R3, RZ, 0x1f, R24 ;  /* 0x0000001fff037819 */ /* 0x002fc60000011418 */
[----:B------:R0:W-:Y:S01]  /*29770*/  STL [R1+0x174], R2 ;  /* 0x0001740201007387 */ /* 0x0001e20000100800 */
[----:B------:R-:W-:-:S03]  /*29780*/  SHF.R.S32.HI R0, RZ, 0x1f, R0 ;  /* 0x0000001fff007819 */ /* 0x000fc60000011400 */
[----:B------:R1:W-:Y:S01]  /*29790*/  STL [R1+0x17c], R3 ;  /* 0x00017c0301007387 */ /* 0x0003e20000100800 */
[----:B0-----:R-:W-:-:S03]  /*297a0*/  SHF.R.S32.HI R2, RZ, 0x1f, R36 ;  /* 0x0000001fff027819 */ /* 0x001fc60000011424 */
[----:B------:R-:W-:Y:S01]  /*297b0*/  STL [R1+0x180], R0 ;  /* 0x0001800001007387 */ /* 0x000fe20000100800 */
[----:B-1----:R-:W-:-:S03]  /*297c0*/  SHF.R.S32.HI R3, RZ, 0x1f, R30 ;  /* 0x0000001fff037819 */ /* 0x002fc6000001141e */
[----:B------:R0:W-:Y:S04]  /*297d0*/  STL [R1+0x184], R2 ;  /* 0x0001840201007387 */ /* 0x0001e80000100800 */
[----:B------:R1:W-:Y:S01]  /*297e0*/  STL [R1+0x188], R3 ;  /* 0x0001880301007387 */ /* 0x0003e20000100800 */
[----:B0-----:R-:W-:-:S03]  /*297f0*/  SHF.R.S32.HI R2, RZ, 0x1f, R38 ;  /* 0x0000001fff027819 */ /* 0x001fc60000011426 */
[----:B------:R-:W3:Y:S01]  /*29800*/  LDL R38, [R1+0x31c] ;  /* 0x00031c0001267983 */ /* 0x000ee20000100800 */
[----:B------:R-:W-:Y:S02]  /*29810*/  SHF.R.S32.HI R0, RZ, 0x1f, R29 ;  /* 0x0000001fff007819 */ /* 0x000fe4000001141d */
[----:B-1----:R-:W-:-:S03]  /*29820*/  SHF.R.S32.HI R3, RZ, 0x1f, R26 ;  /* 0x0000001fff037819 */ /* 0x002fc6000001141a */
[----:B------:R0:W-:Y:S04]  /*29830*/  STL [R1+0x18c], R0 ;  /* 0x00018c0001007387 */ /* 0x0001e80000100800 */
[----:B------:R2:W-:Y:S01]  /*29840*/  STL [R1+0x190], R2 ;  /* 0x0001900201007387 */ /* 0x0005e20000100800 */
[----:B0-----:R-:W-:-:S05]  /*29850*/  SHF.R.S32.HI R0, RZ, 0x1f, R27 ;  /* 0x0000001fff007819 */ /* 0x001fca000001141b */
[----:B------:R0:W-:Y:S04]  /*29860*/  STL [R1+0x194], R0 ;  /* 0x0001940001007387 */ /* 0x0001e80000100800 */
[----:B------:R1:W-:Y:S04]  /*29870*/  STL [R1+0x198], R3 ;  /* 0x0001980301007387 */ /* 0x0003e80000100800 */
[----:B------:R-:W4:Y:S01]  /*29880*/  LDL R17, [R1+0x318] ;  /* 0x0003180001117983 */ /* 0x000f220000100800 */
[----:B--2---:R-:W-:Y:S02]  /*29890*/  SHF.R.S32.HI R2, RZ, 0x1f, R35 ;  /* 0x0000001fff027819 */ /* 0x004fe40000011423 */
[----:B0-----:R-:W-:-:S03]  /*298a0*/  SHF.R.S32.HI R0, RZ, 0x1f, R34 ;  /* 0x0000001fff007819 */ /* 0x001fc60000011422 */
[----:B------:R0:W-:Y:S04]  /*298b0*/  STL [R1+0x19c], R2 ;  /* 0x00019c0201007387 */ /* 0x0001e80000100800 */
[----:B------:R-:W2:Y:S04]  /*298c0*/  LDL R16, [R1+0x314] ;  /* 0x0003140001107983 */ /* 0x000ea80000100800 */
[----:B------:R5:W-:Y:S04]  /*298d0*/  STL [R1+0x1a0], R0 ;  /* 0x0001a00001007387 */ /* 0x000be80000100800 */
[----:B------:R-:W2:Y:S04]  /*298e0*/  LDL R15, [R1+0x310] ;  /* 0x00031000010f7983 */ /* 0x000ea80000100800 */
        /* <DEDUP_REMOVED lines=11> */
[----:B-1----:R-:W2:Y:S04]  /*299a0*/  LDL R3, [R1+0x2e0] ;  /* 0x0002e00001037983 */ /* 0x002ea80000100800 */
[----:B0-----:R-:W2:Y:S04]  /*299b0*/  LDL R2, [R1+0x2dc] ;  /* 0x0002dc0001027983 */ /* 0x001ea80000100800 */
[----:B------:R-:W2:Y:S04]  /*299c0*/  LDL R43, [R1+0x2d8] ;  /* 0x0002d800012b7983 */ /* 0x000ea80000100800 */
[----:B------:R-:W2:Y:S04]  /*299d0*/  LDL R41, [R1+0x2d4] ;  /* 0x0002d40001297983 */ /* 0x000ea80000100800 */
[----:B------:R-:W2:Y:S04]  /*299e0*/  LDL R39, [R1+0x2d0] ;  /* 0x0002d00001277983 */ /* 0x000ea80000100800 */
[----:B------:R-:W2:Y:S04]  /*299f0*/  LDL R32, [R1+0x2cc] ;  /* 0x0002cc0001207983 */ /* 0x000ea80000100800 */
[----:B------:R-:W2:Y:S04]  /*29a00*/  LDL R24, [R1+0x2c8] ;  /* 0x0002c80001187983 */ /* 0x000ea80000100800 */
[----:B-----5:R-:W5:Y:S04]  /*29a10*/  LDL R0, [R1+0x2c4] ;  /* 0x0002c40001007983 */ /* 0x020f680000100800 */
[----:B------:R-:W5:Y:S04]  /*29a20*/  LDL R36, [R1+0x2c0] ;  /* 0x0002c00001247983 */ /* 0x000f680000100800 */
[----:B------:R-:W5:Y:S04]  /*29a30*/  LDL R30, [R1+0x2bc] ;  /* 0x0002bc00011e7983 */ /* 0x000f680000100800 */
[----:B------:R-:W5:Y:S04]  /*29a40*/  LDL R34, [R1+0x2b4] ;  /* 0x0002b40001227983 */ /* 0x000f680000100800 */
[----:B------:R-:W5:Y:S04]  /*29a50*/  LDL R29, [R1+0x2b8] ;  /* 0x0002b800011d7983 */ /* 0x000f680000100800 */
[----:B------:R-:W5:Y:S04]  /*29a60*/  LDL R27, [R1+0x2b0] ;  /* 0x0002b000011b7983 */ /* 0x000f680000100800 */
[----:B------:R-:W5:Y:S01]  /*29a70*/  LDL R26, [R1+0x2ac] ;  /* 0x0002ac00011a7983 */ /* 0x000f620000100800 */
[----:B---3--:R-:W-:-:S05]  /*29a80*/  SHF.R.S32.HI R35, RZ, 0x1f, R38 ;  /* 0x0000001fff237819 */ /* 0x008fca0000011426 */
[----:B------:R0:W-:Y:S04]  /*29a90*/  STL [R1+0x1a4], R35 ;  /* 0x0001a42301007387 */ /* 0x0001e80000100800 */
[----:B------:R-:W3:Y:S04]  /*29aa0*/  LDL R38, [R1+0x2a4] ;  /* 0x0002a40001267983 */ /* 0x000ee80000100800 */
[----:B0-----:R-:W3:Y:S01]  /*29ab0*/  LDL R35, [R1+0x2a8] ;  /* 0x0002a80001237983 */ /* 0x001ee20000100800 */
[----:B----4-:R-:W-:-:S05]  /*29ac0*/  SHF.R.S32.HI R17, RZ, 0x1f, R17 ;  /* 0x0000001fff117819 */ /* 0x010fca0000011411 */
[----:B------:R2:W-:Y:S02]  /*29ad0*/  STL [R1+0x1ac], R17 ;  /* 0x0001ac1101007387 */ /* 0x0005e40000100800 */
[----:B--2---:R-:W-:Y:S02]  /*29ae0*/  SHF.R.S32.HI R17, RZ, 0x1f, R16 ;  /* 0x0000001fff117819 */ /* 0x004fe40000011410 */
        /* <DEDUP_REMOVED lines=38> */
[----:B-----5:R-:W-:-:S03]  /*29d50*/  SHF.R.S32.HI R0, RZ, 0x1f, R0 ;  /* 0x0000001fff007819 */ /* 0x020fc60000011400 */
[----:B------:R1:W-:Y:S01]  /*29d60*/  STL [R1+0x204], R3 ;  /* 0x0002040301007387 */ /* 0x0003e20000100800 */
[----:B0-----:R-:W-:-:S03]  /*29d70*/  SHF.R.S32.HI R2, RZ, 0x1f, R36 ;  /* 0x0000001fff027819 */ /* 0x001fc60000011424 */
[----:B------:R-:W-:Y:S01]  /*29d80*/  STL [R1+0x208], R0 ;  /* 0x0002080001007387 */ /* 0x000fe20000100800 */
[----:B-1----:R-:W-:-:S03]  /*29d90*/  SHF.R.S32.HI R3, RZ, 0x1f, R30 ;  /* 0x0000001fff037819 */ /* 0x002fc6000001141e */
[----:B------:R0:W-:Y:S04]  /*29da0*/  STL [R1+0x210], R2 ;  /* 0x0002100201007387 */ /* 0x0001e80000100800 */
[----:B------:R1:W-:Y:S01]  /*29db0*/  STL [R1+0x218], R3 ;  /* 0x0002180301007387 */ /* 0x0003e20000100800 */
[----:B0-----:R-:W-:-:S03]  /*29dc0*/  SHF.R.S32.HI R2, RZ, 0x1f, R34 ;  /* 0x0000001fff027819 */ /* 0x001fc60000011422 */
[----:B------:R-:W2:Y:S01]  /*29dd0*/  LDL R34, [R1+0x2a0] ;  /* 0x0002a00001227983 */ /* 0x000ea20000100800 */
[----:B------:R-:W-:Y:S02]  /*29de0*/  SHF.R.S32.HI R0, RZ, 0x1f, R29 ;  /* 0x0000001fff007819 */ /* 0x000fe4000001141d */
[----:B-1----:R-:W-:-:S03]  /*29df0*/  SHF.R.S32.HI R3, RZ, 0x1f, R26 ;  /* 0x0000001fff037819 */ /* 0x002fc6000001141a */
[----:B------:R0:W-:Y:S04]  /*29e00*/  STL [R1+0x21c], R0 ;  /* 0x00021c0001007387 */ /* 0x0001e80000100800 */
[----:B------:R-:W-:Y:S01]  /*29e10*/  STL [R1+0x220], R2 ;  /* 0x0002200201007387 */ /* 0x000fe20000100800 */
[----:B0-----:R-:W-:-:S05]  /*29e20*/  SHF.R.S32.HI R0, RZ, 0x1f, R27 ;  /* 0x0000001fff007819 */ /* 0x001fca000001141b */
[----:B------:R3:W-:Y:S04]  /*29e30*/  STL [R1+0x224], R0 ;  /* 0x0002240001007387 */ /* 0x0007e80000100800 */
[----:B------:R0:W-:Y:S04]  /*29e40*/  STL [R1+0x228], R3 ;  /* 0x0002280301007387 */ /* 0x0001e80000100800 */
[----:B------:R-:W4:Y:S01]  /*29e50*/  LDL R17, [R1+0x29c] ;  /* 0x00029c0001117983 */ /* 0x000f220000100800 */
[----:B---3--:R-:W-:Y:S02]  /*29e60*/  SHF.R.S32.HI R0, RZ, 0x1f, R38 ;  /* 0x0000001fff007819 */ /* 0x008fe40000011426 */
[----:B------:R-:W-:-:S05]  /*29e70*/  SHF.R.S32.HI R2, RZ, 0x1f, R35 ;  /* 0x0000001fff027819 */ /* 0x000fca0000011423 */
[----:B------:R1:W-:Y:S04]  /*29e80*/  STL [R1+0x22c], R2 ;  /* 0x00022c0201007387 */ /* 0x0003e80000100800 */
[----:B------:R-:W3:Y:S04]  /*29e90*/  LDL R16, [R1+0x298] ;  /* 0x0002980001107983 */ /* 0x000ee80000100800 */
[----:B------:R5:W-:Y:S04]  /*29ea0*/  STL [R1+0x234], R0 ;  /* 0x0002340001007387 */ /* 0x000be80000100800 */
        /* <DEDUP_REMOVED lines=12> */
[----:B0-----:R-:W3:Y:S04]  /*29f70*/  LDL R3, [R1+0x35c] ;  /* 0x00035c0001037983 */ /* 0x001ee80000100800 */
[----:B-1----:R-:W3:Y:S04]  /*29f80*/  LDL R2, [R1+0x364] ;  /* 0x0003640001027983 */ /* 0x002ee80000100800 */
[----:B------:R-:W3:Y:S04]  /*29f90*/  LDL R43, [R1+0x368] ;  /* 0x00036800012b7983 */ /* 0x000ee80000100800 */
[----:B------:R-:W3:Y:S04]  /*29fa0*/  LDL R41, [R1+0x370] ;  /* 0x0003700001297983 */ /* 0x000ee80000100800 */
[----:B------:R-:W3:Y:S04]  /*29fb0*/  LDL R39, [R1+0x378] ;  /* 0x0003780001277983 */ /* 0x000ee80000100800 */
[----:B------:R-:W3:Y:S04]  /*29fc0*/  LDL R32, [R1+0x380] ;  /* 0x0003800001207983 */ /* 0x000ee80000100800 */
[----:B------:R-:W3:Y:S04]  /*29fd0*/  LDL R24, [R1+0x388] ;  /* 0x0003880001187983 */ /* 0x000ee80000100800 */
[----:B-----5:R-:W5:Y:S04]  /*29fe0*/  LDL R0, [R1+0x390] ;  /* 0x0003900001007983 */ /* 0x020f680000100800 */
[----:B------:R-:W5:Y:S04]  /*29ff0*/  LDL R36, [R1+0x394] ;  /* 0x0003940001247983 */ /* 0x000f680000100800 */
[----:B------:R-:W5:Y:S04]  /*2a000*/  LDL R30, [R1+0x39c] ;  /* 0x00039c00011e7983 */ /* 0x000f680000100800 */
[----:B------:R-:W5:Y:S04]  /*2a010*/  LDL R38, [R1+0x3ac] ;  /* 0x0003ac0001267983 */ /* 0x000f680000100800 */
[----:B------:R-:W5:Y:S04]  /*2a020*/  LDL R29, [R1+0x3a4] ;  /* 0x0003a400011d7983 */ /* 0x000f680000100800 */
[----:B------:R-:W5:Y:S04]  /*2a030*/  LDL R27, [R1+0x3b4] ;  /* 0x0003b400011b7983 */ /* 0x000f680000100800 */
[----:B------:R-:W5:Y:S01]  /*2a040*/  LDL R26, [R1+0x3b8] ;  /* 0x0003b800011a7983 */ /* 0x000f620000100800 */
[----:B--2---:R-:W-:-:S05]  /*2a050*/  SHF.R.S32.HI R34, RZ, 0x1f, R34 ;  /* 0x0000001fff227819 */ /* 0x004fca0000011422 */
[----:B------:R0:W-:Y:S04]  /*2a060*/  STL [R1+0x23c], R34 ;  /* 0x00023c2201007387 */ /* 0x0001e80000100800 */
[----:B------:R-:W2:Y:S04]  /*2a070*/  LDL R35, [R1+0x3c0] ;  /* 0x0003c00001237983 */ /* 0x000ea80000100800 */
[----:B0-----:R-:W2:Y:S01]  /*2a080*/  LDL R34, [R1+0x3c8] ;  /* 0x0003c80001227983 */ /* 0x001ea20000100800 */
[----:B----4-:R-:W-:-:S05]  /*2a090*/  SHF.R.S32.HI R17, RZ, 0x1f, R17 ;  /* 0x0000001fff117819 */ /* 0x010fca0000011411 */
[----:B------:R3:W-:Y:S02]  /*2a0a0*/  STL [R1+0x244], R17 ;  /* 0x0002441101007387 */ /* 0x0007e40000100800 */
[----:B---3--:R-:W-:Y:S02]  /*2a0b0*/  SHF.R.S32.HI R17, RZ, 0x1f, R16 ;  /* 0x0000001fff117819 */ /* 0x008fe40000011410 */
        /* <DEDUP_REMOVED lines=239> */
[----:B------:R-:W-:Y:S04]  /*2afb0*/  STL [R1+0x640], R3 ;  /* 0x0006400301007387 */ /* 0x000fe80000100800 */
[----:B------:R-:W4:Y:S01]  /*2afc0*/  LDL R17, [R1+0x598] ;  /* 0x0005980001117983 */ /* 0x000f220000100800 */
[----:B--2---:R-:W-:Y:S02]  /*2afd0*/  SHF.R.S32.HI R2, RZ, 0x1f, R35 ;  /* 0x0000001fff027819 */ /* 0x004fe40000011423 */
[----:B0-----:R-:W-:-:S03]  /*2afe0*/  SHF.R.S32.HI R0, RZ, 0x1f, R34 ;  /* 0x0000001fff007819 */ /* 0x001fc60000011422 */
[----:B------:R0:W-:Y:S04]  /*2aff0*/  STL [R1+0x648], R2 ;  /* 0x0006480201007387 */ /* 0x0001e80000100800 */
[----:B------:R-:W2:Y:S04]  /*2b000*/  LDL R16, [R1+0x5a0] ;  /* 0x0005a00001107983 */ /* 0x000ea80000100800 */
        /* <DEDUP_REMOVED lines=13> */
[----:B0-----:R-:W5:Y:S04]  /*2b0e0*/  LDL R2, [R1+0x5fc] ;  /* 0x0005fc0001027983 */ /* 0x001f680000100800 */
        /* <DEDUP_REMOVED lines=11> */
[----:B------:R-:W5:Y:S01]  /*2b1a0*/  LDL R3, [R1+0x65c] ;  /* 0x00065c0001037983 */ /* 0x000f620000100800 */
[----:B---3--:R-:W-:-:S03]  /*2b1b0*/  SHF.R.S32.HI R0, RZ, 0x1f, R38 ;  /* 0x0000001fff007819 */ /* 0x008fc60000011426 */
[----:B------:R-:W3:Y:S04]  /*2b1c0*/  LDL R38, [R1+0x654] ;  /* 0x0006540001267983 */ /* 0x000ee80000100800 */
[----:B------:R0:W-:Y:S04]  /*2b1d0*/  STL [R1+0x658], R0 ;  /* 0x0006580001007387 */ /* 0x0001e80000100800 */
[----:B------:R-:W3:Y:S04]  /*2b1e0*/  LDL R41, [R1+0x660] ;  /* 0x0006600001297983 */ /* 0x000ee80000100800 */
[----:B0-----:R-:W3:Y:S01]  /*2b1f0*/  LDL R0, [R1+0x668] ;  /* 0x0006680001007983 */ /* 0x001ee20000100800 */
[----:B----4-:R-:W-:-:S05]  /*2b200*/  SHF.R.S32.HI R17, RZ, 0x1f, R17 ;  /* 0x0000001fff117819 */ /* 0x010fca0000011411 */
[----:B------:R0:W-:Y:S04]  /*2b210*/  STL [R1+0x664], R17 ;  /* 0x0006641101007387 */ /* 0x0001e80000100800 */
[----:B0-----:R-:W4:Y:S01]  /*2b220*/  LDL.LU R17, [R1+0x8408] ;  /* 0x0084080001117983 */ /* 0x001f220000300800 */
[----:B--2---:R-:W-:-:S05]  /*2b230*/  SHF.R.S32.HI R16, RZ, 0x1f, R16 ;  /* 0x0000001fff107819 */ /* 0x004fca0000011410 */
[----:B------:R0:W-:Y:S01]  /*2b240*/  STL [R1+0x66c], R16 ;  /* 0x00066c1001007387 */ /* 0x0001e20000100800 */
[----:B-----5:R-:W-:Y:S02]  /*2b250*/  SHF.R.S32.HI R15, RZ, 0x1f, R15 ;  /* 0x0000001fff0f7819 */ /* 0x020fe4000001140f */
[----:B------:R-:W-:Y:S01]  /*2b260*/  SHF.R.S32.HI R14, RZ, 0x1f, R14 ;  /* 0x0000001fff0e7819 */ /* 0x000fe2000001140e */
[----:B0-----:R-:W2:Y:S01]  /*2b270*/  LDL.LU R16, [R1+0x8404] ;  /* 0x0084040001107983 */ /* 0x001ea20000300800 */
[----:B------:R-:W-:-:S03]  /*2b280*/  SHF.R.S32.HI R13, RZ, 0x1f, R13 ;  /* 0x0000001fff0d7819 */ /* 0x000fc6000001140d */
[----:B------:R0:W-:Y:S01]  /*2b290*/  STL [R1+0x674], R15 ;  /* 0x0006740f01007387 */ /* 0x0001e20000100800 */
[----:B------:R-:W-:Y:S02]  /*2b2a0*/  SHF.R.S32.HI R12, RZ, 0x1f, R12 ;  /* 0x0000001fff0c7819 */ /* 0x000fe4000001140c */
[----:B------:R-:W-:Y:S01]  /*2b2b0*/  SHF.R.S32.HI R11, RZ, 0x1f, R11 ;  /* 0x0000001fff0b7819 */ /* 0x000fe2000001140b */
[----:B0-----:R-:W5:Y:S01]  /*2b2c0*/  LDL.LU R15, [R1+0x8400] ;  /* 0x00840000010f7983 */ /* 0x001f620000300800 */
[----:B------:R-:W-:-:S03]  /*2b2d0*/  SHF.R.S32.HI R10, RZ, 0x1f, R10 ;  /* 0x0000001fff0a7819 */ /* 0x000fc6000001140a */
[----:B------:R0:W-:Y:S01]  /*2b2e0*/  STL [R1+0x67c], R14 ;  /* 0x00067c0e01007387 */ /* 0x0001e20000100800 */
[----:B------:R-:W-:Y:S02]  /*2b2f0*/  SHF.R.S32.HI R9, RZ, 0x1f, R9 ;  /* 0x0000001fff097819 */ /* 0x000fe40000011409 */
[----:B------:R-:W-:Y:S01]  /*2b300*/  SHF.R.S32.HI R8, RZ, 0x1f, R8 ;  /* 0x0000001fff087819 */ /* 0x000fe20000011408 */
[----:B0-----:R-:W4:Y:S04]  /*2b310*/  LDL.LU R14, [R1+0x83fc] ;  /* 0x0083fc00010e7983 */ /* 0x001f280000300800 */
[----:B------:R0:W-:Y:S01]  /*2b320*/  STL [R1+0x688], R13 ;  /* 0x0006880d01007387 */ /* 0x0001e20000100800 */
[----:B------:R-:W-:-:S03]  /*2b330*/  SHF.R.S32.HI R7, RZ, 0x1f, R7 ;  /* 0x0000001fff077819 */ /* 0x000fc60000011407 */
[----:B0-----:R-:W2:Y:S04]  /*2b340*/  LDL.LU R13, [R1+0x83f8] ;  /* 0x0083f800010d7983 */ /* 0x001ea80000300800 */
[----:B------:R0:W-:Y:S01]  /*2b350*/  STL [R1+0x690], R12 ;  /* 0x0006900c01007387 */ /* 0x0001e20000100800 */
[----:B------:R-:W-:-:S03]  /*2b360*/  SHF.R.S32.HI R6, RZ, 0x1f, R6 ;  /* 0x0000001fff067819 */ /* 0x000fc60000011406 */
[----:B0-----:R-:W5:Y:S04]  /*2b370*/  LDL.LU R12, [R1+0x83f4] ;  /* 0x0083f400010c7983 */ /* 0x001f680000300800 */
[----:B------:R0:W-:Y:S01]  /*2b380*/  STL [R1+0x698], R11 ;  /* 0x0006980b01007387 */ /* 0x0001e20000100800 */
[----:B------:R-:W-:-:S03]  /*2b390*/  SHF.R.S32.HI R5, RZ, 0x1f, R5 ;  /* 0x0000001fff057819 */ /* 0x000fc60000011405 */
        /* <DEDUP_REMOVED lines=41> */
[----:B---3--:R-:W-:-:S03]  /*2b630*/  SHF.R.S32.HI R38, RZ, 0x1f, R38 ;  /* 0x0000001fff267819 */ /* 0x008fc60000011426 */
[----:B0-----:R-:W3:Y:S04]  /*2b640*/  LDL.LU R29, [R1+0x83b8] ;  /* 0x0083b800011d7983 */ /* 0x001ee80000300800 */
[----:B------:R0:W-:Y:S04]  /*2b650*/  STL [R1+0x6e4], R27 ;  /* 0x0006e41b01007387 */ /* 0x0001e80000100800 */
[----:B0-----:R-:W5:Y:S04]  /*2b660*/  LDL.LU R27, [R1+0x83b4] ;  /* 0x0083b400011b7983 */ /* 0x001f680000300800 */
[----:B------:R0:W-:Y:S04]  /*2b670*/  STL [R1+0x6e8], R26 ;  /* 0x0006e81a01007387 */ /* 0x0001e80000100800 */
[----:B0-----:R-:W4:Y:S04]  /*2b680*/  LDL.LU R26, [R1+0x83b0] ;  /* 0x0083b000011a7983 */ /* 0x001f280000300800 */
[----:B------:R0:W-:Y:S04]  /*2b690*/  STL [R1+0x6ec], R35 ;  /* 0x0006ec2301007387 */ /* 0x0001e80000100800 */
[----:B0-----:R-:W2:Y:S04]  /*2b6a0*/  LDL.LU R35, [R1+0x83ac] ;  /* 0x0083ac0001237983 */ /* 0x001ea80000300800 */
[----:B------:R0:W-:Y:S04]  /*2b6b0*/  STL [R1+0x6f0], R34 ;  /* 0x0006f02201007387 */ /* 0x0001e80000100800 */
[----:B0-----:R-:W3:Y:S04]  /*2b6c0*/  LDL.LU R34, [R1+0x83a8] ;  /* 0x0083a80001227983 */ /* 0x001ee80000300800 */
[----:B------:R0:W-:Y:S04]  /*2b6d0*/  STL [R1+0x6f4], R43 ;  /* 0x0006f42b01007387 */ /* 0x0001e80000100800 */
[----:B0-----:R-:W5:Y:S04]  /*2b6e0*/  LDL.LU R43, [R1+0x94] ;  /* 0x00009400012b7983 */ /* 0x001f680000300800 */
[----:B------:R0:W-:Y:S04]  /*2b6f0*/  STL [R1+0x6f8], R38 ;  /* 0x0006f82601007387 */ /* 0x0001e80000100800 */
[----:B0-----:R-:W2:Y:S01]  /*2b700*/  LDL.LU R38, [R1+0x83a4] ;  /* 0x0083a40001267983 */ /* 0x001ea20000300800 */
[----:B------:R-:W-:-:S02]  /*2b710*/  SHF.R.S32.HI R3, RZ, 0x1f, R3 ;  /* 0x0000001fff037819 */ /* 0x000fc40000011403 */
[----:B------:R-:W-:-:S03]  /*2b720*/  SHF.R.S32.HI R41, RZ, 0x1f, R41 ;  /* 0x0000001fff297819 */ /* 0x000fc60000011429 */
[----:B------:R0:W-:Y:S04]  /*2b730*/  STL [R1+0x6fc], R3 ;  /* 0x0006fc0301007387 */ /* 0x0001e80000100800 */
[----:B------:R4:W-:Y:S01]  /*2b740*/  STL [R1+0x700], R41 ;  /* 0x0007002901007387 */ /* 0x0009e20000100800 */
[----:B0-----:R-:W-:Y:S02]  /*2b750*/  SHF.R.S32.HI R3, RZ, 0x1f, R0 ;  /* 0x0000001fff037819 */ /* 0x001fe40000011400 */
[----:B----4-:R-:W-:Y:S02]  /*2b760*/  SHF.R.S32.HI R41, RZ, 0x1f, R26 ;  /* 0x0000001fff297819 */ /* 0x010fe4000001141a */
[----:B--2---:R-:W-:Y:S02]  /*2b770*/  SHF.R.S32.HI R0, RZ, 0x1f, R38 ;  /* 0x0000001fff007819 */ /* 0x004fe40000011426 */
[----:B------:R-:W2:Y:S04]  /*2b780*/  LDL.LU R38, [R1+0x83a0] ;  /* 0x0083a00001267983 */ /* 0x000ea80000300800 */
[----:B------:R3:W-:Y:S02]  /*2b790*/  STL [R1+0x704], R3 ;  /* 0x0007040301007387 */ /* 0x0007e40000100800 */
[----:B---3--:R-:W-:-:S02]  /*2b7a0*/  SHF.R.S32.HI R3, RZ, 0x1f, R34 ;  /* 0x0000001fff037819 */ /* 0x008fc40000011422 */
[----:B------:R-:W3:Y:S04]  /*2b7b0*/  LDL.LU R34, [R1+0x839c] ;  /* 0x00839c0001227983 */ /* 0x000ee80000300800 */
[----:B------:R0:W-:Y:S02]  /*2b7c0*/  STL [R1+0x708], R0 ;  /* 0x0007080001007387 */ /* 0x0001e40000100800 */
[----:B0-----:R-:W-:Y:S02]  /*2b7d0*/  SHF.R.S32.HI R0, RZ, 0x1f, R35 ;  /* 0x0000001fff007819 */ /* 0x001fe40000011423 */
[----:B------:R-:W4:Y:S04]  /*2b7e0*/  LDL.LU R35, [R1+0x8398] ;  /* 0x0083980001237983 */ /* 0x000f280000300800 */
[----:B------:R0:W-:Y:S04]  /*2b7f0*/  STL [R1+0x70c], R3 ;  /* 0x00070c0301007387 */ /* 0x0001e80000100800 */
[----:B0-----:R-:W4:Y:S04]  /*2b800*/  LDL.LU R3, [R1+0x90] ;  /* 0x0000900001037983 */ /* 0x001f280000300800 */
[----:B------:R5:W-:Y:S04]  /*2b810*/  STL [R1+0x710], R0 ;  /* 0x0007100001007387 */ /* 0x000be80000100800 */
[----:B------:R-:W3:Y:S01]  /*2b820*/  LDL.LU R26, [R1+0x8394] ;  /* 0x00839400011a7983 */ /* 0x000ee20000300800 */
[----:B-----5:R-:W-:-:S03]  /*2b830*/  SHF.R.S32.HI R0, RZ, 0x1f, R27 ;  /* 0x0000001fff007819 */ /* 0x020fc6000001141b */
[----:B------:R-:W5:Y:S04]  /*2b840*/  LDL.LU R27, [R1+0x8390] ;  /* 0x00839000011b7983 */ /* 0x000f680000300800 */
[----:B------:R0:W-:Y:S02]  /*2b850*/  STL [R1+0x714], R41 ;  /* 0x0007142901007387 */ /* 0x0001e40000100800 */
[----:B0-----:R-:W-:Y:S02]  /*2b860*/  SHF.R.S32.HI R41, RZ, 0x1f, R29 ;  /* 0x0000001fff297819 */ /* 0x001fe4000001141d */
[----:B------:R-:W4:Y:S04]  /*2b870*/  LDL.LU R29, [R1+0x838c] ;  /* 0x00838c00011d7983 */ /* 0x000f280000300800 */
[----:B------:R0:W-:Y:S02]  /*2b880*/  STL [R1+0x718], R0 ;  /* 0x0007180001007387 */ /* 0x0001e40000100800 */
[----:B0-----:R-:W-:-:S02]  /*2b890*/  SHF.R.S32.HI R0, RZ, 0x1f, R30 ;  /* 0x0000001fff007819 */ /* 0x001fc4000001141e */
[----:B------:R-:W4:Y:S04]  /*2b8a0*/  LDL.LU R30, [R1+0x8388] ;  /* 0x00838800011e7983 */ /* 0x000f280000300800 */
[----:B------:R0:W-:Y:S02]  /*2b8b0*/  STL [R1+0x71c], R41 ;  /* 0x00071c2901007387 */ /* 0x0001e40000100800 */
[----:B0-----:R-:W-:Y:S02]  /*2b8c0*/  SHF.R.S32.HI R41, RZ, 0x1f, R36 ;  /* 0x0000001fff297819 */ /* 0x001fe40000011424 */
[----:B------:R-:W4:Y:S04]  /*2b8d0*/  LDL.LU R36, [R1+0x8384] ;  /* 0x0083840001247983 */ /* 0x000f280000300800 */
[----:B------:R2:W-:Y:S04]  /*2b8e0*/  STL [R1+0x720], R0 ;  /* 0x0007200001007387 */ /* 0x0005e80000100800 */
[----:B------:R5:W-:Y:S01]  /*2b8f0*/  STL [R1+0x724], R41 ;  /* 0x0007242901007387 */ /* 0x000be20000100800 */
[----:B--2---:R-:W-:-:S02]  /*2b900*/  SHF.R.S32.HI R0, RZ, 0x1f, R38 ;  /* 0x0000001fff007819 */ /* 0x004fc40000011426 */
[----:B---3--:R-:W-:-:S05]  /*2b910*/  IADD3 R38, P1, R24, R26, RZ ;  /* 0x0000001a18267210 */ /* 0x008fca0007f3e0ff */
[----:B------:R4:W-:Y:S01]  /*2b920*/  STL [R1+0x68d4], R38 ;  /* 0x0068d42601007387 */ /* 0x0009e20000100800 */
[----:B-----5:R-:W-:-:S05]  /*2b930*/  IADD3 R41, P6, R24, R27, RZ ;  /* 0x0000001b18297210 */ /* 0x020fca0007fde0ff */
[----:B------:R0:W-:Y:S01]  /*2b940*/  STL [R1+0x68d8], R41 ;  /* 0x0068d82901007387 */ /* 0x0001e20000100800 */
[----:B----4-:R-:W-:Y:S02]  /*2b950*/  IADD3 R38, P0, R24, R29, RZ ;  /* 0x0000001d18267210 */ /* 0x010fe40007f1e0ff */
[----:B0-----:R-:W-:-:S03]  /*2b960*/  SHF.R.S32.HI R41, RZ, 0x1f, R24 ;  /* 0x0000001fff297819 */ /* 0x001fc60000011418 */
[----:B------:R0:W-:Y:S01]  /*2b970*/  STL [R1+0x68dc], R38 ;  /* 0x0068dc2601007387 */ /* 0x0001e20000100800 */
[----:B------:R-:W-:Y:S02]  /*2b980*/  IADD3 R24, P2, R24, R30, RZ ;  /* 0x0000001e18187210 */ /* 0x000fe40007f5e0ff */
[----:B0-----:R-:W-:-:S03]  /*2b990*/  IADD3 R38, P4, R32, R26, RZ ;  /* 0x0000001a20267210 */ /* 0x001fc60007f9e0ff */
[----:B------:R0:W-:Y:S04]  /*2b9a0*/  STL [R1+0x68c4], R24 ;  /* 0x0068c41801007387 */ /* 0x0001e80000100800 */
[----:B------:R1:W-:Y:S01]  /*2b9b0*/  STL [R1+0x68c8], R38 ;  /* 0x0068c82601007387 */ /* 0x0003e20000100800 */
[----:B0-----:R-:W-:Y:S01]  /*2b9c0*/  IADD3 R24, P5, R32, R27, RZ ;  /* 0x0000001b20187210 */ /* 0x001fe20007fbe0ff */
[----:B-1----:R-:W-:-:S04]  /*2b9d0*/  IMAD.X R38, R41, 0x1, R34, P1 ;  /* 0x0000000129267824 */ /* 0x002fc800008e0622 */
[----:B------:R0:W-:Y:S04]  /*2b9e0*/  STL [R1+0x68cc], R24 ;  /* 0x0068cc1801007387 */ /* 0x0001e80000100800 */
[----:B------:R1:W-:Y:S01]  /*2b9f0*/  STL [R1+0x68bc], R38 ;  /* 0x0068bc2601007387 */ /* 0x0003e20000100800 */
[----:B0-----:R-:W-:Y:S01]  /*2ba00*/  IADD3 R24, P3, R32, R29, RZ ;  /* 0x0000001d20187210 */ /* 0x001fe20007f7e0ff */
[----:B-1----:R-:W-:-:S04]  /*2ba10*/  IMAD.X R38, R41, 0x1, R35, P6 ;  /* 0x0000000129267824 */ /* 0x002fc800030e0623 */
[----:B------:R0:W-:Y:S02]  /*2ba20*/  STL [R1+0x68d0], R24 ;  /* 0x0068d01801007387 */ /* 0x0001e40000100800 */
[----:B0-----:R-:W-:Y:S02]  /*2ba30*/  IADD3 R24, P1, R32, R30, RZ ;  /* 0x0000001e20187210 */ /* 0x001fe40007f3e0ff */
[----:B------:R-:W2:Y:S04]  /*2ba40*/  LDL.LU R32, [R1+0x8c] ;  /* 0x00008c0001207983 */ /* 0x000ea80000300800 */
[----:B------:R0:W-:Y:S04]  /*2ba50*/  STL [R1+0x68c0], R38 ;  /* 0x0068c02601007387 */ /* 0x0001e80000100800 */
[----:B------:R1:W-:Y:S01]  /*2ba60*/  STL [R1+0x68b4], R24 ;  /* 0x0068b41801007387 */ /* 0x0003e20000100800 */
[----:B0-----:R-:W-:-:S03]  /*2ba70*/  IMAD.X R38, R41, 0x1, R36, P0 ;  /* 0x0000000129267824 */ /* 0x001fc600000e0624 */
[----:B-1----:R-:W3:Y:S04]  /*2ba80*/  LDL.LU R24, [R1+0x88] ;  /* 0x0000880001187983 */ /* 0x002ee80000300800 */
[----:B------:R0:W-:Y:S02]  /*2ba90*/  STL [R1+0x68b0], R38 ;  /* 0x0068b02601007387 */ /* 0x0001e40000100800 */
[----:B0-----:R-:W-:-:S05]  /*2baa0*/  IADD3 R38, P0, R39, R26, RZ ;  /* 0x0000001a27267210 */ /* 0x001fca0007f1e0ff */
[----:B------:R0:W-:Y:S04]  /*2bab0*/  STL [R1+0x68b8], R38 ;  /* 0x0068b82601007387 */ /* 0x0001e80000100800 */
[----:B0-----:R-:W4:Y:S02]  /*2bac0*/  LDL.LU R38, [R1+0x8380] ;  /* 0x0083800001267983 */ /* 0x001f240000300800 */
[----:B----4-:R-:W-:-:S05]  /*2bad0*/  IMAD.X R41, R41, 0x1, R38, P2 ;  /* 0x0000000129297824 */ /* 0x010fca00010e0626 */
[----:B------:R0:W-:Y:S02]  /*2bae0*/  STL [R1+0x689c], R41 ;  /* 0x00689c2901007387 */ /* 0x0001e40000100800 */
[----:B0-----:R-:W-:-:S05]  /*2baf0*/  IADD3 R41, P2, R39, R27, RZ ;  /* 0x0000001b27297210 */ /* 0x001fca0007f5e0ff */
[----:B------:R0:W-:Y:S02]  /*2bb00*/  STL [R1+0x68a8], R41 ;  /* 0x0068a82901007387 */ /* 0x0001e40000100800 */
[----:B0-----:R-:W-:-:S05]  /*2bb10*/  IMAD.X R41, R43, 0x1, R34, P4 ;  /* 0x000000012b297824 */ /* 0x001fca00020e0622 */
[----:B------:R0:W-:Y:S02]  /*2bb20*/  STL [R1+0x68a0], R41 ;  /* 0x0068a02901007387 */ /* 0x0001e40000100800 */
[----:B0-----:R-:W-:-:S05]  /*2bb30*/  IADD3 R41, P4, R39, R29, RZ ;  /* 0x0000001d27297210 */ /* 0x001fca0007f9e0ff */
[----:B------:R0:W-:Y:S02]  /*2bb40*/  STL [R1+0x68ac], R41 ;  /* 0x0068ac2901007387 */ /* 0x0001e40000100800 */
[----:B0-----:R-:W-:-:S05]  /*2bb50*/  IMAD.X R41, R43, 0x1, R35, P5 ;  /* 0x000000012b297824 */ /* 0x001fca00028e0623 */
[----:B------:R0:W-:Y:S04]  /*2bb60*/  STL [R1+0x68a4], R41 ;  /* 0x0068a42901007387 */ /* 0x0001e80000100800 */
[----:B0-----:R-:W4:Y:S01]  /*2bb70*/  LDL.LU R41, [R1+0x837c] ;  /* 0x00837c0001297983 */ /* 0x001f220000300800 */
[----:B------:R-:W-:-:S05]  /*2bb80*/  IADD3 R39, P5, R39, R30, RZ ;  /* 0x0000001e27277210 */ /* 0x000fca0007fbe0ff */
[----:B------:R0:W-:Y:S02]  /*2bb90*/  STL [R1+0x6894], R39 ;  /* 0x0068942701007387 */ /* 0x0001e40000100800 */
[----:B0-----:R-:W-:-:S05]  /*2bba0*/  IMAD.X R39, R43, 0x1, R36, P3 ;  /* 0x000000012b277824 */ /* 0x001fca00018e0624 */
[----:B------:R4:W-:Y:S02]  /*2bbb0*/  STL [R1+0x6890], R39 ;  /* 0x0068902701007387 */ /* 0x0009e40000100800 */
[----:B----4-:R-:W-:-:S05]  /*2bbc0*/  IADD3 R39, P3, R41, R26, RZ ;  /* 0x0000001a29277210 */ /* 0x010fca0007f7e0ff */
[----:B------:R0:W-:Y:S02]  /*2bbd0*/  STL [R1+0x6898], R39 ;  /* 0x0068982701007387 */ /* 0x0001e40000100800 */
[----:B0-----:R-:W-:Y:S02]  /*2bbe0*/  IMAD.X R39, R43, 0x1, R38, P1 ;  /* 0x000000012b277824 */ /* 0x001fe400008e0626 */
[----:B------:R-:W4:Y:S04]  /*2bbf0*/  LDL.LU R43, [R1+0x8378] ;  /* 0x00837800012b7983 */ /* 0x000f280000300800 */
[----:B------:R0:W-:Y:S02]  /*2bc00*/  STL [R1+0x687c], R39 ;  /* 0x00687c2701007387 */ /* 0x0001e40000100800 */
[----:B0-----:R-:W-:-:S05]  /*2bc10*/  IADD3 R39, P1, R41, R27, RZ ;  /* 0x0000001b29277210 */ /* 0x001fca0007f3e0ff */
[----:B------:R0:W-:Y:S02]  /*2bc20*/  STL [R1+0x6888], R39 ;  /* 0x0068882701007387 */ /* 0x0001e40000100800 */
[----:B0-----:R-:W-:-:S05]  /*2bc30*/  IMAD.X R39, R3, 0x1, R34, P0 ;  /* 0x0000000103277824 */ /* 0x001fca00000e0622 */
[----:B------:R0:W-:Y:S02]  /*2bc40*/  STL [R1+0x6880], R39 ;  /* 0x0068802701007387 */ /* 0x0001e40000100800 */
[----:B0-----:R-:W-:-:S05]  /*2bc50*/  IADD3 R39, P0, R41, R29, RZ ;  /* 0x0000001d29277210 */ /* 0x001fca0007f1e0ff */
[----:B------:R0:W-:Y:S02]  /*2bc60*/  STL [R1+0x688c], R39 ;  /* 0x00688c2701007387 */ /* 0x0001e40000100800 */
[----:B0-----:R-:W-:Y:S01]  /*2bc70*/  IMAD.X R39, R3, 0x1, R35, P2 ;  /* 0x0000000103277824 */ /* 0x001fe200010e0623 */
[----:B------:R-:W-:-:S04]  /*2bc80*/  IADD3 R41, P2, R41, R30, RZ ;  /* 0x0000001e29297210 */ /* 0x000fc80007f5e0ff */
[----:B------:R0:W-:Y:S04]  /*2bc90*/  STL [R1+0x6884], R39 ;  /* 0x0068842701007387 */ /* 0x0001e80000100800 */
[----:B------:R1:W-:Y:S01]  /*2bca0*/  STL [R1+0x6874], R41 ;  /* 0x0068742901007387 */ /* 0x0003e20000100800 */
[----:B0-----:R-:W-:-:S03]  /*2bcb0*/  IMAD.X R39, R3, 0x1, R36, P4 ;  /* 0x0000000103277824 */ /* 0x001fc600020e0624 */
[----:B-1----:R-:W5:Y:S04]  /*2bcc0*/  LDL.LU R41, [R1+0x80] ;  /* 0x0000800001297983 */ /* 0x002f680000300800 */
[----:B------:R4:W-:Y:S01]  /*2bcd0*/  STL [R1+0x6870], R39 ;  /* 0x0068702701007387 */ /* 0x0009e20000100800 */
[----:B------:R-:W-:Y:S01]  /*2bce0*/  IMAD.X R3, R3, 0x1, R38, P5 ;  /* 0x0000000103037824 */ /* 0x000fe200028e0626 */
[----:B----4-:R-:W-:-:S05]  /*2bcf0*/  IADD3 R39, P4, R43, R26, RZ ;  /* 0x0000001a2b277210 */ /* 0x010fca0007f9e0ff */
[----:B------:R0:W-:Y:S04]  /*2bd00*/  STL [R1+0x6878], R39 ;  /* 0x0068782701007387 */ /* 0x0001e80000100800 */
[----:B------:R2:W-:Y:S01]  /*2bd10*/  STL [R1+0x685c], R3 ;  /* 0x00685c0301007387 */ /* 0x0005e20000100800 */
[----:B0-----:R-:W-:Y:S01]  /*2bd20*/  IADD3 R39, P5, R43, R27, RZ ;  /* 0x0000001b2b277210 */ /* 0x001fe20007fbe0ff */
[----:B--2---:R-:W-:-:S04]  /*2bd30*/  IMAD.X R3, R32, 0x1, R34, P3 ;  /* 0x0000000120037824 */ /* 0x004fc800018e0622 */
        /* <DEDUP_REMOVED lines=10> */
[----:B-1----:R-:W4:Y:S04]  /*2bde0*/  LDL.LU R39, [R1+0x7c] ;  /* 0x00007c0001277983 */ /* 0x002f280000300800 */
[----:B------:R0:W-:Y:S02]  /*2bdf0*/  STL [R1+0x6850], R3 ;  /* 0x0068500301007387 */ /* 0x0001e40000100800 */
[----:B0-----:R-:W-:-:S05]  /*2be00*/  IADD3 R3, P0, R2, R26, RZ ;  /* 0x0000001a02037210 */ /* 0x001fca0007f1e0ff */
[----:B------:R0:W-:Y:S04]  /*2be10*/  STL [R1+0x6858], R3 ;  /* 0x0068580301007387 */ /* 0x0001e80000100800 */
[----:B0-----:R-:W5:Y:S01]  /*2be20*/  LDL.LU R3, [R1+0x8374] ;  /* 0x0083740001037983 */ /* 0x001f620000300800 */
[----:B------:R-:W-:-:S05]  /*2be30*/  IMAD.X R32, R32, 0x1, R38, P2 ;  /* 0x0000000120207824 */ /* 0x000fca00010e0626 */
[----:B------:R0:W-:Y:S02]  /*2be40*/  STL [R1+0x683c], R32 ;  /* 0x00683c2001007387 */ /* 0x0001e40000100800 */
[----:B0-----:R-:W-:-:S05]  /*2be50*/  IADD3 R32, P2, R2, R27, RZ ;  /* 0x0000001b02207210 */ /* 0x001fca0007f5e0ff */
[----:B------:R3:W-:Y:S02]  /*2be60*/  STL [R1+0x6848], R32 ;  /* 0x0068482001007387 */ /* 0x0007e40000100800 */
[----:B---3--:R-:W-:-:S05]  /*2be70*/  IMAD.X R32, R24, 0x1, R34, P4 ;  /* 0x0000000118207824 */ /* 0x008fca00020e0622 */
[----:B------:R0:W-:Y:S02]  /*2be80*/  STL [R1+0x6840], R32 ;  /* 0x0068402001007387 */ /* 0x0001e40000100800 */
[----:B0-----:R-:W-:-:S05]  /*2be90*/  IADD3 R32, P4, R2, R29, RZ ;  /* 0x0000001d02207210 */ /* 0x001fca0007f9e0ff */
[----:B------:R0:W-:Y:S02]  /*2bea0*/  STL [R1+0x684c], R32 ;  /* 0x00684c2001007387 */ /* 0x0001e40000100800 */
[----:B0-----:R-:W-:-:S05]  /*2beb0*/  IMAD.X R32, R24, 0x1, R35, P5 ;  /* 0x0000000118207824 */ /* 0x001fca00028e0623 */
[----:B------:R0:W-:Y:S02]  /*2bec0*/  STL [R1+0x6844], R32 ;  /* 0x0068442001007387 */ /* 0x0001e40000100800 */
[----:B0-----:R-:W-:Y:S01]  /*2bed0*/  IADD3 R32, P5, R2, R30, RZ ;  /* 0x0000001e02207210 */ /* 0x001fe20007fbe0ff */
[----:B------:R-:W-:-:S04]  /*2bee0*/  IMAD.X R2, R24, 0x1, R36, P3 ;  /* 0x0000000118027824 */ /* 0x000fc800018e0624 */
[----:B------:R0:W-:Y:S01]  /*2bef0*/  STL [R1+0x6834], R32 ;  /* 0x0068342001007387 */ /* 0x0001e20000100800 */
[----:B------:R-:W-:-:S03]  /*2bf00*/  IMAD.X R24, R24, 0x1, R38, P1 ;  /* 0x0000000118187824 */ /* 0x000fc600008e0626 */
[----:B0-----:R-:W3:Y:S04]  /*2bf10*/  LDL.LU R32, [R1+0x78] ;  /* 0x0000780001207983 */ /* 0x001ee80000300800 */
[----:B------:R5:W-:Y:S02]  /*2bf20*/  STL [R1+0x6830], R2 ;  /* 0x0068300201007387 */ /* 0x000be40000100800 */
[----:B-----5:R-:W-:-:S05]  /*2bf30*/  IADD3 R2, P3, R3, R26, RZ ;  /* 0x0000001a03027210 */ /* 0x020fca0007f7e0ff */
[----:B------:R0:W-:Y:S04]  /*2bf40*/  STL [R1+0x6838], R2 ;  /* 0x0068380201007387 */ /* 0x0001e80000100800 */
[----:B------:R2:W-:Y:S01]  /*2bf50*/  STL [R1+0x681c], R24 ;  /* 0x00681c1801007387 */ /* 0x0005e20000100800 */
[----:B0-----:R-:W-:Y:S01]  /*2bf60*/  IADD3 R2, P1, R3, R27, RZ ;  /* 0x0000001b03027210 */ /* 0x001fe20007f3e0ff */
[----:B--2---:R-:W-:-:S04]  /*2bf70*/  IMAD.X R24, R43, 0x1, R34, P0 ;  /* 0x000000012b187824 */ /* 0x004fc800000e0622 */
[----:B------:R0:W-:Y:S04]  /*2bf80*/  STL [R1+0x6828], R2 ;  /* 0x0068280201007387 */ /* 0x0001e80000100800 */
[----:B------:R1:W-:Y:S01]  /*2bf90*/  STL [R1+0x6820], R24 ;  /* 0x0068201801007387 */ /* 0x0003e20000100800 */
[----:B0-----:R-:W-:Y:S01]  /*2bfa0*/  IADD3 R2, P0, R3, R29, RZ ;  /* 0x0000001d03027210 */ /* 0x001fe20007f1e0ff */
[----:B-1----:R-:W-:Y:S01]  /*2bfb0*/  IMAD.X R24, R43, 0x1, R35, P2 ;  /* 0x000000012b187824 */ /* 0x002fe200010e0623 */
[----:B------:R-:W-:-:S03]  /*2bfc0*/  IADD3 R3, P2, R3, R30, RZ ;  /* 0x0000001e03037210 */ /* 0x000fc60007f5e0ff */
[----:B------:R0:W-:Y:S04]  /*2bfd0*/  STL [R1+0x682c], R2 ;  /* 0x00682c0201007387 */ /* 0x0001e80000100800 */
[----:B------:R1:W-:Y:S01]  /*2bfe0*/  STL [R1+0x6824], R24 ;  /* 0x0068241801007387 */ /* 0x0003e20000100800 */
[----:B0-----:R-:W-:-:S03]  /*2bff0*/  IMAD.X R2, R43, 0x1, R36, P4 ;  /* 0x000000012b027824 */ /* 0x001fc600020e0624 */
[----:B-1----:R-:W2:Y:S04]  /*2c000*/  LDL.LU R24, [R1+0x74] ;  /* 0x0000740001187983 */ /* 0x002ea80000300800 */
[----:B------:R0:W-:Y:S04]  /*2c010*/  STL [R1+0x6814], R3 ;  /* 0x0068140301007387 */ /* 0x0001e80000100800 */
[----:B------:R1:W-:Y:S01]  /*2c020*/  STL [R1+0x6810], R2 ;  /* 0x0068100201007387 */ /* 0x0003e20000100800 */
[C---:B0-----:R-:W-:Y:S01]  /*2c030*/  IADD3 R3, P4, R4.reuse, R26, RZ ;  /* 0x0000001a04037210 */ /* 0x041fe20007f9e0ff */
[----:B-1----:R-:W-:Y:S01]  /*2c040*/  IMAD.X R2, R43, 0x1, R38, P5 ;  /* 0x000000012b027824 */ /* 0x002fe200028e0626 */
[----:B------:R-:W-:-:S03]  /*2c050*/  IADD3 R43, P5, R4, R27, RZ ;  /* 0x0000001b042b7210 */ /* 0x000fc60007fbe0ff */
[----:B------:R0:W-:Y:S04]  /*2c060*/  STL [R1+0x6818], R3 ;  /* 0x0068180301007387 */ /* 0x0001e80000100800 */
[----:B------:R1:W-:Y:S04]  /*2c070*/  STL [R1+0x67fc], R2 ;  /* 0x0067fc0201007387 */ /* 0x0003e80000100800 */
[----:B------:R5:W-:Y:S01]  /*2c080*/  STL [R1+0x6808], R43 ;  /* 0x0068082b01007387 */ /* 0x000be20000100800 */
[----:B0-----:R-:W-:Y:S01]  /*2c090*/  IMAD.X R3, R41, 0x1, R34, P3 ;  /* 0x0000000129037824 */ /* 0x001fe200018e0622 */
[----:B-1----:R-:W-:-:S04]  /*2c0a0*/  IADD3 R2, P3, R4, R29, RZ ;  /* 0x0000001d04027210 */ /* 0x002fc80007f7e0ff */
[----:B------:R0:W-:Y:S01]  /*2c0b0*/  STL [R1+0x6800], R3 ;  /* 0x0068000301007387 */ /* 0x0001e20000100800 */
[----:B-----5:R-:W-:-:S03]  /*2c0c0*/  IMAD.X R43, R41, 0x1, R35, P1 ;  /* 0x00000001292b7824 */ /* 0x020fc600008e0623 */
[----:B------:R1:W-:Y:S04]  /*2c0d0*/  STL [R1+0x680c], R2 ;  /* 0x00680c0201007387 */ /* 0x0003e80000100800 */
[----:B------:R5:W-:Y:S01]  /*2c0e0*/  STL [R1+0x6804], R43 ;  /* 0x0068042b01007387 */ /* 0x000be20000100800 */
[----:B0-----:R-:W-:Y:S01]  /*2c0f0*/  IADD3 R3, P1, R4, R30, RZ ;  /* 0x0000001e04037210 */ /* 0x001fe20007f3e0ff */
[----:B-1----:R-:W-:Y:S02]  /*2c100*/  IMAD.X R2, R41, 0x1, R36, P0 ;  /* 0x0000000129027824 */ /* 0x002fe400000e0624 */
[----:B-----5:R-:W5:Y:S04]  /*2c110*/  LDL.LU R43, [R1+0x70] ;  /* 0x00007000012b7983 */ /* 0x020f680000300800 */
[----:B------:R0:W-:Y:S04]  /*2c120*/  STL [R1+0x67f4], R3 ;  /* 0x0067f40301007387 */ /* 0x0001e80000100800 */
[----:B------:R1:W-:Y:S01]  /*2c130*/  STL [R1+0x67f0], R2 ;  /* 0x0067f00201007387 */ /* 0x0003e20000100800 */
[----:B0-----:R-:W-:Y:S01]  /*2c140*/  IADD3 R3, P0, R5, R26, RZ ;  /* 0x0000001a05037210 */ /* 0x001fe20007f1e0ff */
[----:B-1----:R-:W-:Y:S01]  /*2c150*/  IMAD.X R2, R41, 0x1, R38, P2 ;  /* 0x0000000129027824 */ /* 0x002fe200010e0626 */
[----:B------:R-:W-:-:S03]  /*2c160*/  IADD3 R4, P2, R5, R27, RZ ;  /* 0x0000001b05047210 */ /* 0x000fc60007f5e0ff */
[----:B------:R4:W-:Y:S04]  /*2c170*/  STL [R1+0x67f8], R3 ;  /* 0x0067f80301007387 */ /* 0x0009e80000100800 */
[----:B------:R0:W-:Y:S04]  /*2c180*/  STL [R1+0x67dc], R2 ;  /* 0x0067dc0201007387 */ /* 0x0001e80000100800 */
[----:B------:R1:W-:Y:S01]  /*2c190*/  STL [R1+0x67e8], R4 ;  /* 0x0067e80401007387 */ /* 0x0003e20000100800 */
[----:B----4-:R-:W-:Y:S01]  /*2c1a0*/  IMAD.X R3, R39, 0x1, R34, P4 ;  /* 0x0000000127037824 */ /* 0x010fe200020e0622 */
[----:B0-----:R-:W-:-:S04]  /*2c1b0*/  IADD3 R2, P4, R5, R29, RZ ;  /* 0x0000001d05027210 */ /* 0x001fc80007f9e0ff */
[----:B------:R0:W-:Y:S01]  /*2c1c0*/  STL [R1+0x67e0], R3 ;  /* 0x0067e00301007387 */ /* 0x0001e20000100800 */
[----:B-1----:R-:W-:-:S03]  /*2c1d0*/  IMAD.X R4, R39, 0x1, R35, P5 ;  /* 0x0000000127047824 */ /* 0x002fc600028e0623 */
[----:B------:R1:W-:Y:S04]  /*2c1e0*/  STL [R1+0x67ec], R2 ;  /* 0x0067ec0201007387 */ /* 0x0003e80000100800 */
[----:B------:R-:W-:Y:S04]  /*2c1f0*/  STL [R1+0x67e4], R4 ;  /* 0x0067e40401007387 */ /* 0x000fe80000100800 */
[----:B------:R-:W4:Y:S01]  /*2c200*/  LDL.LU R41, [R1+0x6c] ;  /* 0x00006c0001297983 */ /* 0x000f220000300800 */
[----:B0-----:R-:W-:Y:S01]  /*2c210*/  IADD3 R3, P5, R5, R30, RZ ;  /* 0x0000001e05037210 */ /* 0x001fe20007fbe0ff */
[----:B-1----:R-:W-:-:S04]  /*2c220*/  IMAD.X R2, R39, 0x1, R36, P3 ;  /* 0x0000000127027824 */ /* 0x002fc800018e0624 */
        /* <DEDUP_REMOVED lines=8> */
[----:B---3--:R-:W-:Y:S01]  /*2c2b0*/  IMAD.X R3, R32, 0x1, R34, P0 ;  /* 0x0000000120037824 */ /* 0x008fe200000e0622 */
[----:B0-----:R-:W-:-:S04]  /*2c2c0*/  IADD3 R2, P0, R6, R29, RZ ;  /* 0x0000001d06027210 */ /* 0x001fc80007f1e0ff */
[----:B------:R0:W-:Y:S01]  /*2c2d0*/  STL [R1+0x67c0], R3 ;  /* 0x0067c00301007387 */ /* 0x0001e20000100800 */
[----:B-1----:R-:W-:-:S03]  /*2c2e0*/  IMAD.X R4, R32, 0x1, R35, P2 ;  /* 0x0000000120047824 */ /* 0x002fc600010e0623 */
[----:B------:R1:W-:Y:S04]  /*2c2f0*/  STL [R1+0x67cc], R2 ;  /* 0x0067cc0201007387 */ /* 0x0003e80000100800 */
[----:B------:R-:W-:Y:S01]  /*2c300*/  STL [R1+0x67c4], R4 ;  /* 0x0067c40401007387 */ /* 0x000fe20000100800 */
[----:B0-----:R-:W-:-:S03]  /*2c310*/  IADD3 R3, P2, R6, R30, RZ ;  /* 0x0000001e06037210 */ /* 0x001fc60007f5e0ff */
[----:B------:R-:W3:Y:S01]  /*2c320*/  LDL.LU R39, [R1+0x68] ;  /* 0x0000680001277983 */ /* 0x000ee20000300800 */
[----:B-1----:R-:W-:-:S03]  /*2c330*/  IMAD.X R2, R32, 0x1, R36, P4 ;  /* 0x0000000120027824 */ /* 0x002fc600020e0624 */
        /* <DEDUP_REMOVED lines=8> */
[C---:B--2---:R-:W-:Y:S01]  /*2c3c0*/  IMAD.X R3, R24.reuse, 0x1, R34, P3 ;  /* 0x0000000118037824 */ /* 0x044fe200018e0622 */
[----:B0-----:R-:W-:Y:S01]  /*2c3d0*/  IADD3 R2, P3, R7, R29, RZ ;  /* 0x0000001d07027210 */ /* 0x001fe20007f7e0ff */
[----:B-1----:R-:W-:-:S03]  /*2c3e0*/  IMAD.X R4, R24, 0x1, R35, P1 ;  /* 0x0000000118047824 */ /* 0x002fc600008e0623 */
[----:B------:R0:W-:Y:S04]  /*2c3f0*/  STL [R1+0x67a0], R3 ;  /* 0x0067a00301007387 */ /* 0x0001e80000100800 */
[----:B------:R1:W-:Y:S04]  /*2c400*/  STL [R1+0x67ac], R2 ;  /* 0x0067ac0201007387 */ /* 0x0003e80000100800 */
[----:B------:R-:W-:Y:S01]  /*2c410*/  STL [R1+0x67a4], R4 ;  /* 0x0067a40401007387 */ /* 0x000fe20000100800 */
[----:B0-----:R-:W-:-:S03]  /*2c420*/  IADD3 R3, P1, R7, R30, RZ ;  /* 0x0000001e07037210 */ /* 0x001fc60007f3e0ff */
[----:B------:R-:W2:Y:S01]  /*2c430*/  LDL.LU R32, [R1+0x64] ;  /* 0x0000640001207983 */ /* 0x000ea20000300800 */
[----:B-1----:R-:W-:-:S03]  /*2c440*/  IMAD.X R2, R24, 0x1, R36, P0 ;  /* 0x0000000118027824 */ /* 0x002fc600000e0624 */
        /* <DEDUP_REMOVED lines=8> */
[C---:B-----5:R-:W-:Y:S01]  /*2c4d0*/  IMAD.X R3, R43.reuse, 0x1, R34, P4 ;  /* 0x000000012b037824 */ /* 0x060fe200020e0622 */
[----:B0-----:R-:W-:Y:S01]  /*2c4e0*/  IADD3 R2, P4, R8, R29, RZ ;  /* 0x0000001d08027210 */ /* 0x001fe20007f9e0ff */
[----:B-1----:R-:W-:-:S03]  /*2c4f0*/  IMAD.X R4, R43, 0x1, R35, P5 ;  /* 0x000000012b047824 */ /* 0x002fc600028e0623 */
[----:B------:R0:W-:Y:S04]  /*2c500*/  STL [R1+0x6780], R3 ;  /* 0x0067800301007387 */ /* 0x0001e80000100800 */
[----:B------:R1:W-:Y:S04]  /*2c510*/  STL [R1+0x678c], R2 ;  /* 0x00678c0201007387 */ /* 0x0003e80000100800 */
[----:B------:R-:W-:Y:S01]  /*2c520*/  STL [R1+0x6784], R4 ;  /* 0x0067840401007387 */ /* 0x000fe20000100800 */
[----:B0-----:R-:W-:-:S03]  /*2c530*/  IADD3 R3, P5, R8, R30, RZ ;  /* 0x0000001e08037210 */ /* 0x001fc60007fbe0ff */
[----:B------:R-:W5:Y:S01]  /*2c540*/  LDL.LU R24, [R1+0x60] ;  /* 0x0000600001187983 */ /* 0x000f620000300800 */
        /* <DEDUP_REMOVED lines=60> */
[----:B-----5:R-:W-:Y:S01]  /*2c910*/  IMAD.X R3, R24, 0x1, R34, P0 ;  /* 0x0000000118037824 */ /* 0x020fe200000e0622 */
        /* <DEDUP_REMOVED lines=50> */
[----:B--2---:R-:W-:Y:S01]  /*2cc40*/  IMAD.X R3, R39, 0x1, R34, P0 ;  /* 0x0000000127037824 */ /* 0x004fe200000e0622 */
        /* <DEDUP_REMOVED lines=295> */
[----:B------:R-:W5:Y:S01]  /*2dec0*/  LDL.LU R32, [R1] ;  /* 0x0000000001207983 */ /* 0x000f620000300800 */
        /* <DEDUP_REMOVED lines=9> */
[----:B----4-:R-:W-:-:S03]  /*2df60*/  IMAD.X R3, R43, 0x1, R34, P0 ;  /* 0x000000012b037824 */ /* 0x010fc600000e0622 */
[----:B------:R-:W4:Y:S01]  /*2df70*/  LDL.LU R24, [R1+0xa0] ;  /* 0x0000a00001187983 */ /* 0x000f220000300800 */
[----:B0-----:R-:W-:-:S03]  /*2df80*/  IADD3 R2, P0, R46, R29, RZ ;  /* 0x0000001d2e027210 */ /* 0x001fc60007f1e0ff */
[----:B------:R0:W-:Y:S01]  /*2df90*/  STL [R1+0x6460], R3 ;  /* 0x0064600301007387 */ /* 0x0001e20000100800 */
[----:B-1----:R-:W-:-:S03]  /*2dfa0*/  IMAD.X R4, R43, 0x1, R36, P4 ;  /* 0x000000012b047824 */ /* 0x002fc600020e0624 */
[----:B------:R1:W-:Y:S01]  /*2dfb0*/  STL [R1+0x646c], R2 ;  /* 0x00646c0201007387 */ /* 0x0003e20000100800 */
[----:B0-----:R-:W-:Y:S01]  /*2dfc0*/  IMAD.X R3, R43, 0x1, R35, P2 ;  /* 0x000000012b037824 */ /* 0x001fe200010e0623 */
[----:B-1----:R-:W-:-:S04]  /*2dfd0*/  IADD3 R2, P2, R46, R30, RZ ;  /* 0x0000001e2e027210 */ /* 0x002fc80007f5e0ff */
[----:B------:R0:W-:Y:S04]  /*2dfe0*/  STL [R1+0x6464], R3 ;  /* 0x0064640301007387 */ /* 0x0001e80000100800 */
[----:B------:R1:W-:Y:S04]  /*2dff0*/  STL [R1+0x6454], R2 ;  /* 0x0064540201007387 */ /* 0x0003e80000100800 */
[----:B------:R1:W-:Y:S01]  /*2e000*/  STL [R1+0x6450], R4 ;  /* 0x0064500401007387 */ /* 0x0003e20000100800 */
[----:B0-----:R-:W-:Y:S01]  /*2e010*/  IADD3 R3, P4, R47, R26, RZ ;  /* 0x0000001a2f037210 */ /* 0x001fe20007f9e0ff */
[----:B-1----:R-:W-:-:S04]  /*2e020*/  IMAD.X R2, R43, 0x1, R38, P5 ;  /* 0x000000012b027824 */ /* 0x002fc800028e0626 */
[----:B------:R3:W-:Y:S01]  /*2e030*/  STL [R1+0x6458], R3 ;  /* 0x0064580301007387 */ /* 0x0007e20000100800 */
[----:B------:R-:W-:-:S03]  /*2e040*/  IADD3 R4, P5, R47, R27, RZ ;  /* 0x0000001b2f047210 */ /* 0x000fc60007fbe0ff */
[----:B------:R0:W-:Y:S04]  /*2e050*/  STL [R1+0x643c], R2 ;  /* 0x00643c0201007387 */ /* 0x0001e80000100800 */
[----:B------:R1:W-:Y:S04]  /*2e060*/  STL [R1+0x6448], R4 ;  /* 0x0064480401007387 */ /* 0x0003e80000100800 */
[----:B------:R-:W4:Y:S01]  /*2e070*/  LDL.LU R43, [R1+0xa4] ;  /* 0x0000a400012b7983 */ /* 0x000f220000300800 */
[----:B---3--:R-:W-:Y:S01]  /*2e080*/  IMAD.X R3, R41, 0x1, R34, P3 ;  /* 0x0000000129037824 */ /* 0x008fe200018e0622 */
[----:B0-----:R-:W-:-:S04]  /*2e090*/  IADD3 R2, P3, R47, R29, RZ ;  /* 0x0000001d2f027210 */ /* 0x001fc80007f7e0ff */
        /* <DEDUP_REMOVED lines=11> */
[----:B---3--:R-:W-:-:S03]  /*2e150*/  IADD3 R4, P2, R48, R27, RZ ;  /* 0x0000001b30047210 */ /* 0x008fc60007f5e0ff */
[----:B------:R0:W-:Y:S04]  /*2e160*/  STL [R1+0x641c], R2 ;  /* 0x00641c0201007387 */ /* 0x0001e80000100800 */
[----:B------:R1:W-:Y:S04]  /*2e170*/  STL [R1+0x6428], R4 ;  /* 0x0064280401007387 */ /* 0x0003e80000100800 */
[----:B------:R-:W3:Y:S01]  /*2e180*/  LDL.LU R41, [R1+0xb0] ;  /* 0x0000b00001297983 */ /* 0x000ee20000300800 */
[----:B------:R-:W-:Y:S01]  /*2e190*/  SHF.R.S32.HI R61, RZ, 0x1f, R49 ;  /* 0x0000001fff3d7819 */ /* 0x000fe20000011431 */
[C---:B--2---:R-:W-:Y:S01]  /*2e1a0*/  IMAD.X R3, R39.reuse, 0x1, R34, P4 ;  /* 0x0000000127037824 */ /* 0x044fe200020e0622 */
[----:B0-----:R-:W-:Y:S01]  /*2e1b0*/  IADD3 R2, P4, R48, R29, RZ ;  /* 0x0000001d30027210 */ /* 0x001fe20007f9e0ff */
[----:B-1----:R-:W-:-:S03]  /*2e1c0*/  IMAD.X R4, R39, 0x1, R36, P3 ;  /* 0x0000000127047824 */ /* 0x002fc600018e0624 */
[----:B------:R0:W-:Y:S04]  /*2e1d0*/  STL [R1+0x6420], R3 ;  /* 0x0064200301007387 */ /* 0x0001e80000100800 */
        /* <DEDUP_REMOVED lines=9> */
[----:B--2---:R-:W-:-:S03]  /*2e270*/  IADD3 R4, P1, R49, R27, RZ ;  /* 0x0000001b31047210 */ /* 0x004fc60007f3e0ff */
[----:B------:R0:W-:Y:S04]  /*2e280*/  STL [R1+0x63fc], R2 ;  /* 0x0063fc0201007387 */ /* 0x0001e80000100800 */
[----:B------:R1:W-:Y:S04]  /*2e290*/  STL [R1+0x6408], R4 ;  /* 0x0064080401007387 */ /* 0x0003e80000100800 */
[----:B------:R-:W2:Y:S01]  /*2e2a0*/  LDL.LU R39, [R1+0xb4] ;  /* 0x0000b40001277983 */ /* 0x000ea20000300800 */
[C---:B-----5:R-:W-:Y:S01]  /*2e2b0*/  IMAD.X R3, R32.reuse, 0x1, R34, P0 ;  /* 0x0000000120037824 */ /* 0x060fe200000e0622 */
        /* <DEDUP_REMOVED lines=9> */
[----:B----4-:R-:W-:Y:S01]  /*2e350*/  IADD3 R3, P4, R24, R26, RZ ;  /* 0x0000001a18037210 */ /* 0x010fe20007f9e0ff */
[----:B0-----:R-:W-:Y:S01]  /*2e360*/  IMAD.X R2, R32, 0x1, R38, P5 ;  /* 0x0000000120027824 */ /* 0x001fe200028e0626 */
[----:B-1----:R-:W-:-:S03]  /*2e370*/  IADD3 R4, P5, R24, R27, RZ ;  /* 0x0000001b18047210 */ /* 0x002fc60007fbe0ff */
[----:B------:R0:W-:Y:S04]  /*2e380*/  STL [R1+0x63f8], R3 ;  /* 0x0063f80301007387 */ /* 0x0001e80000100800 */
[----:B------:R1:W-:Y:S04]  /*2e390*/  STL [R1+0x63d0], R2 ;  /* 0x0063d00201007387 */ /* 0x0003e80000100800 */
[----:B------:R4:W-:Y:S01]  /*2e3a0*/  STL [R1+0x63e0], R4 ;  /* 0x0063e00401007387 */ /* 0x0009e20000100800 */
[----:B0-----:R-:W-:-:S03]  /*2e3b0*/  IMAD.X R3, R61, 0x1, R34, P3 ;  /* 0x000000013d037824 */ /* 0x001fc600018e0622 */
[----:B------:R-:W5:Y:S01]  /*2e3c0*/  LDL.LU R32, [R1+0xd4] ;  /* 0x0000d40001207983 */ /* 0x000f620000300800 */
[----:B-1----:R-:W-:-:S03]  /*2e3d0*/  IADD3 R2, P3, R24, R29, RZ ;  /* 0x0000001d18027210 */ /* 0x002fc60007f7e0ff */
[----:B------:R0:W-:Y:S01]  /*2e3e0*/  STL [R1+0x63d4], R3 ;  /* 0x0063d40301007387 */ /* 0x0001e20000100800 */
[----:B----4-:R-:W-:-:S03]  /*2e3f0*/  IMAD.X R4, R61, 0x1, R36, P0 ;  /* 0x000000013d047824 */ /* 0x010fc600000e0624 */
        /* <DEDUP_REMOVED lines=9> */
[----:B----4-:R-:W-:-:S03]  /*2e490*/  IADD3 R4, P2, R43, R27, RZ ;  /* 0x0000001b2b047210 */ /* 0x010fc60007f5e0ff */
[----:B------:R1:W-:Y:S04]  /*2e4a0*/  STL [R1+0x63b0], R2 ;  /* 0x0063b00201007387 */ /* 0x0003e80000100800 */
[----:B------:R4:W-:Y:S04]  /*2e4b0*/  STL [R1+0x63c0], R4 ;  /* 0x0063c00401007387 */ /* 0x0009e80000100800 */
[----:B------:R-:W5:Y:S01]  /*2e4c0*/  LDL.LU R24, [R1+0xd8] ;  /* 0x0000d80001187983 */ /* 0x000f620000300800 */
[----:B------:R-:W-:-:S05]  /*2e4d0*/  SHF.R.S32.HI R50, RZ, 0x1f, R50 ;  /* 0x0000001fff327819 */ /* 0x000fca0000011432 */
[----:B0-----:R-:W-:Y:S01]  /*2e4e0*/  IMAD.X R3, R50, 0x1, R34, P4 ;  /* 0x0000000132037824 */ /* 0x001fe200020e0622 */
[----:B-1----:R-:W-:-:S04]  /*2e4f0*/  IADD3 R2, P4, R43, R29, RZ ;  /* 0x0000001d2b027210 */ /* 0x002fc80007f9e0ff */
[----:B------:R0:W-:Y:S01]  /*2e500*/  STL [R1+0x63b4], R3 ;  /* 0x0063b40301007387 */ /* 0x0001e20000100800 */
[----:B----4-:R-:W-:-:S03]  /*2e510*/  IMAD.X R4, R50, 0x1, R36, P3 ;  /* 0x0000000132047824 */ /* 0x010fc600018e0624 */
[----:B------:R1:W-:Y:S01]  /*2e520*/  STL [R1+0x63c4], R2 ;  /* 0x0063c40201007387 */ /* 0x0003e20000100800 */
[----:B0-----:R-:W-:Y:S01]  /*2e530*/  IMAD.X R3, R50, 0x1, R35, P5 ;  /* 0x0000000132037824 */ /* 0x001fe200028e0623 */
[----:B-1----:R-:W-:-:S04]  /*2e540*/  IADD3 R2, P5, R43, R30, RZ ;  /* 0x0000001e2b027210 */ /* 0x002fc80007fbe0ff */
[----:B------:R3:W-:Y:S01]  /*2e550*/  STL [R1+0x63b8], R3 ;  /* 0x0063b80301007387 */ /* 0x0007e20000100800 */
[----:B------:R-:W-:-:S03]  /*2e560*/  SHF.R.S32.HI R51, RZ, 0x1f, R51 ;  /* 0x0000001fff337819 */ /* 0x000fc60000011433 */
[----:B------:R0:W-:Y:S04]  /*2e570*/  STL [R1+0x63c8], R2 ;  /* 0x0063c80201007387 */ /* 0x0001e80000100800 */
[----:B------:R1:W-:Y:S01]  /*2e580*/  STL [R1+0x63bc], R4 ;  /* 0x0063bc0401007387 */ /* 0x0003e20000100800 */
[----:B---3--:R-:W-:Y:S01]  /*2e590*/  IADD3 R3, P3, R41, R26, RZ ;  /* 0x0000001a29037210 */ /* 0x008fe20007f7e0ff */
[----:B0-----:R-:W-:-:S04]  /*2e5a0*/  IMAD.X R2, R50, 0x1, R38, P1 ;  /* 0x0000000132027824 */ /* 0x001fc800008e0626 */
[----:B------:R0:W-:Y:S01]  /*2e5b0*/  STL [R1+0x63cc], R3 ;  /* 0x0063cc0301007387 */ /* 0x0001e20000100800 */
[----:B-1----:R-:W-:-:S03]  /*2e5c0*/  IADD3 R4, P1, R41, R27, RZ ;  /* 0x0000001b29047210 */ /* 0x002fc60007f3e0ff */
[----:B------:R1:W-:Y:S04]  /*2e5d0*/  STL [R1+0x6390], R2 ;  /* 0x0063900201007387 */ /* 0x0003e80000100800 */
[----:B------:R3:W-:Y:S01]  /*2e5e0*/  STL [R1+0x63a0], R4 ;  /* 0x0063a00401007387 */ /* 0x0007e20000100800 */
[----:B0-----:R-:W-:-:S03]  /*2e5f0*/  IMAD.X R3, R51, 0x1, R34, P0 ;  /* 0x0000000133037824 */ /* 0x001fc600000e0622 */
[----:B------:R-:W4:Y:S01]  /*2e600*/  LDL.LU R43, [R1+0xdc] ;  /* 0x0000dc00012b7983 */ /* 0x000f220000300800 */
[----:B-1----:R-:W-:-:S03]  /*2e610*/  IADD3 R2, P0, R41, R29, RZ ;  /* 0x0000001d29027210 */ /* 0x002fc60007f1e0ff */
[----:B------:R0:W-:Y:S04]  /*2e620*/  STL [R1+0x6394], R3 ;  /* 0x0063940301007387 */ /* 0x0001e80000100800 */
[----:B------:R1:W-:Y:S01]  /*2e630*/  STL [R1+0x63a4], R2 ;  /* 0x0063a40201007387 */ /* 0x0003e20000100800 */
[C---:B---3--:R-:W-:Y:S02]  /*2e640*/  IMAD.X R4, R51.reuse, 0x1, R36, P4 ;  /* 0x0000000133047824 */ /* 0x048fe400020e0624 */
[----:B0-----:R-:W-:Y:S01]  /*2e650*/  IMAD.X R3, R51, 0x1, R35, P2 ;  /* 0x0000000133037824 */ /* 0x001fe200010e0623 */
[----:B-1----:R-:W-:-:S04]  /*2e660*/  IADD3 R2, P2, R41, R30, RZ ;  /* 0x0000001e29027210 */ /* 0x002fc80007f5e0ff */
[----:B------:R-:W-:Y:S01]  /*2e670*/  STL [R1+0x6398], R3 ;  /* 0x0063980301007387 */ /* 0x000fe20000100800 */
[----:B------:R-:W-:-:S03]  /*2e680*/  SHF.R.S32.HI R52, RZ, 0x1f, R52 ;  /* 0x0000001fff347819 */ /* 0x000fc60000011434 */
[----:B------:R0:W-:Y:S04]  /*2e690*/  STL [R1+0x63a8], R2 ;  /* 0x0063a80201007387 */ /* 0x0001e80000100800 */
[----:B------:R1:W-:Y:S01]  /*2e6a0*/  STL [R1+0x639c], R4 ;  /* 0x00639c0401007387 */ /* 0x0003e20000100800 */
[----:B0-----:R-:W-:Y:S01]  /*2e6b0*/  IMAD.X R2, R51, 0x1, R38, P5 ;  /* 0x0000000133027824 */ /* 0x001fe200028e0626 */
[----:B------:R-:W-:Y:S02]  /*2e6c0*/  SHF.R.S32.HI R53, RZ, 0x1f, R53 ;  /* 0x0000001fff357819 */ /* 0x000fe40000011435 */
[C---:B--2---:R-:W-:Y:S02]  /*2e6d0*/  IADD3 R3, P4, R39.reuse, R26, RZ ;  /* 0x0000001a27037210 */ /* 0x044fe40007f9e0ff */
[----:B-1----:R-:W-:-:S03]  /*2e6e0*/  IADD3 R4, P5, R39, R27, RZ ;  /* 0x0000001b27047210 */ /* 0x002fc60007fbe0ff */
[----:B------:R0:W-:Y:S04]  /*2e6f0*/  STL [R1+0x63ac], R3 ;  /* 0x0063ac0301007387 */ /* 0x0001e80000100800 */
[----:B------:R1:W-:Y:S01]  /*2e700*/  STL [R1+0x6370], R2 ;  /* 0x0063700201007387 */ /* 0x0003e20000100800 */
[----:B0-----:R-:W-:-:S03]  /*2e710*/  IMAD.X R3, R52, 0x1, R34, P3 ;  /* 0x0000000134037824 */ /* 0x001fc600018e0622 */
[----:B------:R0:W-:Y:S01]  /*2e720*/  STL [R1+0x6380], R4 ;  /* 0x0063800401007387 */ /* 0x0001e20000100800 */
[----:B-1----:R-:W-:-:S03]  /*2e730*/  IADD3 R2, P3, R39, R29, RZ ;  /* 0x0000001d27027210 */ /* 0x002fc60007f7e0ff */
[----:B------:R-:W2:Y:S04]  /*2e740*/  LDL.LU R41, [R1+0xe0] ;  /* 0x0000e00001297983 */ /* 0x000ea80000300800 */
[----:B------:R1:W-:Y:S04]  /*2e750*/  STL [R1+0x6374], R3 ;  /* 0x0063740301007387 */ /* 0x0003e80000100800 */
[----:B------:R3:W-:Y:S01]  /*2e760*/  STL [R1+0x6384], R2 ;  /* 0x0063840201007387 */ /* 0x0007e20000100800 */
[C---:B0-----:R-:W-:Y:S02]  /*2e770*/  IMAD.X R4, R52.reuse, 0x1, R36, P0 ;  /* 0x0000000134047824 */ /* 0x041fe400000e0624 */
[----:B-1----:R-:W-:Y:S01]  /*2e780*/  IMAD.X R3, R52, 0x1, R35, P1 ;  /* 0x0000000134037824 */ /* 0x002fe200008e0623 */
[----:B---3--:R-:W-:-:S04]  /*2e790*/  IADD3 R2, P1, R39, R30, RZ ;  /* 0x0000001e27027210 */ /* 0x008fc80007f3e0ff */
[----:B------:R-:W-:Y:S04]  /*2e7a0*/  STL [R1+0x6378], R3 ;  /* 0x0063780301007387 */ /* 0x000fe80000100800 */
[----:B------:R0:W-:Y:S04]  /*2e7b0*/  STL [R1+0x6388], R2 ;  /* 0x0063880201007387 */ /* 0x0001e80000100800 */
[----:B------:R1:W-:Y:S01]  /*2e7c0*/  STL [R1+0x637c], R4 ;  /* 0x00637c0401007387 */ /* 0x0003e20000100800 */
[----:B0-----:R-:W-:Y:S01]  /*2e7d0*/  IMAD.X R2, R52, 0x1, R38, P2 ;  /* 0x0000000134027824 */ /* 0x001fe200010e0626 */
[----:B-----5:R-:W-:-:S02]  /*2e7e0*/  IADD3 R3, P0, R32, R26, RZ ;  /* 0x0000001a20037210 */ /* 0x020fc40007f1e0ff */
[----:B-1----:R-:W-:-:S03]  /*2e7f0*/  IADD3 R4, P2, R32, R27, RZ ;  /* 0x0000001b20047210 */ /* 0x002fc60007f5e0ff */
[----:B------:R0:W-:Y:S04]  /*2e800*/  STL [R1+0x638c], R3 ;  /* 0x00638c0301007387 */ /* 0x0001e80000100800 */
[----:B------:R1:W-:Y:S01]  /*2e810*/  STL [R1+0x6350], R2 ;  /* 0x0063500201007387 */ /* 0x0003e20000100800 */
[----:B0-----:R-:W-:-:S03]  /*2e820*/  IMAD.X R3, R53, 0x1, R34, P4 ;  /* 0x0000000135037824 */ /* 0x001fc600020e0622 */
[----:B------:R0:W-:Y:S01]  /*2e830*/  STL [R1+0x6360], R4 ;  /* 0x0063600401007387 */ /* 0x0001e20000100800 */
[----:B-1----:R-:W-:-:S03]  /*2e840*/  IADD3 R2, P4, R32, R29, RZ ;  /* 0x0000001d20027210 */ /* 0x002fc60007f9e0ff */
[----:B------:R-:W3:Y:S04]  /*2e850*/  LDL.LU R39, [R1+0xe4] ;  /* 0x0000e40001277983 */ /* 0x000ee80000300800 */
[----:B------:R1:W-:Y:S01]  /*2e860*/  STL [R1+0x6354], R3 ;  /* 0x0063540301007387 */ /* 0x0003e20000100800 */
[----:B0-----:R-:W-:-:S03]  /*2e870*/  IMAD.X R4, R53, 0x1, R36, P3 ;  /* 0x0000000135047824 */ /* 0x001fc600018e0624 */
[----:B------:R0:W-:Y:S01]  /*2e880*/  STL [R1+0x6364], R2 ;  /* 0x0063640201007387 */ /* 0x0001e20000100800 */
[----:B-1----:R-:W-:Y:S01]  /*2e890*/  IMAD.X R3, R53, 0x1, R35, P5 ;  /* 0x0000000135037824 */ /* 0x002fe200028e0623 */
[----:B0-----:R-:W-:-:S04]  /*2e8a0*/  IADD3 R2, P5, R32, R30, RZ ;  /* 0x0000001e20027210 */ /* 0x001fc80007fbe0ff */
[----:B------:R0:W-:Y:S04]  /*2e8b0*/  STL [R1+0x6358], R3 ;  /* 0x0063580301007387 */ /* 0x0001e80000100800 */
[----:B------:R1:W-:Y:S04]  /*2e8c0*/  STL [R1+0x6368], R2 ;  /* 0x0063680201007387 */ /* 0x0003e80000100800 */
[----:B------:R5:W-:Y:S01]  /*2e8d0*/  STL [R1+0x635c], R4 ;  /* 0x00635c0401007387 */ /* 0x000be20000100800 */
[----:B0-----:R-:W-:Y:S01]  /*2e8e0*/  IADD3 R3, P3, R24, R26, RZ ;  /* 0x0000001a18037210 */ /* 0x001fe20007f7e0ff */
[----:B-1----:R-:W-:-:S04]  /*2e8f0*/  IMAD.X R2, R53, 0x1, R38, P1 ;  /* 0x0000000135027824 */ /* 0x002fc800008e0626 */
[----:B------:R0:W-:Y:S01]  /*2e900*/  STL [R1+0x636c], R3 ;  /* 0x00636c0301007387 */ /* 0x0001e20000100800 */
[----:B-----5:R-:W-:-:S03]  /*2e910*/  IADD3 R4, P1, R24, R27, RZ ;  /* 0x0000001b18047210 */ /* 0x020fc60007f3e0ff */
[----:B------:R1:W-:Y:S04]  /*2e920*/  STL [R1+0x6330], R2 ;  /* 0x0063300201007387 */ /* 0x0003e80000100800 */
[----:B------:R5:W-:Y:S04]  /*2e930*/  STL [R1+0x6340], R4 ;  /* 0x0063400401007387 */ /* 0x000be80000100800 */
[----:B------:R-:W3:Y:S01]  /*2e940*/  LDL.LU R32, [R1+0xe8] ;  /* 0x0000e80001207983 */ /* 0x000ee20000300800 */
[----:B------:R-:W-:-:S05]  /*2e950*/  SHF.R.S32.HI R54, RZ, 0x1f, R54 ;  /* 0x0000001fff367819 */ /* 0x000fca0000011436 */
[----:B0-----:R-:W-:Y:S01]  /*2e960*/  IMAD.X R3, R54, 0x1, R34, P0 ;  /* 0x0000000136037824 */ /* 0x001fe200000e0622 */
[----:B-1----:R-:W-:Y:S01]  /*2e970*/  IADD3 R2, P0, R24, R29, RZ ;  /* 0x0000001d18027210 */ /* 0x002fe20007f1e0ff */
[----:B-----5:R-:W-:-:S03]  /*2e980*/  IMAD.X R4, R54, 0x1, R35, P2 ;  /* 0x0000000136047824 */ /* 0x020fc600010e0623 */
[----:B------:R0:W-:Y:S01]  /*2e990*/  STL [R1+0x6334], R3 ;  /* 0x0063340301007387 */ /* 0x0001e20000100800 */
[----:B------:R-:W-:-:S03]  /*2e9a0*/  SHF.R.S32.HI R55, RZ, 0x1f, R55 ;  /* 0x0000001fff377819 */ /* 0x000fc60000011437 */
[----:B------:R1:W-:Y:S04]  /*2e9b0*/  STL [R1+0x6344], R2 ;  /* 0x0063440201007387 */ /* 0x0003e80000100800 */
[----:B------:R4:W-:Y:S01]  /*2e9c0*/  STL [R1+0x6338], R4 ;  /* 0x0063380401007387 */ /* 0x0009e20000100800 */
[----:B0-----:R-:W-:Y:S01]  /*2e9d0*/  IADD3 R3, P2, R24, R30, RZ ;  /* 0x0000001e18037210 */ /* 0x001fe20007f5e0ff */
[----:B-1----:R-:W-:-:S04]  /*2e9e0*/  IMAD.X R2, R54, 0x1, R36, P4 ;  /* 0x0000000136027824 */ /* 0x002fc800020e0624 */
[----:B------:R0:W-:Y:S01]  /*2e9f0*/  STL [R1+0x6348], R3 ;  /* 0x0063480301007387 */ /* 0x0001e20000100800 */
[----:B----4-:R-:W-:-:S03]  /*2ea00*/  IADD3 R4, P4, R43, R26, RZ ;  /* 0x0000001a2b047210 */ /* 0x010fc60007f9e0ff */
[----:B------:R1:W-:Y:S01]  /*2ea10*/  STL [R1+0x633c], R2 ;  /* 0x00633c0201007387 */ /* 0x0003e20000100800 */
[----:B0-----:R-:W-:-:S03]  /*2ea20*/  IMAD.X R3, R54, 0x1, R38, P5 ;  /* 0x0000000136037824 */ /* 0x001fc600028e0626 */
[----:B------:R0:W-:Y:S01]  /*2ea30*/  STL [R1+0x634c], R4 ;  /* 0x00634c0401007387 */ /* 0x0001e20000100800 */
[----:B-1----:R-:W-:-:S03]  /*2ea40*/  IADD3 R2, P5, R43, R27, RZ ;  /* 0x0000001b2b027210 */ /* 0x002fc60007fbe0ff */
[----:B------:R1:W-:Y:S01]  /*2ea50*/  STL [R1+0x6310], R3 ;  /* 0x0063100301007387 */ /* 0x0003e20000100800 */
[----:B0-----:R-:W-:-:S03]  /*2ea60*/  IMAD.X R4, R55, 0x1, R34, P3 ;  /* 0x0000000137047824 */ /* 0x001fc600018e0622 */
[----:B------:R0:W-:Y:S04]  /*2ea70*/  STL [R1+0x6320], R2 ;  /* 0x0063200201007387 */ /* 0x0001e80000100800 */
[----:B------:R4:W-:Y:S01]  /*2ea80*/  STL [R1+0x6314], R4 ;  /* 0x0063140401007387 */ /* 0x0009e20000100800 */
[----:B-1----:R-:W-:-:S03]  /*2ea90*/  IADD3 R3, P3, R43, R29, RZ ;  /* 0x0000001d2b037210 */ /* 0x002fc60007f7e0ff */
[----:B------:R-:W5:Y:S01]  /*2eaa0*/  LDL.LU R24, [R1+0xec] ;  /* 0x0000ec0001187983 */ /* 0x000f620000300800 */
[----:B0-----:R-:W-:Y:S01]  /*2eab0*/  IMAD.X R2, R55, 0x1, R35, P1 ;  /* 0x0000000137027824 */ /* 0x001fe200008e0623 */
[----:B----4-:R-:W-:Y:S02]  /*2eac0*/  IADD3 R4, P1, R43, R30, RZ ;  /* 0x0000001e2b047210 */ /* 0x010fe40007f3e0ff */
[----:B------:R0:W-:Y:S01]  /*2ead0*/  STL [R1+0x6324], R3 ;  /* 0x0063240301007387 */ /* 0x0001e20000100800 */
[----:B------:R-:W-:-:S03]  /*2eae0*/  SHF.R.S32.HI R56, RZ, 0x1f, R56 ;  /* 0x0000001fff387819 */ /* 0x000fc60000011438 */
[----:B------:R-:W-:Y:S04]  /*2eaf0*/  STL [R1+0x6318], R2 ;  /* 0x0063180201007387 */ /* 0x000fe80000100800 */
[----:B------:R1:W-:Y:S01]  /*2eb00*/  STL [R1+0x6328], R4 ;  /* 0x0063280401007387 */ /* 0x0003e20000100800 */
[----:B0-----:R-:W-:-:S05]  /*2eb10*/  IMAD.X R3, R55, 0x1, R36, P0 ;  /* 0x0000000137037824 */ /* 0x001fca00000e0624 */
[----:B------:R0:W-:Y:S01]  /*2eb20*/  STL [R1+0x631c], R3 ;  /* 0x00631c0301007387 */ /* 0x0001e20000100800 */
[----:B-1----:R-:W-:Y:S01]  /*2eb30*/  IMAD.X R4, R55, 0x1, R38, P2 ;  /* 0x0000000137047824 */ /* 0x002fe200010e0626 */
[----:B------:R-:W-:Y:S02]  /*2eb40*/  SHF.R.S32.HI R57, RZ, 0x1f, R57 ;  /* 0x0000001fff397819 */ /* 0x000fe40000011439 */
[C---:B--2---:R-:W-:Y:S02]  /*2eb50*/  IADD3 R2, P0, R41.reuse, R26, RZ ;  /* 0x0000001a29027210 */ /* 0x044fe40007f1e0ff */
[----:B0-----:R-:W-:-:S03]  /*2eb60*/  IADD3 R3, P2, R41, R27, RZ ;  /* 0x0000001b29037210 */ /* 0x001fc60007f5e0ff */
[----:B------:R0:W-:Y:S04]  /*2eb70*/  STL [R1+0x632c], R2 ;  /* 0x00632c0201007387 */ /* 0x0001e80000100800 */
[----:B------:R1:W-:Y:S01]  /*2eb80*/  STL [R1+0x62f0], R4 ;  /* 0x0062f00401007387 */ /* 0x0003e20000100800 */
[----:B0-----:R-:W-:-:S03]  /*2eb90*/  IMAD.X R2, R56, 0x1, R34, P4 ;  /* 0x0000000138027824 */ /* 0x001fc600020e0622 */
[----:B------:R0:W-:Y:S01]  /*2eba0*/  STL [R1+0x6300], R3 ;  /* 0x0063000301007387 */ /* 0x0001e20000100800 */
[----:B-1----:R-:W-:-:S03]  /*2ebb0*/  IADD3 R4, P4, R41, R29, RZ ;  /* 0x0000001d29047210 */ /* 0x002fc60007f9e0ff */
[----:B------:R1:W-:Y:S04]  /*2ebc0*/  STL [R1+0x62f4], R2 ;  /* 0x0062f40201007387 */ /* 0x0003e80000100800 */
[----:B------:R2:W-:Y:S01]  /*2ebd0*/  STL [R1+0x6304], R4 ;  /* 0x0063040401007387 */ /* 0x0005e20000100800 */
[----:B0-----:R-:W-:-:S03]  /*2ebe0*/  IMAD.X R3, R56, 0x1, R35, P5 ;  /* 0x0000000138037824 */ /* 0x001fc600028e0623 */
[----:B------:R-:W4:Y:S01]  /*2ebf0*/  LDL.LU R43, [R1+0xf0] ;  /* 0x0000f000012b7983 */ /* 0x000f220000300800 */
[----:B-1----:R-:W-:Y:S01]  /*2ec00*/  IADD3 R2, P5, R41, R30, RZ ;  /* 0x0000001e29027210 */ /* 0x002fe20007fbe0ff */
[C---:B--2---:R-:W-:Y:S02]  /*2ec10*/  IMAD.X R4, R56.reuse, 0x1, R36, P3 ;  /* 0x0000000138047824 */ /* 0x044fe400018e0624 */
[----:B------:R-:W-:Y:S04]  /*2ec20*/  STL [R1+0x62f8], R3 ;  /* 0x0062f80301007387 */ /* 0x000fe80000100800 */
[----:B------:R0:W-:Y:S04]  /*2ec30*/  STL [R1+0x6308], R2 ;  /* 0x0063080201007387 */ /* 0x0001e80000100800 */
[----:B------:R1:W-:Y:S01]  /*2ec40*/  STL [R1+0x62fc], R4 ;  /* 0x0062fc0401007387 */ /* 0x0003e20000100800 */
[----:B0-----:R-:W-:Y:S01]  /*2ec50*/  IMAD.X R2, R56, 0x1, R38, P1 ;  /* 0x0000000138027824 */ /* 0x001fe200008e0626 */
[----:B---3--:R-:W-:-:S02]  /*2ec60*/  IADD3 R3, P3, R39, R26, RZ ;  /* 0x0000001a27037210 */ /* 0x008fc40007f7e0ff */
[----:B-1----:R-:W-:-:S03]  /*2ec70*/  IADD3 R4, P1, R39, R27, RZ ;  /* 0x0000001b27047210 */ /* 0x002fc60007f3e0ff */
[----:B------:R0:W-:Y:S04]  /*2ec80*/  STL [R1+0x630c], R3 ;  /* 0x00630c0301007387 */ /* 0x0001e80000100800 */
[----:B------:R1:W-:Y:S04]  /*2ec90*/  STL [R1+0x62d0], R2 ;  /* 0x0062d00201007387 */ /* 0x0003e80000100800 */
[----:B------:R2:W-:Y:S01]  /*2eca0*/  STL [R1+0x62e0], R4 ;  /* 0x0062e00401007387 */ /* 0x0005e20000100800 */
[----:B0-----:R-:W-:Y:S01]  /*2ecb0*/  IMAD.X R3, R57, 0x1, R34, P0 ;  /* 0x0000000139037824 */ /* 0x001fe200000e0622 */
[----:B-1----:R-:W-:-:S04]  /*2ecc0*/  IADD3 R2, P0, R39, R29, RZ ;  /* 0x0000001d27027210 */ /* 0x002fc80007f1e0ff */
[----:B------:R0:W-:Y:S01]  /*2ecd0*/  STL [R1+0x62d4], R3 ;  /* 0x0062d40301007387 */ /* 0x0001e20000100800 */
[----:B--2---:R-:W-:-:S03]  /*2ece0*/  IMAD.X R4, R57, 0x1, R35, P2 ;  /* 0x0000000139047824 */ /* 0x004fc600010e0623 */
[----:B------:R1:W-:Y:S04]  /*2ecf0*/  STL [R1+0x62e4], R2 ;  /* 0x0062e40201007387 */ /* 0x0003e80000100800 */
[----:B------:R2:W-:Y:S01]  /*2ed00*/  STL [R1+0x62d8], R4 ;  /* 0x0062d80401007387 */ /* 0x0005e20000100800 */
[----:B0-----:R-:W-:-:S03]  /*2ed10*/  IADD3 R3, P2, R39, R30, RZ ;  /* 0x0000001e27037210 */ /* 0x001fc60007f5e0ff */
[----:B------:R-:W3:Y:S01]  /*2ed20*/  LDL.LU R41, [R1+0xf4] ;  /* 0x0000f40001297983 */ /* 0x000ee20000300800 */
[----:B-1----:R-:W-:-:S03]  /*2ed30*/  IMAD.X R2, R57, 0x1, R36, P4 ;  /* 0x0000000139027824 */ /* 0x002fc600020e0624 */
[----:B------:R0:W-:Y:S04]  /*2ed40*/  STL [R1+0x62e8], R3 ;  /* 0x0062e80301007387 */ /* 0x0001e80000100800 */
[----:B------:R1:W-:Y:S01]  /*2ed50*/  STL [R1+0x62dc], R2 ;  /* 0x0062dc0201007387 */ /* 0x0003e20000100800 */
[----:B--2---:R-:W-:-:S05]  /*2ed60*/  IADD3 R4, P4, R32, R26, RZ ;  /* 0x0000001a20047210 */ /* 0x004fca0007f9e0ff */
[----:B------:R2:W-:Y:S04]  /*2ed70*/  STL [R1+0x62ec], R4 ;  /* 0x0062ec0401007387 */ /* 0x0005e80000100800 */
[----:B------:R-:W3:Y:S01]  /*2ed80*/  LDL.LU R39, [R1+0x9c] ;  /* 0x00009c0001277983 */ /* 0x000ee20000300800 */
[----:B0-----:R-:W-:Y:S01]  /*2ed90*/  IMAD.X R3, R57, 0x1, R38, P5 ;  /* 0x0000000139037824 */ /* 0x001fe200028e0626 */
[----:B------:R-:W-:Y:S02]  /*2eda0*/  SHF.R.S32.HI R58, RZ, 0x1f, R58 ;  /* 0x0000001fff3a7819 */ /* 0x000fe4000001143a */
[----:B-1----:R-:W-:Y:S02]  /*2edb0*/  IADD3 R2, P5, R32, R27, RZ ;  /* 0x0000001b20027210 */ /* 0x002fe40007fbe0ff */
[----:B------:R0:W-:Y:S01]  /*2edc0*/  STL [R1+0x62b0], R3 ;  /* 0x0062b00301007387 */ /* 0x0001e20000100800 */
[----:B--2---:R-:W-:-:S03]  /*2edd0*/  IMAD.X R4, R58, 0x1, R35, P1 ;  /* 0x000000013a047824 */ /* 0x004fc600008e0623 */
[----:B------:R1:W-:Y:S01]  /*2ede0*/  STL [R1+0x62c0], R2 ;  /* 0x0062c00201007387 */ /* 0x0003e20000100800 */
[----:B0-----:R-:W-:Y:S01]  /*2edf0*/  IMAD.X R3, R58, 0x1, R34, P3 ;  /* 0x000000013a037824 */ /* 0x001fe200018e0622 */
[----:B-1----:R-:W-:-:S04]  /*2ee00*/  IADD3 R2, P3, R32, R29, RZ ;  /* 0x0000001d20027210 */ /* 0x002fc80007f7e0ff */
[----:B------:R0:W-:Y:S04]  /*2ee10*/  STL [R1+0x62b4], R3 ;  /* 0x0062b40301007387 */ /* 0x0001e80000100800 */
[----:B------:R1:W-:Y:S04]  /*2ee20*/  STL [R1+0x62c4], R2 ;  /* 0x0062c40201007387 */ /* 0x0003e80000100800 */
[----:B------:R5:W-:Y:S01]  /*2ee30*/  STL [R1+0x62b8], R4 ;  /* 0x0062b80401007387 */ /* 0x000be20000100800 */
[----:B0-----:R-:W-:-:S03]  /*2ee40*/  IADD3 R3, P1, R32, R30, RZ ;  /* 0x0000001e20037210 */ /* 0x001fc60007f3e0ff */
[----:B------:R-:W2:Y:S01]  /*2ee50*/  LDL.LU R32, [R1+0xfc] ;  /* 0x0000fc0001207983 */ /* 0x000ea20000300800 */
[----:B-1----:R-:W-:-:S03]  /*2ee60*/  IMAD.X R2, R58, 0x1, R36, P0 ;  /* 0x000000013a027824 */ /* 0x002fc600000e0624 */
[----:B------:R0:W-:Y:S01]  /*2ee70*/  STL [R1+0x62c8], R3 ;  /* 0x0062c80301007387 */ /* 0x0001e20000100800 */
[----:B------:R-:W-:-:S03]  /*2ee80*/  SHF.R.S32.HI R59, RZ, 0x1f, R59 ;  /* 0x0000001fff3b7819 */ /* 0x000fc6000001143b */
[----:B------:R1:W-:Y:S01]  /*2ee90*/  STL [R1+0x62bc], R2 ;  /* 0x0062bc0201007387 */ /* 0x0003e20000100800 */
[----:B-----5:R-:W-:Y:S01]  /*2eea0*/  IADD3 R4, P0, R24, R26, RZ ;  /* 0x0000001a18047210 */ /* 0x020fe20007f1e0ff */
[----:B0-----:R-:W-:Y:S01]  /*2eeb0*/  IMAD.X R3, R58, 0x1, R38, P2 ;  /* 0x000000013a037824 */ /* 0x001fe200010e0626 */
[----:B-1----:R-:W-:-:S03]  /*2eec0*/  IADD3 R2, P2, R24, R27, RZ ;  /* 0x0000001b18027210 */ /* 0x002fc60007f5e0ff */
[----:B------:R0:W-:Y:S01]  /*2eed0*/  STL [R1+0x62cc], R4 ;  /* 0x0062cc0401007387 */ /* 0x0001e20000100800 */
[----:B------:R-:W-:-:S03]  /*2eee0*/  IMAD.X R5, R59, 0x1, R35, P5 ;  /* 0x000000013b057824 */ /* 0x000fc600028e0623 */
[----:B0-----:R-:W5:Y:S04]  /*2eef0*/  LDL.LU R4, [R1+0xa8] ;  /* 0x0000a80001047983 */ /* 0x001f680000300800 */
[----:B------:R0:W-:Y:S04]  /*2ef00*/  STL [R1+0x6290], R3 ;  /* 0x0062900301007387 */ /* 0x0001e80000100800 */
[----:B------:R1:W-:Y:S01]  /*2ef10*/  STL [R1+0x62a0], R2 ;  /* 0x0062a00201007387 */ /* 0x0003e20000100800 */
[----:B0-----:R-:W-:Y:S01]  /*2ef20*/  IMAD.X R3, R59, 0x1, R34, P4 ;  /* 0x000000013b037824 */ /* 0x001fe200020e0622 */
[----:B-1----:R-:W-:-:S04]  /*2ef30*/  IADD3 R2, P4, R24, R29, RZ ;  /* 0x0000001d18027210 */ /* 0x002fc80007f9e0ff */
[----:B------:R0:W-:Y:S04]  /*2ef40*/  STL [R1+0x6294], R3 ;  /* 0x0062940301007387 */ /* 0x0001e80000100800 */
[----:B------:R1:W-:Y:S04]  /*2ef50*/  STL [R1+0x62a4], R2 ;  /* 0x0062a40201007387 */ /* 0x0003e80000100800 */
[----:B------:R1:W-:Y:S01]  /*2ef60*/  STL [R1+0x6298], R5 ;  /* 0x0062980501007387 */ /* 0x0003e20000100800 */
[----:B0-----:R-:W-:-:S03]  /*2ef70*/  IADD3 R3, P5, R24, R30, RZ ;  /* 0x0000001e18037210 */ /* 0x001fc60007fbe0ff */
[----:B------:R-:W5:Y:S01]  /*2ef80*/  LDL.LU R24, [R1+0x104] ;  /* 0x0001040001187983 */ /* 0x000f620000300800 */
[----:B-1----:R-:W-:-:S03]  /*2ef90*/  IMAD.X R2, R59, 0x1, R36, P3 ;  /* 0x000000013b027824 */ /* 0x002fc600018e0624 */
[----:B------:R4:W-:Y:S01]  /*2efa0*/  STL [R1+0x62a8], R3 ;  /* 0x0062a80301007387 */ /* 0x0009e20000100800 */
[----:B------:R-:W-:Y:S01]  /*2efb0*/  SHF.R.S32.HI R60, RZ, 0x1f, R60 ;  /* 0x0000001fff3c7819 */ /* 0x000fe2000001143c */
[----:B------:R-:W-:Y:S02]  /*2efc0*/  IMAD.X R5, R59, 0x1, R38, P1 ;  /* 0x000000013b057824 */ /* 0x000fe400008e0626 */
[----:B------:R0:W-:Y:S02]  /*2efd0*/  STL [R1+0x629c], R2 ;  /* 0x00629c0201007387 */ /* 0x0001e40000100800 */
[----:B------:R-:W-:Y:S01]  /*2efe0*/  IMAD.X R6, R60, 0x1, R34, P0 ;  /* 0x000000013c067824 */ /* 0x000fe200000e0622 */
[C---:B----4-:R-:W-:Y:S02]  /*2eff0*/  IADD3 R3, P3, R43.reuse, R26, RZ ;  /* 0x0000001a2b037210 */ /* 0x050fe40007f7e0ff */
[----:B0-----:R-:W-:-:S03]  /*2f000*/  IADD3 R2, P1, R43, R27, RZ ;  /* 0x0000001b2b027210 */ /* 0x001fc60007f3e0ff */
[----:B------:R0:W-:Y:S04]  /*2f010*/  STL [R1+0x62ac], R3 ;  /* 0x0062ac0301007387 */ /* 0x0001e80000100800 */
[----:B0-----:R-:W4:Y:S04]  /*2f020*/  LDL.LU R3, [R1+0xac] ;  /* 0x0000ac0001037983 */ /* 0x001f280000300800 */
[----:B------:R0:W-:Y:S04]  /*2f030*/  STL [R1+0x6270], R5 ;  /* 0x0062700501007387 */ /* 0x0001e80000100800 */
[----:B------:R1:W-:Y:S01]  /*2f040*/  STL [R1+0x6280], R2 ;  /* 0x0062800201007387 */ /* 0x0003e20000100800 */
[----:B0-----:R-:W-:-:S03]  /*2f050*/  IADD3 R5, P0, R43, R29, RZ ;  /* 0x0000001d2b057210 */ /* 0x001fc60007f1e0ff */
[----:B------:R0:W-:Y:S01]  /*2f060*/  STL [R1+0x6274], R6 ;  /* 0x0062740601007387 */ /* 0x0001e20000100800 */
[----:B-1----:R-:W-:-:S03]  /*2f070*/  IMAD.X R2, R60, 0x1, R35, P2 ;  /* 0x000000013c027824 */ /* 0x002fc600010e0623 */
[----:B------:R1:W-:Y:S04]  /*2f080*/  STL [R1+0x6284], R5 ;  /* 0x0062840501007387 */ /* 0x0003e80000100800 */
[----:B------:R1:W-:Y:S01]  /*2f090*/  STL [R1+0x6278], R2 ;  /* 0x0062780201007387 */ /* 0x0003e20000100800 */
[----:B0-----:R-:W-:Y:S01]  /*2f0a0*/  IADD3 R6, P2, R43, R30, RZ ;  /* 0x0000001e2b067210 */ /* 0x001fe20007f5e0ff */
[C---:B-1----:R-:W-:Y:S02]  /*2f0b0*/  IMAD.X R5, R60.reuse, 0x1, R36, P4 ;  /* 0x000000013c057824 */ /* 0x042fe400020e0624 */
[----:B------:R-:W4:Y:S04]  /*2f0c0*/  LDL.LU R2, [R1+0x10c] ;  /* 0x00010c0001027983 */ /* 0x000f280000300800 */
[----:B------:R0:W-:Y:S04]  /*2f0d0*/  STL [R1+0x6288], R6 ;  /* 0x0062880601007387 */ /* 0x0001e80000100800 */
[----:B------:R1:W-:Y:S01]  /*2f0e0*/  STL [R1+0x627c], R5 ;  /* 0x00627c0501007387 */ /* 0x0003e20000100800 */
[C---:B---3--:R-:W-:Y:S01]  /*2f0f0*/  IADD3 R7, P4, R41.reuse, R26, RZ ;  /* 0x0000001a29077210 */ /* 0x048fe20007f9e0ff */
[----:B0-----:R-:W-:Y:S01]  /*2f100*/  IMAD.X R6, R60, 0x1, R38, P5 ;  /* 0x000000013c067824 */ /* 0x001fe200028e0626 */
[----:B-1----:R-:W-:-:S03]  /*2f110*/  IADD3 R5, P5, R41, R27, RZ ;  /* 0x0000001b29057210 */ /* 0x002fc60007fbe0ff */
[----:B------:R-:W-:Y:S04]  /*2f120*/  STL [R1+0x628c], R7 ;  /* 0x00628c0701007387 */ /* 0x000fe80000100800 */
[----:B------:R-:W3:Y:S04]  /*2f130*/  LDL.LU R43, [R1+0xb8] ;  /* 0x0000b800012b7983 */ /* 0x000ee80000300800 */
[----:B------:R0:W-:Y:S04]  /*2f140*/  STL [R1+0x4918], R6 ;  /* 0x0049180601007387 */ /* 0x0001e80000100800 */
[----:B------:R1:W-:Y:S01]  /*2f150*/  STL [R1+0x4934], R5 ;  /* 0x0049340501007387 */ /* 0x0003e20000100800 */
[----:B0-----:R-:W-:-:S02]  /*2f160*/  IMAD.X R6, R39, 0x1, R34, P3 ;  /* 0x0000000127067824 */ /* 0x001fc400018e0622 */
[----:B------:R-:W-:Y:S01]  /*2f170*/  IMAD.X R7, R39, 0x1, R35, P1 ;  /* 0x0000000127077824 */ /* 0x000fe200008e0623 */
[C---:B-1----:R-:W-:Y:S02]  /*2f180*/  IADD3 R5, P3, R41.reuse, R29, RZ ;  /* 0x0000001d29057210 */ /* 0x042fe40007f7e0ff */
[----:B------:R0:W-:Y:S04]  /*2f190*/  STL [R1+0x491c], R6 ;  /* 0x00491c0601007387 */ /* 0x0001e80000100800 */
[----:B------:R1:W-:Y:S04]  /*2f1a0*/  STL [R1+0x493c], R5 ;  /* 0x00493c0501007387 */ /* 0x0003e80000100800 */
[----:B------:R2:W-:Y:S01]  /*2f1b0*/  STL [R1+0x4920], R7 ;  /* 0x0049200701007387 */ /* 0x0005e20000100800 */
[----:B0-----:R-:W-:-:S03]  /*2f1c0*/  IADD3 R6, P1, R41, R30, RZ ;  /* 0x0000001e29067210 */ /* 0x001fc60007f3e0ff */
[----:B------:R-:W3:Y:S01]  /*2f1d0*/  LDL.LU R41, [R1+0x110] ;  /* 0x0001100001297983 */ /* 0x000ee20000300800 */
[----:B-1----:R-:W-:-:S03]  /*2f1e0*/  IMAD.X R5, R39, 0x1, R36, P0 ;  /* 0x0000000127057824 */ /* 0x002fc600000e0624 */
[----:B------:R0:W-:Y:S04]  /*2f1f0*/  STL [R1+0x4944], R6 ;  /* 0x0049440601007387 */ /* 0x0001e80000100800 */
[----:B------:R1:W-:Y:S01]  /*2f200*/  STL [R1+0x4924], R5 ;  /* 0x0049240501007387 */ /* 0x0003e20000100800 */
[C---:B--2---:R-:W-:Y:S01]  /*2f210*/  IADD3 R7, P0, R32.reuse, R26, RZ ;  /* 0x0000001a20077210 */ /* 0x044fe20007f1e0ff */
[----:B0-----:R-:W-:Y:S01]  /*2f220*/  IMAD.X R6, R39, 0x1, R38, P2 ;  /* 0x0000000127067824 */ /* 0x001fe200010e0626 */
[----:B-1----:R-:W-:-:S03]  /*2f230*/  IADD3 R5, P2, R32, R27, RZ ;  /* 0x0000001b20057210 */ /* 0x002fc60007f5e0ff */
[----:B------:R-:W-:Y:S04]  /*2f240*/  STL [R1+0x494c], R7 ;  /* 0x00494c0701007387 */ /* 0x000fe80000100800 */
[----:B------:R-:W2:Y:S04]  /*2f250*/  LDL.LU R39, [R1+0xbc] ;  /* 0x0000bc0001277983 */ /* 0x000ea80000300800 */
[----:B------:R5:W-:Y:S04]  /*2f260*/  STL [R1+0x4928], R6 ;  /* 0x0049280601007387 */ /* 0x000be80000100800 */
[----:B------:R0:W-:Y:S01]  /*2f270*/  STL [R1+0x4954], R5 ;  /* 0x0049540501007387 */ /* 0x0001e20000100800 */
[----:B-----5:R-:W-:Y:S01]  /*2f280*/  IMAD.X R6, R4, 0x1, R34, P4 ;  /* 0x0000000104067824 */ /* 0x020fe200020e0622 */
[----:B0-----:R-:W-:Y:S01]  /*2f290*/  IADD3 R5, P4, R32, R29, RZ ;  /* 0x0000001d20057210 */ /* 0x001fe20007f9e0ff */
[----:B------:R-:W-:-:S03]  /*2f2a0*/  IMAD.X R7, R4, 0x1, R35, P5 ;  /* 0x0000000104077824 */ /* 0x000fc600028e0623 */
[----:B------:R0:W-:Y:S04]  /*2f2b0*/  STL [R1+0x492c], R6 ;  /* 0x00492c0601007387 */ /* 0x0001e80000100800 */
[----:B------:R1:W-:Y:S04]  /*2f2c0*/  STL [R1+0x495c], R5 ;  /* 0x00495c0501007387 */ /* 0x0003e80000100800 */
[----:B------:R5:W-:Y:S01]  /*2f2d0*/  STL [R1+0x4930], R7 ;  /* 0x0049300701007387 */ /* 0x000be20000100800 */
[----:B0-----:R-:W-:-:S03]  /*2f2e0*/  IADD3 R6, P5, R32, R30, RZ ;  /* 0x0000001e20067210 */ /* 0x001fc60007fbe0ff */
[----:B------:R-:W2:Y:S01]  /*2f2f0*/  LDL.LU R32, [R1+0x118] ;  /* 0x0001180001207983 */ /* 0x000ea20000300800 */
[----:B-1----:R-:W-:-:S03]  /*2f300*/  IMAD.X R5, R4, 0x1, R36, P3 ;  /* 0x0000000104057824 */ /* 0x002fc600018e0624 */
[----:B------:R0:W-:Y:S04]  /*2f310*/  STL [R1+0x4964], R6 ;  /* 0x0049640601007387 */ /* 0x0001e80000100800 */
[----:B------:R1:W-:Y:S01]  /*2f320*/  STL [R1+0x4938], R5 ;  /* 0x0049380501007387 */ /* 0x0003e20000100800 */
[----:B-----5:R-:W-:Y:S01]  /*2f330*/  IADD3 R7, P3, R24, R26, RZ ;  /* 0x0000001a18077210 */ /* 0x020fe20007f7e0ff */
[----:B0-----:R-:W-:Y:S01]  /*2f340*/  IMAD.X R6, R4, 0x1, R38, P1 ;  /* 0x0000000104067824 */ /* 0x001fe200008e0626 */
[----:B-1----:R-:W-:-:S03]  /*2f350*/  IADD3 R5, P1, R24, R27, RZ ;  /* 0x0000001b18057210 */ /* 0x002fc60007f3e0ff */
[----:B------:R-:W-:Y:S04]  /*2f360*/  STL [R1+0x496c], R7 ;  /* 0x00496c0701007387 */ /* 0x000fe80000100800 */
[----:B------:R-:W5:Y:S04]  /*2f370*/  LDL.LU R4, [R1+0xc0] ;  /* 0x0000c00001047983 */ /* 0x000f680000300800 */
[----:B------:R4:W-:Y:S04]  /*2f380*/  STL [R1+0x4940], R6 ;  /* 0x0049400601007387 */ /* 0x0009e80000100800 */
[----:B------:R0:W-:Y:S01]  /*2f390*/  STL [R1+0x4974], R5 ;  /* 0x0049740501007387 */ /* 0x0001e20000100800 */
[C---:B----4-:R-:W-:Y:S01]  /*2f3a0*/  IMAD.X R6, R3.reuse, 0x1, R34, P0 ;  /* 0x0000000103067824 */ /* 0x050fe200000e0622 */
[----:B0-----:R-:W-:Y:S01]  /*2f3b0*/  IADD3 R5, P0, R24, R29, RZ ;  /* 0x0000001d18057210 */ /* 0x001fe20007f1e0ff */
[----:B------:R-:W-:-:S03]  /*2f3c0*/  IMAD.X R7, R3, 0x1, R35, P2 ;  /* 0x0000000103077824 */ /* 0x000fc600010e0623 */
[----:B------:R0:W-:Y:S04]  /*2f3d0*/  STL [R1+0x4948], R6 ;  /* 0x0049480601007387 */ /* 0x0001e80000100800 */
[----:B------:R1:W-:Y:S04]  /*2f3e0*/  STL [R1+0x497c], R5 ;  /* 0x00497c0501007387 */ /* 0x0003e80000100800 */
[----:B------:R-:W-:Y:S01]  /*2f3f0*/  STL [R1+0x4950], R7 ;  /* 0x0049500701007387 */ /* 0x000fe20000100800 */
[----:B0-----:R-:W-:-:S03]  /*2f400*/  IADD3 R6, P2, R24, R30, RZ ;  /* 0x0000001e18067210 */ /* 0x001fc60007f5e0ff */
[----:B------:R-:W4:Y:S01]  /*2f410*/  LDL.LU R24, [R1+0x120] ;  /* 0x0001200001187983 */ /* 0x000f220000300800 */
[----:B-1----:R-:W-:-:S03]  /*2f420*/  IMAD.X R5, R3, 0x1, R36, P4 ;  /* 0x0000000103057824 */ /* 0x002fc600020e0624 */
[----:B------:R0:W-:Y:S04]  /*2f430*/  STL [R1+0x4984], R6 ;  /* 0x0049840601007387 */ /* 0x0001e80000100800 */
[----:B------:R1:W-:Y:S01]  /*2f440*/  STL [R1+0x4958], R5 ;  /* 0x0049580501007387 */ /* 0x0003e20000100800 */
[----:B0-----:R-:W-:Y:S01]  /*2f450*/  IMAD.X R6, R3, 0x1, R38, P5 ;  /* 0x0000000103067824 */ /* 0x001fe200028e0626 */
[C---:B------:R-:W-:Y:S02]  /*2f460*/  IADD3 R7, P4, R2.reuse, R26, RZ ;  /* 0x0000001a02077210 */ /* 0x040fe40007f9e0ff */
[----:B-1----:R-:W-:-:S03]  /*2f470*/  IADD3 R5, P5, R2, R27, RZ ;  /* 0x0000001b02057210 */ /* 0x002fc60007fbe0ff */
[----:B------:R-:W-:Y:S04]  /*2f480*/  STL [R1+0x498c], R7 ;  /* 0x00498c0701007387 */ /* 0x000fe80000100800 */
[----:B------:R-:W4:Y:S04]  /*2f490*/  LDL.LU R3, [R1+0xc4] ;  /* 0x0000c40001037983 */ /* 0x000f280000300800 */
[----:B------:R3:W-:Y:S04]  /*2f4a0*/  STL [R1+0x4960], R6 ;  /* 0x0049600601007387 */ /* 0x0007e80000100800 */
[----:B------:R0:W-:Y:S01]  /*2f4b0*/  STL [R1+0x4994], R5 ;  /* 0x0049940501007387 */ /* 0x0001e20000100800 */
[----:B---3--:R-:W-:-:S02]  /*2f4c0*/  IMAD.X R6, R43, 0x1, R34, P3 ;  /* 0x000000012b067824 */ /* 0x008fc400018e0622 */
[----:B------:R-:W-:Y:S01]  /*2f4d0*/  IMAD.X R7, R43, 0x1, R35, P1 ;  /* 0x000000012b077824 */ /* 0x000fe200008e0623 */
[C---:B0-----:R-:W-:Y:S02]  /*2f4e0*/  IADD3 R5, P3, R2.reuse, R29, RZ ;  /* 0x0000001d02057210 */ /* 0x041fe40007f7e0ff */
[----:B------:R0:W-:Y:S04]  /*2f4f0*/  STL [R1+0x4968], R6 ;  /* 0x0049680601007387 */ /* 0x0001e80000100800 */
[----:B------:R1:W-:Y:S04]  /*2f500*/  STL [R1+0x499c], R5 ;  /* 0x00499c0501007387 */ /* 0x0003e80000100800 */
[----:B------:R3:W-:Y:S01]  /*2f510*/  STL [R1+0x4970], R7 ;  /* 0x0049700701007387 */ /* 0x0007e20000100800 */
[----:B0-----:R-:W-:-:S03]  /*2f520*/  IADD3 R6, P1, R2, R30, RZ ;  /* 0x0000001e02067210 */ /* 0x001fc60007f3e0ff */
[----:B------:R-:W4:Y:S01]  /*2f530*/  LDL.LU R2, [R1+0x128] ;  /* 0x0001280001027983 */ /* 0x000f220000300800 */
[----:B-1----:R-:W-:-:S03]  /*2f540*/  IMAD.X R5, R43, 0x1, R36, P0 ;  /* 0x000000012b057824 */ /* 0x002fc600000e0624 */
[----:B------:R0:W-:Y:S04]  /*2f550*/  STL [R1+0x49a4], R6 ;  /* 0x0049a40601007387 */ /* 0x0001e80000100800 */
[----:B------:R1:W-:Y:S01]  /*2f560*/  STL [R1+0x4978], R5 ;  /* 0x0049780501007387 */ /* 0x0003e20000100800 */
[----:B---3--:R-:W-:Y:S01]  /*2f570*/  IADD3 R7, P0, R41, R26, RZ ;  /* 0x0000001a29077210 */ /* 0x008fe20007f1e0ff */
[----:B0-----:R-:W-:-:S04]  /*2f580*/  IMAD.X R6, R43, 0x1, R38, P2 ;  /* 0x000000012b067824 */ /* 0x001fc800010e0626 */
[----:B------:R-:W-:Y:S04]  /*2f590*/  STL [R1+0x49ac], R7 ;  /* 0x0049ac0701007387 */ /* 0x000fe80000100800 */
[----:B------:R-:W3:Y:S01]  /*2f5a0*/  LDL.LU R43, [R1+0xc8] ;  /* 0x0000c800012b7983 */ /* 0x000ee20000300800 */
[----:B-1----:R-:W-:-:S03]  /*2f5b0*/  IADD3 R5, P2, R41, R27, RZ ;  /* 0x0000001b29057210 */ /* 0x002fc60007f5e0ff */
[----:B------:R2:W-:Y:S04]  /*2f5c0*/  STL [R1+0x4980], R6 ;  /* 0x0049800601007387 */ /* 0x0005e80000100800 */
[----:B------:R0:W-:Y:S01]  /*2f5d0*/  STL [R1+0x49b4], R5 ;  /* 0x0049b40501007387 */ /* 0x0001e20000100800 */
[C---:B--2---:R-:W-:Y:S02]  /*2f5e0*/  IMAD.X R6, R39.reuse, 0x1, R34, P4 ;  /* 0x0000000127067824 */ /* 0x044fe400020e0622 */
[----:B------:R-:W-:Y:S01]  /*2f5f0*/  IMAD.X R7, R39, 0x1, R35, P5 ;  /* 0x0000000127077824 */ /* 0x000fe200028e0623 */
[C---:B0-----:R-:W-:Y:S02]  /*2f600*/  IADD3 R5, P4, R41.reuse, R29, RZ ;  /* 0x0000001d29057210 */ /* 0x041fe40007f9e0ff */
        /* <DEDUP_REMOVED lines=8> */
[----:B0-----:R-:W-:Y:S01]  /*2f690*/  IMAD.X R6, R39, 0x1, R38, P1 ;  /* 0x0000000127067824 */ /* 0x001fe200008e0626 */
[C---:B------:R-:W-:Y:S02]  /*2f6a0*/  IADD3 R7, P3, R32.reuse, R26, RZ ;  /* 0x0000001a20077210 */ /* 0x040fe40007f7e0ff */
[----:B-1----:R-:W-:-:S03]  /*2f6b0*/  IADD3 R5, P1, R32, R27, RZ ;  /* 0x0000001b20057210 */ /* 0x002fc60007f3e0ff */
[----:B------:R-:W-:Y:S04]  /*2f6c0*/  STL [R1+0x49cc], R7 ;  /* 0x0049cc0701007387 */ /* 0x000fe80000100800 */
[----:B------:R-:W2:Y:S04]  /*2f6d0*/  LDL.LU R39, [R1+0xcc] ;  /* 0x0000cc0001277983 */ /* 0x000ea80000300800 */
[----:B------:R5:W-:Y:S04]  /*2f6e0*/  STL [R1+0x49a0], R6 ;  /* 0x0049a00601007387 */ /* 0x000be80000100800 */
[----:B------:R0:W-:Y:S01]  /*2f6f0*/  STL [R1+0x49d4], R5 ;  /* 0x0049d40501007387 */ /* 0x0001e20000100800 */
[----:B-----5:R-:W-:-:S02]  /*2f700*/  IMAD.X R6, R4, 0x1, R34, P0 ;  /* 0x0000000104067824 */ /* 0x020fc400000e0622 */
[----:B------:R-:W-:Y:S01]  /*2f710*/  IMAD.X R7, R4, 0x1, R35, P2 ;  /* 0x0000000104077824 */ /* 0x000fe200010e0623 */
[C---:B0-----:R-:W-:Y:S02]  /*2f720*/  IADD3 R5, P0, R32.reuse, R29, RZ ;  /* 0x0000001d20057210 */ /* 0x041fe40007f1e0ff */
        /* <DEDUP_REMOVED lines=8> */
[----:B0-----:R-:W-:Y:S01]  /*2f7b0*/  IMAD.X R6, R4, 0x1, R38, P5 ;  /* 0x0000000104067824 */ /* 0x001fe200028e0626 */
[C---:B----4-:R-:W-:Y:S02]  /*2f7c0*/  IADD3 R7, P4, R24.reuse, R26, RZ ;  /* 0x0000001a18077210 */ /* 0x050fe40007f9e0ff */
[----:B-1----:R-:W-:-:S03]  /*2f7d0*/  IADD3 R5, P5, R24, R27, RZ ;  /* 0x0000001b18057210 */ /* 0x002fc60007fbe0ff */
[----:B------:R-:W-:Y:S04]  /*2f7e0*/  STL [R1+0x49ec], R7 ;  /* 0x0049ec0701007387 */ /* 0x000fe80000100800 */
[----:B------:R-:W4:Y:S04]  /*2f7f0*/  LDL.LU R4, [R1+0xd0] ;  /* 0x0000d00001047983 */ /* 0x000f280000300800 */
[----:B------:R0:W-:Y:S04]  /*2f800*/  STL [R1+0x49c0], R6 ;  /* 0x0049c00601007387 */ /* 0x0001e80000100800 */
[----:B------:R1:W-:Y:S01]  /*2f810*/  STL [R1+0x49f4], R5 ;  /* 0x0049f40501007387 */ /* 0x0003e20000100800 */
[C---:B0-----:R-:W-:Y:S01]  /*2f820*/  IMAD.X R6, R3.reuse, 0x1, R34, P3 ;  /* 0x0000000103067824 */ /* 0x041fe200018e0622 */
[----:B-1----:R-:W-:Y:S01]  /*2f830*/  IADD3 R5, P3, R24, R29, RZ ;  /* 0x0000001d18057210 */ /* 0x002fe20007f7e0ff */
[----:B------:R-:W-:-:S03]  /*2f840*/  IMAD.X R7, R3, 0x1, R35, P1 ;  /* 0x0000000103077824 */ /* 0x000fc600008e0623 */
        /* <DEDUP_REMOVED lines=8> */
[C---:B------:R-:W-:Y:S01]  /*2f8d0*/  IADD3 R7, P0, R2.reuse, R26, RZ ;  /* 0x0000001a02077210 */ /* 0x040fe20007f1e0ff */
[----:B0-----:R-:W-:Y:S01]  /*2f8e0*/  IMAD.X R6, R3, 0x1, R38, P2 ;  /* 0x0000000103067824 */ /* 0x001fe200010e0626 */
        /* <DEDUP_REMOVED lines=16> */
[----:B--2---:R-:W-:Y:S01]  /*2f9f0*/  IADD3 R7, P3, R41, R26, RZ ;  /* 0x0000001a29077210 */ /* 0x004fe20007f7e0ff */
[----:B0-----:R-:W-:Y:S01]  /*2fa00*/  IMAD.X R6, R43, 0x1, R38, P1 ;  /* 0x000000012b067824 */ /* 0x001fe200008e0626 */
[----:B-1----:R-:W-:-:S03]  /*2fa10*/  IADD3 R5, P1, R41, R27, RZ ;  /* 0x0000001b29057210 */ /* 0x002fc60007f3e0ff */
[----:B------:R-:W-:Y:S04]  /*2fa20*/  STL [R1+0x4a2c], R7 ;  /* 0x004a2c0701007387 */ /* 0x000fe80000100800 */
[----:B------:R-:W2:Y:S04]  /*2fa30*/  LDL.LU R43, [R1+0x100] ;  /* 0x00010000012b7983 */ /* 0x000ea80000300800 */
[----:B------:R0:W-:Y:S04]  /*2fa40*/  STL [R1+0x4a00], R6 ;  /* 0x004a000601007387 */ /* 0x0001e80000100800 */
[----:B------:R1:W-:Y:S01]  /*2fa50*/  STL [R1+0x4a34], R5 ;  /* 0x004a340501007387 */ /* 0x0003e20000100800 */
[----:B0-----:R-:W-:Y:S01]  /*2fa60*/  IMAD.X R6, R39, 0x1, R34, P0 ;  /* 0x0000000127067824 */ /* 0x001fe200000e0622 */
[----:B-1----:R-:W-:Y:S01]  /*2fa70*/  IADD3 R5, P0, R41, R29, RZ ;  /* 0x0000001d29057210 */ /* 0x002fe20007f1e0ff */
        /* <DEDUP_REMOVED lines=9> */
[C---:B-----5:R-:W-:Y:S01]  /*2fb10*/  IADD3 R7, P4, R32.reuse, R26, RZ ;  /* 0x0000001a20077210 */ /* 0x060fe20007f9e0ff */
[----:B0-----:R-:W-:Y:S01]  /*2fb20*/  IMAD.X R6, R39, 0x1, R38, P5 ;  /* 0x0000000127067824 */ /* 0x001fe200028e0626 */
[----:B-1----:R-:W-:-:S03]  /*2fb30*/  IADD3 R5, P5, R32, R27, RZ ;  /* 0x0000001b20057210 */ /* 0x002fc60007fbe0ff */
[----:B------:R-:W-:Y:S04]  /*2fb40*/  STL [R1+0x4a4c], R7 ;  /* 0x004a4c0701007387 */ /* 0x000fe80000100800 */
[----:B------:R-:W5:Y:S04]  /*2fb50*/  LDL.LU R39, [R1+0x108] ;  /* 0x0001080001277983 */ /* 0x000f680000300800 */
[----:B------:R4:W-:Y:S04]  /*2fb60*/  STL [R1+0x4a20], R6 ;  /* 0x004a200601007387 */ /* 0x0009e80000100800 */
[----:B------:R0:W-:Y:S01]  /*2fb70*/  STL [R1+0x4a54], R5 ;  /* 0x004a540501007387 */ /* 0x0001e20000100800 */
[----:B----4-:R-:W-:Y:S01]  /*2fb80*/  IMAD.X R6, R4, 0x1, R34, P3 ;  /* 0x0000000104067824 */ /* 0x010fe200018e0622 */
        /* <DEDUP_REMOVED lines=82> */
[----:B------:R-:W-:Y:S01]  /*300b0*/  IADD3 R7, P3, R24, R26, RZ ;  /* 0x0000001a18077210 */ /* 0x000fe20007f7e0ff */
        /* <DEDUP_REMOVED lines=3186> */
[----:B0-----:R-:W-:-:S04]  /*3c7e0*/  IMAD.X R6, R3, 0x1, R38, P1 ;  /* 0x0000000103067824 */ /* 0x001fc800008e0626 */
[----:B------:R-:W-:Y:S01]  /*3c7f0*/  STL [R1+0x610c], R7 ;  /* 0x00610c0701007387 */ /* 0x000fe20000100800 */
[----:B-1----:R-:W-:-:S03]  /*3c800*/  IADD3 R5, P1, R2, R27, RZ ;  /* 0x0000001b02057210 */ /* 0x002fc60007f3e0ff */
[----:B------:R-:W5:Y:S04]  /*3c810*/  LDL.LU R3, [R1+0x704] ;  /* 0x0007040001037983 */ /* 0x000f680000300800 */
[----:B------:R4:W-:Y:S04]  /*3c820*/  STL [R1+0x60e0], R6 ;  /* 0x0060e00601007387 */ /* 0x0009e80000100800 */
[----:B------:R0:W-:Y:S01]  /*3c830*/  STL [R1+0x6114], R5 ;  /* 0x0061140501007387 */ /* 0x0001e20000100800 */
[C---:B----4-:R-:W-:Y:S01]  /*3c840*/  IMAD.X R6, R43.reuse, 0x1, R34, P0 ;  /* 0x000000012b067824 */ /* 0x050fe200000e0622 */
[----:B------:R-:W-:Y:S01]  /*3c850*/  IADD3 R7, P0, R2, R29, RZ ;  /* 0x0000001d02077210 */ /* 0x000fe20007f1e0ff */
[----:B0-----:R-:W-:-:S03]  /*3c860*/  IMAD.X R5, R43, 0x1, R35, P2 ;  /* 0x000000012b057824 */ /* 0x001fc600010e0623 */
[----:B------:R0:W-:Y:S04]  /*3c870*/  STL [R1+0x60e8], R6 ;  /* 0x0060e80601007387 */ /* 0x0001e80000100800 */
[----:B------:R-:W-:Y:S01]  /*3c880*/  STL [R1+0x611c], R7 ;  /* 0x00611c0701007387 */ /* 0x000fe20000100800 */
[----:B0-----:R-:W-:-:S03]  /*3c890*/  IADD3 R6, P2, R2, R30, RZ ;  /* 0x0000001e02067210 */ /* 0x001fc60007f5e0ff */
[----:B------:R-:W4:Y:S04]  /*3c8a0*/  LDL.LU R2, [R1+0x678] ;  /* 0x0006780001027983 */ /* 0x000f280000300800 */
[----:B------:R0:W-:Y:S04]  /*3c8b0*/  STL [R1+0x60f0], R5 ;  /* 0x0060f00501007387 */ /* 0x0001e80000100800 */
[----:B------:R1:W-:Y:S01]  /*3c8c0*/  STL [R1+0x6124], R6 ;  /* 0x0061240601007387 */ /* 0x0003e20000100800 */
[----:B0-----:R-:W-:Y:S01]  /*3c8d0*/  IMAD.X R5, R43, 0x1, R36, P4 ;  /* 0x000000012b057824 */ /* 0x001fe200020e0624 */
[----:B------:R-:W-:Y:S01]  /*3c8e0*/  IADD3 R7, P4, R41, R26, RZ ;  /* 0x0000001a29077210 */ /* 0x000fe20007f9e0ff */
[----:B-1----:R-:W-:-:S03]  /*3c8f0*/  IMAD.X R6, R43, 0x1, R38, P5 ;  /* 0x000000012b067824 */ /* 0x002fc600028e0626 */
[----:B------:R0:W-:Y:S04]  /*3c900*/  STL [R1+0x60f8], R5 ;  /* 0x0060f80501007387 */ /* 0x0001e80000100800 */
[----:B------:R1:W-:Y:S04]  /*3c910*/  STL [R1+0x612c], R7 ;  /* 0x00612c0701007387 */ /* 0x0003e80000100800 */
[----:B------:R-:W4:Y:S01]  /*3c920*/  LDL.LU R43, [R1+0x708] ;  /* 0x00070800012b7983 */ /* 0x000f220000300800 */
[----:B0-----:R-:W-:-:S03]  /*3c930*/  IADD3 R5, P5, R41, R27, RZ ;  /* 0x0000001b29057210 */ /* 0x001fc60007fbe0ff */
[----:B------:R0:W-:Y:S04]  /*3c940*/  STL [R1+0x6100], R6 ;  /* 0x0061000601007387 */ /* 0x0001e80000100800 */
[----:B------:R0:W-:Y:S01]  /*3c950*/  STL [R1+0x6134], R5 ;  /* 0x0061340501007387 */ /* 0x0001e20000100800 */
[C---:B-1----:R-:W-:Y:S02]  /*3c960*/  IMAD.X R7, R39.reuse, 0x1, R35, P1 ;  /* 0x0000000127077824 */ /* 0x042fe400008e0623 */
[----:B0-----:R-:W-:Y:S01]  /*3c970*/  IMAD.X R6, R39, 0x1, R34, P3 ;  /* 0x0000000127067824 */ /* 0x001fe200018e0622 */
[----:B------:R-:W-:-:S04]  /*3c980*/  IADD3 R5, P3, R41, R29, RZ ;  /* 0x0000001d29057210 */ /* 0x000fc80007f7e0ff */
[----:B------:R0:W-:Y:S04]  /*3c990*/  STL [R1+0x6108], R6 ;  /* 0x0061080601007387 */ /* 0x0001e80000100800 */
[----:B------:R1:W-:Y:S04]  /*3c9a0*/  STL [R1+0x613c], R5 ;  /* 0x00613c0501007387 */ /* 0x0003e80000100800 */
[----:B------:R3:W-:Y:S01]  /*3c9b0*/  STL [R1+0x6110], R7 ;  /* 0x0061100701007387 */ /* 0x0007e20000100800 */
[----:B0-----:R-:W-:-:S03]  /*3c9c0*/  IADD3 R6, P1, R41, R30, RZ ;  /* 0x0000001e29067210 */ /* 0x001fc60007f3e0ff */
[----:B------:R-:W4:Y:S01]  /*3c9d0*/  LDL.LU R41, [R1+0x680] ;  /* 0x0006800001297983 */ /* 0x000f220000300800 */
[----:B-1----:R-:W-:-:S03]  /*3c9e0*/  IMAD.X R5, R39, 0x1, R36, P0 ;  /* 0x0000000127057824 */ /* 0x002fc600000e0624 */
[----:B------:R-:W-:Y:S04]  /*3c9f0*/  STL [R1+0x6144], R6 ;  /* 0x0061440601007387 */ /* 0x000fe80000100800 */
[----:B------:R0:W-:Y:S01]  /*3ca00*/  STL [R1+0x6118], R5 ;  /* 0x0061180501007387 */ /* 0x0001e20000100800 */
[----:B---3--:R-:W-:-:S05]  /*3ca10*/  IADD3 R7, P0, R32, R26, RZ ;  /* 0x0000001a20077210 */ /* 0x008fca0007f1e0ff */
[----:B------:R-:W-:Y:S01]  /*3ca20*/  STL [R1+0x614c], R7 ;  /* 0x00614c0701007387 */ /* 0x000fe20000100800 */
[----:B0-----:R-:W-:-:S03]  /*3ca30*/  IMAD.X R5, R39, 0x1, R38, P2 ;  /* 0x0000000127057824 */ /* 0x001fc600010e0626 */
[----:B------:R-:W3:Y:S01]  /*3ca40*/  LDL.LU R39, [R1+0x70c] ;  /* 0x00070c0001277983 */ /* 0x000ee20000300800 */
[----:B------:R-:W-:-:S03]  /*3ca50*/  IADD3 R6, P2, R32, R27, RZ ;  /* 0x0000001b20067210 */ /* 0x000fc60007f5e0ff */
[----:B------:R2:W-:Y:S04]  /*3ca60*/  STL [R1+0x6120], R5 ;  /* 0x0061200501007387 */ /* 0x0005e80000100800 */
[----:B------:R0:W-:Y:S01]  /*3ca70*/  STL [R1+0x6154], R6 ;  /* 0x0061540601007387 */ /* 0x0001e20000100800 */
[C---:B--2---:R-:W-:Y:S02]  /*3ca80*/  IMAD.X R5, R4.reuse, 0x1, R34, P4 ;  /* 0x0000000104057824 */ /* 0x044fe400020e0622 */
[----:B------:R-:W-:Y:S01]  /*3ca90*/  IMAD.X R7, R4, 0x1, R35, P5 ;  /* 0x0000000104077824 */ /* 0x000fe200028e0623 */
[C---:B0-----:R-:W-:Y:S02]  /*3caa0*/  IADD3 R6, P4, R32.reuse, R29, RZ ;  /* 0x0000001d20067210 */ /* 0x041fe40007f9e0ff */
[----:B------:R0:W-:Y:S04]  /*3cab0*/  STL [R1+0x6128], R5 ;  /* 0x0061280501007387 */ /* 0x0001e80000100800 */
[----:B------:R1:W-:Y:S01]  /*3cac0*/  STL [R1+0x615c], R6 ;  /* 0x00615c0601007387 */ /* 0x0003e20000100800 */
[----:B0-----:R-:W-:-:S03]  /*3cad0*/  IADD3 R5, P5, R32, R30, RZ ;  /* 0x0000001e20057210 */ /* 0x001fc60007fbe0ff */
[----:B------:R-:W-:Y:S01]  /*3cae0*/  STL [R1+0x6130], R7 ;  /* 0x0061300701007387 */ /* 0x000fe20000100800 */
[----:B-1----:R-:W-:-:S03]  /*3caf0*/  IMAD.X R6, R4, 0x1, R36, P3 ;  /* 0x0000000104067824 */ /* 0x002fc600018e0624 */
[----:B------:R-:W2:Y:S04]  /*3cb00*/  LDL.LU R32, [R1+0x684] ;  /* 0x0006840001207983 */ /* 0x000ea80000300800 */
[----:B------:R0:W-:Y:S04]  /*3cb10*/  STL [R1+0x6164], R5 ;  /* 0x0061640501007387 */ /* 0x0001e80000100800 */
[----:B------:R1:W-:Y:S01]  /*3cb20*/  STL [R1+0x6138], R6 ;  /* 0x0061380601007387 */ /* 0x0003e20000100800 */
[----:B0-----:R-:W-:Y:S01]  /*3cb30*/  IADD3 R5, P3, R24, R26, RZ ;  /* 0x0000001a18057210 */ /* 0x001fe20007f7e0ff */
[----:B-1----:R-:W-:Y:S01]  /*3cb40*/  IMAD.X R6, R4, 0x1, R38, P1 ;  /* 0x0000000104067824 */ /* 0x002fe200008e0626 */
[----:B------:R-:W-:-:S03]  /*3cb50*/  IADD3 R4, P1, R24, R27, RZ ;  /* 0x0000001b18047210 */ /* 0x000fc60007f3e0ff */
[----:B------:R0:W-:Y:S04]  /*3cb60*/  STL [R1+0x616c], R5 ;  /* 0x00616c0501007387 */ /* 0x0001e80000100800 */
[----:B0-----:R-:W2:Y:S04]  /*3cb70*/  LDL.LU R5, [R1+0x710] ;  /* 0x0007100001057983 */ /* 0x001ea80000300800 */
[----:B------:R0:W-:Y:S01]  /*3cb80*/  STL [R1+0x6140], R6 ;  /* 0x0061400601007387 */ /* 0x0001e20000100800 */
[----:B-----5:R-:W-:-:S03]  /*3cb90*/  IMAD.X R7, R3, 0x1, R34, P0 ;  /* 0x0000000103077824 */ /* 0x020fc600000e0622 */
[----:B------:R1:W-:Y:S01]  /*3cba0*/  STL [R1+0x6174], R4 ;  /* 0x0061740401007387 */ /* 0x0003e20000100800 */
[----:B0-----:R-:W-:-:S03]  /*3cbb0*/  IADD3 R6, P0, R24, R29, RZ ;  /* 0x0000001d18067210 */ /* 0x001fc60007f1e0ff */
[----:B------:R0:W-:Y:S01]  /*3cbc0*/  STL [R1+0x6148], R7 ;  /* 0x0061480701007387 */ /* 0x0001e20000100800 */
[----:B-1----:R-:W-:-:S03]  /*3cbd0*/  IMAD.X R4, R3, 0x1, R35, P2 ;  /* 0x0000000103047824 */ /* 0x002fc600010e0623 */
[----:B------:R1:W-:Y:S01]  /*3cbe0*/  STL [R1+0x617c], R6 ;  /* 0x00617c0601007387 */ /* 0x0003e20000100800 */
[----:B0-----:R-:W-:-:S03]  /*3cbf0*/  IADD3 R7, P2, R24, R30, RZ ;  /* 0x0000001e18077210 */ /* 0x001fc60007f5e0ff */
[----:B------:R-:W-:Y:S01]  /*3cc00*/  STL [R1+0x6150], R4 ;  /* 0x0061500401007387 */ /* 0x000fe20000100800 */
[----:B-1----:R-:W-:-:S03]  /*3cc10*/  IMAD.X R6, R3, 0x1, R36, P4 ;  /* 0x0000000103067824 */ /* 0x002fc600020e0624 */
[----:B------:R-:W-:Y:S04]  /*3cc20*/  STL [R1+0x6184], R7 ;  /* 0x0061840701007387 */ /* 0x000fe80000100800 */
[----:B------:R-:W5:Y:S04]  /*3cc30*/  LDL.LU R24, [R1+0x68c] ;  /* 0x00068c0001187983 */ /* 0x000f680000300800 */
[----:B------:R0:W-:Y:S02]  /*3cc40*/  STL [R1+0x6158], R6 ;  /* 0x0061580601007387 */ /* 0x0001e40000100800 */
[----:B0-----:R-:W-:Y:S01]  /*3cc50*/  IMAD.X R6, R3, 0x1, R38, P5 ;  /* 0x0000000103067824 */ /* 0x001fe200028e0626 */
[----:B----4-:R-:W-:-:S02]  /*3cc60*/  IADD3 R4, P4, R2, R26, RZ ;  /* 0x0000001a02047210 */ /* 0x010fc40007f9e0ff */
[----:B------:R-:W-:-:S03]  /*3cc70*/  IADD3 R3, P5, R2, R27, RZ ;  /* 0x0000001b02037210 */ /* 0x000fc60007fbe0ff */
[----:B------:R0:W-:Y:S04]  /*3cc80*/  STL [R1+0x618c], R4 ;  /* 0x00618c0401007387 */ /* 0x0001e80000100800 */
[----:B0-----:R-:W4:Y:S04]  /*3cc90*/  LDL.LU R4, [R1+0x714] ;  /* 0x0007140001047983 */ /* 0x001f280000300800 */
[----:B------:R0:W-:Y:S04]  /*3cca0*/  STL [R1+0x6160], R6 ;  /* 0x0061600601007387 */ /* 0x0001e80000100800 */
[----:B------:R1:W-:Y:S01]  /*3ccb0*/  STL [R1+0x6194], R3 ;  /* 0x0061940301007387 */ /* 0x0003e20000100800 */
[C---:B0-----:R-:W-:Y:S01]  /*3ccc0*/  IMAD.X R6, R43.reuse, 0x1, R34, P3 ;  /* 0x000000012b067824 */ /* 0x041fe200018e0622 */
[----:B------:R-:W-:Y:S01]  /*3ccd0*/  IADD3 R7, P3, R2, R29, RZ ;  /* 0x0000001d02077210 */ /* 0x000fe20007f7e0ff */
[----:B-1----:R-:W-:-:S03]  /*3cce0*/  IMAD.X R3, R43, 0x1, R35, P1 ;  /* 0x000000012b037824 */ /* 0x002fc600008e0623 */
[----:B------:R0:W-:Y:S04]  /*3ccf0*/  STL [R1+0x6168], R6 ;  /* 0x0061680601007387 */ /* 0x0001e80000100800 */
[----:B------:R-:W-:Y:S01]  /*3cd00*/  STL [R1+0x619c], R7 ;  /* 0x00619c0701007387 */ /* 0x000fe20000100800 */
[----:B0-----:R-:W-:Y:S01]  /*3cd10*/  IADD3 R6, P1, R2, R30, RZ ;  /* 0x0000001e02067210 */ /* 0x001fe20007f3e0ff */
[----:B------:R-:W-:Y:S02]  /*3cd20*/  IMAD.X R2, R43, 0x1, R36, P0 ;  /* 0x000000012b027824 */ /* 0x000fe400000e0624 */
[----:B------:R0:W-:Y:S04]  /*3cd30*/  STL [R1+0x6170], R3 ;  /* 0x0061700301007387 */ /* 0x0001e80000100800 */
[----:B0-----:R-:W4:Y:S01]  /*3cd40*/  LDL.LU R3, [R1+0x694] ;  /* 0x0006940001037983 */ /* 0x001f220000300800 */
[----:B------:R-:W-:-:S03]  /*3cd50*/  IADD3 R7, P0, R41, R26, RZ ;  /* 0x0000001a29077210 */ /* 0x000fc60007f1e0ff */
[----:B------:R0:W-:Y:S04]  /*3cd60*/  STL [R1+0x61a4], R6 ;  /* 0x0061a40601007387 */ /* 0x0001e80000100800 */
[----:B------:R1:W-:Y:S01]  /*3cd70*/  STL [R1+0x6178], R2 ;  /* 0x0061780201007387 */ /* 0x0003e20000100800 */
[----:B0-----:R-:W-:-:S03]  /*3cd80*/  IMAD.X R6, R43, 0x1, R38, P2 ;  /* 0x000000012b067824 */ /* 0x001fc600010e0626 */
[----:B-1----:R-:W4:Y:S04]  /*3cd90*/  LDL.LU R2, [R1+0x718] ;  /* 0x0007180001027983 */ /* 0x002f280000300800 */
[----:B------:R0:W-:Y:S04]  /*3cda0*/  STL [R1+0x61ac], R7 ;  /* 0x0061ac0701007387 */ /* 0x0001e80000100800 */
[----:B------:R3:W-:Y:S01]  /*3cdb0*/  STL [R1+0x6180], R6 ;  /* 0x0061800601007387 */ /* 0x0007e20000100800 */
[----:B0-----:R-:W-:Y:S01]  /*3cdc0*/  IADD3 R7, P2, R41, R27, RZ ;  /* 0x0000001b29077210 */ /* 0x001fe20007f5e0ff */
[----:B---3--:R-:W-:Y:S01]  /*3cdd0*/  IMAD.X R6, R39, 0x1, R34, P4 ;  /* 0x0000000127067824 */ /* 0x008fe200020e0622 */
[----:B------:R-:W-:-:S03]  /*3cde0*/  IADD3 R8, P4, R41, R29, RZ ;  /* 0x0000001d29087210 */ /* 0x000fc60007f9e0ff */
[----:B------:R0:W-:Y:S04]  /*3cdf0*/  STL [R1+0x61b4], R7 ;  /* 0x0061b40701007387 */ /* 0x0001e80000100800 */
[----:B------:R1:W-:Y:S04]  /*3ce00*/  STL [R1+0x6188], R6 ;  /* 0x0061880601007387 */ /* 0x0003e80000100800 */
[----:B------:R-:W-:Y:S04]  /*3ce10*/  STL [R1+0x61bc], R8 ;  /* 0x0061bc0801007387 */ /* 0x000fe80000100800 */
[----:B------:R-:W3:Y:S01]  /*3ce20*/  LDL.LU R43, [R1+0x69c] ;  /* 0x00069c00012b7983 */ /* 0x000ee20000300800 */
[----:B0-----:R-:W-:Y:S01]  /*3ce30*/  IMAD.X R7, R39, 0x1, R35, P5 ;  /* 0x0000000127077824 */ /* 0x001fe200028e0623 */
[----:B-1----:R-:W-:-:S04]  /*3ce40*/  IADD3 R6, P5, R41, R30, RZ ;  /* 0x0000001e29067210 */ /* 0x002fc80007fbe0ff */
[----:B------:R0:W-:Y:S04]  /*3ce50*/  STL [R1+0x6190], R7 ;  /* 0x0061900701007387 */ /* 0x0001e80000100800 */
[----:B------:R2:W-:Y:S04]  /*3ce60*/  STL [R1+0x61c4], R6 ;  /* 0x0061c40601007387 */ /* 0x0005e80000100800 */
[----:B------:R-:W3:Y:S01]  /*3ce70*/  LDL.LU R41, [R1+0x71c] ;  /* 0x00071c0001297983 */ /* 0x000ee20000300800 */
[----:B0-----:R-:W-:Y:S01]  /*3ce80*/  IMAD.X R7, R39, 0x1, R36, P3 ;  /* 0x0000000127077824 */ /* 0x001fe200018e0624 */
[----:B--2---:R-:W-:-:S04]  /*3ce90*/  IADD3 R6, P3, R32, R26, RZ ;  /* 0x0000001a20067210 */ /* 0x004fc80007f7e0ff */
[----:B------:R0:W-:Y:S04]  /*3cea0*/  STL [R1+0x6198], R7 ;  /* 0x0061980701007387 */ /* 0x0001e80000100800 */
[----:B------:R1:W-:Y:S01]  /*3ceb0*/  STL [R1+0x61cc], R6 ;  /* 0x0061cc0601007387 */ /* 0x0003e20000100800 */
[----:B0-----:R-:W-:Y:S01]  /*3cec0*/  IMAD.X R7, R39, 0x1, R38, P1 ;  /* 0x0000000127077824 */ /* 0x001fe200008e0626 */
[----:B-1----:R-:W-:-:S04]  /*3ced0*/  IADD3 R6, P1, R32, R27, RZ ;  /* 0x0000001b20067210 */ /* 0x002fc80007f3e0ff */
[----:B------:R0:W-:Y:S01]  /*3cee0*/  STL [R1+0x61a0], R7 ;  /* 0x0061a00701007387 */ /* 0x0001e20000100800 */
[----:B------:R-:W-:-:S03]  /*3cef0*/  IMAD.X R8, R5, 0x1, R34, P0 ;  /* 0x0000000105087824 */ /* 0x000fc600000e0622 */
[----:B------:R1:W-:Y:S01]  /*3cf00*/  STL [R1+0x61d4], R6 ;  /* 0x0061d40601007387 */ /* 0x0003e20000100800 */
[----:B0-----:R-:W-:-:S03]  /*3cf10*/  IADD3 R7, P0, R32, R29, RZ ;  /* 0x0000001d20077210 */ /* 0x001fc60007f1e0ff */
[----:B------:R-:W-:Y:S04]  /*3cf20*/  STL [R1+0x61a8], R8 ;  /* 0x0061a80801007387 */ /* 0x000fe80000100800 */
[----:B------:R-:W2:Y:S01]  /*3cf30*/  LDL.LU R39, [R1+0x6a4] ;  /* 0x0006a40001277983 */ /* 0x000ea20000300800 */
[----:B-1----:R-:W-:-:S03]  /*3cf40*/  IMAD.X R6, R5, 0x1, R35, P2 ;  /* 0x0000000105067824 */ /* 0x002fc600010e0623 */
[----:B------:R0:W-:Y:S04]  /*3cf50*/  STL [R1+0x61dc], R7 ;  /* 0x0061dc0701007387 */ /* 0x0001e80000100800 */
[----:B------:R1:W-:Y:S01]  /*3cf60*/  STL [R1+0x61b0], R6 ;  /* 0x0061b00601007387 */ /* 0x0003e20000100800 */
[----:B0-----:R-:W-:-:S03]  /*3cf70*/  IADD3 R7, P2, R32, R30, RZ ;  /* 0x0000001e20077210 */ /* 0x001fc60007f5e0ff */
[----:B------:R-:W2:Y:S01]  /*3cf80*/  LDL.LU R32, [R1+0x720] ;  /* 0x0007200001207983 */ /* 0x000ea20000300800 */
[----:B-1----:R-:W-:-:S03]  /*3cf90*/  IMAD.X R6, R5, 0x1, R36, P4 ;  /* 0x0000000105067824 */ /* 0x002fc600020e0624 */
[----:B------:R0:W-:Y:S01]  /*3cfa0*/  STL [R1+0x61e4], R7 ;  /* 0x0061e40701007387 */ /* 0x0001e20000100800 */
[----:B-----5:R-:W-:-:S03]  /*3cfb0*/  IADD3 R8, P4, R24, R26, RZ ;  /* 0x0000001a18087210 */ /* 0x020fc60007f9e0ff */
[----:B------:R1:W-:Y:S01]  /*3cfc0*/  STL [R1+0x61b8], R6 ;  /* 0x0061b80601007387 */ /* 0x0003e20000100800 */
[----:B0-----:R-:W-:-:S03]  /*3cfd0*/  IMAD.X R7, R5, 0x1, R38, P5 ;  /* 0x0000000105077824 */ /* 0x001fc600028e0626 */
[----:B------:R-:W-:Y:S01]  /*3cfe0*/  STL [R1+0x61ec], R8 ;  /* 0x0061ec0801007387 */ /* 0x000fe20000100800 */
[----:B-1----:R-:W-:-:S03]  /*3cff0*/  IADD3 R6, P5, R24, R27, RZ ;  /* 0x0000001b18067210 */ /* 0x002fc60007fbe0ff */
[----:B------:R0:W-:Y:S04]  /*3d000*/  STL [R1+0x61c0], R7 ;  /* 0x0061c00701007387 */ /* 0x0001e80000100800 */
[----:B------:R1:W-:Y:S01]  /*3d010*/  STL [R1+0x61f4], R6 ;  /* 0x0061f40601007387 */ /* 0x0003e20000100800 */
[----:B----4-:R-:W-:Y:S01]  /*3d020*/  IMAD.X R5, R4, 0x1, R34, P3 ;  /* 0x0000000104057824 */ /* 0x010fe200018e0622 */
[----:B0-----:R-:W-:Y:S01]  /*3d030*/  IADD3 R7, P3, R24, R29, RZ ;  /* 0x0000001d18077210 */ /* 0x001fe20007f7e0ff */
[----:B-1----:R-:W-:-:S03]  /*3d040*/  IMAD.X R6, R4, 0x1, R35, P1 ;  /* 0x0000000104067824 */ /* 0x002fc600008e0623 */
[----:B------:R0:W-:Y:S04]  /*3d050*/  STL [R1+0x61c8], R5 ;  /* 0x0061c80501007387 */ /* 0x0001e80000100800 */
[----:B------:R-:W-:Y:S01]  /*3d060*/  STL [R1+0x61fc], R7 ;  /* 0x0061fc0701007387 */ /* 0x000fe20000100800 */
[----:B0-----:R-:W-:-:S03]  /*3d070*/  IADD3 R5, P1, R24, R30, RZ ;  /* 0x0000001e18057210 */ /* 0x001fc60007f3e0ff */
[----:B------:R-:W4:Y:S04]  /*3d080*/  LDL.LU R24, [R1+0x6d4] ;  /* 0x0006d40001187983 */ /* 0x000f280000300800 */
[----:B------:R0:W-:Y:S04]  /*3d090*/  STL [R1+0x61d0], R6 ;  /* 0x0061d00601007387 */ /* 0x0001e80000100800 */
[----:B------:R1:W-:Y:S01]  /*3d0a0*/  STL [R1+0x6204], R5 ;  /* 0x0062040501007387 */ /* 0x0003e20000100800 */
[C---:B0-----:R-:W-:Y:S02]  /*3d0b0*/  IMAD.X R6, R4.reuse, 0x1, R36, P0 ;  /* 0x0000000104067824 */ /* 0x041fe400000e0624 */
[----:B------:R-:W-:-:S03]  /*3d0c0*/  IMAD.X R4, R4, 0x1, R38, P2 ;  /* 0x0000000104047824 */ /* 0x000fc600010e0626 */
[----:B------:R0:W-:Y:S01]  /*3d0d0*/  STL [R1+0x61d8], R6 ;  /* 0x0061d80601007387 */ /* 0x0001e20000100800 */
[C---:B-1----:R-:W-:Y:S02]  /*3d0e0*/  IADD3 R5, P0, R3.reuse, R26, RZ ;  /* 0x0000001a03057210 */ /* 0x042fe40007f1e0ff */
[----:B0-----:R-:W-:-:S03]  /*3d0f0*/  IADD3 R6, P2, R3, R27, RZ ;  /* 0x0000001b03067210 */ /* 0x001fc60007f5e0ff */
[----:B------:R0:W-:Y:S04]  /*3d100*/  STL [R1+0x620c], R5 ;  /* 0x00620c0501007387 */ /* 0x0001e80000100800 */
[----:B------:R1:W-:Y:S04]  /*3d110*/  STL [R1+0x61e0], R4 ;  /* 0x0061e00401007387 */ /* 0x0003e80000100800 */
[----:B------:R5:W-:Y:S01]  /*3d120*/  STL [R1+0x6214], R6 ;  /* 0x0062140601007387 */ /* 0x000be20000100800 */
[----:B0-----:R-:W-:-:S03]  /*3d130*/  IMAD.X R5, R2, 0x1, R34, P4 ;  /* 0x0000000102057824 */ /* 0x001fc600020e0622 */
[----:B------:R-:W4:Y:S01]  /*3d140*/  LDL.LU R14, [R1+0x724] ;  /* 0x00072400010e7983 */ /* 0x000f220000300800 */
[----:B-1----:R-:W-:-:S03]  /*3d150*/  IADD3 R4, P4, R3, R29, RZ ;  /* 0x0000001d03047210 */ /* 0x002fc60007f9e0ff */
[----:B------:R0:W-:Y:S01]  /*3d160*/  STL [R1+0x61e8], R5 ;  /* 0x0061e80501007387 */ /* 0x0001e20000100800 */
[----:B-----5:R-:W-:-:S03]  /*3d170*/  IMAD.X R6, R2, 0x1, R35, P5 ;  /* 0x0000000102067824 */ /* 0x020fc600028e0623 */
[----:B------:R1:W-:Y:S01]  /*3d180*/  STL [R1+0x621c], R4 ;  /* 0x00621c0401007387 */ /* 0x0003e20000100800 */
[----:B0-----:R-:W-:-:S03]  /*3d190*/  IADD3 R5, P5, R3, R30, RZ ;  /* 0x0000001e03057210 */ /* 0x001fc60007fbe0ff */
[----:B------:R-:W-:Y:S01]  /*3d1a0*/  STL [R1+0x61f0], R6 ;  /* 0x0061f00601007387 */ /* 0x000fe20000100800 */
[C---:B-1----:R-:W-:Y:S02]  /*3d1b0*/  IMAD.X R4, R2.reuse, 0x1, R36, P3 ;  /* 0x0000000102047824 */ /* 0x042fe400018e0624 */
[----:B------:R-:W-:Y:S01]  /*3d1c0*/  IMAD.X R2, R2, 0x1, R38, P1 ;  /* 0x0000000102027824 */ /* 0x000fe200008e0626 */
[----:B------:R-:W-:Y:S04]  /*3d1d0*/  STL [R1+0x6224], R5 ;  /* 0x0062240501007387 */ /* 0x000fe80000100800 */
[----:B------:R-:W-:Y:S01]  /*3d1e0*/  STL [R1+0x61f8], R4 ;  /* 0x0061f80401007387 */ /* 0x000fe20000100800 */
[----:B---3--:R-:W-:-:S05]  /*3d1f0*/  IADD3 R3, P3, R43, R26, RZ ;  /* 0x0000001a2b037210 */ /* 0x008fca0007f7e0ff */
[----:B------:R-:W-:Y:S04]  /*3d200*/  STL [R1+0x622c], R3 ;  /* 0x00622c0301007387 */ /* 0x000fe80000100800 */
[----:B------:R0:W-:Y:S04]  /*3d210*/  STL [R1+0x6200], R2 ;  /* 0x0062000201007387 */ /* 0x0001e80000100800 */
[----:B0-----:R-:W3:Y:S01]  /*3d220*/  LDL.LU R2, [R1+0x6b0] ;  /* 0x0006b00001027983 */ /* 0x001ee20000300800 */
[----:B------:R-:W-:Y:S01]  /*3d230*/  IADD3 R4, P1, R43, R27, RZ ;  /* 0x0000001b2b047210 */ /* 0x000fe20007f3e0ff */
[----:B------:R-:W-:-:S04]  /*3d240*/  IMAD.X R3, R41, 0x1, R34, P0 ;  /* 0x0000000129037824 */ /* 0x000fc800000e0622 */
        /* <DEDUP_REMOVED lines=8> */
[----:B------:R0:W-:Y:S01]  /*3d2d0*/  STL [R1+0x6244], R5 ;  /* 0x0062440501007387 */ /* 0x0001e20000100800 */
[----:B--2---:R-:W-:-:S03]  /*3d2e0*/  IADD3 R3, P4, R39, R26, RZ ;  /* 0x0000001a27037210 */ /* 0x004fc60007f9e0ff */
[----:B------:R1:W-:Y:S01]  /*3d2f0*/  STL [R1+0x6218], R4 ;  /* 0x0062180401007387 */ /* 0x0003e20000100800 */
[----:B0-----:R-:W-:-:S03]  /*3d300*/  IMAD.X R5, R41, 0x1, R38, P5 ;  /* 0x0000000129057824 */ /* 0x001fc600028e0626 */
[----:B------:R0:W-:Y:S01]  /*3d310*/  STL [R1+0x624c], R3 ;  /* 0x00624c0301007387 */ /* 0x0001e20000100800 */
[----:B-1----:R-:W-:-:S03]  /*3d320*/  IADD3 R4, P5, R39, R27, RZ ;  /* 0x0000001b27047210 */ /* 0x002fc60007fbe0ff */
        /* <DEDUP_REMOVED lines=8> */
[----:B------:R-:W2:Y:S04]  /*3d3b0*/  LDL R6, [R1+0x38f8] ;  /* 0x0038f80001067983 */ /* 0x000ea80000100800 */
[----:B------:R1:W-:Y:S01]  /*3d3c0*/  STL [R1+0x6230], R4 ;  /* 0x0062300401007387 */ /* 0x0003e20000100800 */
[----:B0-----:R-:W-:-:S03]  /*3d3d0*/  IMAD.X R5, R32, 0x1, R36, P0 ;  /* 0x0000000120057824 */ /* 0x001fc600000e0624 */
[----:B-1----:R-:W5:Y:S04]  /*3d3e0*/  LDL R4, [R1+0x38fc] ;  /* 0x0038fc0001047983 */ /* 0x002f680000100800 */
[----:B------:R-:W-:Y:S04]  /*3d3f0*/  STL [R1+0x6260], R3 ;  /* 0x0062600301007387 */ /* 0x000fe80000100800 */
[----:B------:R-:W2:Y:S04]  /*3d400*/  LDL R13, [R1+0x3914] ;  /* 0x00391400010d7983 */ /* 0x000ea80000100800 */
[----:B------:R0:W-:Y:S04]  /*3d410*/  STL [R1+0x6238], R5 ;  /* 0x0062380501007387 */ /* 0x0001e80000100800 */
[----:B------:R-:W5:Y:S04]  /*3d420*/  LDL R12, [R1+0x391c] ;  /* 0x00391c00010c7983 */ /* 0x000f680000100800 */
[----:B------:R-:W5:Y:S01]  /*3d430*/  LDL R11, [R1+0x3934] ;  /* 0x00393400010b7983 */ /* 0x000f620000100800 */
[----:B0-----:R-:W-:Y:S01]  /*3d440*/  IMAD.X R5, R32, 0x1, R38, P2 ;  /* 0x0000000120057824 */ /* 0x001fe200010e0626 */
[----:B----4-:R-:W-:-:S05]  /*3d450*/  IADD3 R3, P0, R24, R26, RZ ;  /* 0x0000001a18037210 */ /* 0x010fca0007f1e0ff */
[----:B------:R0:W-:Y:S04]  /*3d460*/  STL [R1+0x7d34], R3 ;  /* 0x007d340301007387 */ /* 0x0001e80000100800 */
[----:B------:R-:W4:Y:S04]  /*3d470*/  LDL R10, [R1+0x3930] ;  /* 0x00393000010a7983 */ /* 0x000f280000100800 */
[----:B------:R1:W-:Y:S01]  /*3d480*/  STL [R1+0x6240], R5 ;  /* 0x0062400501007387 */ /* 0x0003e20000100800 */
[----:B0-----:R-:W-:-:S03]  /*3d490*/  IADD3 R3, P2, R24, R27, RZ ;  /* 0x0000001b18037210 */ /* 0x001fc60007f5e0ff */
[----:B------:R-:W4:Y:S04]  /*3d4a0*/  LDL R9, [R1+0x392c] ;  /* 0x00392c0001097983 */ /* 0x000f280000100800 */
[----:B------:R0:W-:Y:S04]  /*3d4b0*/  STL [R1+0x6264], R3 ;  /* 0x0062640301007387 */ /* 0x0001e80000100800 */
[----:B------:R-:W4:Y:S01]  /*3d4c0*/  LDL R8, [R1+0x3928] ;  /* 0x0039280001087983 */ /* 0x000f220000100800 */
[----:B-1----:R-:W-:Y:S01]  /*3d4d0*/  IMAD.X R5, R14, 0x1, R34, P4 ;  /* 0x000000010e057824 */ /* 0x002fe200020e0622 */
[----:B0-----:R-:W-:Y:S01]  /*3d4e0*/  IADD3 R3, P4, R24, R29, RZ ;  /* 0x0000001d18037210 */ /* 0x001fe20007f9e0ff */
[----:B------:R-:W-:-:S03]  /*3d4f0*/  IMAD.X R15, R14, 0x1, R35, P5 ;  /* 0x000000010e0f7824 */ /* 0x000fc600028e0623 */
[----:B------:R0:W-:Y:S04]  /*3d500*/  STL [R1+0x6248], R5 ;  /* 0x0062480501007387 */ /* 0x0001e80000100800 */
[----:B------:R-:W4:Y:S01]  /*3d510*/  LDL R7, [R1+0x3924] ;  /* 0x0039240001077983 */ /* 0x000f220000100800 */
[----:B------:R-:W-:-:S03]  /*3d520*/  IMAD.X R16, R14, 0x1, R36, P3 ;  /* 0x000000010e107824 */ /* 0x000fc600018e0624 */
[----:B------:R1:W-:Y:S04]  /*3d530*/  STL [R1+0x6268], R3 ;  /* 0x0062680301007387 */ /* 0x0003e80000100800 */
[----:B0-----:R-:W4:Y:S01]  /*3d540*/  LDL R5, [R1+0x3920] ;  /* 0x0039200001057983 */ /* 0x001f220000100800 */
[----:B-1----:R-:W-:-:S03]  /*3d550*/  IADD3 R3, P5, R24, R30, RZ ;  /* 0x0000001e18037210 */ /* 0x002fc60007fbe0ff */
[----:B------:R-:W-:Y:S04]  /*3d560*/  STL [R1+0x6250], R15 ;  /* 0x0062500f01007387 */ /* 0x000fe80000100800 */
[----:B------:R0:W-:Y:S04]  /*3d570*/  STL [R1+0x626c], R3 ;  /* 0x00626c0301007387 */ /* 0x0001e80000100800 */
[----:B0-----:R-:W4:Y:S04]  /*3d580*/  LDL R3, [R1+0x3900] ;  /* 0x0039000001037983 */ /* 0x001f280000100800 */
[----:B------:R0:W-:Y:S04]  /*3d590*/  STL [R1+0x6258], R16 ;  /* 0x0062581001007387 */ /* 0x0001e80000100800 */
[----:B------:R-:W4:Y:S01]  /*3d5a0*/  LDL R43, [R1+0x3904] ;  /* 0x00390400012b7983 */ /* 0x000f220000100800 */
[----:B---3--:R-:W-:-:S05]  /*3d5b0*/  IADD3 R15, P3, R2, R26, RZ ;  /* 0x0000001a020f7210 */ /* 0x008fca0007f7e0ff */
[----:B------:R1:W-:Y:S04]  /*3d5c0*/  STL [R1+0x4910], R15 ;  /* 0x0049100f01007387 */ /* 0x0003e80000100800 */
[----:B------:R-:W3:Y:S04]  /*3d5d0*/  LDL R41, [R1+0x3908] ;  /* 0x0039080001297983 */ /* 0x000ee80000100800 */
[----:B------:R-:W3:Y:S04]  /*3d5e0*/  LDL R39, [R1+0x390c] ;  /* 0x00390c0001277983 */ /* 0x000ee80000100800 */
[----:B------:R-:W3:Y:S04]  /*3d5f0*/  LDL R32, [R1+0x3910] ;  /* 0x0039100001207983 */ /* 0x000ee80000100800 */
[----:B------:R-:W3:Y:S01]  /*3d600*/  LDL R24, [R1+0x3918] ;  /* 0x0039180001187983 */ /* 0x000ee20000100800 */
[----:B0-----:R-:W-:Y:S01]  /*3d610*/  IMAD.X R16, R14, 0x1, R38, P1 ;  /* 0x000000010e107824 */ /* 0x001fe200008e0626 */
[----:B-1----:R-:W-:Y:S01]  /*3d620*/  IADD3 R15, P1, R2, R27, RZ ;  /* 0x0000001b020f7210 */ /* 0x002fe20007f3e0ff */
[----:B------:R-:W-:-:S03]  /*3d630*/  IMAD.X R14, R0, 0x1, R34, P0 ;  /* 0x00000001000e7824 */ /* 0x000fc600000e0622 */
[----:B------:R0:W-:Y:S04]  /*3d640*/  STL [R1+0x4914], R16 ;  /* 0x0049141001007387 */ /* 0x0001e80000100800 */
[----:B------:R1:W-:Y:S04]  /*3d650*/  STL [R1+0x490c], R15 ;  /* 0x00490c0f01007387 */ /* 0x0003e80000100800 */
[----:B------:R1:W-:Y:S01]  /*3d660*/  STL [R1+0x7d28], R14 ;  /* 0x007d280e01007387 */ /* 0x0003e20000100800 */
[----:B0-----:R-:W-:Y:S01]  /*3d670*/  IADD3 R16, P0, R2, R29, RZ ;  /* 0x0000001d02107210 */ /* 0x001fe20007f1e0ff */
[----:B-1----:R-:W-:-:S04]  /*3d680*/  IMAD.X R15, R0, 0x1, R35, P2 ;  /* 0x00000001000f7824 */ /* 0x002fc800010e0623 */
[----:B------:R0:W-:Y:S01]  /*3d690*/  STL [R1+0x4908], R16 ;  /* 0x0049081001007387 */ /* 0x0001e20000100800 */
[----:B------:R-:W-:-:S03]  /*3d6a0*/  IADD3 R14, P2, R2, R30, RZ ;  /* 0x0000001e020e7210 */ /* 0x000fc60007f5e0ff */
[----:B------:R-:W-:Y:S01]  /*3d6b0*/  STL [R1+0x4904], R15 ;  /* 0x0049040f01007387 */ /* 0x000fe20000100800 */
[----:B------:R-:W-:-:S03]  /*3d6c0*/  USHF.R.S32.HI UR61, URZ, 0x1f, UR10 ;  /* 0x0000001f3f3d7899 */ /* 0x000fc6000801140a */
[----:B------:R1:W-:Y:S01]  /*3d6d0*/  STL [R1+0x4900], R14 ;  /* 0x0049000e01007387 */ /* 0x0003e20000100800 */
[----:B0-----:R-:W-:-:S05]  /*3d6e0*/  IMAD.X R16, R0, 0x1, R36, P4 ;  /* 0x0000000100107824 */ /* 0x001fca00020e0624 */
[----:B------:R5:W-:Y:S01]  /*3d6f0*/  STL [R1+0x48dc], R16 ;  /* 0x0048dc1001007387 */ /* 0x000be20000100800 */
[----:B-1----:R-:W-:-:S03]  /*3d700*/  IMAD.X R14, R0, 0x1, R38, P5 ;  /* 0x00000001000e7824 */ /* 0x002fc600028e0626 */
[----:B------:R-:W3:Y:S01]  /*3d710*/  LDL.LU R0, [R1+0x8370] ;  /* 0x0083700001007983 */ /* 0x000ee20000300800 */
[----:B------:R-:W-:Y:S02]  /*3d720*/  SHF.R.S32.HI R2, RZ, 0x1f, R2 ;  /* 0x0000001fff027819 */ /* 0x000fe40000011402 */
[----:B--2---:R-:W-:-:S05]  /*3d730*/  IADD3 R15, P4, R13, UR10, RZ ;  /* 0x0000000a0d0f7c10 */ /* 0x004fca000ff9e0ff */
[----:B------:R0:W-:Y:S01]  /*3d740*/  STL [R1+0x48e8], R15 ;  /* 0x0048e80f01007387 */ /* 0x0001e20000100800 */
[----:B-----5:R-:W-:-:S03]  /*3d750*/  IADD3 R16, P6, R12, UR10, RZ ;  /* 0x0000000a0c107c10 */ /* 0x020fc6000ffde0ff */
[----:B------:R1:W-:Y:S01]  /*3d760*/  STL [R1+0x48e0], R14 ;  /* 0x0048e00e01007387 */ /* 0x0003e20000100800 */
[----:B0-----:R-:W-:-:S03]  /*3d770*/  IADD3 R15, P5, R11, UR10, RZ ;  /* 0x0000000a0b0f7c10 */ /* 0x001fc6000ffbe0ff */
[----:B------:R-:W-:Y:S01]  /*3d780*/  STL [R1+0x48f0], R16 ;  /* 0x0048f01001007387 */ /* 0x000fe20000100800 */
[----:B-1----:R-:W-:-:S03]  /*3d790*/  IADD3.X R14, R6, UR61, RZ, P4, !PT ;  /* 0x0000003d060e7c10 */ /* 0x002fc6000a7fe4ff */
[----:B------:R0:W-:Y:S04]  /*3d7a0*/  STL [R1+0x48f4], R15 ;  /* 0x0048f40f01007387 */ /* 0x0001e80000100800 */
[----:B------:R1:W-:Y:S01]  /*3d7b0*/  STL [R1+0x48e4], R14 ;  /* 0x0048e40e01007387 */ /* 0x0003e20000100800 */
[----:B0-----:R-:W-:Y:S02]  /*3d7c0*/  IADD3.X R15, R4, UR61, RZ, P6, !PT ;  /* 0x0000003d040f7c10 */ /* 0x001fe4000b7fe4ff */
[----:B----4-:R-:W-:-:S05]  /*3d7d0*/  IADD3 R16, P4, R10, UR10, RZ ;  /* 0x0000000a0a107c10 */ /* 0x010fca000ff9e0ff */
[----:B------:R0:W-:Y:S01]  /*3d7e0*/  STL [R1+0x48f8], R16 ;  /* 0x0048f81001007387 */ /* 0x0001e20000100800 */
[----:B-1----:R-:W-:-:S03]  /*3d7f0*/  IADD3 R14, P6, R9, UR10, RZ ;  /* 0x0000000a090e7c10 */ /* 0x002fc6000ffde0ff */
[----:B------:R1:W-:Y:S04]  /*3d800*/  STL [R1+0x48ec], R15 ;  /* 0x0048ec0f01007387 */ /* 0x0003e80000100800 */
[----:B------:R2:W-:Y:S01]  /*3d810*/  STL [R1+0x48fc], R14 ;  /* 0x0048fc0e01007387 */ /* 0x0005e20000100800 */
[----:B0-----:R-:W-:Y:S01]  /*3d820*/  IMAD.X R16, R2, 0x1, R34, P3 ;  /* 0x0000000102107824 */ /* 0x001fe200018e0622 */
[----:B-1----:R-:W-:-:S04]  /*3d830*/  IADD3 R15, P3, R8, UR10, RZ ;  /* 0x0000000a080f7c10 */ /* 0x002fc8000ff7e0ff */
[----:B------:R-:W-:Y:S01]  /*3d840*/  STL [R1+0x48d4], R16 ;  /* 0x0048d41001007387 */ /* 0x000fe20000100800 */
[----:B--2---:R-:W-:-:S03]  /*3d850*/  IMAD.X R14, R2, 0x1, R35, P1 ;  /* 0x00000001020e7824 */ /* 0x004fc600008e0623 */
[----:B------:R0:W-:Y:S04]  /*3d860*/  STL [R1+0x48d8], R15 ;  /* 0x0048d80f01007387 */ /* 0x0001e80000100800 */
[----:B------:R1:W-:Y:S01]  /*3d870*/  STL [R1+0x48d0], R14 ;  /* 0x0048d00e01007387 */ /* 0x0003e20000100800 */
[C---:B0-----:R-:W-:Y:S02]  /*3d880*/  IMAD.X R15, R2.reuse, 0x1, R36, P0 ;  /* 0x00000001020f7824 */ /* 0x041fe400000e0624 */
[----:B------:R-:W-:Y:S01]  /*3d890*/  IMAD.X R2, R2, 0x1, R38, P2 ;  /* 0x0000000102027824 */ /* 0x000fe200010e0626 */
[----:B------:R-:W-:-:S05]  /*3d8a0*/  IADD3 R16, P1, R7, UR10, RZ ;  /* 0x0000000a07107c10 */ /* 0x000fca000ff3e0ff */
[----:B------:R-:W-:Y:S01]  /*3d8b0*/  STL [R1+0x48cc], R16 ;  /* 0x0048cc1001007387 */ /* 0x000fe20000100800 */
[----:B-1----:R-:W-:-:S03]  /*3d8c0*/  IADD3 R14, P0, R5, UR10, RZ ;  /* 0x0000000a050e7c10 */ /* 0x002fc6000ff1e0ff */
[----:B------:R0:W-:Y:S01]  /*3d8d0*/  STL [R1+0x48c8], R15 ;  /* 0x0048c80f01007387 */ /* 0x0001e20000100800 */
[----:B------:R-:W-:-:S03]  /*3d8e0*/  ULDC UR10, c[0x0][0x238] ;  /* 0x00008e00000a7ab9 */ /* 0x000fc60000000800 */
[----:B------:R-:W-:Y:S04]  /*3d8f0*/  STL [R1+0x48c4], R14 ;  /* 0x0048c40e01007387 */ /* 0x000fe80000100800 */
[----:B------:R1:W-:Y:S01]  /*3d900*/  STL [R1+0x48c0], R2 ;  /* 0x0048c00201007387 */ /* 0x0003e20000100800 */
[----:B0-----:R-:W-:Y:S02]  /*3d910*/  IADD3.X R15, R3, UR61, RZ, P5, !PT ;  /* 0x0000003d030f7c10 */ /* 0x001fe4000affe4ff */
[----:B-1----:R-:W-:-:S03]  /*3d920*/  IADD3.X R2, R43, UR61, RZ, P4, !PT ;  /* 0x0000003d2b027c10 */ /* 0x002fc6000a7fe4ff */
[----:B------:R0:W-:Y:S04]  /*3d930*/  STL [R1+0x3d28], R15 ;  /* 0x003d280f01007387 */ /* 0x0001e80000100800 */
[----:B------:R1:W-:Y:S01]  /*3d940*/  STL [R1+0x3d2c], R2 ;  /* 0x003d2c0201007387 */ /* 0x0003e20000100800 */
[----:B---3--:R-:W-:Y:S02]  /*3d950*/  IADD3.X R14, R41, UR61, RZ, P6, !PT ;  /* 0x0000003d290e7c10 */ /* 0x008fe4000b7fe4ff */
[----:B0-----:R-:W-:-:S03]  /*3d960*/  IADD3.X R15, R39, UR61, RZ, P3, !PT ;  /* 0x0000003d270f7c10 */ /* 0x001fc60009ffe4ff */
[----:B------:R0:W-:Y:S01]  /*3d970*/  STL [R1+0x3d30], R14 ;  /* 0x003d300e01007387 */ /* 0x0001e20000100800 */
[----:B-1----:R-:W-:-:S03]  /*3d980*/  IADD3.X R2, R32, UR61, RZ, P1, !PT ;  /* 0x0000003d20027c10 */ /* 0x002fc60008ffe4ff */
[----:B------:R1:W-:Y:S04]  /*3d990*/  STL [R1+0x3d34], R15 ;  /* 0x003d340f01007387 */ /* 0x0003e80000100800 */
[----:B------:R2:W-:Y:S01]  /*3d9a0*/  STL [R1+0x3d38], R2 ;  /* 0x003d380201007387 */ /* 0x0005e20000100800 */
[----:B0-----:R-:W-:Y:S01]  /*3d9b0*/  IADD3.X R14, R24, UR61, RZ, P0, !PT ;  /* 0x0000003d180e7c10 */ /* 0x001fe200087fe4ff */
        /* <DEDUP_REMOVED lines=22> */
[----:B------:R1:W-:Y:S04]  /*3db20*/  STL [R1+0x3d7c], R2 ;  /* 0x003d7c0201007387 */ /* 0x0003e80000100800 */
        /* <DEDUP_REMOVED lines=2041> */
[----:B------:R-:W-:Y:S01]  /*45ac0*/  STL [R1+0x2c90], RZ ;  /* 0x002c90ff01007387 */ /* 0x000fe20000100800 */
[----:B------:R-:W-:-:S02]  /*45ad0*/  USHF.L.U32 UR13, UR13, 0x7, URZ ;  /* 0x000000070d0d7899 */ /* 0x000fc4000800063f */
        /* <DEDUP_REMOVED lines=13> */
[----:B------:R-:W-:Y:S02]  /*45bb0*/  USHF.L.U32 UR28, UR28, 0x5, URZ ;  /* 0x000000051c1c7899 */ /* 0x000fe4000800063f */
        /* <DEDUP_REMOVED lines=27> */
[----:B------:R-:W-:-:S02]  /*45d70*/  USHF.L.U32 UR56, UR56, 0x2, URZ ;  /* 0x0000000238387899 */ /* 0x000fc4000800063f */
[----:B------:R-:W-:Y:S02]  /*45d80*/  UIMAD UR57, UR57, 0x3, URZ ;  /* 0x00000003393978a4 */ /* 0x000fe4000f8e023f */
[----:B------:R-:W-:Y:S01]  /*45d90*/  USHF.L.U32 UR58, UR58, 0x1, URZ ;  /* 0x000000013a3a7899 */ /* 0x000fe2000800063f */
[----:B0-----:R-:W-:Y:S01]  /*45da0*/  IADD3.X R15, R3, UR61, RZ, P3, !PT ;  /* 0x0000003d030f7c10 */ /* 0x001fe20009ffe4ff */
[----:B------:R-:W-:Y:S01]  /*45db0*/  USHF.R.S32.HI UR59, URZ, 0x1f, UR59 ;  /* 0x0000001f3f3b7899 */ /* 0x000fe2000801143b */
[----:B-1----:R-:W-:Y:S02]  /*45dc0*/  IADD3.X R2, R43, UR61, RZ, P2, !PT ;  /* 0x0000003d2b027c10 */ /* 0x002fe400097fe4ff */
[----:B------:R-:W-:Y:S01]  /*45dd0*/  IADD3.X R14, R41, UR61, RZ, P1, !PT ;  /* 0x0000003d290e7c10 */ /* 0x000fe20008ffe4ff */
[----:B------:R0:W-:Y:S04]  /*45de0*/  STL [R1+0x3d50], R15 ;  /* 0x003d500f01007387 */ /* 0x0001e80000100800 */
[----:B------:R1:W-:Y:S04]  /*45df0*/  STL [R1+0x3d58], R2 ;  /* 0x003d580201007387 */ /* 0x0003e80000100800 */
[----:B------:R2:W-:Y:S01]  /*45e00*/  STL [R1+0x3d60], R14 ;  /* 0x003d600e01007387 */ /* 0x0005e20000100800 */
[----:B0-----:R-:W-:-:S02]  /*45e10*/  IADD3.X R15, R39, UR61, RZ, P0, !PT ;  /* 0x0000003d270f7c10 */ /* 0x001fc400087fe4ff */
[----:B-1----:R-:W-:-:S03]  /*45e20*/  IADD3.X R2, R32, UR61, RZ, P4, !PT ;  /* 0x0000003d20027c10 */ /* 0x002fc6000a7fe4ff */
[----:B------:R0:W-:Y:S01]  /*45e30*/  STL [R1+0x3d68], R15 ;  /* 0x003d680f01007387 */ /* 0x0001e20000100800 */
[----:B--2---:R-:W-:-:S03]  /*45e40*/  IADD3.X R14, R24, UR61, RZ, P5, !PT ;  /* 0x0000003d180e7c10 */ /* 0x004fc6000affe4ff */
[----:B------:R1:W-:Y:S01]  /*45e50*/  STL [R1+0x3d70], R2 ;  /* 0x003d700201007387 */ /* 0x0003e20000100800 */
[----:B------:R-:W-:-:S03]  /*45e60*/  USHF.R.S32.HI UR61, URZ, 0x1f, UR12 ;  /* 0x0000001f3f3d7899 */ /* 0x000fc6000801140c */
[----:B------:R2:W-:Y:S01]  /*45e70*/  STL [R1+0x3d78], R14 ;  /* 0x003d780e01007387 */ /* 0x0005e20000100800 */
[----:B0-----:R-:W-:Y:S02]  /*45e80*/  IADD3 R15, P5, R12, UR12, RZ ;  /* 0x0000000c0c0f7c10 */ /* 0x001fe4000ffbe0ff */
[----:B-1----:R-:W-:Y:S02]  /*45e90*/  IADD3 R2, P4, R13, UR12, RZ ;  /* 0x0000000c0d027c10 */ /* 0x002fe4000ff9e0ff */
[----:B--2---:R-:W-:-:S03]  /*45ea0*/  IADD3 R14, P3, R11, UR12, RZ ;  /* 0x0000000c0b0e7c10 */ /* 0x004fc6000ff7e0ff */
[----:B------:R0:W-:Y:S04]  /*45eb0*/  STL [R1+0x3d84], R2 ;  /* 0x003d840201007387 */ /* 0x0001e80000100800 */
[----:B------:R1:W-:Y:S04]  /*45ec0*/  STL [R1+0x3d8c], R15 ;  /* 0x003d8c0f01007387 */ /* 0x0003e80000100800 */
[----:B------:R2:W-:Y:S01]  /*45ed0*/  STL [R1+0x3d94], R14 ;  /* 0x003d940e01007387 */ /* 0x0005e20000100800 */
[----:B0-----:R-:W-:Y:S02]  /*45ee0*/  IADD3 R2, P2, R10, UR12, RZ ;  /* 0x0000000c0a027c10 */ /* 0x001fe4000ff5e0ff */
[----:B-1----:R-:W-:-:S03]  /*45ef0*/  IADD3 R15, P1, R9, UR12, RZ ;  /* 0x0000000c090f7c10 */ /* 0x002fc6000ff3e0ff */
[----:B------:R0:W-:Y:S01]  /*45f00*/  STL [R1+0x3d9c], R2 ;  /* 0x003d9c0201007387 */ /* 0x0001e20000100800 */
[----:B--2---:R-:W-:-:S03]  /*45f10*/  IADD3 R14, P0, R8, UR12, RZ ;  /* 0x0000000c080e7c10 */ /* 0x004fc6000ff1e0ff */
[----:B------:R1:W-:Y:S04]  /*45f20*/  STL [R1+0x3da4], R15 ;  /* 0x003da40f01007387 */ /* 0x0003e80000100800 */
[----:B------:R2:W-:Y:S01]  /*45f30*/  STL [R1+0x3dac], R14 ;  /* 0x003dac0e01007387 */ /* 0x0005e20000100800 */
[----:B0-----:R-:W-:Y:S02]  /*45f40*/  IADD3.X R2, R6, UR61, RZ, P4, !PT ;  /* 0x0000003d06027c10 */ /* 0x001fe4000a7fe4ff */
[----:B-1----:R-:W-:-:S03]  /*45f50*/  IADD3 R15, P4, R7, UR12, RZ ;  /* 0x0000000c070f7c10 */ /* 0x002fc6000ff9e0ff */
[----:B------:R0:W-:Y:S01]  /*45f60*/  STL [R1+0x3d80], R2 ;  /* 0x003d800201007387 */ /* 0x0001e20000100800 */
[----:B--2---:R-:W-:-:S03]  /*45f70*/  IADD3.X R14, R4, UR61, RZ, P5, !PT ;  /* 0x0000003d040e7c10 */ /* 0x004fc6000affe4ff */
[----:B------:R1:W-:Y:S04]  /*45f80*/  STL [R1+0x3db4], R15 ;  /* 0x003db40f01007387 */ /* 0x0003e80000100800 */
[----:B------:R2:W-:Y:S01]  /*45f90*/  STL [R1+0x3d88], R14 ;  /* 0x003d880e01007387 */ /* 0x0005e20000100800 */
[----:B0-----:R-:W-:Y:S01]  /*45fa0*/  IADD3 R2, P5, R5, UR12, RZ ;  /* 0x0000000c05027c10 */ /* 0x001fe2000ffbe0ff */
[----:B------:R-:W-:Y:S01]  /*45fb0*/  USHF.R.S32.HI UR12, URZ, 0x1f, UR14 ;  /* 0x0000001f3f0c7899 */ /* 0x000fe2000801140e */
[----:B-1----:R-:W-:-:S03]  /*45fc0*/  IADD3.X R15, R3, UR61, RZ, P3, !PT ;  /* 0x0000003d030f7c10 */ /* 0x002fc60009ffe4ff */
[----:B------:R0:W-:Y:S01]  /*45fd0*/  STL [R1+0x3dbc], R2 ;  /* 0x003dbc0201007387 */ /* 0x0001e20000100800 */
[----:B--2---:R-:W-:-:S03]  /*45fe0*/  IADD3.X R14, R41, UR61, RZ, P1, !PT ;  /* 0x0000003d290e7c10 */ /* 0x004fc60008ffe4ff */
[----:B------:R1:W-:Y:S01]  /*45ff0*/  STL [R1+0x3d90], R15 ;  /* 0x003d900f01007387 */ /* 0x0003e20000100800 */
[----:B0-----:R-:W-:Y:S02]  /*46000*/  IADD3.X R2, R43, UR61, RZ, P2, !PT ;  /* 0x0000003d2b027c10 */ /* 0x001fe400097fe4ff */
[----:B-1----:R-:W-:-:S03]  /*46010*/  IADD3.X R15, R39, UR61, RZ, P0, !PT ;  /* 0x0000003d270f7c10 */ /* 0x002fc600087fe4ff */
[----:B------:R0:W-:Y:S04]  /*46020*/  STL [R1+0x3d98], R2 ;  /* 0x003d980201007387 */ /* 0x0001e80000100800 */
[----:B------:R1:W-:Y:S04]  /*46030*/  STL [R1+0x3da0], R14 ;  /* 0x003da00e01007387 */ /* 0x0003e80000100800 */
[----:B------:R2:W-:Y:S01]  /*46040*/  STL [R1+0x3da8], R15 ;  /* 0x003da80f01007387 */ /* 0x0005e20000100800 */
[----:B0-----:R-:W-:Y:S02]  /*46050*/  IADD3.X R2, R32, UR61, RZ, P4, !PT ;  /* 0x0000003d20027c10 */ /* 0x001fe4000a7fe4ff */
[----:B-1----:R-:W-:-:S03]  /*46060*/  IADD3.X R14, R24, UR61, RZ, P5, !PT ;  /* 0x0000003d180e7c10 */ /* 0x002fc6000affe4ff */
[----:B------:R0:W-:Y:S01]  /*46070*/  STL [R1+0x3db0], R2 ;  /* 0x003db00201007387 */ /* 0x0001e20000100800 */
[----:B------:R-:W-:Y:S01]  /*46080*/  USHF.R.S32.HI UR61, URZ, 0x1f, UR15 ;  /* 0x0000001f3f3d7899 */ /* 0x000fe2000801140f */
[----:B--2---:R-:W-:Y:S02]  /*46090*/  IADD3 R15, P5, R12, UR14, RZ ;  /* 0x0000000e0c0f7c10 */ /* 0x004fe4000ffbe0ff */
[----:B------:R1:W-:Y:S01]  /*460a0*/  STL [R1+0x3db8], R14 ;  /* 0x003db80e01007387 */ /* 0x0003e20000100800 */
[----:B0-----:R-:W-:Y:S02]  /*460b0*/  IADD3 R2, P4, R13, UR14, RZ ;  /* 0x0000000e0d027c10 */ /* 0x001fe4000ff9e0ff */
[----:B-1----:R-:W-:-:S03]  /*460c0*/  IADD3 R14, P3, R11, UR14, RZ ;  /* 0x0000000e0b0e7c10 */ /* 0x002fc6000ff7e0ff */
        /* <DEDUP_REMOVED lines=674> */
[----:B0-----:R-:W-:Y:S01]  /*48af0*/  IADD3.X R2, R24, UR17, RZ, P5, !PT ;  /* 0x0000001118027c10 */ /* 0x001fe2000affe4ff */
[----:B------:R-:W-:Y:S01]  /*48b00*/  USHF.R.S32.HI UR17, URZ, 0x1f, UR57 ;  /* 0x0000001f3f117899 */ /* 0x000fe20008011439 */
[----:B-1----:R-:W-:-:S03]  /*48b10*/  IADD3 R15, P5, R12, UR38, RZ ;  /* 0x000000260c0f7c10 */ /* 0x002fc6000ffbe0ff */
[----:B------:R0:W-:Y:S01]  /*48b20*/  STL [R1+0x42b8], R2 ;  /* 0x0042b80201007387 */ /* 0x0001e20000100800 */
[----:B--2---:R-:W-:-:S05]  /*48b30*/  IADD3 R14, P4, R13, UR38, RZ ;  /* 0x000000260d0e7c10 */ /* 0x004fca000ff9e0ff */
[----:B------:R1:W-:Y:S01]  /*48b40*/  STL [R1+0x42c4], R14 ;  /* 0x0042c40e01007387 */ /* 0x0003e20000100800 */
[----:B0-----:R-:W-:-:S03]  /*48b50*/  IADD3 R2, P3, R11, UR38, RZ ;  /* 0x000000260b027c10 */ /* 0x001fc6000ff7e0ff */
[----:B------:R0:W-:Y:S04]  /*48b60*/  STL [R1+0x42cc], R15 ;  /* 0x0042cc0f01007387 */ /* 0x0001e80000100800 */
[----:B------:R2:W-:Y:S01]  /*48b70*/  STL [R1+0x42d4], R2 ;  /* 0x0042d40201007387 */ /* 0x0005e20000100800 */
[----:B-1----:R-:W-:Y:S02]  /*48b80*/  IADD3 R14, P2, R10, UR38, RZ ;  /* 0x000000260a0e7c10 */ /* 0x002fe4000ff5e0ff */
[----:B0-----:R-:W-:-:S03]  /*48b90*/  IADD3 R15, P1, R9, UR38, RZ ;  /* 0x00000026090f7c10 */ /* 0x001fc6000ff3e0ff */
[----:B------:R0:W-:Y:S01]  /*48ba0*/  STL [R1+0x42dc], R14 ;  /* 0x0042dc0e01007387 */ /* 0x0001e20000100800 */
[----:B--2---:R-:W-:-:S03]  /*48bb0*/  IADD3 R2, P0, R8, UR38, RZ ;  /* 0x0000002608027c10 */ /* 0x004fc6000ff1e0ff */
[----:B------:R1:W-:Y:S01]  /*48bc0*/  STL [R1+0x42e4], R15 ;  /* 0x0042e40f01007387 */ /* 0x0003e20000100800 */
[----:B------:R-:W-:-:S03]  /*48bd0*/  IADD3.X R16, R41, UR25, RZ, P1, !PT ;  /* 0x0000001929107c10 */ /* 0x000fc60008ffe4ff */
        /* <DEDUP_REMOVED lines=9> */
[----:B-1----:R-:W0:Y:S03]  /*48c70*/  LDC R15, c[0x0][0x230] ;  /* 0x00008c00ff0f7b82 */ /* 0x002e260000000800 */
[----:B------:R1:W-:Y:S01]  /*48c80*/  STL [R1+0x42fc], R14 ;  /* 0x0042fc0e01007387 */ /* 0x0003e20000100800 */
[----:B--2---:R-:W-:-:S05]  /*48c90*/  IADD3.X R2, R3, UR25, RZ, P3, !PT ;  /* 0x0000001903027c10 */ /* 0x004fca0009ffe4ff */
[----:B------:R2:W-:Y:S01]  /*48ca0*/  STL [R1+0x42d0], R2 ;  /* 0x0042d00201007387 */ /* 0x0005e20000100800 */
[----:B-1----:R-:W-:-:S05]  /*48cb0*/  IADD3.X R14, R43, UR25, RZ, P2, !PT ;  /* 0x000000192b0e7c10 */ /* 0x002fca00097fe4ff */
[----:B------:R1:W-:Y:S01]  /*48cc0*/  STL [R1+0x42d8], R14 ;  /* 0x0042d80e01007387 */ /* 0x0003e20000100800 */
[----:B--2---:R-:W-:-:S03]  /*48cd0*/  IADD3.X R2, R39, UR25, RZ, P0, !PT ;  /* 0x0000001927027c10 */ /* 0x004fc600087fe4ff */
[----:B------:R-:W-:Y:S01]  /*48ce0*/  STL [R1+0x42e0], R16 ;  /* 0x0042e01001007387 */ /* 0x000fe20000100800 */
[----:B0-----:R-:W-:-:S03]  /*48cf0*/  VIADD R15, R15, 0x7f ;  /* 0x0000007f0f0f7836 */ /* 0x001fc60000000000 */
[----:B------:R0:W-:Y:S02]  /*48d00*/  STL [R1+0x42e8], R2 ;  /* 0x0042e80201007387 */ /* 0x0001e40000100800 */
[----:B-1----:R-:W-:-:S04]  /*48d10*/  SHF.R.S32.HI R14, RZ, 0x1f, R15 ;  /* 0x0000001fff0e7819 */ /* 0x002fc8000001140f */
[----:B------:R-:W-:Y:S02]  /*48d20*/  LEA.HI R14, R14, R15, RZ, 0x7 ;  /* 0x0000000f0e0e7211 */ /* 0x000fe400078f38ff */
[----:B0-----:R-:W-:Y:S02]  /*48d30*/  IADD3.X R2, R32, UR25, RZ, P4, !PT ;  /* 0x0000001920027c10 */ /* 0x001fe4000a7fe4ff */
[----:B------:R-:W-:Y:S01]  /*48d40*/  IADD3.X R15, R24, UR25, RZ, P5, !PT ;  /* 0x00000019180f7c10 */ /* 0x000fe2000affe4ff */
[----:B------:R-:W-:Y:S02]  /*48d50*/  USHF.R.S32.HI UR25, URZ, 0x1f, UR13 ;  /* 0x0000001f3f197899 */ /* 0x000fe4000801140d */
[----:B------:R0:W-:Y:S04]  /*48d60*/  STL [R1+0x42f0], R2 ;  /* 0x0042f00201007387 */ /* 0x0001e80000100800 */
[----:B------:R1:W-:Y:S01]  /*48d70*/  STL [R1+0x42f8], R15 ;  /* 0x0042f80f01007387 */ /* 0x0003e20000100800 */
[----:B0-----:R-:W-:-:S03]  /*48d80*/  SHF.R.S32.HI R2, RZ, 0x7, R14 ;  /* 0x00000007ff027819 */ /* 0x001fc6000001140e */
[----:B------:R-:W2:Y:S01]  /*48d90*/  LDL R14, [R1+0xbdc] ;  /* 0x000bdc00010e7983 */ /* 0x000ea20000100800 */
[C---:B-1----:R-:W-:Y:S02]  /*48da0*/  LOP3.LUT R15, R0.reuse, 0x20, RZ, 0x3c, !PT ;  /* 0x00000020000f7812 */ /* 0x042fe400078e3cff */
[----:B------:R-:W-:Y:S01]  /*48db0*/  LOP3.LUT R2, R0, 0x60, RZ, 0x3c, !PT ;  /* 0x0000006000027812 */ /* 0x000fe200078e3cff */
[----:B------:R-:W-:Y:S01]  /*48dc0*/  STL [R1+0x2c94], RZ ;  /* 0x002c94ff01007387 */ /* 0x000fe20000100800 */
[----:B------:R-:W-:Y:S02]  /*48dd0*/  IADD3 R2, P2, R12, UR39, RZ ;  /* 0x000000270c027c10 */ /* 0x000fe4000ff5e0ff */
[----:B------:R-:W-:Y:S01]  /*48de0*/  LOP3.LUT R16, R0, 0x40, RZ, 0x3c, !PT ;  /* 0x0000004000107812 */ /* 0x000fe200078e3cff */
[----:B------:R-:W-:Y:S04]  /*48df0*/  STL [R1+0x2c98], RZ ;  /* 0x002c98ff01007387 */ /* 0x000fe80000100800 */
[----:B------:R-:W-:Y:S04]  /*48e00*/  STL [R1+0x2c9c], RZ ;  /* 0x002c9cff01007387 */ /* 0x000fe80000100800 */
[----:B------:R-:W-:Y:S04]  /*48e10*/  STL [R1+0x2c80], RZ ;  /* 0x002c80ff01007387 */ /* 0x000fe80000100800 */
[----:B------:R-:W-:Y:S04]  /*48e20*/  STL [R1+0x2c84], RZ ;  /* 0x002c84ff01007387 */ /* 0x000fe80000100800 */
[----:B------:R-:W-:Y:S04]  /*48e30*/  STL [R1+0x2c88], RZ ;  /* 0x002c88ff01007387 */ /* 0x000fe80000100800 */
[----:B------:R-:W-:Y:S01]  /*48e40*/  STL [R1+0x2c8c], RZ ;  /* 0x002c8cff01007387 */ /* 0x000fe20000100800 */
[----:B--2---:R-:W-:-:S02]  /*48e50*/  LOP3.LUT R15, R14, 0x40, RZ, 0x3c, !PT ;  /* 0x000000400e0f7812 */ /* 0x004fc400078e3cff */
[----:B------:R-:W-:Y:S02]  /*48e60*/  IADD3 R14, P1, R13, UR39, RZ ;  /* 0x000000270d0e7c10 */ /* 0x000fe4000ff3e0ff */
[----:B------:R-:W-:-:S03]  /*48e70*/  IADD3 R15, P3, R11, UR39, RZ ;  /* 0x000000270b0f7c10 */ /* 0x000fc6000ff7e0ff */
        /* <DEDUP_REMOVED lines=686> */
[----:B------:R-:W-:Y:S01]  /*4b960*/  STL [R1+0x487c], R15 ;  /* 0x00487c0f01007387 */ /* 0x000fe20000100800 */
[----:B0-----:R-:W-:Y:S02]  /*4b970*/  IADD3.X R14, R4, UR38, RZ, P0, !PT ;  /* 0x00000026040e7c10 */ /* 0x001fe400087fe4ff */
[----:B-1----:R-:W-:-:S03]  /*4b980*/  IADD3 R2, P0, R13, UR60, RZ ;  /* 0x0000003c0d027c10 */ /* 0x002fc6000ff1e0ff */
[----:B------:R-:W-:Y:S01]  /*4b990*/  STL [R1+0x4848], R14 ;  /* 0x0048480e01007387 */ /* 0x000fe20000100800 */
[----:B------:R-:W-:Y:S02]  /*4b9a0*/  IADD3.X R13, R3, UR38, RZ, P1, !PT ;  /* 0x00000026030d7c10 */ /* 0x000fe40008ffe4ff */
[----:B------:R-:W-:Y:S01]  /*4b9b0*/  IADD3 R12, P1, R12, UR5, RZ ;  /* 0x000000050c0c7c10 */ /* 0x000fe2000ff3e0ff */
[----:B------:R0:W-:Y:S01]  /*4b9c0*/  STL [R1+0x4884], R2 ;  /* 0x0048840201007387 */ /* 0x0001e20000100800 */
[----:B------:R-:W-:Y:S02]  /*4b9d0*/  IADD3.X R6, R6, UR59, RZ, P0, !PT ;  /* 0x0000003b06067c10 */ /* 0x000fe400087fe4ff */
[----:B------:R-:W-:Y:S01]  /*4b9e0*/  IADD3 R5, P0, R5, UR11, RZ ;  /* 0x0000000b05057c10 */ /* 0x000fe2000ff1e0ff */
[----:B------:R-:W-:Y:S04]  /*4b9f0*/  STL [R1+0x4850], R13 ;  /* 0x0048500d01007387 */ /* 0x000fe80000100800 */
[----:B------:R1:W-:Y:S01]  /*4ba00*/  STL [R1+0x488c], R12 ;  /* 0x00488c0c01007387 */ /* 0x0003e20000100800 */
[----:B0-----:R-:W-:-:S02]  /*4ba10*/  IADD3.X R2, R43, UR38, RZ, P2, !PT ;  /* 0x000000262b027c10 */ /* 0x001fc400097fe4ff */
[----:B------:R-:W-:-:S03]  /*4ba20*/  IADD3 R11, P2, R11, UR6, RZ ;  /* 0x000000060b0b7c10 */ /* 0x000fc6000ff5e0ff */
[----:B------:R0:W-:Y:S01]  /*4ba30*/  STL [R1+0x4858], R2 ;  /* 0x0048580201007387 */ /* 0x0001e20000100800 */
[----:B-1----:R-:W-:-:S03]  /*4ba40*/  IADD3.X R12, R41, UR38, RZ, P3, !PT ;  /* 0x00000026290c7c10 */ /* 0x002fc60009ffe4ff */
[----:B------:R1:W-:Y:S04]  /*4ba50*/  STL [R1+0x4894], R11 ;  /* 0x0048940b01007387 */ /* 0x0003e80000100800 */
[----:B------:R-:W-:Y:S01]  /*4ba60*/  STL [R1+0x4860], R12 ;  /* 0x0048600c01007387 */ /* 0x000fe20000100800 */
[----:B0-----:R-:W-:Y:S02]  /*4ba70*/  IADD3 R2, P3, R10, UR7, RZ ;  /* 0x000000070a027c10 */ /* 0x001fe4000ff7e0ff */
[----:B-1----:R-:W-:-:S03]  /*4ba80*/  IADD3.X R11, R39, UR38, RZ, P4, !PT ;  /* 0x00000026270b7c10 */ /* 0x002fc6000a7fe4ff */
[----:B------:R0:W-:Y:S01]  /*4ba90*/  STL [R1+0x489c], R2 ;  /* 0x00489c0201007387 */ /* 0x0001e20000100800 */
[----:B------:R-:W-:-:S03]  /*4baa0*/  IADD3 R10, P4, R9, UR8, RZ ;  /* 0x00000008090a7c10 */ /* 0x000fc6000ff9e0ff */
[----:B------:R-:W-:Y:S04]  /*4bab0*/  STL [R1+0x4868], R11 ;  /* 0x0048680b01007387 */ /* 0x000fe80000100800 */
[----:B------:R-:W-:Y:S01]  /*4bac0*/  STL [R1+0x48a4], R10 ;  /* 0x0048a40a01007387 */ /* 0x000fe20000100800 */
[----:B0-----:R-:W-:Y:S02]  /*4bad0*/  IADD3.X R2, R32, UR38, RZ, P5, !PT ;  /* 0x0000002620027c10 */ /* 0x001fe4000affe4ff */
[----:B------:R-:W-:Y:S02]  /*4bae0*/  IADD3 R9, P5, R8, UR9, RZ ;  /* 0x0000000908097c10 */ /* 0x000fe4000ffbe0ff */
[----:B------:R-:W-:Y:S01]  /*4baf0*/  IADD3.X R8, R24, UR38, RZ, P6, !PT ;  /* 0x0000002618087c10 */ /* 0x000fe2000b7fe4ff */
[----:B------:R0:W-:Y:S04]  /*4bb00*/  STL [R1+0x4870], R2 ;  /* 0x0048700201007387 */ /* 0x0001e80000100800 */
[----:B------:R-:W-:Y:S04]  /*4bb10*/  STL [R1+0x48ac], R9 ;  /* 0x0048ac0901007387 */ /* 0x000fe80000100800 */
[----:B------:R-:W-:Y:S01]  /*4bb20*/  STL [R1+0x4878], R8 ;  /* 0x0048780801007387 */ /* 0x000fe20000100800 */
[----:B0-----:R-:W-:-:S05]  /*4bb30*/  IADD3 R2, P6, R7, UR10, RZ ;  /* 0x0000000a07027c10 */ /* 0x001fca000ffde0ff */
[----:B------:R0:W-:Y:S04]  /*4bb40*/  STL [R1+0x48b4], R2 ;  /* 0x0048b40201007387 */ /* 0x0001e80000100800 */
[----:B------:R-:W-:Y:S04]  /*4bb50*/  STL [R1+0x4880], R6 ;  /* 0x0048800601007387 */ /* 0x000fe80000100800 */
[----:B------:R-:W-:Y:S01]  /*4bb60*/  STL [R1+0x48bc], R5 ;  /* 0x0048bc0501007387 */ /* 0x000fe20000100800 */
[----:B0-----:R-:W-:Y:S02]  /*4bb70*/  IADD3.X R2, R4, UR59, RZ, P1, !PT ;  /* 0x0000003b04027c10 */ /* 0x001fe40008ffe4ff */
[----:B------:R-:W-:-:S02]  /*4bb80*/  IADD3.X R4, R3, UR59, RZ, P2, !PT ;  /* 0x0000003b03047c10 */ /* 0x000fc400097fe4ff */
        /* <DEDUP_REMOVED lines=9> */
[----:B0-----:R-:W-:-:S05]  /*4bc20*/  IADD3.X R2, R24, UR59, RZ, P0, !PT ;  /* 0x0000003b18027c10 */ /* 0x001fca00087fe4ff */
[----:B------:R1:W-:Y:S04]  /*4bc30*/  STL [R1+0x48b8], R2 ;  /* 0x0048b80201007387 */ /* 0x0003e80000100800 */
[----:B------:R1:W-:Y:S02]  /*4bc40*/  STL [R1+0x48b0], R3 ;  /* 0x0048b00301007387 */ /* 0x0003e40000100800 */
.L_x_1:
[----:B------:R-:W2:Y:S01]  /*4bc50*/  LDL R5, [R1+0x3918] ;  /* 0x0039180001057983 */ /* 0x000ea20000100800 */
[----:B-1----:R-:W0:Y:S03]  /*4bc60*/  LDC R2, c[0x0][0x230] ;  /* 0x00008c00ff027b82 */ /* 0x002e260000000800 */
[----:B--2---:R1:W-:Y:S04]  /*4bc70*/  STL [R1+0x92ec], R5 ;  /* 0x0092ec0501007387 */ /* 0x0043e80000100800 */
[----:B------:R-:W2:Y:S04]  /*4bc80*/  LDL R4, [R1+0x3920] ;  /* 0x0039200001047983 */ /* 0x000ea80000100800 */
[----:B-1----:R-:W0:Y:S04]  /*4bc90*/  LDL R5, [R1+0x3b04] ;  /* 0x003b040001057983 */ /* 0x002e280000100800 */
[----:B------:R-:W-:Y:S04]  /*4bca0*/  STL [R1+0x8514], R31 ;  /* 0x0085141f01007387 */ /* 0x000fe80000100800 */
        /* <DEDUP_REMOVED lines=886> */
[----:B------:R1:W-:Y:S04]  /*4f410*/  STL [R1+0x92e8], R27 ;  /* 0x0092e81b01007387 */ /* 0x0003e80000100800 */
        /* <DEDUP_REMOVED lines=50> */
[----:B------:R-:W-:Y:S01]  /*4f740*/  STL [R1+0x8440], R52 ;  /* 0x0084403401007387 */ /* 0x000fe20000100800 */
[----:B0-----:R-:W-:-:S03]  /*4f750*/  IMAD R2, R5, -0x80, R2 ;  /* 0xffffff8005027824 */ /* 0x001fc600078e0202 */
[----:B------:R-:W-:Y:S04]  /*4f760*/  STL [R1+0x843c], R54 ;  /* 0x00843c3601007387 */ /* 0x000fe80000100800 */
[----:B------:R-:W-:Y:S04]  /*4f770*/  STL [R1+0x8438], R55 ;  /* 0x0084383701007387 */ /* 0x000fe80000100800 */
[----:B------:R-:W-:Y:S04]  /*4f780*/  STL [R1+0x8434], R56 ;  /* 0x0084343801007387 */ /* 0x000fe80000100800 */
[----:B-----5:R-:W-:Y:S04]  /*4f790*/  STL [R1+0x8370], R0 ;  /* 0x0083700001007387 */ /* 0x020fe80000100800 */
[----:B------:R-:W2:Y:S01]  /*4f7a0*/  LDL.LU R5, [R1+0x92ec] ;  /* 0x0092ec0001057983 */ /* 0x000ea20000300800 */
[----:B------:R-:W-:-:S02]  /*4f7b0*/  ISETP.GT.AND P0, PT, R2, RZ, PT ;  /* 0x000000ff0200720c */ /* 0x000fc40003f04270 */
[----:B-1----:R-:W-:-:S11]  /*4f7c0*/  PRMT R27, RZ, 0x7610, R27 ;  /* 0x00007610ff1b7816 */ /* 0x002fd6000000001b */
[----:B--2---:R-:W2:Y:S04]  /*4f7d0*/  @P0 LDG.E.U8 R27, desc[UR22][R4.64] ;  /* 0x00000016041b0981 */ /* 0x004ea8000c1e1100 */
[----:B--2---:R0:W-:Y:S04]  /*4f7e0*/  STL [R1+0x193c], R27 ;  /* 0x00193c1b01007387 */ /* 0x0041e80000100800 */
[----:B0-----:R-:W2:Y:S04]  /*4f7f0*/  LDL.LU R27, [R1+0x92e8] ;  /* 0x0092e800011b7983 */ /* 0x001ea80000300800 */
[----:B------:R-:W3:Y:S04]  /*4f800*/  LDL R4, [R1+0x3910] ;  /* 0x0039100001047983 */ /* 0x000ee80000100800 */
[----:B------:R-:W3:Y:S01]  /*4f810*/  LDL R5, [R1+0x3924] ;  /* 0x0039240001057983 */ /* 0x000ee20000100800 */
[----:B------:R-:W-:-:S02]  /*4f820*/  PRMT R31, RZ, 0x7610, R31 ;  /* 0x00007610ff1f7816 */ /* 0x000fc4000000001f */
[----:B---3--:R-:W-:-:S04]  /*4f830*/  @P0 LOP3.LUT R5, R5, R4, RZ, 0x3c, !PT ;  /* 0x0000000405050212 */ /* 0x008fc800078e3cff */
[----:B------:R-:W-:-:S04]  /*4f840*/  @P0 LOP3.LUT R4, R5, R4, RZ, 0x3c, !PT ;  /* 0x0000000405040212 */ /* 0x000fc800078e3cff */
[----:B------:R-:W-:-:S05]  /*4f850*/  @P0 LOP3.LUT R5, R5, R4, RZ, 0x3c, !PT ;  /* 0x0000000405050212 */ /* 0x000fca00078e3cff */
[----:B------:R-:W3:Y:S04]  /*4f860*/  @P0 LDG.E.U8 R31, desc[UR22][R4.64] ;  /* 0x00000016041f0981 */ /* 0x000ee8000c1e1100 */
[----:B---3--:R0:W-:Y:S04]  /*4f870*/  STL [R1+0x1938], R31 ;  /* 0x0019381f01007387 */ /* 0x0081e80000100800 */
[----:B0-----:R-:W3:Y:S04]  /*4f880*/  LDL.LU R31, [R1+0x92e4] ;  /* 0x0092e400011f7983 */ /* 0x001ee80000300800 */
[----:B------:R-:W4:Y:S04]  /*4f890*/  LDL R4, [R1+0x390c] ;  /* 0x00390c0001047983 */ /* 0x000f280000100800 */
[----:B------:R-:W4:Y:S01]  /*4f8a0*/  LDL R5, [R1+0x3928] ;  /* 0x0039280001057983 */ /* 0x000f220000100800 */
[----:B------:R-:W-:-:S02]  /*4f8b0*/  PRMT R30, RZ, 0x7610, R30 ;  /* 0x00007610ff1e7816 */ /* 0x000fc4000000001e */
[----:B----4-:R-:W-:-:S04]  /*4f8c0*/  @P0 LOP3.LUT R5, R5, R4, RZ, 0x3c, !PT ;  /* 0x0000000405050212 */ /* 0x010fc800078e3cff */
[----:B------:R-:W-:-:S04]  /*4f8d0*/  @P0 LOP3.LUT R4, R5, R4, RZ, 0x3c, !PT ;  /* 0x0000000405040212 */ /* 0x000fc800078e3cff */
[----:B------:R-:W-:-:S05]  /*4f8e0*/  @P0 LOP3.LUT R5, R5, R4, RZ, 0x3c, !PT ;  /* 0x0000000405050212 */ /* 0x000fca00078e3cff */
[----:B------:R-:W4:Y:S04]  /*4f8f0*/  @P0 LDG.E.U8 R30, desc[UR22][R4.64] ;  /* 0x00000016041e0981 */ /* 0x000f28000c1e1100 */
[----:B----4-:R0:W-:Y:S04]  /*4f900*/  STL [R1+0x1934], R30 ;  /* 0x0019341e01007387 */ /* 0x0101e80000100800 */
[----:B0-----:R-:W4:Y:S04]  /*4f910*/  LDL.LU R30, [R1+0x92e0] ;  /* 0x0092e000011e7983 */ /* 0x001f280000300800 */
[----:B------:R-:W2:Y:S04]  /*4f920*/  LDL R4, [R1+0x3908] ;  /* 0x0039080001047983 */ /* 0x000ea80000100800 */
[----:B------:R-:W2:Y:S01]  /*4f930*/  LDL R5, [R1+0x392c] ;  /* 0x00392c0001057983 */ /* 0x000ea20000100800 */
[----:B---3--:R-:W-:-:S02]  /*4f940*/  PRMT R31, RZ, 0x7610, R31 ;  /* 0x00007610ff1f7816 */ /* 0x008fc4000000001f */
[----:B--2---:R-:W-:-:S04]  /*4f950*/  @P0 LOP3.LUT R5, R5, R4, RZ, 0x3c, !PT ;  /* 0x0000000405050212 */ /* 0x004fc800078e3cff */
[----:B------:R-:W-:-:S04]  /*4f960*/  @P0 LOP3.LUT R4, R5, R4, RZ, 0x3c, !PT ;  /* 0x0000000405040212 */ /* 0x000fc800078e3cff */
[----:B------:R-:W-:-:S05]  /*4f970*/  @P0 LOP3.LUT R5, R5, R4, RZ, 0x3c, !PT ;  /* 0x0000000405050212 */ /* 0x000fca00078e3cff */
[----:B------:R-:W2:Y:S04]  /*4f980*/  @P0 LDG.E.U8 R31, desc[UR22][R4.64] ;  /* 0x00000016041f0981 */ /* 0x000ea8000c1e1100 */
[----:B--2---:R0:W-:Y:S04]  /*4f990*/  STL [R1+0x1930], R31 ;  /* 0x0019301f01007387 */ /* 0x0041e80000100800 */
[----:B0-----:R-:W2:Y:S04]  /*4f9a0*/  LDL.LU R31, [R1+0x92dc] ;  /* 0x0092dc00011f7983 */ /* 0x001ea80000300800 */
[----:B------:R-:W3:Y:S04]  /*4f9b0*/  LDL R4, [R1+0x3904] ;  /* 0x0039040001047983 */ /* 0x000ee80000100800 */
[----:B------:R-:W3:Y:S01]  /*4f9c0*/  LDL R5, [R1+0x3930] ;  /* 0x0039300001057983 */ /* 0x000ee20000100800 */
[----:B----4-:R-:W-:-:S02]  /*4f9d0*/  PRMT R30, RZ, 0x7610, R30 ;  /* 0x00007610ff1e7816 */ /* 0x010fc4000000001e */
        /* <DEDUP_REMOVED lines=8> */
[----:B--2---:R-:W-:-:S02]  /*4fa60*/  PRMT R31, RZ, 0x7610, R31 ;  /* 0x00007610ff1f7816 */ /* 0x004fc4000000001f */
[----:B----4-:R-:W-:-:S04]  /*4fa70*/  @P0 LOP3.LUT R5, R5, R4, RZ, 0x3c, !PT ;  /* 0x0000000405050212 */ /* 0x010fc800078e3cff */
[----:B------:R-:W-:-:S04]  /*4fa80*/  @P0 LOP3.LUT R4, R5, R4, RZ, 0x3c, !PT ;  /* 0x0000000405040212 */ /* 0x000fc800078e3cff */
[----:B------:R-:W-:-:S05]  /*4fa90*/  @P0 LOP3.LUT R5, R5, R4, RZ, 0x3c, !PT ;  /* 0x0000000405050212 */ /* 0x000fca00078e3cff */
[----:B------:R-:W2:Y:S04]  /*4faa0*/  @P0 LDG.E.U8 R31, desc[UR22][R4.64] ;  /* 0x00000016041f0981 */ /* 0x000ea8000c1e1100 */
[----:B--2---:R0:W-:Y:S04]  /*4fab0*/  STL [R1+0x1928], R31 ;  /* 0x0019281f01007387 */ /* 0x0041e80000100800 */
[----:B0-----:R-:W2:Y:S04]  /*4fac0*/  LDL.LU R31, [R1+0x92d4] ;  /* 0x0092d400011f7983 */ /* 0x001ea80000300800 */
[----:B------:R-:W4:Y:S04]  /*4fad0*/  LDL R4, [R1+0x38fc] ;  /* 0x0038fc0001047983 */ /* 0x000f280000100800 */
[----:B------:R-:W4:Y:S01]  /*4fae0*/  LDL R5, [R1+0x391c] ;  /* 0x00391c0001057983 */ /* 0x000f220000100800 */
[----:B---3--:R-:W-:-:S02]  /*4faf0*/  PRMT R30, RZ, 0x7610, R30 ;  /* 0x00007610ff1e7816 */ /* 0x008fc4000000001e */
[----:B----4-:R-:W-:-:S04]  /*4fb00*/  @P0 LOP3.LUT R5, R5, R4, RZ, 0x3c, !PT ;  /* 0x0000000405050212 */ /* 0x010fc800078e3cff */
        /* <DEDUP_REMOVED lines=11> */
[----:B------:R-:W2:Y:S01]  /*4fbc0*/  @P0 LDG.E.U8 R31, desc[UR22][R4.64] ;  /* 0x00000016041f0981 */ /* 0x000ea2000c1e1100 */
[----:B------:R-:W-:-:S03]  /*4fbd0*/  ISETP.GT.AND P1, PT, R2, 0x1, PT ;  /* 0x000000010200780c */ /* 0x000fc60003f24270 */
        /* <DEDUP_REMOVED lines=8028> */
[----:B------:R-:W4:Y:S01]  /*6f1a0*/  @P0 LDG.E.U8 R27, desc[UR22][R4.64] ;  /* 0x00000016041b0981 */ /* 0x000f22000c1e1100 */
[----:B------:R-:W-:-:S03]  /*6f1b0*/  ISETP.GT.AND P1, PT, R2, 0x6f, PT ;  /* 0x0000006f0200780c */ /* 0x000fc60003f24270 */
[----:B----4-:R0:W-:Y:S04]  /*6f1c0*/  STL [R1+0x140], R27 ;  /* 0x0001401b01007387 */ /* 0x0101e80000100800 */
[----:B0-----:R-:W4:Y:S04]  /*6f1d0*/  LDL.LU R27, [R1+0x850c] ;  /* 0x00850c00011b7983 */ /* 0x001f280000300800 */
[----:B------:R-:W2:Y:S04]  /*6f1e0*/  LDL R4, [R1+0x6d18] ;  /* 0x006d180001047983 */ /* 0x000ea80000100800 */
[----:B------:R-:W2:Y:S01]  /*6f1f0*/  LDL R5, [R1+0x6d1c] ;  /* 0x006d1c0001057983 */ /* 0x000ea20000100800 */
[----:B------:R-:W-:-:S02]  /*6f200*/  PRMT R26, RZ, 0x7610, R26 ;  /* 0x00007610ff1a7816 */ /* 0x000fc4000000001a */
        /* <DEDUP_REMOVED lines=66> */
[----:B------:R-:W3:Y:S01]  /*6f630*/  @P1 LDG.E.U8 R12, desc[UR22][R4.64] ;  /* 0x00000016040c1981 */ /* 0x000ee2000c1e1100 */
[----:B------:R-:W-:-:S03]  /*6f640*/  ISETP.GT.AND P0, PT, R2, 0x70, PT ;  /* 0x000000700200780c */ /* 0x000fc60003f04270 */
        /* <DEDUP_REMOVED lines=71> */
[----:B------:R-:W2:Y:S01]  /*6fac0*/  @P0 LDG.E.U8 R18, desc[UR22][R4.64] ;  /* 0x0000001604120981 */ /* 0x000ea2000c1e1100 */
[----:B------:R-:W-:-:S03]  /*6fad0*/  ISETP.GT.AND P1, PT, R2, 0x71, PT ;  /* 0x000000710200780c */ /* 0x000fc60003f24270 */
        /* <DEDUP_REMOVED lines=345> */
[----:B------:R0:W4:Y:S04]  /*71070*/  @P1 LDG.E.U8 R31, desc[UR22][R4.64] ;  /* 0x00000016041f1981 */ /* 0x000128000c1e1100 */
[----:B------:R-:W0:Y:S04]  /*71080*/  LDL R4, [R1+0x6b68] ;  /* 0x006b680001047983 */ /* 0x000e280000100800 */
[----:B------:R-:W0:Y:S01]  /*71090*/  LDL R5, [R1+0x6b6c] ;  /* 0x006b6c0001057983 */ /* 0x000e220000100800 */
[----:B------:R-:W-:Y:S02]  /*710a0*/  PRMT R30, RZ, 0x7610, R30 ;  /* 0x00007610ff1e7816 */ /* 0x000fe4000000001e */
[----:B0-----:R-:W-:-:S04]  /*710b0*/  @P1 LOP3.LUT R5, R5, R4, RZ, 0x3c, !PT ;  /* 0x0000000405051212 */ /* 0x001fc800078e3cff */
[----:B------:R-:W-:-:S04]  /*710c0*/  @P1 LOP3.LUT R4, R5, R4, RZ, 0x3c, !PT ;  /* 0x0000000405041212 */ /* 0x000fc800078e3cff */
[----:B------:R-:W-:Y:S01]  /*710d0*/  @P1 LOP3.LUT R5, R5, R4, RZ, 0x3c, !PT ;  /* 0x0000000405051212 */ /* 0x000fe200078e3cff */
[----:B----4-:R0:W-:Y:S04]  /*710e0*/  STL [R1+0x68], R31 ;  /* 0x0000681f01007387 */ /* 0x0101e80000100800 */
[----:B------:R1:W4:Y:S01]  /*710f0*/  @P1 LDG.E.U8 R30, desc[UR22][R4.64] ;  /* 0x00000016041e1981 */ /* 0x000322000c1e1100 */
[----:B------:R-:W-:-:S03]  /*71100*/  PRMT R56, RZ, 0x7610, R56 ;  /* 0x00007610ff387816 */ /* 0x000fc60000000038 */
[----:B0-----:R-:W2:Y:S04]  /*71110*/  LDL R31, [R1+0x6b4c] ;  /* 0x006b4c00011f7983 */ /* 0x001ea80000100800 */
[----:B------:R-:W1:Y:S04]  /*71120*/  LDL R4, [R1+0x6b60] ;  /* 0x006b600001047983 */ /* 0x000e680000100800 */
[----:B------:R-:W1:Y:S02]  /*71130*/  LDL R5, [R1+0x6b64] ;  /* 0x006b640001057983 */ /* 0x000e640000100800 */
[----:B-1----:R-:W-:-:S04]  /*71140*/  @P1 LOP3.LUT R5, R5, R4, RZ, 0x3c, !PT ;  /* 0x0000000405051212 */ /* 0x002fc800078e3cff */
[----:B------:R-:W-:-:S04]  /*71150*/  @P1 LOP3.LUT R4, R5, R4, RZ, 0x3c, !PT ;  /* 0x0000000405041212 */ /* 0x000fc800078e3cff */
[----:B------:R-:W-:-:S05]  /*71160*/  @P1 LOP3.LUT R5, R5, R4, RZ, 0x3c, !PT ;  /* 0x0000000405051212 */ /* 0x000fca00078e3cff */
[----:B------:R-:W3:Y:S04]  /*71170*/  @P1 LDG.E.U8 R56, desc[UR22][R4.64] ;  /* 0x0000001604381981 */ /* 0x000ee8000c1e1100 */
[----:B----4-:R0:W-:Y:S04]  /*71180*/  STL [R1+0x64], R30 ;  /* 0x0000641e01007387 */ /* 0x0101e80000100800 */
[----:B0-----:R-:W4:Y:S04]  /*71190*/  LDL R30, [R1+0x6b44] ;  /* 0x006b4400011e7983 */ /* 0x001f280000100800 */
[----:B---3--:R0:W-:Y:S04]  /*711a0*/  STL [R1+0x60], R56 ;  /* 0x0000603801007387 */ /* 0x0081e80000100800 */
[----:B0-----:R-:W3:Y:S04]  /*711b0*/  LDL.LU R56, [R1+0x8434] ;  /* 0x0084340001387983 */ /* 0x001ee80000300800 */
[----:B------:R-:W2:Y:S04]  /*711c0*/  LDL R4, [R1+0x6b58] ;  /* 0x006b580001047983 */ /* 0x000ea80000100800 */
[----:B------:R-:W2:Y:S01]  /*711d0*/  LDL R5, [R1+0x6b5c] ;  /* 0x006b5c0001057983 */ /* 0x000ea20000100800 */
[----:B------:R-:W-:-:S02]  /*711e0*/  ISETP.GT.AND P0, PT, R2, 0x76, PT ;  /* 0x000000760200780c */ /* 0x000fc40003f04270 */
[----:B------:R-:W-:-:S11]  /*711f0*/  PRMT R27, RZ, 0x7610, R27 ;  /* 0x00007610ff1b7816 */ /* 0x000fd6000000001b */
[----:B--2---:R-:W-:-:S04]  /*71200*/  @P0 LOP3.LUT R5, R5, R4, RZ, 0x3c, !PT ;  /* 0x0000000405050212 */ /* 0x004fc800078e3cff */
[----:B------:R-:W-:-:S04]  /*71210*/  @P0 LOP3.LUT R4, R5, R4, RZ, 0x3c, !PT ;  /* 0x0000000405040212 */ /* 0x000fc800078e3cff */
[----:B------:R-:W-:-:S05]  /*71220*/  @P0 LOP3.LUT R5, R5, R4, RZ, 0x3c, !PT ;  /* 0x0000000405050212 */ /* 0x000fca00078e3cff */
[----:B------:R0:W2:Y:S04]  /*71230*/  @P0 LDG.E.U8 R27, desc[UR22][R4.64] ;  /* 0x00000016041b0981 */ /* 0x0000a8000c1e1100 */
[----:B------:R-:W0:Y:S04]  /*71240*/  LDL R4, [R1+0x6b50] ;  /* 0x006b500001047983 */ /* 0x000e280000100800 */
[----:B------:R-:W0:Y:S01]  /*71250*/  LDL R5, [R1+0x6b54] ;  /* 0x006b540001057983 */ /* 0x000e220000100800 */
[----:B------:R-:W-:Y:S02]  /*71260*/  PRMT R26, RZ, 0x7610, R26 ;  /* 0x00007610ff1a7816 */ /* 0x000fe4000000001a */
[----:B0-----:R-:W-:-:S04]  /*71270*/  @P0 LOP3.LUT R5, R5, R4, RZ, 0x3c, !PT ;  /* 0x0000000405050212 */ /* 0x001fc800078e3cff */
[----:B------:R-:W-:-:S04]  /*71280*/  @P0 LOP3.LUT R4, R5, R4, RZ, 0x3c, !PT ;  /* 0x0000000405040212 */ /* 0x000fc800078e3cff */
[----:B------:R-:W-:Y:S01]  /*71290*/  @P0 LOP3.LUT R5, R5, R4, RZ, 0x3c, !PT ;  /* 0x0000000405050212 */ /* 0x000fe200078e3cff */
[----:B--2---:R0:W-:Y:S04]  /*712a0*/  STL [R1+0x5c], R27 ;  /* 0x00005c1b01007387 */ /* 0x0041e80000100800 */
[----:B------:R1:W2:Y:S01]  /*712b0*/  @P0 LDG.E.U8 R26, desc[UR22][R4.64] ;  /* 0x00000016041a0981 */ /* 0x0002a2000c1e1100 */
[----:B------:R-:W-:-:S03]  /*712c0*/  PRMT R25, RZ, 0x7610, R25 ;  /* 0x00007610ff197816 */ /* 0x000fc60000000019 */
[----:B0-----:R-:W3:Y:S04]  /*712d0*/  LDL R27, [R1+0x6b3c] ;  /* 0x006b3c00011b7983 */ /* 0x001ee80000100800 */
[----:B------:R-:W4:Y:S01]  /*712e0*/  LDL R5, [R1+0x6b48] ;  /* 0x006b480001057983 */ /* 0x000f220000100800 */
[----:B-1----:R-:W-:-:S03]  /*712f0*/  @P0 IMAD.MOV.U32 R4, RZ, RZ, R31 ;  /* 0x000000ffff040224 */ /* 0x002fc600078e001f */
[----:B--2---:R0:W-:Y:S01]  /*71300*/  STL [R1+0x58], R26 ;  /* 0x0000581a01007387 */ /* 0x0041e20000100800 */
[----:B------:R-:W-:-:S03]  /*71310*/  PRMT R24, RZ, 0x7610, R24 ;  /* 0x00007610ff187816 */ /* 0x000fc60000000018 */
[----:B------:R-:W2:Y:S04]  /*71320*/  LDL R31, [R1+0x6b28] ;  /* 0x006b2800011f7983 */ /* 0x000ea80000100800 */
[----:B----4-:R1:W4:Y:S04]  /*71330*/  @P0 LDG.E.U8 R25, desc[UR22][R4.64] ;  /* 0x0000001604190981 */ /* 0x010328000c1e1100 */
[----:B0-----:R-:W2:Y:S04]  /*71340*/  LDL R26, [R1+0x6b34] ;  /* 0x006b3400011a7983 */ /* 0x001ea80000100800 */
[----:B------:R-:W3:Y:S01]  /*71350*/  LDL R5, [R1+0x6b40] ;  /* 0x006b400001057983 */ /* 0x000ee20000100800 */
[----:B-1----:R-:W-:-:S03]  /*71360*/  @P0 IMAD.MOV.U32 R4, RZ, RZ, R30 ;  /* 0x000000ffff040224 */ /* 0x002fc600078e001e */
[----:B----4-:R0:W-:Y:S01]  /*71370*/  STL [R1+0x54], R25 ;  /* 0x0000541901007387 */ /* 0x0101e20000100800 */
[----:B------:R-:W-:-:S03]  /*71380*/  PRMT R15, RZ, 0x7610, R15 ;  /* 0x00007610ff0f7816 */ /* 0x000fc6000000000f */
[----:B------:R-:W4:Y:S04]  /*71390*/  LDL R30, [R1+0x6b20] ;  /* 0x006b2000011e7983 */ /* 0x000f280000100800 */
[----:B---3--:R1:W3:Y:S04]  /*713a0*/  @P0 LDG.E.U8 R24, desc[UR22][R4.64] ;  /* 0x0000001604180981 */ /* 0x0082e8000c1e1100 */
[----:B0-----:R-:W4:Y:S04]  /*713b0*/  LDL R25, [R1+0x6b2c] ;  /* 0x006b2c0001197983 */ /* 0x001f280000100800 */
[----:B------:R-:W2:Y:S01]  /*713c0*/  LDL R5, [R1+0x6b38] ;  /* 0x006b380001057983 */ /* 0x000ea20000100800 */
[----:B-1----:R-:W-:-:S03]  /*713d0*/  @P0 IMAD.MOV.U32 R4, RZ, RZ, R27 ;  /* 0x000000ffff040224 */ /* 0x002fc600078e001b */
[----:B---3--:R0:W-:Y:S01]  /*713e0*/  STL [R1+0x50], R24 ;  /* 0x0000501801007387 */ /* 0x0081e20000100800 */
[----:B------:R-:W-:Y:S02]  /*713f0*/  PRMT R9, RZ, 0x7610, R9 ;  /* 0x00007610ff097816 */ /* 0x000fe40000000009 */
[----:B------:R-:W-:Y:S02]  /*71400*/  PRMT R10, RZ, 0x7610, R10 ;  /* 0x00007610ff0a7816 */ /* 0x000fe4000000000a */
[----:B------:R-:W-:Y:S01]  /*71410*/  PRMT R6, RZ, 0x7610, R6 ;  /* 0x00007610ff067816 */ /* 0x000fe20000000006 */
[----:B------:R-:W3:Y:S04]  /*71420*/  LDL R27, [R1+0x6b18] ;  /* 0x006b1800011b7983 */ /* 0x000ee80000100800 */
[----:B--2---:R1:W2:Y:S04]  /*71430*/  @P0 LDG.E.U8 R15, desc[UR22][R4.64] ;  /* 0x00000016040f0981 */ /* 0x0042a8000c1e1100 */
[----:B0-----:R-:W3:Y:S04]  /*71440*/  LDL R24, [R1+0x6b24] ;  /* 0x006b240001187983 */ /* 0x001ee80000100800 */
[----:B------:R-:W4:Y:S01]  /*71450*/  LDL R5, [R1+0x6b30] ;  /* 0x006b300001057983 */ /* 0x000f220000100800 */
[----:B-1----:R-:W-:-:S05]  /*71460*/  @P0 IMAD.MOV.U32 R4, RZ, RZ, R26 ;  /* 0x000000ffff040224 */ /* 0x002fca00078e001a */
[----:B----4-:R0:W4:Y:S02]  /*71470*/  @P0 LDG.E.U8 R9, desc[UR22][R4.64] ;  /* 0x0000001604090981 */ /* 0x010124000c1e1100 */
[----:B0-----:R-:W-:Y:S02]  /*71480*/  @P0 IMAD.MOV.U32 R4, RZ, RZ, R25 ;  /* 0x000000ffff040224 */ /* 0x001fe400078e0019 */
[----:B------:R-:W-:-:S05]  /*71490*/  @P0 IMAD.MOV.U32 R5, RZ, RZ, R31 ;  /* 0x000000ffff050224 */ /* 0x000fca00078e001f */
[----:B------:R3:W4:Y:S02]  /*714a0*/  @P0 LDG.E.U8 R10, desc[UR22][R4.64] ;  /* 0x00000016040a0981 */ /* 0x000724000c1e1100 */
[----:B---3--:R-:W-:Y:S02]  /*714b0*/  @P0 IMAD.MOV.U32 R4, RZ, RZ, R24 ;  /* 0x000000ffff040224 */ /* 0x008fe400078e0018 */
[----:B------:R-:W-:-:S05]  /*714c0*/  @P0 IMAD.MOV.U32 R5, RZ, RZ, R30 ;  /* 0x000000ffff050224 */ /* 0x000fca00078e001e */
[----:B------:R-:W3:Y:S04]  /*714d0*/  @P0 LDG.E.U8 R6, desc[UR22][R4.64] ;  /* 0x0000001604060981 */ /* 0x000ee8000c1e1100 */
[----:B--2---:R0:W-:Y:S04]  /*714e0*/  STL [R1+0x4c], R15 ;  /* 0x00004c0f01007387 */ /* 0x0041e80000100800 */
[----:B------:R-:W2:Y:S04]  /*714f0*/  LDL R26, [R1+0x6b10] ;  /* 0x006b1000011a7983 */ /* 0x000ea80000100800 */
[----:B0-----:R-:W2:Y:S04]  /*71500*/  LDL R15, [R1+0x6b1c] ;  /* 0x006b1c00010f7983 */ /* 0x001ea80000100800 */
[----:B----4-:R0:W-:Y:S04]  /*71510*/  STL [R1+0x48], R9 ;  /* 0x0000480901007387 */ /* 0x0101e80000100800 */
[----:B------:R-:W4:Y:S04]  /*71520*/  LDL R25, [R1+0x6b08] ;  /* 0x006b080001197983 */ /* 0x000f280000100800 */
[----:B0-----:R-:W4:Y:S04]  /*71530*/  LDL R9, [R1+0x6b14] ;  /* 0x006b140001097983 */ /* 0x001f280000100800 */
[----:B------:R0:W-:Y:S01]  /*71540*/  STL [R1+0x44], R10 ;  /* 0x0000440a01007387 */ /* 0x0001e20000100800 */
[----:B------:R-:W-:-:S03]  /*71550*/  ISETP.GT.AND P1, PT, R2, 0x77, PT ;  /* 0x000000770200780c */ /* 0x000fc60003f24270 */
[----:B------:R-:W4:Y:S04]  /*71560*/  LDL R24, [R1+0x6b00] ;  /* 0x006b000001187983 */ /* 0x000f280000100800 */
[----:B0-----:R-:W4:Y:S01]  /*71570*/  LDL R10, [R1+0x6b0c] ;  /* 0x006b0c00010a7983 */ /* 0x001f220000100800 */
[----:B------:R-:W-:-:S03]  /*71580*/  PRMT R12, RZ, 0x7610, R12 ;  /* 0x00007610ff0c7816 */ /* 0x000fc6000000000c */
[----:B---3--:R0:W-:Y:S02]  /*71590*/  STL [R1+0x40], R6 ;  /* 0x0000400601007387 */ /* 0x0081e40000100800 */
[----:B------:R-:W-:Y:S02]  /*715a0*/  @P1 IMAD.MOV.U32 R5, RZ, RZ, R27 ;  /* 0x000000ffff051224 */ /* 0x000fe400078e001b */
[----:B0-----:R-:W3:Y:S01]  /*715b0*/  LDL R6, [R1+0x6b04] ;  /* 0x006b040001067983 */ /* 0x001ee20000100800 */
[----:B--2---:R-:W-:Y:S01]  /*715c0*/  @P1 IMAD.MOV.U32 R4, RZ, RZ, R15 ;  /* 0x000000ffff041224 */ /* 0x004fe200078e000f */
[----:B------:R-:W-:Y:S02]  /*715d0*/  PRMT R8, RZ, 0x7610, R8 ;  /* 0x00007610ff087816 */ /* 0x000fe40000000008 */
[----:B------:R-:W-:Y:S02]  /*715e0*/  PRMT R0, RZ, 0x7610, R0 ;  /* 0x00007610ff007816 */ /* 0x000fe40000000000 */
[----:B------:R-:W-:Y:S01]  /*715f0*/  PRMT R7, RZ, 0x7610, R7 ;  /* 0x00007610ff077816 */ /* 0x000fe20000000007 */
[----:B------:R-:W2:Y:S04]  /*71600*/  LDL R15, [R1+0x6af8] ;  /* 0x006af800010f7983 */ /* 0x000ea80000100800 */
[----:B------:R0:W2:Y:S02]  /*71610*/  @P1 LDG.E.U8 R12, desc[UR22][R4.64] ;  /* 0x00000016040c1981 */ /* 0x0000a4000c1e1100 */
[----:B0-----:R-:W-:-:S02]  /*71620*/  @P1 IMAD.MOV.U32 R5, RZ, RZ, R26 ;  /* 0x000000ffff051224 */ /* 0x001fc400078e001a */
[----:B----4-:R-:W-:-:S05]  /*71630*/  @P1 IMAD.MOV.U32 R4, RZ, RZ, R9 ;  /* 0x000000ffff041224 */ /* 0x010fca00078e0009 */
[----:B------:R0:W4:Y:S02]  /*71640*/  @P1 LDG.E.U8 R8, desc[UR22][R4.64] ;  /* 0x0000001604081981 */ /* 0x000124000c1e1100 */
[----:B0-----:R-:W-:Y:S02]  /*71650*/  @P1 IMAD.MOV.U32 R5, RZ, RZ, R25 ;  /* 0x000000ffff051224 */ /* 0x001fe400078e0019 */
[----:B------:R-:W-:-:S05]  /*71660*/  @P1 IMAD.MOV.U32 R4, RZ, RZ, R10 ;  /* 0x000000ffff041224 */ /* 0x000fca00078e000a */
[----:B------:R0:W4:Y:S02]  /*71670*/  @P1 LDG.E.U8 R0, desc[UR22][R4.64] ;  /* 0x0000001604001981 */ /* 0x000124000c1e1100 */
[----:B0-----:R-:W-:Y:S02]  /*71680*/  @P1 IMAD.MOV.U32 R5, RZ, RZ, R24 ;  /* 0x000000ffff051224 */ /* 0x001fe400078e0018 */
[----:B---3--:R-:W-:-:S05]  /*71690*/  @P1 IMAD.MOV.U32 R4, RZ, RZ, R6 ;  /* 0x000000ffff041224 */ /* 0x008fca00078e0006 */
[----:B------:R-:W3:Y:S04]  /*716a0*/  @P1 LDG.E.U8 R7, desc[UR22][R4.64] ;  /* 0x0000001604071981 */ /* 0x000ee8000c1e1100 */
[----:B--2---:R0:W-:Y:S04]  /*716b0*/  STL [R1+0x3c], R12 ;  /* 0x00003c0c01007387 */ /* 0x0041e80000100800 */
[----:B------:R-:W2:Y:S04]  /*716c0*/  LDL R9, [R1+0x6af0] ;  /* 0x006af00001097983 */ /* 0x000ea80000100800 */
[----:B0-----:R-:W2:Y:S04]  /*716d0*/  LDL R12, [R1+0x6afc] ;  /* 0x006afc00010c7983 */ /* 0x001ea80000100800 */
[----:B----4-:R0:W-:Y:S04]  /*716e0*/  STL [R1+0x34], R8 ;  /* 0x0000340801007387 */ /* 0x0101e80000100800 */
[----:B------:R-:W4:Y:S04]  /*716f0*/  LDL R10, [R1+0x6ae8] ;  /* 0x006ae800010a7983 */ /* 0x000f280000100800 */
[----:B0-----:R-:W4:Y:S04]  /*71700*/  LDL R8, [R1+0x6af4] ;  /* 0x006af40001087983 */ /* 0x001f280000100800 */
[----:B------:R0:W-:Y:S04]  /*71710*/  STL [R1+0x30], R0 ;  /* 0x0000300001007387 */ /* 0x0001e80000100800 */
[----:B------:R-:W4:Y:S04]  /*71720*/  LDL R6, [R1+0x6ae4] ;  /* 0x006ae40001067983 */ /* 0x000f280000100800 */
[----:B0-----:R-:W4:Y:S04]  /*71730*/  LDL R0, [R1+0x6aec] ;  /* 0x006aec0001007983 */ /* 0x001f280000100800 */
[----:B---3--:R0:W-:Y:S01]  /*71740*/  STL [R1+0x2c], R7 ;  /* 0x00002c0701007387 */ /* 0x0081e20000100800 */
[----:B------:R-:W-:-:S03]  /*71750*/  @P1 IMAD.MOV.U32 R5, RZ, RZ, R15 ;  /* 0x000000ffff051224 */ /* 0x000fc600078e000f */
[----:B------:R-:W3:Y:S04]  /*71760*/  LDL R15, [R1+0x6ad8] ;  /* 0x006ad800010f7983 */ /* 0x000ee80000100800 */
[----:B0-----:R-:W3:Y:S01]  /*71770*/  LDL R7, [R1+0x6ae0] ;  /* 0x006ae00001077983 */ /* 0x001ee20000100800 */
[----:B--2---:R-:W-:-:S03]  /*71780*/  @P1 IMAD.MOV.U32 R4, RZ, RZ, R12 ;  /* 0x000000ffff041224 */ /* 0x004fc600078e000c */
[----:B------:R-:W2:Y:S01]  /*71790*/  LDL R12, [R1+0x6adc] ;  /* 0x006adc00010c7983 */ /* 0x000ea20000100800 */
[----:B------:R-:W-:Y:S02]  /*717a0*/  PRMT R23, RZ, 0x7610, R23 ;  /* 0x00007610ff177816 */ /* 0x000fe40000000017 */
[----:B------:R-:W-:-:S04]  /*717b0*/  PRMT R22, RZ, 0x7610, R22 ;  /* 0x00007610ff167816 */ /* 0x000fc80000000016 */
[----:B------:R0:W2:Y:S02]  /*717c0*/  @P1 LDG.E.U8 R23, desc[UR22][R4.64] ;  /* 0x0000001604171981 */ /* 0x0000a4000c1e1100 */
[----:B0-----:R-:W-:Y:S02]  /*717d0*/  @P1 IMAD.MOV.U32 R5, RZ, RZ, R9 ;  /* 0x000000ffff051224 */ /* 0x001fe400078e0009 */
[----:B------:R-:W2:Y:S01]  /*717e0*/  LDL R9, [R1+0x6ad0] ;  /* 0x006ad00001097983 */ /* 0x000ea20000100800 */
[----:B----4-:R-:W-:-:S03]  /*717f0*/  @P1 IMAD.MOV.U32 R4, RZ, RZ, R8 ;  /* 0x000000ffff041224 */ /* 0x010fc600078e0008 */
[----:B------:R-:W4:Y:S04]  /*71800*/  LDL R8, [R1+0x6ad4] ;  /* 0x006ad40001087983 */ /* 0x000f280000100800 */
[----:B------:R0:W4:Y:S02]  /*71810*/  @P1 LDG.E.U8 R22, desc[UR22][R4.64] ;  /* 0x0000001604161981 */ /* 0x000124000c1e1100 */
[----:B0-----:R-:W-:Y:S02]  /*71820*/  @P1 IMAD.MOV.U32 R5, RZ, RZ, R10 ;  /* 0x000000ffff051224 */ /* 0x001fe400078e000a */
[----:B------:R-:W4:Y:S01]  /*71830*/  LDL R10, [R1+0x6ac8] ;  /* 0x006ac800010a7983 */ /* 0x000f220000100800 */
[----:B------:R-:W-:-:S03]  /*71840*/  @P1 IMAD.MOV.U32 R4, RZ, RZ, R0 ;  /* 0x000000ffff041224 */ /* 0x000fc600078e0000 */
[----:B------:R-:W4:Y:S01]  /*71850*/  LDL R0, [R1+0x6acc] ;  /* 0x006acc0001007983 */ /* 0x000f220000100800 */
[----:B------:R-:W-:Y:S02]  /*71860*/  ISETP.GT.AND P0, PT, R2, 0x78, PT ;  /* 0x000000780200780c */ /* 0x000fe40003f04270 */
[----:B------:R-:W-:Y:S02]  /*71870*/  PRMT R21, RZ, 0x7610, R21 ;  /* 0x00007610ff157816 */ /* 0x000fe40000000015 */
[----:B------:R-:W-:-:S04]  /*71880*/  PRMT R20, RZ, 0x7610, R20 ;  /* 0x00007610ff147816 */ /* 0x000fc80000000014 */
[----:B------:R0:W4:Y:S02]  /*71890*/  @P1 LDG.E.U8 R21, desc[UR22][R4.64] ;  /* 0x0000001604151981 */ /* 0x000124000c1e1100 */
[----:B0-----:R-:W-:Y:S02]  /*718a0*/  @P1 IMAD.MOV.U32 R4, RZ, RZ, R6 ;  /* 0x000000ffff041224 */ /* 0x001fe400078e0006 */
[----:B---3--:R-:W-:Y:S01]  /*718b0*/  @P1 IMAD.MOV.U32 R5, RZ, RZ, R7 ;  /* 0x000000ffff051224 */ /* 0x008fe200078e0007 */
[----:B------:R-:W3:Y:S04]  /*718c0*/  LDL R6, [R1+0x6ac4] ;  /* 0x006ac40001067983 */ /* 0x000ee80000100800 */
[----:B------:R-:W3:Y:S04]  /*718d0*/  LDL R7, [R1+0x6ac0] ;  /* 0x006ac00001077983 */ /* 0x000ee80000100800 */
[----:B------:R2:W3:Y:S02]  /*718e0*/  @P1 LDG.E.U8 R20, desc[UR22][R4.64] ;  /* 0x0000001604141981 */ /* 0x0004e4000c1e1100 */
[----:B--2---:R-:W-:-:S02]  /*718f0*/  @P0 IMAD.MOV.U32 R4, RZ, RZ, R12 ;  /* 0x000000ffff040224 */ /* 0x004fc400078e000c */
[----:B------:R-:W-:Y:S01]  /*71900*/  @P0 IMAD.MOV.U32 R5, RZ, RZ, R15 ;  /* 0x000000ffff050224 */ /* 0x000fe200078e000f */
[----:B------:R-:W2:Y:S04]  /*71910*/  LDL R12, [R1+0x6abc] ;  /* 0x006abc00010c7983 */ /* 0x000ea80000100800 */
        /* <DEDUP_REMOVED lines=10> */
[----:B------:R-:W-:Y:S01]  /*719c0*/  @P0 IMAD.MOV.U32 R4, RZ, RZ, R0 ;  /* 0x000000ffff040224 */ /* 0x000fe200078e0000 */
[----:B------:R-:W4:Y:S04]  /*719d0*/  LDL R10, [R1+0x6aa8] ;  /* 0x006aa800010a7983 */ /* 0x000f280000100800 */
[----:B------:R-:W4:Y:S01]  /*719e0*/  LDL R0, [R1+0x6aac] ;  /* 0x006aac0001007983 */ /* 0x000f220000100800 */
[----:B------:R-:W-:-:S02]  /*719f0*/  PRMT R17, RZ, 0x7610, R17 ;  /* 0x00007610ff117816 */ /* 0x000fc40000000011 */
[----:B------:R-:W-:-:S04]  /*71a00*/  PRMT R16, RZ, 0x7610, R16 ;  /* 0x00007610ff107816 */ /* 0x000fc80000000010 */
[----:B------:R3:W4:Y:S01]  /*71a10*/  @P0 LDG.E.U8 R17, desc[UR22][R4.64] ;  /* 0x0000001604110981 */ /* 0x000722000c1e1100 */
[----:B------:R-:W-:Y:S01]  /*71a20*/  PRMT R13, RZ, 0x7610, R13 ;  /* 0x00007610ff0d7816 */ /* 0x000fe2000000000d */
[----:B---3--:R-:W-:Y:S02]  /*71a30*/  @P0 IMAD.MOV.U32 R4, RZ, RZ, R6 ;  /* 0x000000ffff040224 */ /* 0x008fe400078e0006 */
[----:B------:R-:W-:-:S05]  /*71a40*/  @P0 IMAD.MOV.U32 R5, RZ, RZ, R7 ;  /* 0x000000ffff050224 */ /* 0x000fca00078e0007 */
[----:B------:R2:W3:Y:S02]  /*71a50*/  @P0 LDG.E.U8 R16, desc[UR22][R4.64] ;  /* 0x0000001604100981 */ /* 0x0004e4000c1e1100 */
[----:B--2---:R-:W-:Y:S02]  /*71a60*/  @P0 IMAD.MOV.U32 R4, RZ, RZ, R12 ;  /* 0x000000ffff040224 */ /* 0x004fe400078e000c */
[----:B------:R-:W-:-:S05]  /*71a70*/  @P0 IMAD.MOV.U32 R5, RZ, RZ, R15 ;  /* 0x000000ffff050224 */ /* 0x000fca00078e000f */
[----:B------:R0:W2:Y:S01]  /*71a80*/  @P0 LDG.E.U8 R13, desc[UR22][R4.64] ;  /* 0x00000016040d0981 */ /* 0x0000a2000c1e1100 */
[----:B------:R-:W-:Y:S02]  /*71a90*/  PRMT R14, RZ, 0x7610, R14 ;  /* 0x00007610ff0e7816 */ /* 0x000fe4000000000e */
[----:B------:R-:W-:Y:S01]  /*71aa0*/  PRMT R11, RZ, 0x7610, R11 ;  /* 0x00007610ff0b7816 */ /* 0x000fe2000000000b */
[----:B0-----:R-:W-:Y:S02]  /*71ab0*/  @P0 IMAD.MOV.U32 R5, RZ, RZ, R9 ;  /* 0x000000ffff050224 */ /* 0x001fe400078e0009 */
[----:B----4-:R-:W-:-:S05]  /*71ac0*/  @P0 IMAD.MOV.U32 R4, RZ, RZ, R8 ;  /* 0x000000ffff040224 */ /* 0x010fca00078e0008 */
[----:B------:R0:W4:Y:S02]  /*71ad0*/  @P0 LDG.E.U8 R14, desc[UR22][R4.64] ;  /* 0x00000016040e0981 */ /* 0x000124000c1e1100 */
[----:B0-----:R-:W-:Y:S02]  /*71ae0*/  @P0 IMAD.MOV.U32 R4, RZ, RZ, R0 ;  /* 0x000000ffff040224 */ /* 0x001fe400078e0000 */
[----:B------:R-:W-:-:S05]  /*71af0*/  @P0 IMAD.MOV.U32 R5, RZ, RZ, R10 ;  /* 0x000000ffff050224 */ /* 0x000fca00078e000a */
[----:B------:R-:W3:Y:S04]  /*71b00*/  @P0 LDG.E.U8 R11, desc[UR22][R4.64] ;  /* 0x00000016040b0981 */ /* 0x000ee8000c1e1100 */
[----:B------:R-:W-:Y:S04]  /*71b10*/  STL [R1+0x28], R23 ;  /* 0x0000281701007387 */ /* 0x000fe80000100800 */
[----:B------:R-:W4:Y:S04]  /*71b20*/  LDL R7, [R1+0x6aa0] ;  /* 0x006aa00001077983 */ /* 0x000f280000100800 */
[----:B------:R-:W4:Y:S04]  /*71b30*/  LDL R6, [R1+0x6aa4] ;  /* 0x006aa40001067983 */ /* 0x000f280000100800 */
[----:B------:R-:W-:Y:S04]  /*71b40*/  STL [R1+0x24], R22 ;  /* 0x0000241601007387 */ /* 0x000fe80000100800 */
[----:B------:R-:W4:Y:S04]  /*71b50*/  LDL R12, [R1+0x6a9c] ;  /* 0x006a9c00010c7983 */ /* 0x000f280000100800 */
[----:B------:R-:W-:Y:S04]  /*71b60*/  STL [R1+0x20], R21 ;  /* 0x0000201501007387 */ /* 0x000fe80000100800 */
[----:B--2---:R0:W-:Y:S04]  /*71b70*/  STL [R1+0x8], R13 ;  /* 0x0000080d01007387 */ /* 0x0041e80000100800 */
[----:B------:R-:W2:Y:S04]  /*71b80*/  LDL R9, [R1+0x6a90] ;  /* 0x006a900001097983 */ /* 0x000ea80000100800 */
[----:B------:R-:W2:Y:S04]  /*71b90*/  LDL R8, [R1+0x6a94] ;  /* 0x006a940001087983 */ /* 0x000ea80000100800 */
[----:B0-----:R-:W2:Y:S04]  /*71ba0*/  LDL R13, [R1+0x6a98] ;  /* 0x006a9800010d7983 */ /* 0x001ea80000100800 */
[----:B------:R-:W-:Y:S04]  /*71bb0*/  STL [R1+0x1c], R20 ;  /* 0x00001c1401007387 */ /* 0x000fe80000100800 */
[----:B------:R-:W2:Y:S04]  /*71bc0*/  LDL R10, [R1+0x6a88] ;  /* 0x006a8800010a7983 */ /* 0x000ea80000100800 */
[----:B------:R-:W2:Y:S04]  /*71bd0*/  LDL R0, [R1+0x6a8c] ;  /* 0x006a8c0001007983 */ /* 0x000ea80000100800 */
[----:B------:R-:W-:Y:S04]  /*71be0*/  STL [R1+0x18], R19 ;  /* 0x0000181301007387 */ /* 0x000fe80000100800 */
[----:B------:R-:W2:Y:S04]  /*71bf0*/  LDL R15, [R1+0x6a80] ;  /* 0x006a8000010f7983 */ /* 0x000ea80000100800 */
[----:B---3--:R0:W-:Y:S04]  /*71c00*/  STL [R1], R11 ;  /* 0x0000000b01007387 */ /* 0x0081e80000100800 */
[----:B------:R-:W-:Y:S04]  /*71c10*/  STL [R1+0x14], R18 ;  /* 0x0000141201007387 */ /* 0x000fe80000100800 */
[----:B0-----:R-:W3:Y:S01]  /*71c20*/  LDL R11, [R1+0x6a84] ;  /* 0x006a8400010b7983 */ /* 0x001ee20000100800 */
[----:B------:R-:W-:-:S02]  /*71c30*/  ISETP.GT.AND P1, PT, R2, 0x79, PT ;  /* 0x000000790200780c */ /* 0x000fc40003f24270 */
[----:B------:R-:W-:Y:S01]  /*71c40*/  PRMT R61, RZ, 0x7610, R61 ;  /* 0x00007610ff3d7816 */ /* 0x000fe2000000003d */
[----:B----4-:R-:W-:Y:S02]  /*71c50*/  @P0 IMAD.MOV.U32 R4, RZ, RZ, R6 ;  /* 0x000000ffff040224 */ /* 0x010fe400078e0006 */
[----:B------:R-:W-:Y:S01]  /*71c60*/  @P0 IMAD.MOV.U32 R5, RZ, RZ, R7 ;  /* 0x000000ffff050224 */ /* 0x000fe200078e0007 */
[----:B------:R-:W-:Y:S02]  /*71c70*/  PRMT R60, RZ, 0x7610, R60 ;  /* 0x00007610ff3c7816 */ /* 0x000fe4000000003c */
[----:B------:R-:W-:Y:S02]  /*71c80*/  PRMT R59, RZ, 0x7610, R59 ;  /* 0x00007610ff3b7816 */ /* 0x000fe4000000003b */
[----:B------:R-:W-:Y:S02]  /*71c90*/  PRMT R58, RZ, 0x7610, R58 ;  /* 0x00007610ff3a7816 */ /* 0x000fe4000000003a */
[----:B------:R-:W-:Y:S01]  /*71ca0*/  PRMT R57, RZ, 0x7610, R57 ;  /* 0x00007610ff397816 */ /* 0x000fe20000000039 */
[----:B------:R0:W4:Y:S04]  /*71cb0*/  @P0 LDG.E.U8 R61, desc[UR22][R4.64] ;  /* 0x00000016043d0981 */ /* 0x000128000c1e1100 */
[----:B------:R-:W4:Y:S04]  /*71cc0*/  LDL R7, [R1+0x6a78] ;  /* 0x006a780001077983 */ /* 0x000f280000100800 */
[----:B------:R-:W4:Y:S01]  /*71cd0*/  LDL R6, [R1+0x6a7c] ;  /* 0x006a7c0001067983 */ /* 0x000f220000100800 */
[----:B0-----:R-:W-:-:S02]  /*71ce0*/  @P1 IMAD.MOV.U32 R4, RZ, RZ, R12 ;  /* 0x000000ffff041224 */ /* 0x001fc400078e000c */
[----:B--2---:R-:W-:-:S05]  /*71cf0*/  @P1 IMAD.MOV.U32 R5, RZ, RZ, R13 ;  /* 0x000000ffff051224 */ /* 0x004fca00078e000d */
[----:B------:R0:W2:Y:S02]  /*71d00*/  @P1 LDG.E.U8 R60, desc[UR22][R4.64] ;  /* 0x00000016043c1981 */ /* 0x0000a4000c1e1100 */
[----:B0-----:R-:W-:Y:S02]  /*71d10*/  @P1 IMAD.MOV.U32 R4, RZ, RZ, R8 ;  /* 0x000000ffff041224 */ /* 0x001fe400078e0008 */
[----:B------:R-:W-:-:S05]  /*71d20*/  @P1 IMAD.MOV.U32 R5, RZ, RZ, R9 ;  /* 0x000000ffff051224 */ /* 0x000fca00078e0009 */
[----:B------:R0:W2:Y:S02]  /*71d30*/  @P1 LDG.E.U8 R59, desc[UR22][R4.64] ;  /* 0x00000016043b1981 */ /* 0x0000a4000c1e1100 */
[----:B0-----:R-:W-:Y:S02]  /*71d40*/  @P1 IMAD.MOV.U32 R4, RZ, RZ, R0 ;  /* 0x000000ffff041224 */ /* 0x001fe400078e0000 */
[----:B------:R-:W-:-:S05]  /*71d50*/  @P1 IMAD.MOV.U32 R5, RZ, RZ, R10 ;  /* 0x000000ffff051224 */ /* 0x000fca00078e000a */
[----:B------:R0:W2:Y:S02]  /*71d60*/  @P1 LDG.E.U8 R58, desc[UR22][R4.64] ;  /* 0x00000016043a1981 */ /* 0x0000a4000c1e1100 */
[----:B0-----:R-:W-:Y:S02]  /*71d70*/  @P1 IMAD.MOV.U32 R5, RZ, RZ, R15 ;  /* 0x000000ffff051224 */ /* 0x001fe400078e000f */
[----:B---3--:R-:W-:-:S05]  /*71d80*/  @P1 IMAD.MOV.U32 R4, RZ, RZ, R11 ;  /* 0x000000ffff041224 */ /* 0x008fca00078e000b */
[----:B------:R0:W3:Y:S04]  /*71d90*/  @P1 LDG.E.U8 R57, desc[UR22][R4.64] ;  /* 0x0000001604391981 */ /* 0x0000e8000c1e1100 */
[----:B----4-:R-:W-:Y:S04]  /*71da0*/  STL [R1+0x8414], R61 ;  /* 0x0084143d01007387 */ /* 0x010fe80000100800 */
[----:B------:R-:W-:Y:S04]  /*71db0*/  STL [R1+0x10], R17 ;  /* 0x0000101101007387 */ /* 0x000fe80000100800 */
[----:B------:R-:W4:Y:S04]  /*71dc0*/  LDL R13, [R1+0x6a70] ;  /* 0x006a7000010d7983 */ /* 0x000f280000100800 */
[----:B------:R-:W4:Y:S04]  /*71dd0*/  LDL R12, [R1+0x6a74] ;  /* 0x006a7400010c7983 */ /* 0x000f280000100800 */
[----:B------:R-:W-:Y:S01]  /*71de0*/  STL [R1+0xc], R16 ;  /* 0x00000c1001007387 */ /* 0x000fe20000100800 */
[----:B------:R-:W-:-:S03]  /*71df0*/  PRMT R53, RZ, 0x7610, R53 ;  /* 0x00007610ff357816 */ /* 0x000fc60000000035 */
[----:B--2---:R-:W-:Y:S04]  /*71e00*/  STL [R1+0x8400], R60 ;  /* 0x0084003c01007387 */ /* 0x004fe80000100800 */
[----:B------:R-:W2:Y:S04]  /*71e10*/  LDL R9, [R1+0x6a68] ;  /* 0x006a680001097983 */ /* 0x000ea80000100800 */
[----:B------:R-:W2:Y:S04]  /*71e20*/  LDL R8, [R1+0x6a6c] ;  /* 0x006a6c0001087983 */ /* 0x000ea80000100800 */
[----:B------:R-:W-:Y:S04]  /*71e30*/  STL [R1+0x8404], R59 ;  /* 0x0084043b01007387 */ /* 0x000fe80000100800 */
[----:B------:R1:W-:Y:S04]  /*71e40*/  STL [R1+0x4], R14 ;  /* 0x0000040e01007387 */ /* 0x0003e80000100800 */
[----:B------:R-:W2:Y:S04]  /*71e50*/  LDL R0, [R1+0x6a64] ;  /* 0x006a640001007983 */ /* 0x000ea80000100800 */
[----:B------:R-:W2:Y:S04]  /*71e60*/  LDL R10, [R1+0x6a5c] ;  /* 0x006a5c00010a7983 */ /* 0x000ea80000100800 */
[----:B-1----:R-:W2:Y:S04]  /*71e70*/  LDL R14, [R1+0x6a60] ;  /* 0x006a6000010e7983 */ /* 0x002ea80000100800 */
[----:B------:R-:W-:Y:S04]  /*71e80*/  STL [R1+0x8408], R58 ;  /* 0x0084083a01007387 */ /* 0x000fe80000100800 */
[----:B------:R-:W2:Y:S01]  /*71e90*/  LDL R11, [R1+0x6a58] ;  /* 0x006a5800010b7983 */ /* 0x000ea20000100800 */
[----:B0-----:R-:W-:-:S02]  /*71ea0*/  @P1 IMAD.MOV.U32 R4, RZ, RZ, R6 ;  /* 0x000000ffff041224 */ /* 0x001fc400078e0006 */
[----:B------:R-:W-:-:S05]  /*71eb0*/  @P1 IMAD.MOV.U32 R5, RZ, RZ, R7 ;  /* 0x000000ffff051224 */ /* 0x000fca00078e0007 */
[----:B------:R4:W2:Y:S04]  /*71ec0*/  @P1 LDG.E.U8 R53, desc[UR22][R4.64] ;  /* 0x0000001604351981 */ /* 0x0008a8000c1e1100 */
[----:B---3--:R-:W-:Y:S04]  /*71ed0*/  STL [R1+0x840c], R57 ;  /* 0x00840c3901007387 */ /* 0x008fe80000100800 */
[----:B------:R-:W3:Y:S04]  /*71ee0*/  LDL R7, [R1+0x6a50] ;  /* 0x006a500001077983 */ /* 0x000ee80000100800 */
[----:B------:R-:W3:Y:S01]  /*71ef0*/  LDL R6, [R1+0x6a54] ;  /* 0x006a540001067983 */ /* 0x000ee20000100800 */
[----:B------:R-:W-:Y:S01]  /*71f00*/  PRMT R51, RZ, 0x7610, R51 ;  /* 0x00007610ff337816 */ /* 0x000fe20000000033 */
[----:B----4-:R-:W-:-:S02]  /*71f10*/  @P1 IMAD.MOV.U32 R5, RZ, RZ, R13 ;  /* 0x000000ffff051224 */ /* 0x010fc400078e000d */
[----:B------:R-:W-:Y:S01]  /*71f20*/  @P1 IMAD.MOV.U32 R4, RZ, RZ, R12 ;  /* 0x000000ffff041224 */ /* 0x000fe200078e000c */
[----:B------:R-:W-:-:S04]  /*71f30*/  PRMT R49, RZ, 0x7610, R49 ;  /* 0x00007610ff317816 */ /* 0x000fc80000000031 */
[----:B------:R2:W4:Y:S01]  /*71f40*/  @P1 LDG.E.U8 R51, desc[UR22][R4.64] ;  /* 0x0000001604331981 */ /* 0x000522000c1e1100 */
[----:B------:R-:W-:Y:S02]  /*71f50*/  ISETP.GT.AND P0, PT, R2, 0x7a, PT ;  /* 0x0000007a0200780c */ /* 0x000fe40003f04270 */
[----:B------:R-:W-:Y:S02]  /*71f60*/  PRMT R47, RZ, 0x7610, R47 ;  /* 0x00007610ff2f7816 */ /* 0x000fe4000000002f */
[----:B------:R-:W-:Y:S01]  /*71f70*/  PRMT R45, RZ, 0x7610, R45 ;  /* 0x00007610ff2d7816 */ /* 0x000fe2000000002d */
[----:B--2---:R-:W-:Y:S02]  /*71f80*/  @P1 IMAD.MOV.U32 R5, RZ, RZ, R9 ;  /* 0x000000ffff051224 */ /* 0x004fe400078e0009 */
[----:B------:R-:W-:-:S05]  /*71f90*/  @P1 IMAD.MOV.U32 R4, RZ, RZ, R8 ;  /* 0x000000ffff041224 */ /* 0x000fca00078e0008 */
[----:B------:R0:W2:Y:S02]  /*71fa0*/  @P1 LDG.E.U8 R49, desc[UR22][R4.64] ;  /* 0x0000001604311981 */ /* 0x0000a4000c1e1100 */
[----:B0-----:R-:W-:Y:S02]  /*71fb0*/  @P1 IMAD.MOV.U32 R4, RZ, RZ, R0 ;  /* 0x000000ffff041224 */ /* 0x001fe400078e0000 */
[----:B------:R-:W-:-:S05]  /*71fc0*/  @P1 IMAD.MOV.U32 R5, RZ, RZ, R14 ;  /* 0x000000ffff051224 */ /* 0x000fca00078e000e */
[----:B------:R0:W2:Y:S01]  /*71fd0*/  @P1 LDG.E.U8 R47, desc[UR22][R4.64] ;  /* 0x00000016042f1981 */ /* 0x0000a2000c1e1100 */
[----:B------:R-:W-:Y:S01]  /*71fe0*/  PRMT R43, RZ, 0x7610, R43 ;  /* 0x00007610ff2b7816 */ /* 0x000fe2000000002b */
[----:B0-----:R-:W-:Y:S02]  /*71ff0*/  @P0 IMAD.MOV.U32 R4, RZ, RZ, R10 ;  /* 0x000000ffff040224 */ /* 0x001fe400078e000a */
[----:B------:R-:W-:-:S05]  /*72000*/  @P0 IMAD.MOV.U32 R5, RZ, RZ, R11 ;  /* 0x000000ffff050224 */ /* 0x000fca00078e000b */
[----:B------:R3:W2:Y:S04]  /*72010*/  @P0 LDG.E.U8 R45, desc[UR22][R4.64] ;  /* 0x00000016042d0981 */ /* 0x0006a8000c1e1100 */
[----:B------:R-:W-:Y:S04]  /*72020*/  STL [R1+0x8410], R53 ;  /* 0x0084103501007387 */ /* 0x000fe80000100800 */
[----:B------:R-:W2:Y:S04]  /*72030*/  LDL R13, [R1+0x6a48] ;  /* 0x006a4800010d7983 */ /* 0x000ea80000100800 */
[----:B------:R-:W2:Y:S01]  /*72040*/  LDL R12, [R1+0x6a4c] ;  /* 0x006a4c00010c7983 */ /* 0x000ea20000100800 */
[----:B---3--:R-:W-:-:S02]  /*72050*/  @P0 IMAD.MOV.U32 R5, RZ, RZ, R7 ;  /* 0x000000ffff050224 */ /* 0x008fc400078e0007 */
[----:B------:R-:W-:-:S05]  /*72060*/  @P0 IMAD.MOV.U32 R4, RZ, RZ, R6 ;  /* 0x000000ffff040224 */ /* 0x000fca00078e0006 */
[----:B------:R0:W3:Y:S04]  /*72070*/  @P0 LDG.E.U8 R43, desc[UR22][R4.64] ;  /* 0x00000016042b0981 */ /* 0x0000e8000c1e1100 */
[----:B----4-:R-:W-:Y:S04]  /*72080*/  STL [R1+0x8418], R51 ;  /* 0x0084183301007387 */ /* 0x010fe80000100800 */
[----:B------:R-:W4:Y:S04]  /*72090*/  LDL R9, [R1+0x6a40] ;  /* 0x006a400001097983 */ /* 0x000f280000100800 */
[----:B------:R-:W4:Y:S04]  /*720a0*/  LDL R8, [R1+0x6a44] ;  /* 0x006a440001087983 */ /* 0x000f280000100800 */
[----:B--2---:R-:W-:Y:S04]  /*720b0*/  STL [R1+0x841c], R49 ;  /* 0x00841c3101007387 */ /* 0x004fe80000100800 */
[----:B------:R-:W2:Y:S04]  /*720c0*/  LDL R14, [R1+0x6a38] ;  /* 0x006a3800010e7983 */ /* 0x000ea80000100800 */
[----:B------:R-:W2:Y:S04]  /*720d0*/  LDL R0, [R1+0x6a3c] ;  /* 0x006a3c0001007983 */ /* 0x000ea80000100800 */
[----:B------:R-:W-:Y:S04]  /*720e0*/  STL [R1+0x8420], R47 ;  /* 0x0084202f01007387 */ /* 0x000fe80000100800 */
[----:B------:R-:W2:Y:S04]  /*720f0*/  LDL R18, [R1+0x6a30] ;  /* 0x006a300001127983 */ /* 0x000ea80000100800 */
[----:B------:R-:W2:Y:S04]  /*72100*/  LDL R17, [R1+0x6a34] ;  /* 0x006a340001117983 */ /* 0x000ea80000100800 */
[----:B------:R-:W2:Y:S04]  /*72110*/  LDL R11, [R1+0x6a28] ;  /* 0x006a2800010b7983 */ /* 0x000ea80000100800 */
[----:B------:R-:W2:Y:S04]  /*72120*/  LDL R10, [R1+0x6a2c] ;  /* 0x006a2c00010a7983 */ /* 0x000ea80000100800 */
[----:B------:R-:W-:Y:S04]  /*72130*/  STL [R1+0x8424], R45 ;  /* 0x0084242d01007387 */ /* 0x000fe80000100800 */
[----:B------:R-:W2:Y:S04]  /*72140*/  LDL R16, [R1+0x6a20] ;  /* 0x006a200001107983 */ /* 0x000ea80000100800 */
[----:B------:R-:W2:Y:S04]  /*72150*/  LDL R15, [R1+0x6a24] ;  /* 0x006a2400010f7983 */ /* 0x000ea80000100800 */
[----:B------:R-:W2:Y:S04]  /*72160*/  LDL R7, [R1+0x6a18] ;  /* 0x006a180001077983 */ /* 0x000ea80000100800 */
[----:B------:R-:W2:Y:S01]  /*72170*/  LDL R6, [R1+0x6a1c] ;  /* 0x006a1c0001067983 */ /* 0x000ea20000100800 */
[----:B0-----:R-:W-:-:S02]  /*72180*/  @P0 IMAD.MOV.U32 R4, RZ, RZ, R12 ;  /* 0x000000ffff040224 */ /* 0x001fc400078e000c */
[----:B------:R-:W-:Y:S01]  /*72190*/  @P0 IMAD.MOV.U32 R5, RZ, RZ, R13 ;  /* 0x000000ffff050224 */ /* 0x000fe200078e000d */
[----:B------:R-:W-:-:S06]  /*721a0*/  PRMT R41, RZ, 0x7610, R41 ;  /* 0x00007610ff297816 */ /* 0x000fcc0000000029 */
        /* <DEDUP_REMOVED lines=9> */
[----:B------:R-:W-:Y:S02]  /*72240*/  PRMT R35, RZ, 0x7610, R35 ;  /* 0x00007610ff237816 */ /* 0x000fe40000000023 */
[----:B------:R-:W-:Y:S02]  /*72250*/  ISETP.GT.AND P1, PT, R2, 0x7b, PT ;  /* 0x0000007b0200780c */ /* 0x000fe40003f24270 */
[----:B------:R-:W-:Y:S02]  /*72260*/  PRMT R33, RZ, 0x7610, R33 ;  /* 0x00007610ff217816 */ /* 0x000fe40000000021 */
[----:B------:R-:W-:Y:S02]  /*72270*/  PRMT R29, RZ, 0x7610, R29 ;  /* 0x00007610ff1d7816 */ /* 0x000fe4000000001d */
[----:B------:R-:W-:Y:S01]  /*72280*/  PRMT R3, RZ, 0x7610, R3 ;  /* 0x00007610ff037816 */ /* 0x000fe20000000003 */
[----:B--2---:R-:W-:-:S02]  /*72290*/  @P0 IMAD.MOV.U32 R5, RZ, RZ, R14 ;  /* 0x000000ffff050224 */ /* 0x004fc400078e000e */
[----:B------:R-:W-:-:S05]  /*722a0*/  @P0 IMAD.MOV.U32 R4, RZ, RZ, R0 ;  /* 0x000000ffff040224 */ /* 0x000fca00078e0000 */
[----:B------:R0:W2:Y:S02]  /*722b0*/  @P0 LDG.E.U8 R37, desc[UR22][R4.64] ;  /* 0x0000001604250981 */ /* 0x0000a4000c1e1100 */
[----:B0-----:R-:W-:Y:S02]  /*722c0*/  @P0 IMAD.MOV.U32 R5, RZ, RZ, R18 ;  /* 0x000000ffff050224 */ /* 0x001fe400078e0012 */
[----:B------:R-:W-:-:S05]  /*722d0*/  @P0 IMAD.MOV.U32 R4, RZ, RZ, R17 ;  /* 0x000000ffff040224 */ /* 0x000fca00078e0011 */
[----:B------:R0:W2:Y:S02]  /*722e0*/  @P0 LDG.E.U8 R35, desc[UR22][R4.64] ;  /* 0x0000001604230981 */ /* 0x0000a4000c1e1100 */
[----:B0-----:R-:W-:Y:S02]  /*722f0*/  @P0 IMAD.MOV.U32 R4, RZ, RZ, R10 ;  /* 0x000000ffff040224 */ /* 0x001fe400078e000a */
[----:B------:R-:W-:Y:S01]  /*72300*/  @P0 IMAD.MOV.U32 R5, RZ, RZ, R11 ;  /* 0x000000ffff050224 */ /* 0x000fe200078e000b */
[----:B------:R-:W2:Y:S04]  /*72310*/  @P1 LDG.E.U8 R3, desc[UR22][R6.64] ;  /* 0x0000001606031981 */ /* 0x000ea8000c1e1100 */
[----:B------:R0:W2:Y:S02]  /*72320*/  @P0 LDG.E.U8 R33, desc[UR22][R4.64] ;  /* 0x0000001604210981 */ /* 0x0000a4000c1e1100 */
[----:B0-----:R-:W-:-:S02]  /*72330*/  @P0 IMAD.MOV.U32 R4, RZ, RZ, R15 ;  /* 0x000000ffff040224 */ /* 0x001fc400078e000f */
[----:B------:R-:W-:-:S05]  /*72340*/  @P0 IMAD.MOV.U32 R5, RZ, RZ, R16 ;  /* 0x000000ffff050224 */ /* 0x000fca00078e0010 */
[----:B------:R0:W2:Y:S02]  /*72350*/  @P0 LDG.E.U8 R29, desc[UR22][R4.64] ;  /* 0x00000016041d0981 */ /* 0x0000a4000c1e1100 */
[----:B0-----:R-:W-:Y:S02]  /*72360*/  PRMT R4, RZ, 0x7610, R4 ;  /* 0x00007610ff047816 */ /* 0x001fe40000000004 */
[----:B------:R-:W-:Y:S04]  /*72370*/  STL [R1+0x842c], R41 ;  /* 0x00842c2901007387 */ /* 0x000fe80000100800 */
[----:B------:R-:W2:Y:S04]  /*72380*/  LDL R9, [R1+0x6a08] ;  /* 0x006a080001097983 */ /* 0x000ea80000100800 */
[----:B------:R-:W2:Y:S01]  /*72390*/  LDL R8, [R1+0x6a0c] ;  /* 0x006a0c0001087983 */ /* 0x000ea20000100800 */
[----:B---3--:R-:W-:-:S02]  /*723a0*/  @P1 IMAD.MOV.U32 R7, RZ, RZ, R13 ;  /* 0x000000ffff071224 */ /* 0x008fc400078e000d */
[----:B------:R-:W-:-:S05]  /*723b0*/  @P1 IMAD.MOV.U32 R6, RZ, RZ, R12 ;  /* 0x000000ffff061224 */ /* 0x000fca00078e000c */
[----:B------:R-:W3:Y:S04]  /*723c0*/  @P1 LDG.E.U8 R4, desc[UR22][R6.64] ;  /* 0x0000001606041981 */ /* 0x000ee8000c1e1100 */
[----:B----4-:R-:W-:Y:S04]  /*723d0*/  STL [R1+0x8430], R39 ;  /* 0x0084302701007387 */ /* 0x010fe80000100800 */
[----:B------:R-:W4:Y:S04]  /*723e0*/  LDL R14, [R1+0x6a00] ;  /* 0x006a0000010e7983 */ /* 0x000f280000100800 */
[----:B------:R-:W4:Y:S04]  /*723f0*/  LDL R0, [R1+0x6a04] ;  /* 0x006a040001007983 */ /* 0x000f280000100800 */
[----:B------:R-:W4:Y:S04]  /*72400*/  LDL R11, [R1+0x69f8] ;  /* 0x0069f800010b7983 */ /* 0x000f280000100800 */
[----:B------:R-:W4:Y:S04]  /*72410*/  LDL R10, [R1+0x69fc] ;  /* 0x0069fc00010a7983 */ /* 0x000f280000100800 */
[----:B------:R-:W4:Y:S04]  /*72420*/  LDL R19, [R1+0x69f0] ;  /* 0x0069f00001137983 */ /* 0x000f280000100800 */
[----:B------:R-:W4:Y:S01]  /*72430*/  LDL R18, [R1+0x69f4] ;  /* 0x0069f40001127983 */ /* 0x000f220000100800 */
[----:B------:R-:W-:-:S03]  /*72440*/  PRMT R5, RZ, 0x7610, R5 ;  /* 0x00007610ff057816 */ /* 0x000fc60000000005 */
[----:B--2---:R-:W-:Y:S04]  /*72450*/  STL [R1+0x8384], R3 ;  /* 0x0083840301007387 */ /* 0x004fe80000100800 */
[----:B------:R-:W2:Y:S04]  /*72460*/  LDL R13, [R1+0x69e8] ;  /* 0x0069e800010d7983 */ /* 0x000ea80000100800 */
[----:B------:R-:W2:Y:S04]  /*72470*/  LDL R12, [R1+0x69ec] ;  /* 0x0069ec00010c7983 */ /* 0x000ea80000100800 */
[----:B------:R4:W2:Y:S04]  /*72480*/  @P1 LDG.E.U8 R5, desc[UR22][R8.64] ;  /* 0x0000001608051981 */ /* 0x0008a8000c1e1100 */
[----:B---3--:R0:W-:Y:S04]  /*72490*/  STL [R1+0x8388], R4 ;  /* 0x0083880401007387 */ /* 0x0081e80000100800 */
[----:B------:R-:W3:Y:S04]  /*724a0*/  LDL R20, [R1+0x69e0] ;  /* 0x0069e00001147983 */ /* 0x000ee80000100800 */
[----:B------:R-:W3:Y:S01]  /*724b0*/  LDL R17, [R1+0x69e4] ;  /* 0x0069e40001117983 */ /* 0x000ee20000100800 */
[----:B------:R-:W-:-:S02]  /*724c0*/  PRMT R6, RZ, 0x7610, R6 ;  /* 0x00007610ff067816 */ /* 0x000fc40000000006 */
[----:B------:R-:W-:Y:S01]  /*724d0*/  PRMT R7, RZ, 0x7610, R7 ;  /* 0x00007610ff077816 */ /* 0x000fe20000000007 */
[----:B----4-:R-:W-:Y:S02]  /*724e0*/  @P1 IMAD.MOV.U32 R9, RZ, RZ, R14 ;  /* 0x000000ffff091224 */ /* 0x010fe400078e000e */
[----:B------:R-:W-:-:S03]  /*724f0*/  @P1 IMAD.MOV.U32 R8, RZ, RZ, R0 ;  /* 0x000000ffff081224 */ /* 0x000fc600078e0000 */
[----:B------:R1:W4:Y:S04]  /*72500*/  @P1 LDG.E.U8 R7, desc[UR22][R10.64] ;  /* 0x000000160a071981 */ /* 0x000328000c1e1100 */
[----:B------:R0:W4:Y:S01]  /*72510*/  @P1 LDG.E.U8 R6, desc[UR22][R8.64] ;  /* 0x0000001608061981 */ /* 0x000122000c1e1100 */
[----:B-1----:R-:W-:Y:S01]  /*72520*/  @P1 IMAD.MOV.U32 R10, RZ, RZ, R18 ;  /* 0x000000ffff0a1224 */ /* 0x002fe200078e0012 */
[----:B0-----:R-:W-:Y:S02]  /*72530*/  PRMT R8, RZ, 0x7610, R8 ;  /* 0x00007610ff087816 */ /* 0x001fe40000000008 */
[----:B------:R-:W-:Y:S01]  /*72540*/  PRMT R9, RZ, 0x7610, R9 ;  /* 0x00007610ff097816 */ /* 0x000fe20000000009 */
[----:B------:R-:W-:-:S05]  /*72550*/  @P1 IMAD.MOV.U32 R11, RZ, RZ, R19 ;  /* 0x000000ffff0b1224 */ /* 0x000fca00078e0013 */
[----:B------:R0:W4:Y:S02]  /*72560*/  @P1 LDG.E.U8 R8, desc[UR22][R10.64] ;  /* 0x000000160a081981 */ /* 0x000124000c1e1100 */
[----:B0-----:R-:W-:Y:S02]  /*72570*/  PRMT R10, RZ, 0x7610, R10 ;  /* 0x00007610ff0a7816 */ /* 0x001fe4000000000a */
[----:B--2---:R3:W2:Y:S04]  /*72580*/  @P1 LDG.E.U8 R9, desc[UR22][R12.64] ;  /* 0x000000160c091981 */ /* 0x0046a8000c1e1100 */
[----:B------:R0:W-:Y:S04]  /*72590*/  STL [R1+0x838c], R5 ;  /* 0x00838c0501007387 */ /* 0x0001e80000100800 */
[----:B------:R-:W2:Y:S04]  /*725a0*/  LDL R15, [R1+0x69d8] ;  /* 0x0069d800010f7983 */ /* 0x000ea80000100800 */
[----:B------:R-:W2:Y:S04]  /*725b0*/  LDL R14, [R1+0x69dc] ;  /* 0x0069dc00010e7983 */ /* 0x000ea80000100800 */
[----:B------:R-:W2:Y:S04]  /*725c0*/  LDL R4, [R1+0x69d0] ;  /* 0x0069d00001047983 */ /* 0x000ea80000100800 */
[----:B------:R-:W2:Y:S01]  /*725d0*/  LDL R0, [R1+0x69d4] ;  /* 0x0069d40001007983 */ /* 0x000ea20000100800 */
[----:B---3--:R-:W-:-:S02]  /*725e0*/  @P1 IMAD.MOV.U32 R13, RZ, RZ, R20 ;  /* 0x000000ffff0d1224 */ /* 0x008fc400078e0014 */
[----:B------:R-:W-:-:S05]  /*725f0*/  @P1 IMAD.MOV.U32 R12, RZ, RZ, R17 ;  /* 0x000000ffff0c1224 */ /* 0x000fca00078e0011 */
[----:B------:R-:W3:Y:S04]  /*72600*/  @P1 LDG.E.U8 R10, desc[UR22][R12.64] ;  /* 0x000000160c0a1981 */ /* 0x000ee8000c1e1100 */
[----:B----4-:R1:W-:Y:S04]  /*72610*/  STL [R1+0x8390], R6 ;  /* 0x0083900601007387 */ /* 0x0103e80000100800 */
[----:B------:R-:W4:Y:S04]  /*72620*/  LDL R16, [R1+0x69c8] ;  /* 0x0069c80001107983 */ /* 0x000f280000100800 */
[----:B------:R-:W4:Y:S04]  /*72630*/  LDL R3, [R1+0x69cc] ;  /* 0x0069cc0001037983 */ /* 0x000f280000100800 */
[----:B------:R-:W-:Y:S01]  /*72640*/  STL [R1+0x8394], R7 ;  /* 0x0083940701007387 */ /* 0x000fe20000100800 */
[----:B------:R-:W-:-:S03]  /*72650*/  ISETP.GT.AND P0, PT, R2, 0x7c, PT ;  /* 0x0000007c0200780c */ /* 0x000fc60003f04270 */
[----:B------:R-:W4:Y:S04]  /*72660*/  LDL R19, [R1+0x69c0] ;  /* 0x0069c00001137983 */ /* 0x000f280000100800 */
[----:B------:R-:W4:Y:S04]  /*72670*/  LDL R18, [R1+0x69c4] ;  /* 0x0069c40001127983 */ /* 0x000f280000100800 */
[----:B0-----:R-:W4:Y:S01]  /*72680*/  LDL R5, [R1+0x69bc] ;  /* 0x0069bc0001057983 */ /* 0x001f220000100800 */
[----:B------:R-:W-:-:S03]  /*72690*/  PRMT R11, RZ, 0x7610, R11 ;  /* 0x00007610ff0b7816 */ /* 0x000fc6000000000b */
[----:B------:R-:W-:Y:S04]  /*726a0*/  STL [R1+0x8398], R8 ;  /* 0x0083980801007387 */ /* 0x000fe80000100800 */
[----:B-1----:R-:W4:Y:S04]  /*726b0*/  LDL R6, [R1+0x69b8] ;  /* 0x0069b80001067983 */ /* 0x002f280000100800 */
[----:B--2---:R0:W-:Y:S04]  /*726c0*/  STL [R1+0x839c], R9 ;  /* 0x00839c0901007387 */ /* 0x0041e80000100800 */
[----:B------:R-:W2:Y:S04]  /*726d0*/  LDL R21, [R1+0x69b0] ;  /* 0x0069b00001157983 */ /* 0x000ea80000100800 */
[----:B------:R-:W2:Y:S04]  /*726e0*/  LDL R20, [R1+0x69b4] ;  /* 0x0069b40001147983 */ /* 0x000ea80000100800 */
[----:B------:R1:W2:Y:S02]  /*726f0*/  @P0 LDG.E.U8 R11, desc[UR22][R14.64] ;  /* 0x000000160e0b0981 */ /* 0x0002a4000c1e1100 */
[----:B-1----:R-:W-:-:S02]  /*72700*/  @P0 IMAD.MOV.U32 R14, RZ, RZ, R0 ;  /* 0x000000ffff0e0224 */ /* 0x002fc400078e0000 */
[----:B------:R-:W-:Y:S01]  /*72710*/  @P0 IMAD.MOV.U32 R15, RZ, RZ, R4 ;  /* 0x000000ffff0f0224 */ /* 0x000fe200078e0004 */
[----:B---3--:R1:W-:Y:S04]  /*72720*/  STL [R1+0x83a0], R10 ;  /* 0x0083a00a01007387 */ /* 0x0083e80000100800 */
[----:B0-----:R-:W3:Y:S04]  /*72730*/  LDL R9, [R1+0x69a8] ;  /* 0x0069a80001097983 */ /* 0x001ee80000100800 */
[----:B------:R-:W3:Y:S04]  /*72740*/  LDL R8, [R1+0x69ac] ;  /* 0x0069ac0001087983 */ /* 0x000ee80000100800 */
[----:B------:R-:W3:Y:S04]  /*72750*/  LDL R4, [R1+0x69a0] ;  /* 0x0069a00001047983 */ /* 0x000ee80000100800 */
[----:B------:R-:W3:Y:S01]  /*72760*/  LDL R0, [R1+0x69a4] ;  /* 0x0069a40001007983 */ /* 0x000ee20000100800 */
[----:B------:R-:W-:-:S02]  /*72770*/  PRMT R12, RZ, 0x7610, R12 ;  /* 0x00007610ff0c7816 */ /* 0x000fc4000000000c */
[----:B------:R-:W-:Y:S01]  /*72780*/  PRMT R13, RZ, 0x7610, R13 ;  /* 0x00007610ff0d7816 */ /* 0x000fe2000000000d */
[----:B----4-:R-:W-:Y:S02]  /*72790*/  @P0 IMAD.MOV.U32 R17, RZ, RZ, R16 ;  /* 0x000000ffff110224 */ /* 0x010fe400078e0010 */
[----:B------:R-:W-:Y:S01]  /*727a0*/  @P0 IMAD.MOV.U32 R16, RZ, RZ, R3 ;  /* 0x000000ffff100224 */ /* 0x000fe200078e0003 */
[----:B------:R-:W4:Y:S04]  /*727b0*/  LDL R7, [R1+0x6998] ;  /* 0x0069980001077983 */ /* 0x000f280000100800 */
[----:B------:R-:W4:Y:S04]  /*727c0*/  LDL R3, [R1+0x699c] ;  /* 0x00699c0001037983 */ /* 0x000f280000100800 */
[----:B------:R0:W4:Y:S04]  /*727d0*/  @P0 LDG.E.U8 R12, desc[UR22][R14.64] ;  /* 0x000000160e0c0981 */ /* 0x000128000c1e1100 */
[----:B------:R0:W4:Y:S04]  /*727e0*/  @P0 LDG.E.U8 R13, desc[UR22][R16.64] ;  /* 0x00000016100d0981 */ /* 0x000128000c1e1100 */
[----:B------:R-:W4:Y:S04]  /*727f0*/  LDL R24, [R1+0x6988] ;  /* 0x0069880001187983 */ /* 0x000f280000100800 */
[----:B-1----:R-:W4:Y:S01]  /*72800*/  LDL R10, [R1+0x698c] ;  /* 0x00698c00010a7983 */ /* 0x002f220000100800 */
[----:B------:R-:W-:-:S03]  /*72810*/  ISETP.GT.AND P1, PT, R2, 0x7d, PT ;  /* 0x0000007d0200780c */ /* 0x000fc60003f24270 */
[----:B------:R-:W4:Y:S01]  /*72820*/  LDL R39, [R1+0x6940] ;  /* 0x0069400001277983 */ /* 0x000f220000100800 */
[----:B0-----:R-:W-:Y:S02]  /*72830*/  PRMT R14, RZ, 0x7610, R14 ;  /* 0x00007610ff0e7816 */ /* 0x001fe4000000000e */
[----:B------:R-:W-:Y:S01]  /*72840*/  PRMT R15, RZ, 0x7610, R15 ;  /* 0x00007610ff0f7816 */ /* 0x000fe2000000000f */
[----:B------:R-:W-:Y:S02]  /*72850*/  @P0 IMAD.MOV.U32 R16, RZ, RZ, R18 ;  /* 0x000000ffff100224 */ /* 0x000fe400078e0012 */
[----:B------:R-:W-:Y:S02]  /*72860*/  @P0 IMAD.MOV.U32 R17, RZ, RZ, R19 ;  /* 0x000000ffff110224 */ /* 0x000fe400078e0013 */
[----:B------:R-:W-:Y:S02]  /*72870*/  @P0 IMAD.MOV.U32 R18, RZ, RZ, R5 ;  /* 0x000000ffff120224 */ /* 0x000fe400078e0005 */
[----:B------:R-:W-:Y:S01]  /*72880*/  @P0 IMAD.MOV.U32 R19, RZ, RZ, R6 ;  /* 0x000000ffff130224 */ /* 0x000fe200078e0006 */
[----:B------:R-:W4:Y:S04]  /*72890*/  LDL R5, [R1+0x6994] ;  /* 0x0069940001057983 */ /* 0x000f280000100800 */
[----:B------:R-:W4:Y:S04]  /*728a0*/  LDL R6, [R1+0x6990] ;  /* 0x0069900001067983 */ /* 0x000f280000100800 */
[----:B------:R0:W4:Y:S04]  /*728b0*/  @P0 LDG.E.U8 R14, desc[UR22][R16.64] ;  /* 0x00000016100e0981 */ /* 0x000128000c1e1100 */
[----:B------:R2:W4:Y:S01]  /*728c0*/  @P0 LDG.E.U8 R15, desc[UR22][R18.64] ;  /* 0x00000016120f0981 */ /* 0x000522000c1e1100 */
[----:B0-----:R-:W-:Y:S01]  /*728d0*/  PRMT R17, RZ, 0x7610, R17 ;  /* 0x00007610ff117816 */ /* 0x001fe20000000011 */
[----:B--2---:R-:W-:-:S02]  /*728e0*/  @P0 IMAD.MOV.U32 R19, RZ, RZ, R21 ;  /* 0x000000ffff130224 */ /* 0x004fc400078e0015 */
[----:B------:R-:W-:Y:S02]  /*728f0*/  @P0 IMAD.MOV.U32 R18, RZ, RZ, R20 ;  /* 0x000000ffff120224 */ /* 0x000fe400078e0014 */
[----:B---3--:R-:W-:Y:S02]  /*72900*/  @P0 IMAD.MOV.U32 R21, RZ, RZ, R9 ;  /* 0x000000ffff150224 */ /* 0x008fe400078e0009 */
[----:B------:R-:W-:Y:S01]  /*72910*/  @P0 IMAD.MOV.U32 R20, RZ, RZ, R8 ;  /* 0x000000ffff140224 */ /* 0x000fe200078e0008 */
[----:B------:R-:W2:Y:S04]  /*72920*/  LDL R9, [R1+0x6980] ;  /* 0x0069800001097983 */ /* 0x000ea80000100800 */
[----:B------:R-:W3:Y:S04]  /*72930*/  LDL R8, [R1+0x6984] ;  /* 0x0069840001087983 */ /* 0x000ee80000100800 */
[----:B------:R0:W3:Y:S02]  /*72940*/  @P0 LDG.E.U8 R17, desc[UR22][R20.64] ;  /* 0x0000001614110981 */ /* 0x0000e4000c1e1100 */
[----:B0-----:R-:W-:-:S02]  /*72950*/  @P0 IMAD.MOV.U32 R20, RZ, RZ, R0 ;  /* 0x000000ffff140224 */ /* 0x001fc400078e0000 */
[----:B------:R-:W-:Y:S01]  /*72960*/  @P0 IMAD.MOV.U32 R21, RZ, RZ, R4 ;  /* 0x000000ffff150224 */ /* 0x000fe200078e0004 */
[----:B------:R-:W3:Y:S04]  /*72970*/  LDL R0, [R1+0x697c] ;  /* 0x00697c0001007983 */ /* 0x000ee80000100800 */
[----:B------:R-:W3:Y:S01]  /*72980*/  LDL R4, [R1+0x6978] ;  /* 0x0069780001047983 */ /* 0x000ee20000100800 */
[----:B------:R-:W-:Y:S01]  /*72990*/  PRMT R16, RZ, 0x7610, R16 ;  /* 0x00007610ff107816 */ /* 0x000fe20000000010 */
[----:B----4-:R-:W-:Y:S02]  /*729a0*/  @P1 IMAD.MOV.U32 R22, RZ, RZ, R3 ;  /* 0x000000ffff161224 */ /* 0x010fe400078e0003 */
[----:B------:R-:W-:Y:S01]  /*729b0*/  @P1 IMAD.MOV.U32 R23, RZ, RZ, R7 ;  /* 0x000000ffff171224 */ /* 0x000fe200078e0007 */
[----:B------:R-:W4:Y:S04]  /*729c0*/  LDL R3, [R1+0x6974] ;  /* 0x0069740001037983 */ /* 0x000f280000100800 */
[----:B------:R0:W4:Y:S04]  /*729d0*/  @P0 LDG.E.U8 R16, desc[UR22][R18.64] ;  /* 0x0000001612100981 */ /* 0x000128000c1e1100 */
[----:B------:R-:W4:Y:S01]  /*729e0*/  LDL R7, [R1+0x6970] ;  /* 0x0069700001077983 */ /* 0x000f220000100800 */
[----:B------:R-:W-:Y:S01]  /*729f0*/  @P1 IMAD.MOV.U32 R25, RZ, RZ, R24 ;  /* 0x000000ffff191224 */ /* 0x000fe200078e0018 */
[----:B0-----:R-:W-:-:S02]  /*72a00*/  PRMT R18, RZ, 0x7610, R18 ;  /* 0x00007610ff127816 */ /* 0x001fc40000000012 */
[----:B------:R-:W-:Y:S01]  /*72a10*/  PRMT R19, RZ, 0x7610, R19 ;  /* 0x00007610ff137816 */ /* 0x000fe20000000013 */
[----:B------:R-:W-:Y:S02]  /*72a20*/  @P1 IMAD.MOV.U32 R24, RZ, RZ, R10 ;  /* 0x000000ffff181224 */ /* 0x000fe400078e000a */
[----:B------:R-:W4:Y:S04]  /*72a30*/  LDL R10, [R1+0x6944] ;  /* 0x00694400010a7983 */ /* 0x000f280000100800 */
[----:B------:R0:W4:Y:S04]  /*72a40*/  @P0 LDG.E.U8 R18, desc[UR22][R20.64] ;  /* 0x0000001614120981 */ /* 0x000128000c1e1100 */
[----:B------:R1:W4:Y:S01]  /*72a50*/  @P1 LDG.E.U8 R19, desc[UR22][R22.64] ;  /* 0x0000001616131981 */ /* 0x000322000c1e1100 */
[----:B0-----:R-:W-:Y:S01]  /*72a60*/  PRMT R21, RZ, 0x7610, R21 ;  /* 0x00007610ff157816 */ /* 0x001fe20000000015 */
[----:B-1----:R-:W-:-:S02]  /*72a70*/  @P1 IMAD.MOV.U32 R22, RZ, RZ, R5 ;  /* 0x000000ffff161224 */ /* 0x002fc400078e0005 */
[----:B------:R-:W-:Y:S01]  /*72a80*/  @P1 IMAD.MOV.U32 R23, RZ, RZ, R6 ;  /* 0x000000ffff171224 */ /* 0x000fe200078e0006 */
[----:B------:R-:W4:Y:S04]  /*72a90*/  LDL R5, [R1+0x696c] ;  /* 0x00696c0001057983 */ /* 0x000f280000100800 */
[----:B------:R-:W4:Y:S04]  /*72aa0*/  LDL R6, [R1+0x6968] ;  /* 0x0069680001067983 */ /* 0x000f280000100800 */
[----:B------:R2:W4:Y:S02]  /*72ab0*/  @P1 LDG.E.U8 R21, desc[UR22][R24.64] ;  /* 0x0000001618151981 */ /* 0x000524000c1e1100 */
[----:B--2---:R-:W-:-:S02]  /*72ac0*/  @P1 IMAD.MOV.U32 R25, RZ, RZ, R9 ;  /* 0x000000ffff191224 */ /* 0x004fc400078e0009 */
[----:B---3--:R-:W-:Y:S01]  /*72ad0*/  @P1 IMAD.MOV.U32 R24, RZ, RZ, R8 ;  /* 0x000000ffff181224 */ /* 0x008fe200078e0008 */
[----:B------:R-:W2:Y:S04]  /*72ae0*/  LDL R9, [R1+0x6960] ;  /* 0x0069600001097983 */ /* 0x000ea80000100800 */
[----:B------:R-:W3:Y:S01]  /*72af0*/  LDL R8, [R1+0x6964] ;  /* 0x0069640001087983 */ /* 0x000ee20000100800 */
[----:B------:R-:W-:Y:S02]  /*72b00*/  @P1 IMAD.MOV.U32 R26, RZ, RZ, R0 ;  /* 0x000000ffff1a1224 */ /* 0x000fe400078e0000 */
[----:B------:R-:W-:Y:S01]  /*72b10*/  @P1 IMAD.MOV.U32 R27, RZ, RZ, R4 ;  /* 0x000000ffff1b1224 */ /* 0x000fe200078e0004 */
[----:B------:R-:W3:Y:S04]  /*72b20*/  LDL R0, [R1+0x695c] ;  /* 0x00695c0001007983 */ /* 0x000ee80000100800 */
[----:B------:R-:W3:Y:S01]  /*72b30*/  LDL R4, [R1+0x6958] ;  /* 0x0069580001047983 */ /* 0x000ee20000100800 */
[----:B------:R-:W-:-:S06]  /*72b40*/  PRMT R20, RZ, 0x7610, R20 ;  /* 0x00007610ff147816 */ /* 0x000fcc0000000014 */
[----:B------:R0:W3:Y:S02]  /*72b50*/  @P1 LDG.E.U8 R20, desc[UR22][R22.64] ;  /* 0x0000001616141981 */ /* 0x0000e4000c1e1100 */
[----:B0-----:R-:W-:Y:S02]  /*72b60*/  PRMT R23, RZ, 0x7610, R23 ;  /* 0x00007610ff177816 */ /* 0x001fe40000000017 */
[----:B------:R-:W-:-:S04]  /*72b70*/  PRMT R22, RZ, 0x7610, R22 ;  /* 0x00007610ff167816 */ /* 0x000fc80000000016 */
[----:B------:R4:W3:Y:S04]  /*72b80*/  @P1 LDG.E.U8 R23, desc[UR22][R26.64] ;  /* 0x000000161a171981 */ /* 0x0008e8000c1e1100 */
[----:B------:R0:W3:Y:S01]  /*72b90*/  @P1 LDG.E.U8 R22, desc[UR22][R24.64] ;  /* 0x0000001618161981 */ /* 0x0000e2000c1e1100 */
[----:B------:R-:W-:Y:S01]  /*72ba0*/  ISETP.GT.AND P0, PT, R2, 0x7e, PT ;  /* 0x0000007e0200780c */ /* 0x000fe20003f04270 */
[----:B----4-:R-:W-:Y:S02]  /*72bb0*/  @P1 IMAD.MOV.U32 R26, RZ, RZ, R3 ;  /* 0x000000ffff1a1224 */ /* 0x010fe400078e0003 */
[----:B------:R-:W-:Y:S01]  /*72bc0*/  @P1 IMAD.MOV.U32 R27, RZ, RZ, R7 ;  /* 0x000000ffff1b1224 */ /* 0x000fe200078e0007 */
[----:B------:R-:W4:Y:S04]  /*72bd0*/  LDL R3, [R1+0x6954] ;  /* 0x0069540001037983 */ /* 0x000f280000100800 */
[----:B------:R-:W4:Y:S01]  /*72be0*/  LDL R7, [R1+0x6950] ;  /* 0x0069500001077983 */ /* 0x000f220000100800 */
[----:B0-----:R-:W-:-:S02]  /*72bf0*/  PRMT R24, RZ, 0x7610, R24 ;  /* 0x00007610ff187816 */ /* 0x001fc40000000018 */
[----:B------:R-:W-:Y:S01]  /*72c00*/  PRMT R25, RZ, 0x7610, R25 ;  /* 0x00007610ff197816 */ /* 0x000fe20000000019 */
        /* <DEDUP_REMOVED lines=8> */
[----:B---3--:R-:W-:Y:S01]  /*72c90*/  @P1 IMAD.MOV.U32 R30, RZ, RZ, R8 ;  /* 0x000000ffff1e1224 */ /* 0x008fe200078e0008 */
[----:B------:R-:W-:Y:S02]  /*72ca0*/  PRMT R27, RZ, 0x7610, R27 ;  /* 0x00007610ff1b7816 */ /* 0x000fe4000000001b */
[----:B------:R-:W-:Y:S01]  /*72cb0*/  PRMT R28, RZ, 0x7610, R28 ;  /* 0x00007610ff1c7816 */ /* 0x000fe2000000001c */
[----:B------:R-:W2:Y:S04]  /*72cc0*/  LDL R9, [R1+0x6930] ;  /* 0x0069300001097983 */ /* 0x000ea80000100800 */
[----:B------:R0:W3:Y:S04]  /*72cd0*/  @P1 LDG.E.U8 R26, desc[UR22][R30.64] ;  /* 0x000000161e1a1981 */ /* 0x0000e8000c1e1100 */
[----:B------:R-:W2:Y:S01]  /*72ce0*/  LDL R8, [R1+0x6934] ;  /* 0x0069340001087983 */ /* 0x000ea20000100800 */
[----:B0-----:R-:W-:-:S02]  /*72cf0*/  @P0 IMAD.MOV.U32 R30, RZ, RZ, R0 ;  /* 0x000000ffff1e0224 */ /* 0x001fc400078e0000 */
[----:B------:R-:W-:Y:S01]  /*72d00*/  @P0 IMAD.MOV.U32 R31, RZ, RZ, R4 ;  /* 0x000000ffff1f0224 */ /* 0x000fe200078e0004 */
[----:B------:R-:W3:Y:S04]  /*72d10*/  LDL R0, [R1+0x693c] ;  /* 0x00693c0001007983 */ /* 0x000ee80000100800 */
[----:B------:R-:W2:Y:S04]  /*72d20*/  LDL R4, [R1+0x6938] ;  /* 0x0069380001047983 */ /* 0x000ea80000100800 */
[----:B------:R4:W2:Y:S01]  /*72d30*/  @P0 LDG.E.U8 R27, desc[UR22][R30.64] ;  /* 0x000000161e1b0981 */ /* 0x0008a2000c1e1100 */
[----:B------:R-:W-:-:S02]  /*72d40*/  PRMT R32, RZ, 0x7610, R32 ;  /* 0x00007610ff207816 */ /* 0x000fc40000000020 */
[----:B------:R-:W-:Y:S01]  /*72d50*/  PRMT R34, RZ, 0x7610, R34 ;  /* 0x00007610ff227816 */ /* 0x000fe20000000022 */
[----:B----4-:R-:W-:Y:S02]  /*72d60*/  @P0 IMAD.MOV.U32 R30, RZ, RZ, R3 ;  /* 0x000000ffff1e0224 */ /* 0x010fe400078e0003 */
[----:B------:R-:W-:Y:S01]  /*72d70*/  @P0 IMAD.MOV.U32 R31, RZ, RZ, R7 ;  /* 0x000000ffff1f0224 */ /* 0x000fe200078e0007 */
[----:B------:R-:W4:Y:S04]  /*72d80*/  LDL R3, [R1+0x692c] ;  /* 0x00692c0001037983 */ /* 0x000f280000100800 */
[----:B------:R-:W4:Y:S04]  /*72d90*/  LDL R7, [R1+0x6928] ;  /* 0x0069280001077983 */ /* 0x000f280000100800 */
[----:B------:R0:W4:Y:S02]  /*72da0*/  @P0 LDG.E.U8 R28, desc[UR22][R30.64] ;  /* 0x000000161e1c0981 */ /* 0x000124000c1e1100 */
[----:B0-----:R-:W-:-:S02]  /*72db0*/  @P0 IMAD.MOV.U32 R30, RZ, RZ, R5 ;  /* 0x000000ffff1e0224 */ /* 0x001fc400078e0005 */
[----:B------:R-:W-:Y:S01]  /*72dc0*/  @P0 IMAD.MOV.U32 R31, RZ, RZ, R6 ;  /* 0x000000ffff1f0224 */ /* 0x000fe200078e0006 */
[----:B------:R-:W4:Y:S04]  /*72dd0*/  LDL R5, [R1+0x6924] ;  /* 0x0069240001057983 */ /* 0x000f280000100800 */
[----:B------:R-:W4:Y:S04]  /*72de0*/  LDL R6, [R1+0x6920] ;  /* 0x0069200001067983 */ /* 0x000f280000100800 */
[----:B------:R0:W4:Y:S04]  /*72df0*/  @P0 LDG.E.U8 R32, desc[UR22][R30.64] ;  /* 0x000000161e200981 */ /* 0x000128000c1e1100 */
[----:B------:R1:W-:Y:S01]  /*72e00*/  STL [R1+0x83a4], R2 ;  /* 0x0083a40201007387 */ /* 0x0003e20000100800 */
[----:B------:R-:W-:-:S02]  /*72e10*/  PRMT R36, RZ, 0x7610, R36 ;  /* 0x00007610ff247816 */ /* 0x000fc40000000024 */
[----:B------:R-:W-:Y:S02]  /*72e20*/  PRMT R38, RZ, 0x7610, R38 ;  /* 0x00007610ff267816 */ /* 0x000fe40000000026 */
[----:B------:R-:W-:Y:S02]  /*72e30*/  ISETP.GT.AND P1, PT, R2, 0x7f, PT ;  /* 0x0000007f0200780c */ /* 0x000fe40003f24270 */
[----:B------:R-:W-:Y:S02]  /*72e40*/  PRMT R40, RZ, 0x7610, R40 ;  /* 0x00007610ff287816 */ /* 0x000fe40000000028 */
[----:B------:R-:W-:Y:S02]  /*72e50*/  PRMT R42, RZ, 0x7610, R42 ;  /* 0x00007610ff2a7816 */ /* 0x000fe4000000002a */
[----:B------:R-:W-:Y:S01]  /*72e60*/  PRMT R44, RZ, 0x7610, R44 ;  /* 0x00007610ff2c7816 */ /* 0x000fe2000000002c */
[----:B------:R-:W4:Y:S04]  /*72e70*/  LDL R41, [R1+0x6908] ;  /* 0x0069080001297983 */ /* 0x000f280000100800 */
[----:B-1----:R-:W4:Y:S01]  /*72e80*/  LDL R2, [R1+0x6914] ;  /* 0x0069140001027983 */ /* 0x002f220000100800 */
[----:B0-----:R-:W-:-:S02]  /*72e90*/  @P0 IMAD.MOV.U32 R30, RZ, RZ, R10 ;  /* 0x000000ffff1e0224 */ /* 0x001fc400078e000a */
[----:B------:R-:W-:Y:S01]  /*72ea0*/  @P0 IMAD.MOV.U32 R31, RZ, RZ, R39 ;  /* 0x000000ffff1f0224 */ /* 0x000fe200078e0027 */
[----:B------:R-:W4:Y:S04]  /*72eb0*/  LDL R10, [R1+0x6900] ;  /* 0x00690000010a7983 */ /* 0x000f280000100800 */
[----:B------:R-:W4:Y:S04]  /*72ec0*/  LDL R39, [R1+0x690c] ;  /* 0x00690c0001277983 */ /* 0x000f280000100800 */
[----:B------:R3:W4:Y:S02]  /*72ed0*/  @P0 LDG.E.U8 R34, desc[UR22][R30.64] ;  /* 0x000000161e220981 */ /* 0x000724000c1e1100 */
[----:B---3--:R-:W-:-:S02]  /*72ee0*/  @P0 IMAD.MOV.U32 R30, RZ, RZ, R0 ;  /* 0x000000ffff1e0224 */ /* 0x008fc400078e0000 */
[----:B--2---:R-:W-:Y:S01]  /*72ef0*/  @P0 IMAD.MOV.U32 R31, RZ, RZ, R4 ;  /* 0x000000ffff1f0224 */ /* 0x004fe200078e0004 */
[----:B------:R-:W2:Y:S04]  /*72f00*/  LDL R0, [R1+0x691c] ;  /* 0x00691c0001007983 */ /* 0x000ea80000100800 */
[----:B------:R-:W3:Y:S04]  /*72f10*/  LDL R4, [R1+0x6918] ;  /* 0x0069180001047983 */ /* 0x000ee80000100800 */
[----:B------:R0:W3:Y:S02]  /*72f20*/  @P0 LDG.E.U8 R36, desc[UR22][R30.64] ;  /* 0x000000161e240981 */ /* 0x0000e4000c1e1100 */
[----:B0-----:R-:W-:-:S02]  /*72f30*/  @P0 IMAD.MOV.U32 R30, RZ, RZ, R8 ;  /* 0x000000ffff1e0224 */ /* 0x001fc400078e0008 */
[----:B------:R-:W-:Y:S01]  /*72f40*/  @P0 IMAD.MOV.U32 R31, RZ, RZ, R9 ;  /* 0x000000ffff1f0224 */ /* 0x000fe200078e0009 */
[----:B------:R-:W3:Y:S04]  /*72f50*/  LDL R8, [R1+0x68f8] ;  /* 0x0068f80001087983 */ /* 0x000ee80000100800 */
[----:B------:R-:W3:Y:S04]  /*72f60*/  LDL R9, [R1+0x6904] ;  /* 0x0069040001097983 */ /* 0x000ee80000100800 */
[----:B------:R4:W3:Y:S02]  /*72f70*/  @P0 LDG.E.U8 R38, desc[UR22][R30.64] ;  /* 0x000000161e260981 */ /* 0x0008e4000c1e1100 */
[----:B----4-:R-:W-:-:S02]  /*72f80*/  @P0 IMAD.MOV.U32 R30, RZ, RZ, R3 ;  /* 0x000000ffff1e0224 */ /* 0x010fc400078e0003 */
        /* <DEDUP_REMOVED lines=8> */
[----:B------:R2:W4:Y:S02]  /*73010*/  @P0 LDG.E.U8 R42, desc[UR22][R30.64] ;  /* 0x000000161e2a0981 */ /* 0x000524000c1e1100 */
[----:B--2---:R-:W-:-:S02]  /*73020*/  @P1 IMAD.MOV.U32 R30, RZ, RZ, R0 ;  /* 0x000000ffff1e1224 */ /* 0x004fc400078e0000 */
[----:B---3--:R-:W-:Y:S01]  /*73030*/  @P1 IMAD.MOV.U32 R31, RZ, RZ, R4 ;  /* 0x000000ffff1f1224 */ /* 0x008fe200078e0004 */
[----:B------:R-:W2:Y:S04]  /*73040*/  LDL R0, [R1+0x68ec] ;  /* 0x0068ec0001007983 */ /* 0x000ea80000100800 */
[----:B------:R-:W3:Y:S04]  /*73050*/  LDL R4, [R1+0x68e8] ;  /* 0x0068e80001047983 */ /* 0x000ee80000100800 */
[----:B------:R0:W2:Y:S02]  /*73060*/  @P1 LDG.E.U8 R44, desc[UR22][R30.64] ;  /* 0x000000161e2c1981 */ /* 0x0000a4000c1e1100 */
[----:B0-----:R-:W-:-:S02]  /*73070*/  @P1 IMAD.MOV.U32 R30, RZ, RZ, R2 ;  /* 0x000000ffff1e1224 */ /* 0x001fc400078e0002 */
[----:B----4-:R-:W-:Y:S01]  /*73080*/  @P1 IMAD.MOV.U32 R31, RZ, RZ, R3 ;  /* 0x000000ffff1f1224 */ /* 0x010fe200078e0003 */
[----:B------:R-:W-:Y:S02]  /*73090*/  PRMT R46, RZ, 0x7610, R46 ;  /* 0x00007610ff2e7816 */ /* 0x000fe4000000002e */
[----:B------:R-:W-:-:S04]  /*730a0*/  PRMT R48, RZ, 0x7610, R48 ;  /* 0x00007610ff307816 */ /* 0x000fc80000000030 */
[----:B------:R0:W4:Y:S01]  /*730b0*/  @P1 LDG.E.U8 R46, desc[UR22][R30.64] ;  /* 0x000000161e2e1981 */ /* 0x000122000c1e1100 */
[----:B------:R-:W-:Y:S01]  /*730c0*/  PRMT R50, RZ, 0x7610, R50 ;  /* 0x00007610ff327816 */ /* 0x000fe20000000032 */
[----:B0-----:R-:W-:Y:S02]  /*730d0*/  @P1 IMAD.MOV.U32 R30, RZ, RZ, R39 ;  /* 0x000000ffff1e1224 */ /* 0x001fe400078e0027 */
[----:B------:R-:W-:-:S05]  /*730e0*/  @P1 IMAD.MOV.U32 R31, RZ, RZ, R41 ;  /* 0x000000ffff1f1224 */ /* 0x000fca00078e0029 */
[----:B------:R0:W4:Y:S04]  /*730f0*/  @P1 LDG.E.U8 R48, desc[UR22][R30.64] ;  /* 0x000000161e301981 */ /* 0x000128000c1e1100 */
[----:B--2---:R-:W-:Y:S04]  /*73100*/  STL [R1+0x83a8], R44 ;  /* 0x0083a82c01007387 */ /* 0x004fe80000100800 */
[----:B------:R-:W2:Y:S04]  /*73110*/  LDL R3, [R1+0x68e0] ;  /* 0x0068e00001037983 */ /* 0x000ea80000100800 */
[----:B------:R-:W4:Y:S01]  /*73120*/  LDL R2, [R1+0x68e4] ;  /* 0x0068e40001027983 */ /* 0x000f220000100800 */
[----:B0-----:R-:W-:-:S02]  /*73130*/  @P1 IMAD.MOV.U32 R30, RZ, RZ, R9 ;  /* 0x000000ffff1e1224 */ /* 0x001fc400078e0009 */
[----:B------:R-:W-:Y:S01]  /*73140*/  @P1 IMAD.MOV.U32 R31, RZ, RZ, R10 ;  /* 0x000000ffff1f1224 */ /* 0x000fe200078e000a */
[----:B------:R-:W-:-:S04]  /*73150*/  PRMT R52, RZ, 0x7610, R52 ;  /* 0x00007610ff347816 */ /* 0x000fc80000000034 */
[----:B------:R0:W4:Y:S01]  /*73160*/  @P1 LDG.E.U8 R50, desc[UR22][R30.64] ;  /* 0x000000161e321981 */ /* 0x000122000c1e1100 */
[----:B------:R-:W-:Y:S01]  /*73170*/  PRMT R54, RZ, 0x7610, R54 ;  /* 0x00007610ff367816 */ /* 0x000fe20000000036 */
[----:B0-----:R-:W-:Y:S02]  /*73180*/  @P1 IMAD.MOV.U32 R30, RZ, RZ, R7 ;  /* 0x000000ffff1e1224 */ /* 0x001fe400078e0007 */
[----:B------:R-:W-:-:S05]  /*73190*/  @P1 IMAD.MOV.U32 R31, RZ, RZ, R8 ;  /* 0x000000ffff1f1224 */ /* 0x000fca00078e0008 */
[----:B------:R0:W4:Y:S01]  /*731a0*/  @P1 LDG.E.U8 R52, desc[UR22][R30.64] ;  /* 0x000000161e341981 */ /* 0x000122000c1e1100 */
[----:B------:R-:W-:Y:S01]  /*731b0*/  PRMT R55, RZ, 0x7610, R55 ;  /* 0x00007610ff377816 */ /* 0x000fe20000000037 */
[----:B0-----:R-:W-:Y:S02]  /*731c0*/  @P1 IMAD.MOV.U32 R30, RZ, RZ, R5 ;  /* 0x000000ffff1e1224 */ /* 0x001fe400078e0005 */
[----:B------:R-:W-:-:S05]  /*731d0*/  @P1 IMAD.MOV.U32 R31, RZ, RZ, R6 ;  /* 0x000000ffff1f1224 */ /* 0x000fca00078e0006 */
[----:B------:R0:W4:Y:S02]  /*731e0*/  @P1 LDG.E.U8 R54, desc[UR22][R30.64] ;  /* 0x000000161e361981 */ /* 0x000124000c1e1100 */
[----:B0-----:R-:W-:Y:S02]  /*731f0*/  @P1 IMAD.MOV.U32 R30, RZ, RZ, R0 ;  /* 0x000000ffff1e1224 */ /* 0x001fe400078e0000 */
[----:B---3--:R-:W-:-:S05]  /*73200*/  @P1 IMAD.MOV.U32 R31, RZ, RZ, R4 ;  /* 0x000000ffff1f1224 */ /* 0x008fca00078e0004 */
[----:B------:R2:W3:Y:S01]  /*73210*/  @P1 LDG.E.U8 R55, desc[UR22][R30.64] ;  /* 0x000000161e371981 */ /* 0x0004e2000c1e1100 */
[----:B------:R-:W-:Y:S01]  /*73220*/  PRMT R56, RZ, 0x7610, R56 ;  /* 0x00007610ff387816 */ /* 0x000fe20000000038 */
[----:B--2---:R-:W-:Y:S02]  /*73230*/  @P1 IMAD.MOV.U32 R31, RZ, RZ, R3 ;  /* 0x000000ffff1f1224 */ /* 0x004fe400078e0003 */
[----:B----4-:R-:W-:-:S05]  /*73240*/  @P1 IMAD.MOV.U32 R30, RZ, RZ, R2 ;  /* 0x000000ffff1e1224 */ /* 0x010fca00078e0002 */
[----:B------:R-:W2:Y:S04]  /*73250*/  @P1 LDG.E.U8 R56, desc[UR22][R30.64] ;  /* 0x000000161e381981 */ /* 0x000ea8000c1e1100 */
[----:B------:R-:W-:Y:S04]  /*73260*/  STL [R1+0x8380], R46 ;  /* 0x0083802e01007387 */ /* 0x000fe80000100800 */
[----:B------:R-:W-:Y:S04]  /*73270*/  STL [R1+0x83ac], R48 ;  /* 0x0083ac3001007387 */ /* 0x000fe80000100800 */
[----:B------:R-:W-:Y:S01]  /*73280*/  STL [R1+0x83b0], R50 ;  /* 0x0083b03201007387 */ /* 0x000fe20000100800 */
[----:B------:R-:W-:Y:S06]  /*73290*/  BAR.SYNC.DEFER_BLOCKING 0x0 ;  /* 0x0000000000007b1d */ /* 0x000fec0000010000 */
[----:B------:R-:W-:Y:S04]  /*732a0*/  STL [R1+0x83b4], R52 ;  /* 0x0083b43401007387 */ /* 0x000fe80000100800 */
[----:B------:R-:W-:Y:S04]  /*732b0*/  STL [R1+0x83b8], R54 ;  /* 0x0083b83601007387 */ /* 0x000fe80000100800 */
[----:B---3--:R0:W-:Y:S04]  /*732c0*/  STL [R1+0x83bc], R55 ;  /* 0x0083bc3701007387 */ /* 0x0081e80000100800 */
[----:B0-----:R-:W3:Y:S04]  /*732d0*/  LDL.LU R55, [R1+0x1934] ;  /* 0x0019340001377983 */ /* 0x001ee80000300800 */
        /* <DEDUP_REMOVED lines=27> */
[----:B--2---:R0:W-:Y:S04]  /*73490*/  STL [R1+0x83c0], R56 ;  /* 0x0083c03801007387 */ /* 0x0041e80000100800 */
[----:B0-----:R-:W2:Y:S04]  /*734a0*/  LDL.LU R56, [R1+0x1938] ;  /* 0x0019380001387983 */ /* 0x001ea80000300800 */
[----:B------:R-:W-:Y:S04]  /*734b0*/  STL [R1+0x8378], R30 ;  /* 0x0083781e01007387 */ /* 0x000fe80000100800 */
[----:B------:R0:W-:Y:S04]  /*734c0*/  STL [R1+0x837c], R30 ;  /* 0x00837c1e01007387 */ /* 0x0001e80000100800 */
[----:B0-----:R-:W3:Y:S01]  /*734d0*/  LDL.LU R30, [R1+0x193c] ;  /* 0x00193c00011e7983 */ /* 0x001ee20000300800 */
[----:B------:R-:W0:Y:S03]  /*734e0*/  S2R R46, SR_TID.X ;  /* 0x00000000002e7919 */ /* 0x000e260000002100 */
[----:B------:R-:W-:Y:S04]  /*734f0*/  STL [R1+0x8374], R31 ;  /* 0x0083741f01007387 */ /* 0x000fe80000100800 */
[----:B------:R1:W-:Y:S04]  /*73500*/  STL [R1+0x83c4], R31 ;  /* 0x0083c41f01007387 */ /* 0x0003e80000100800 */
[----:B-1----:R-:W4:Y:S01]  /*73510*/  LDL.LU R31, [R1+0xf14] ;  /* 0x000f1400011f7983 */ /* 0x002f220000300800 */
[----:B0-----:R-:W-:-:S05]  /*73520*/  LOP3.LUT R0, R46, 0x1f, RZ, 0xc0, !PT ;  /* 0x0000001f2e007812 */ /* 0x001fca00078ec0ff */
[----:B---3--:R0:W-:Y:S04]  /*73530*/  STS.U8 [R0+UR4], R30 ;  /* 0x0000001e00007988 */ /* 0x0081e80008000004 */
[----:B--2---:R1:W-:Y:S04]  /*73540*/  STS.U8 [R0+UR4+0x20], R56 ;  /* 0x0000203800007988 */ /* 0x0043e80008000004 */
[----:B------:R2:W-:Y:S04]  /*73550*/  STS.U8 [R0+UR4+0x40], R55 ;  /* 0x0000403700007988 */ /* 0x0005e80008000004 */
[----:B----4-:R3:W-:Y:S04]  /*73560*/  STS.U8 [R0+UR4+0x60], R54 ;  /* 0x0000603600007988 */ /* 0x0107e80008000004 */
[----:B------:R4:W-:Y:S04]  /*73570*/  STS.U8 [R0+UR4+0x80], R52 ;  /* 0x0000803400007988 */ /* 0x0009e80008000004 */
[----:B------:R4:W-:Y:S04]  /*73580*/  STS.U8 [R0+UR4+0xa0], R50 ;  /* 0x0000a03200007988 */ /* 0x0009e80008000004 */
[----:B0-----:R-:W4:Y:S04]  /*73590*/  LDL.LU R30, [R1+0xf10] ;  /* 0x000f1000011e7983 */ /* 0x001f280000300800 */
[----:B-1----:R-:W4:Y:S04]  /*735a0*/  LDL.LU R56, [R1+0xe8c] ;  /* 0x000e8c0001387983 */ /* 0x002f280000300800 */
[----:B--2---:R-:W2:Y:S04]  /*735b0*/  LDL.LU R55, [R1+0xe88] ;  /* 0x000e880001377983 */ /* 0x004ea80000300800 */
[----:B---3--:R-:W3:Y:S04]  /*735c0*/  LDL.LU R54, [R1+0xe84] ;  /* 0x000e840001367983 */ /* 0x008ee80000300800 */
[----:B----4-:R-:W4:Y:S04]  /*735d0*/  LDL.LU R52, [R1+0xe80] ;  /* 0x000e800001347983 */ /* 0x010f280000300800 */
[----:B------:R0:W-:Y:S04]  /*735e0*/  STS.U8 [R0+UR4+0xc0], R48 ;  /* 0x0000c03000007988 */ /* 0x0001e80008000004 */
[----:B------:R-:W4:Y:S04]  /*735f0*/  LDL.LU R50, [R1+0xe7c] ;  /* 0x000e7c0001327983 */ /* 0x000f280000300800 */
[----:B------:R1:W-:Y:S04]  /*73600*/  STS.U8 [R0+UR4+0xe0], R44 ;  /* 0x0000e02c00007988 */ /* 0x0003e80008000004 */
[----:B------:R1:W-:Y:S04]  /*73610*/  STS.U8 [R0+UR4+0x420], R2 ;  /* 0x0004200200007988 */ /* 0x0003e80008000004 */
[----:B------:R1:W-:Y:S04]  /*73620*/  STS.U8 [R0+UR4+0x400], R10 ;  /* 0x0004000a00007988 */ /* 0x0003e80008000004 */
[----:B------:R1:W-:Y:S04]  /*73630*/  STS.U8 [R0+UR4+0x460], R9 ;  /* 0x0004600900007988 */ /* 0x0003e80008000004 */
[----:B------:R1:W-:Y:S04]  /*73640*/  STS.U8 [R0+UR4+0x440], R8 ;  /* 0x0004400800007988 */ /* 0x0003e80008000004 */
[----:B0-----:R-:W4:Y:S04]  /*73650*/  LDL.LU R48, [R1+0xe78] ;  /* 0x000e780001307983 */ /* 0x001f280000300800 */
[----:B-1----:R-:W4:Y:S04]  /*73660*/  LDL.LU R44, [R1+0xe74] ;  /* 0x000e7400012c7983 */ /* 0x002f280000300800 */
[----:B------:R-:W4:Y:S04]  /*73670*/  LDL.LU R2, [R1+0xe70] ;  /* 0x000e700001027983 */ /* 0x000f280000300800 */
[----:B------:R-:W4:Y:S04]  /*73680*/  LDL.LU R10, [R1+0xdec] ;  /* 0x000dec00010a7983 */ /* 0x000f280000300800 */
[----:B------:R-:W4:Y:S04]  /*73690*/  LDL.LU R9, [R1+0xde8] ;  /* 0x000de80001097983 */ /* 0x000f280000300800 */
        /* <DEDUP_REMOVED lines=36> */
[----:B------:R-:W4:Y:S04]  /*738e0*/  LDL.LU R61, [R1+0xc8c] ;  /* 0x000c8c00013d7983 */ /* 0x000f280000300800 */
[----:B------:R0:W-:Y:S04]  /*738f0*/  STS.U8 [R0+UR4+0xca0], R31 ;  /* 0x000ca01f00007988 */ /* 0x0001e80008000004 */
[----:B0-----:R-:W4:Y:S04]  /*73900*/  LDL.LU R31, [R1+0xc88] ;  /* 0x000c8800011f7983 */ /* 0x001f280000300800 */
[----:B------:R0:W-:Y:S04]  /*73910*/  STS.U8 [R0+UR4+0xc80], R30 ;  /* 0x000c801e00007988 */ /* 0x0001e80008000004 */
[----:B------:R1:W-:Y:S04]  /*73920*/  STS.U8 [R0+UR4+0x1000], R56 ;  /* 0x0010003800007988 */ /* 0x0003e80008000004 */
[----:B--2---:R2:W-:Y:S04]  /*73930*/  STS.U8 [R0+UR4+0x1020], R55 ;  /* 0x0010203700007988 */ /* 0x0045e80008000004 */
[----:B---3--:R3:W-:Y:S04]  /*73940*/  STS.U8 [R0+UR4+0x1040], R54 ;  /* 0x0010403600007988 */ /* 0x0087e80008000004 */
[----:B----4-:R4:W-:Y:S04]  /*73950*/  STS.U8 [R0+UR4+0x1060], R52 ;  /* 0x0010603400007988 */ /* 0x0109e80008000004 */
        /* <DEDUP_REMOVED lines=303> */
[----:B------:R-:W-:Y:S04]  /*74c50*/  STS.U8 [R0+UR4+0x5c40], R31 ;  /* 0x005c401f00007988 */ /* 0x000fe80008000004 */
[----:B------:R-:W-:Y:S04]  /*74c60*/  STS.U8 [R0+UR4+0x5c20], R30 ;  /* 0x005c201e00007988 */ /* 0x000fe80008000004 */
[----:B------:R-:W-:Y:S04]  /*74c70*/  STS.U8 [R0+UR4+0x5c00], R56 ;  /* 0x005c003800007988 */ /* 0x000fe80008000004 */
[----:B--2---:R-:W-:Y:S04]  /*74c80*/  STS.U8 [R0+UR4+0x5ce0], R55 ;  /* 0x005ce03700007988 */ /* 0x004fe80008000004 */
[----:B---3--:R-:W-:Y:S04]  /*74c90*/  STS.U8 [R0+UR4+0x5cc0], R54 ;  /* 0x005cc03600007988 */ /* 0x008fe80008000004 */
[----:B----4-:R-:W-:Y:S04]  /*74ca0*/  STS.U8 [R0+UR4+0x5ca0], R52 ;  /* 0x005ca03400007988 */ /* 0x010fe80008000004 */
[----:B------:R-:W-:Y:S04]  /*74cb0*/  STS.U8 [R0+UR4+0x5c80], R50 ;  /* 0x005c803200007988 */ /* 0x000fe80008000004 */
        /* <DEDUP_REMOVED lines=11> */
[----:B------:R0:W-:Y:S04]  /*74d70*/  STS.U8 [R0+UR4+0x6440], R39 ;  /* 0x0064402700007988 */ /* 0x0001e80008000004 */
[----:B------:R1:W-:Y:S04]  /*74d80*/  STS.U8 [R0+UR4+0x64a0], R41 ;  /* 0x0064a02900007988 */ /* 0x0003e80008000004 */
[----:B------:R2:W-:Y:S04]  /*74d90*/  STS.U8 [R0+UR4+0x6480], R43 ;  /* 0x0064802b00007988 */ /* 0x0005e80008000004 */
[----:B------:R3:W-:Y:S04]  /*74da0*/  STS.U8 [R0+UR4+0x64e0], R45 ;  /* 0x0064e02d00007988 */ /* 0x0007e80008000004 */
[----:B0-----:R-:W4:Y:S04]  /*74db0*/  LDL.LU R39, [R1+0x19c] ;  /* 0x00019c0001277983 */ /* 0x001f280000300800 */
[----:B------:R0:W-:Y:S04]  /*74dc0*/  STS.U8 [R0+UR4+0x64c0], R47 ;  /* 0x0064c02f00007988 */ /* 0x0001e80008000004 */
[----:B------:R0:W-:Y:S04]  /*74dd0*/  STS.U8 [R0+UR4+0x6840], R49 ;  /* 0x0068403100007988 */ /* 0x0001e80008000004 */
[----:B------:R0:W-:Y:S04]  /*74de0*/  STS.U8 [R0+UR4+0x6860], R51 ;  /* 0x0068603300007988 */ /* 0x0001e80008000004 */
[----:B-1----:R-:W4:Y:S04]  /*74df0*/  LDL.LU R41, [R1+0x198] ;  /* 0x0001980001297983 */ /* 0x002f280000300800 */
[----:B--2---:R-:W2:Y:S04]  /*74e00*/  LDL.LU R43, [R1+0x194] ;  /* 0x00019400012b7983 */ /* 0x004ea80000300800 */
[----:B---3--:R-:W3:Y:S04]  /*74e10*/  LDL.LU R45, [R1+0x190] ;  /* 0x00019000012d7983 */ /* 0x008ee80000300800 */
[----:B0-----:R-:W3:Y:S04]  /*74e20*/  LDL.LU R47, [R1+0x18c] ;  /* 0x00018c00012f7983 */ /* 0x001ee80000300800 */
[----:B------:R-:W-:Y:S04]  /*74e30*/  STS.U8 [R0+UR4+0x6800], R53 ;  /* 0x0068003500007988 */ /* 0x000fe80008000004 */
[----:B------:R-:W-:Y:S04]  /*74e40*/  STS.U8 [R0+UR4+0x6820], R57 ;  /* 0x0068203900007988 */ /* 0x000fe80008000004 */
[----:B------:R-:W-:Y:S04]  /*74e50*/  STS.U8 [R0+UR4+0x68c0], R58 ;  /* 0x0068c03a00007988 */ /* 0x000fe80008000004 */
[----:B------:R-:W3:Y:S04]  /*74e60*/  LDL.LU R49, [R1+0x188] ;  /* 0x0001880001317983 */ /* 0x000ee80000300800 */
[----:B------:R-:W3:Y:S04]  /*74e70*/  LDL.LU R51, [R1+0x184] ;  /* 0x0001840001337983 */ /* 0x000ee80000300800 */
[----:B------:R-:W-:Y:S04]  /*74e80*/  STS.U8 [R0+UR4+0x68e0], R59 ;  /* 0x0068e03b00007988 */ /* 0x000fe80008000004 */
[----:B------:R-:W-:Y:S04]  /*74e90*/  STS.U8 [R0+UR4+0x6880], R60 ;  /* 0x0068803c00007988 */ /* 0x000fe80008000004 */
[----:B------:R0:W-:Y:S04]  /*74ea0*/  STS.U8 [R0+UR4+0x68a0], R61 ;  /* 0x0068a03d00007988 */ /* 0x0001e80008000004 */
[----:B0-----:R-:W3:Y:S04]  /*74eb0*/  LDL.LU R61, [R1+0x180] ;  /* 0x00018000013d7983 */ /* 0x001ee80000300800 */
        /* <DEDUP_REMOVED lines=22> */
[----:B------:R-:W3:Y:S04]  /*75020*/  LDL.LU R60, [R1] ;  /* 0x00000000013c7983 */ /* 0x000ee80000300800 */
[----:B----4-:R0:W-:Y:S04]  /*75030*/  STS.U8 [R0+UR4+0x6c60], R39 ;  /* 0x006c602700007988 */ /* 0x0101e80008000004 */
[----:B------:R1:W-:Y:S04]  /*75040*/  STS.U8 [R0+UR4+0x6c40], R41 ;  /* 0x006c402900007988 */ /* 0x0003e80008000004 */
[----:B0-----:R-:W4:Y:S04]  /*75050*/  LDL.LU R39, [R1+0x8430] ;  /* 0x0084300001277983 */ /* 0x001f280000300800 */
[----:B--2---:R0:W-:Y:S04]  /*75060*/  STS.U8 [R0+UR4+0x6c20], R43 ;  /* 0x006c202b00007988 */ /* 0x0041e80008000004 */
[----:B---3--:R2:W-:Y:S04]  /*75070*/  STS.U8 [R0+UR4+0x6c00], R45 ;  /* 0x006c002d00007988 */ /* 0x0085e80008000004 */
[----:B------:R3:W-:Y:S04]  /*75080*/  STS.U8 [R0+UR4+0x6ce0], R47 ;  /* 0x006ce02f00007988 */ /* 0x0007e80008000004 */
[----:B-1----:R-:W4:Y:S04]  /*75090*/  LDL.LU R41, [R1+0x842c] ;  /* 0x00842c0001297983 */ /* 0x002f280000300800 */
[----:B0-----:R-:W4:Y:S04]  /*750a0*/  LDL.LU R43, [R1+0x8428] ;  /* 0x00842800012b7983 */ /* 0x001f280000300800 */
[----:B--2---:R-:W2:Y:S04]  /*750b0*/  LDL.LU R45, [R1+0x8424] ;  /* 0x00842400012d7983 */ /* 0x004ea80000300800 */
[----:B------:R0:W-:Y:S04]  /*750c0*/  STS.U8 [R0+UR4+0x6cc0], R49 ;  /* 0x006cc03100007988 */ /* 0x0001e80008000004 */
[----:B---3--:R-:W3:Y:S04]  /*750d0*/  LDL.LU R47, [R1+0x8420] ;  /* 0x00842000012f7983 */ /* 0x008ee80000300800 */
[----:B------:R1:W-:Y:S04]  /*750e0*/  STS.U8 [R0+UR4+0x6ca0], R51 ;  /* 0x006ca03300007988 */ /* 0x0003e80008000004 */
[----:B------:R1:W-:Y:S04]  /*750f0*/  STS.U8 [R0+UR4+0x6c80], R61 ;  /* 0x006c803d00007988 */ /* 0x0003e80008000004 */
[----:B0-----:R-:W4:Y:S04]  /*75100*/  LDL.LU R49, [R1+0x841c] ;  /* 0x00841c0001317983 */ /* 0x001f280000300800 */
[----:B-1----:R-:W2:Y:S04]  /*75110*/  LDL.LU R51, [R1+0x8418] ;  /* 0x0084180001337983 */ /* 0x002ea80000300800 */
[----:B------:R-:W3:Y:S04]  /*75120*/  LDL.LU R61, [R1+0x8414] ;  /* 0x00841400013d7983 */ /* 0x000ee80000300800 */
[----:B------:R0:W-:Y:S04]  /*75130*/  STS.U8 [R0+UR4+0x7000], R31 ;  /* 0x0070001f00007988 */ /* 0x0001e80008000004 */
[----:B------:R1:W-:Y:S04]  /*75140*/  STS.U8 [R0+UR4+0x7020], R30 ;  /* 0x0070201e00007988 */ /* 0x0003e80008000004 */
[----:B------:R1:W-:Y:S04]  /*75150*/  STS.U8 [R0+UR4+0x7040], R56 ;  /* 0x0070403800007988 */ /* 0x0003e80008000004 */
[----:B------:R1:W-:Y:S04]  /*75160*/  STS.U8 [R0+UR4+0x7060], R55 ;  /* 0x0070603700007988 */ /* 0x0003e80008000004 */
[----:B------:R1:W-:Y:S04]  /*75170*/  STS.U8 [R0+UR4+0x7080], R54 ;  /* 0x0070803600007988 */ /* 0x0003e80008000004 */
[----:B------:R1:W-:Y:S04]  /*75180*/  STS.U8 [R0+UR4+0x70a0], R52 ;  /* 0x0070a03400007988 */ /* 0x0003e80008000004 */
[----:B0-----:R-:W4:Y:S04]  /*75190*/  LDL.LU R31, [R1+0x191c] ;  /* 0x00191c00011f7983 */ /* 0x001f280000300800 */
[----:B-1----:R-:W2:Y:S04]  /*751a0*/  LDL.LU R30, [R1+0x1918] ;  /* 0x00191800011e7983 */ /* 0x002ea80000300800 */
[----:B------:R-:W2:Y:S04]  /*751b0*/  LDL.LU R56, [R1+0x1914] ;  /* 0x0019140001387983 */ /* 0x000ea80000300800 */
[----:B------:R-:W2:Y:S04]  /*751c0*/  LDL.LU R55, [R1+0x1910] ;  /* 0x0019100001377983 */ /* 0x000ea80000300800 */
[----:B------:R-:W2:Y:S04]  /*751d0*/  LDL.LU R54, [R1+0x190c] ;  /* 0x00190c0001367983 */ /* 0x000ea80000300800 */
[----:B------:R0:W-:Y:S04]  /*751e0*/  STS.U8 [R0+UR4+0x70c0], R50 ;  /* 0x0070c03200007988 */ /* 0x0001e80008000004 */
[----:B------:R-:W2:Y:S04]  /*751f0*/  LDL.LU R52, [R1+0x1908] ;  /* 0x0019080001347983 */ /* 0x000ea80000300800 */
[----:B------:R1:W-:Y:S04]  /*75200*/  STS.U8 [R0+UR4+0x70e0], R48 ;  /* 0x0070e03000007988 */ /* 0x0003e80008000004 */
[----:B------:R1:W-:Y:S04]  /*75210*/  STS.U8 [R0+UR4+0x7420], R44 ;  /* 0x0074202c00007988 */ /* 0x0003e80008000004 */
[----:B------:R1:W-:Y:S04]  /*75220*/  STS.U8 [R0+UR4+0x7400], R2 ;  /* 0x0074000200007988 */ /* 0x0003e80008000004 */
[----:B------:R1:W-:Y:S04]  /*75230*/  STS.U8 [R0+UR4+0x7460], R10 ;  /* 0x0074600a00007988 */ /* 0x0003e80008000004 */
[----:B------:R1:W-:Y:S04]  /*75240*/  STS.U8 [R0+UR4+0x7440], R9 ;  /* 0x0074400900007988 */ /* 0x0003e80008000004 */
[----:B0-----:R-:W2:Y:S04]  /*75250*/  LDL.LU R50, [R1+0x1904] ;  /* 0x0019040001327983 */ /* 0x001ea80000300800 */
        /* <DEDUP_REMOVED lines=27> */
[----:B---3--:R-:W-:Y:S04]  /*75410*/  STS.U8 [R0+UR4+0x78a0], R61 ;  /* 0x0078a03d00007988 */ /* 0x008fe80008000004 */
[----:B------:R0:W-:Y:S02]  /*75420*/  STL [R1+0x83c8], R61 ;  /* 0x0083c83d01007387 */ /* 0x0001e40000100800 */
[----:B0-----:R-:W0:Y:S02]  /*75430*/  S2R R61, SR_TID.X ;  /* 0x00000000003d7919 */ /* 0x001e240000002100 */
[----:B------:R-:W-:Y:S04]  /*75440*/  STL [R1+0x83cc], R11 ;  /* 0x0083cc0b01007387 */ /* 0x000fe80000100800 */
[----:B------:R-:W-:Y:S04]  /*75450*/  STS.U8 [R0+UR4+0x7c60], R11 ;  /* 0x007c600b00007988 */ /* 0x000fe80008000004 */
        /* <DEDUP_REMOVED lines=14> */
[----:B------:R1:W-:Y:S04]  /*75540*/  STL [R1+0x83e8], R0 ;  /* 0x0083e80001007387 */ /* 0x0003e80000100800 */
[----:B-1----:R-:W3:Y:S04]  /*75550*/  LDL.LU R0, [R1+0xf90] ;  /* 0x000f900001007983 */ /* 0x002ee80000300800 */
[----:B------:R-:W3:Y:S04]  /*75560*/  LDL.LU R18, [R1+0xf0c] ;  /* 0x000f0c0001127983 */ /* 0x000ee80000300800 */
[----:B------:R-:W3:Y:S04]  /*75570*/  LDL.LU R17, [R1+0xf08] ;  /* 0x000f080001117983 */ /* 0x000ee80000300800 */
[----:B------:R-:W3:Y:S04]  /*75580*/  LDL.LU R14, [R1+0xf04] ;  /* 0x000f0400010e7983 */ /* 0x000ee80000300800 */
[----:B------:R-:W3:Y:S01]  /*75590*/  LDL.LU R13, [R1+0xf00] ;  /* 0x000f0000010d7983 */ /* 0x000ee20000300800 */
[----:B0-----:R-:W-:-:S03]  /*755a0*/  LOP3.LUT R16, R61, 0x1f, RZ, 0xc0, !PT ;  /* 0x0000001f3d107812 */ /* 0x001fc600078ec0ff */
[----:B------:R-:W3:Y:S04]  /*755b0*/  LDL.LU R12, [R1+0xefc] ;  /* 0x000efc00010c7983 */ /* 0x000ee80000300800 */
[----:B------:R-:W3:Y:S04]  /*755c0*/  LDL.LU R11, [R1+0xef8] ;  /* 0x000ef800010b7983 */ /* 0x000ee80000300800 */
[----:B------:R-:W3:Y:S01]  /*755d0*/  LDL.LU R61, [R1+0xef4] ;  /* 0x000ef400013d7983 */ /* 0x000ee20000300800 */
[----:B------:R-:W-:-:S05]  /*755e0*/  LOP3.LUT R15, R16, 0x8, RZ, 0x3c, !PT ;  /* 0x00000008100f7812 */ /* 0x000fca00078e3cff */
[----:B----4-:R0:W-:Y:S04]  /*755f0*/  STS.U8 [R15+UR4+0x100], R31 ;  /* 0x0001001f0f007988 */ /* 0x0101e80008000004 */
[----:B--2---:R1:W-:Y:S04]  /*75600*/  STS.U8 [R15+UR4+0x120], R30 ;  /* 0x0001201e0f007988 */ /* 0x0043e80008000004 */
[----:B------:R2:W-:Y:S04]  /*75610*/  STS.U8 [R15+UR4+0x140], R56 ;  /* 0x000140380f007988 */ /* 0x0005e80008000004 */
[----:B------:R4:W-:Y:S04]  /*75620*/  STS.U8 [R15+UR4+0x160], R55 ;  /* 0x000160370f007988 */ /* 0x0009e80008000004 */
[----:B------:R4:W-:Y:S04]  /*75630*/  STS.U8 [R15+UR4+0x180], R54 ;  /* 0x000180360f007988 */ /* 0x0009e80008000004 */
[----:B------:R4:W-:Y:S04]  /*75640*/  STS.U8 [R15+UR4+0x1a0], R52 ;  /* 0x0001a0340f007988 */ /* 0x0009e80008000004 */
[----:B0-----:R-:W3:Y:S04]  /*75650*/  LDL.LU R31, [R1+0xef0] ;  /* 0x000ef000011f7983 */ /* 0x001ee80000300800 */
[----:B-1----:R-:W3:Y:S04]  /*75660*/  LDL.LU R30, [R1+0xe6c] ;  /* 0x000e6c00011e7983 */ /* 0x002ee80000300800 */
[----:B--2---:R-:W2:Y:S04]  /*75670*/  LDL.LU R56, [R1+0xe68] ;  /* 0x000e680001387983 */ /* 0x004ea80000300800 */
[----:B----4-:R-:W4:Y:S04]  /*75680*/  LDL.LU R55, [R1+0xe64] ;  /* 0x000e640001377983 */ /* 0x010f280000300800 */
        /* <DEDUP_REMOVED lines=36> */
[----:B---3--:R0:W-:Y:S04]  /*758d0*/  STS.U8 [R15+UR4+0x9a0], R0 ;  /* 0x0009a0000f007988 */ /* 0x0081e80008000004 */
[----:B------:R1:W-:Y:S04]  /*758e0*/  STS.U8 [R15+UR4+0xd60], R18 ;  /* 0x000d60120f007988 */ /* 0x0003e80008000004 */
[----:B------:R3:W-:Y:S04]  /*758f0*/  STS.U8 [R15+UR4+0xd40], R17 ;  /* 0x000d40110f007988 */ /* 0x0007e80008000004 */
[----:B------:R3:W-:Y:S04]  /*75900*/  STS.U8 [R15+UR4+0xd20], R14 ;  /* 0x000d200e0f007988 */ /* 0x0007e80008000004 */
[----:B------:R3:W-:Y:S04]  /*75910*/  STS.U8 [R15+UR4+0xd00], R13 ;  /* 0x000d000d0f007988 */ /* 0x0007e80008000004 */
[----:B------:R3:W-:Y:S04]  /*75920*/  STS.U8 [R15+UR4+0xde0], R12 ;  /* 0x000de00c0f007988 */ /* 0x0007e80008000004 */
[----:B0-----:R-:W4:Y:S04]  /*75930*/  LDL.LU R0, [R1+0xd04] ;  /* 0x000d040001007983 */ /* 0x001f280000300800 */
[----:B-1----:R-:W4:Y:S04]  /*75940*/  LDL.LU R18, [R1+0xd00] ;  /* 0x000d000001127983 */ /* 0x002f280000300800 */
[----:B---3--:R-:W3:Y:S04]  /*75950*/  LDL.LU R17, [R1+0xc7c] ;  /* 0x000c7c0001117983 */ /* 0x008ee80000300800 */
[----:B------:R-:W3:Y:S04]  /*75960*/  LDL.LU R14, [R1+0xc78] ;  /* 0x000c7800010e7983 */ /* 0x000ee80000300800 */
[----:B------:R-:W3:Y:S04]  /*75970*/  LDL.LU R13, [R1+0xc74] ;  /* 0x000c7400010d7983 */ /* 0x000ee80000300800 */
[----:B------:R0:W-:Y:S04]  /*75980*/  STS.U8 [R15+UR4+0xdc0], R11 ;  /* 0x000dc00b0f007988 */ /* 0x0001e80008000004 */
[----:B------:R-:W3:Y:S04]  /*75990*/  LDL.LU R12, [R1+0xc70] ;  /* 0x000c7000010c7983 */ /* 0x000ee80000300800 */
[----:B------:R1:W-:Y:S04]  /*759a0*/  STS.U8 [R15+UR4+0xda0], R61 ;  /* 0x000da03d0f007988 */ /* 0x0003e80008000004 */
[----:B------:R4:W-:Y:S04]  /*759b0*/  STS.U8 [R15+UR4+0xd80], R31 ;  /* 0x000d801f0f007988 */ /* 0x0009e80008000004 */
[----:B0-----:R-:W3:Y:S04]  /*759c0*/  LDL.LU R11, [R1+0xc5c] ;  /* 0x000c5c00010b7983 */ /* 0x001ee80000300800 */
[----:B-1----:R-:W3:Y:S04]  /*759d0*/  LDL.LU R61, [R1+0xc58] ;  /* 0x000c5800013d7983 */ /* 0x002ee80000300800 */
[----:B------:R0:W-:Y:S04]  /*759e0*/  STS.U8 [R15+UR4+0x1100], R30 ;  /* 0x0011001e0f007988 */ /* 0x0001e80008000004 */
[----:B--2---:R1:W-:Y:S04]  /*759f0*/  STS.U8 [R15+UR4+0x1120], R56 ;  /* 0x001120380f007988 */ /* 0x0043e80008000004 */
[----:B----4-:R2:W-:Y:S04]  /*75a00*/  STS.U8 [R15+UR4+0x1140], R55 ;  /* 0x001140370f007988 */ /* 0x0105e80008000004 */
[----:B------:R4:W-:Y:S04]  /*75a10*/  STS.U8 [R15+UR4+0x1160], R54 ;  /* 0x001160360f007988 */ /* 0x0009e80008000004 */
[----:B------:R-:W3:Y:S04]  /*75a20*/  LDL.LU R31, [R1+0xc54] ;  /* 0x000c5400011f7983 */ /* 0x000ee80000300800 */
[----:B0-----:R-:W3:Y:S04]  /*75a30*/  LDL.LU R30, [R1+0xc50] ;  /* 0x000c5000011e7983 */ /* 0x001ee80000300800 */
[----:B------:R0:W-:Y:S04]  /*75a40*/  STS.U8 [R15+UR4+0x1180], R52 ;  /* 0x001180340f007988 */ /* 0x0001e80008000004 */
[----:B-1----:R-:W3:Y:S04]  /*75a50*/  LDL.LU R56, [R1+0xbbc] ;  /* 0x000bbc0001387983 */ /* 0x002ee80000300800 */
[----:B--2---:R-:W2:Y:S04]  /*75a60*/  LDL.LU R55, [R1+0xbb8] ;  /* 0x000bb80001377983 */ /* 0x004ea80000300800 */
[----:B----4-:R-:W4:Y:S04]  /*75a70*/  LDL.LU R54, [R1+0xbb4] ;  /* 0x000bb40001367983 */ /* 0x010f280000300800 */
[----:B------:R1:W-:Y:S04]  /*75a80*/  STS.U8 [R15+UR4+0x11a0], R50 ;  /* 0x0011a0320f007988 */ /* 0x0003e80008000004 */
[----:B------:R1:W-:Y:S04]  /*75a90*/  STS.U8 [R15+UR4+0x11c0], R48 ;  /* 0x0011c0300f007988 */ /* 0x0003e80008000004 */
[----:B------:R1:W-:Y:S04]  /*75aa0*/  STS.U8 [R15+UR4+0x11e0], R44 ;  /* 0x0011e02c0f007988 */ /* 0x0003e80008000004 */
[----:B0-----:R-:W4:Y:S04]  /*75ab0*/  LDL.LU R52, [R1+0xbb0] ;  /* 0x000bb00001347983 */ /* 0x001f280000300800 */
[----:B------:R0:W-:Y:S04]  /*75ac0*/  STS.U8 [R15+UR4+0x1520], R2 ;  /* 0x001520020f007988 */ /* 0x0001e80008000004 */
[----:B------:R0:W-:Y:S04]  /*75ad0*/  STS.U8 [R15+UR4+0x1500], R10 ;  /* 0x0015000a0f007988 */ /* 0x0001e80008000004 */
[----:B-1----:R-:W4:Y:S04]  /*75ae0*/  LDL.LU R50, [R1+0xbac] ;  /* 0x000bac0001327983 */ /* 0x002f280000300800 */
[----:B------:R-:W4:Y:S04]  /*75af0*/  LDL.LU R48, [R1+0xba8] ;  /* 0x000ba80001307983 */ /* 0x000f280000300800 */
[----:B------:R-:W4:Y:S04]  /*75b00*/  LDL.LU R44, [R1+0xba4] ;  /* 0x000ba400012c7983 */ /* 0x000f280000300800 */
[----:B------:R1:W-:Y:S04]  /*75b10*/  STS.U8 [R15+UR4+0x1560], R9 ;  /* 0x001560090f007988 */ /* 0x0003e80008000004 */
[----:B------:R1:W-:Y:S04]  /*75b20*/  STS.U8 [R15+UR4+0x1540], R8 ;  /* 0x001540080f007988 */ /* 0x0003e80008000004 */
[----:B0-----:R-:W4:Y:S04]  /*75b30*/  LDL.LU R2, [R1+0xba0] ;  /* 0x000ba00001027983 */ /* 0x001f280000300800 */
[----:B------:R-:W4:Y:S04]  /*75b40*/  LDL.LU R10, [R1+0xb1c] ;  /* 0x000b1c00010a7983 */ /* 0x000f280000300800 */
[----:B------:R0:W-:Y:S04]  /*75b50*/  STS.U8 [R15+UR4+0x15a0], R7 ;  /* 0x0015a0070f007988 */ /* 0x0001e80008000004 */
[----:B------:R0:W-:Y:S04]  /*75b60*/  STS.U8 [R15+UR4+0x1580], R6 ;  /* 0x001580060f007988 */ /* 0x0001e80008000004 */
[----:B------:R0:W-:Y:S04]  /*75b70*/  STS.U8 [R15+UR4+0x15e0], R5 ;  /* 0x0015e0050f007988 */ /* 0x0001e80008000004 */
[----:B-1----:R-:W4:Y:S04]  /*75b80*/  LDL.LU R9, [R1+0xb18] ;  /* 0x000b180001097983 */ /* 0x002f280000300800 */
[----:B------:R-:W4:Y:S04]  /*75b90*/  LDL.LU R8, [R1+0xb14] ;  /* 0x000b140001087983 */ /* 0x000f280000300800 */
[----:B------:R1:W-:Y:S04]  /*75ba0*/  STS.U8 [R15+UR4+0x15c0], R4 ;  /* 0x0015c0040f007988 */ /* 0x0003e80008000004 */
[----:B0-----:R-:W4:Y:S04]  /*75bb0*/  LDL.LU R7, [R1+0xb10] ;  /* 0x000b100001077983 */ /* 0x001f280000300800 */
[----:B------:R-:W4:Y:S04]  /*75bc0*/  LDL.LU R6, [R1+0xb0c] ;  /* 0x000b0c0001067983 */ /* 0x000f280000300800 */
[----:B------:R-:W4:Y:S04]  /*75bd0*/  LDL.LU R5, [R1+0xb08] ;  /* 0x000b080001057983 */ /* 0x000f280000300800 */
[----:B------:R0:W-:Y:S04]  /*75be0*/  STS.U8 [R15+UR4+0x1940], R3 ;  /* 0x001940030f007988 */ /* 0x0001e80008000004 */
[----:B------:R0:W-:Y:S04]  /*75bf0*/  STS.U8 [R15+UR4+0x1960], R53 ;  /* 0x001960350f007988 */ /* 0x0001e80008000004 */
[----:B------:R0:W-:Y:S04]  /*75c00*/  STS.U8 [R15+UR4+0x1900], R57 ;  /* 0x001900390f007988 */ /* 0x0001e80008000004 */
[----:B-1----:R-:W4:Y:S04]  /*75c10*/  LDL.LU R4, [R1+0xb04] ;  /* 0x000b040001047983 */ /* 0x002f280000300800 */
[----:B------:R1:W-:Y:S04]  /*75c20*/  STS.U8 [R15+UR4+0x1920], R58 ;  /* 0x0019203a0f007988 */ /* 0x0003e80008000004 */
[----:B------:R1:W-:Y:S04]  /*75c30*/  STS.U8 [R15+UR4+0x19c0], R59 ;  /* 0x0019c03b0f007988 */ /* 0x0003e80008000004 */
[----:B0-----:R-:W4:Y:S04]  /*75c40*/  LDL.LU R3, [R1+0xb00] ;  /* 0x000b000001037983 */ /* 0x001f280000300800 */
[----:B------:R-:W4:Y:S04]  /*75c50*/  LDL.LU R53, [R1+0xa7c] ;  /* 0x000a7c0001357983 */ /* 0x000f280000300800 */
[----:B------:R-:W4:Y:S04]  /*75c60*/  LDL.LU R57, [R1+0xa78] ;  /* 0x000a780001397983 */ /* 0x000f280000300800 */
[----:B------:R0:W-:Y:S04]  /*75c70*/  STS.U8 [R15+UR4+0x19e0], R60 ;  /* 0x0019e03c0f007988 */ /* 0x0001e80008000004 */
[----:B-1----:R-:W4:Y:S04]  /*75c80*/  LDL.LU R58, [R1+0xa74] ;  /* 0x000a7400013a7983 */ /* 0x002f280000300800 */
[----:B------:R-:W4:Y:S04]  /*75c90*/  LDL.LU R59, [R1+0xa70] ;  /* 0x000a7000013b7983 */ /* 0x000f280000300800 */
[----:B0-----:R-:W4:Y:S04]  /*75ca0*/  LDL.LU R60, [R1+0xa5c] ;  /* 0x000a5c00013c7983 */ /* 0x001f280000300800 */
[----:B------:R0:W-:Y:S04]  /*75cb0*/  STS.U8 [R15+UR4+0x1980], R0 ;  /* 0x001980000f007988 */ /* 0x0001e80008000004 */
[----:B------:R1:W-:Y:S04]  /*75cc0*/  STS.U8 [R15+UR4+0x19a0], R18 ;  /* 0x0019a0120f007988 */ /* 0x0003e80008000004 */
[----:B---3--:R3:W-:Y:S04]  /*75cd0*/  STS.U8 [R15+UR4+0x1d60], R17 ;  /* 0x001d60110f007988 */ /* 0x0087e80008000004 */
        /* <DEDUP_REMOVED lines=15> */
[----:B------:R1:W-:Y:S04]  /*75dd0*/  STS.U8 [R15+UR4+0x2100], R56 ;  /* 0x002100380f007988 */ /* 0x0003e80008000004 */
[----:B--2---:R2:W-:Y:S04]  /*75de0*/  STS.U8 [R15+UR4+0x2120], R55 ;  /* 0x002120370f007988 */ /* 0x0045e80008000004 */
[----:B----4-:R4:W-:Y:S04]  /*75df0*/  STS.U8 [R15+UR4+0x2140], R54 ;  /* 0x002140360f007988 */ /* 0x0109e80008000004 */
        /* <DEDUP_REMOVED lines=16> */
[----:B0-----:R-:W4:Y:S04]  /*75f00*/  LDL.LU R2, [R1+0x904] ;  /* 0x0009040001027983 */ /* 0x001f280000300800 */
[----:B------:R-:W4:Y:S04]  /*75f10*/  LDL.LU R10, [R1+0x900] ;  /* 0x00090000010a7983 */ /* 0x000f280000300800 */
[----:B------:R0:W-:Y:S04]  /*75f20*/  STS.U8 [R15+UR4+0x2560], R8 ;  /* 0x002560080f007988 */ /* 0x0001e80008000004 */
[----:B------:R0:W-:Y:S04]  /*75f30*/  STS.U8 [R15+UR4+0x2540], R7 ;  /* 0x002540070f007988 */ /* 0x0001e80008000004 */
[----:B------:R0:W-:Y:S04]  /*75f40*/  STS.U8 [R15+UR4+0x25a0], R6 ;  /* 0x0025a0060f007988 */ /* 0x0001e80008000004 */
[----:B------:R0:W-:Y:S04]  /*75f50*/  STS.U8 [R15+UR4+0x2580], R5 ;  /* 0x002580050f007988 */ /* 0x0001e80008000004 */
[----:B-1----:R-:W4:Y:S04]  /*75f60*/  LDL.LU R9, [R1+0x88c] ;  /* 0x00088c0001097983 */ /* 0x002f280000300800 */
[----:B0-----:R-:W4:Y:S04]  /*75f70*/  LDL.LU R8, [R1+0x888] ;  /* 0x0008880001087983 */ /* 0x001f280000300800 */
[----:B------:R0:W-:Y:S04]  /*75f80*/  STS.U8 [R15+UR4+0x25e0], R4 ;  /* 0x0025e0040f007988 */ /* 0x0001e80008000004 */
[----:B------:R-:W4:Y:S04]  /*75f90*/  LDL.LU R7, [R1+0x884] ;  /* 0x0008840001077983 */ /* 0x000f280000300800 */
[----:B------:R-:W4:Y:S04]  /*75fa0*/  LDL.LU R6, [R1+0x880] ;  /* 0x0008800001067983 */ /* 0x000f280000300800 */
[----:B------:R-:W4:Y:S04]  /*75fb0*/  LDL.LU R5, [R1+0x87c] ;  /* 0x00087c0001057983 */ /* 0x000f280000300800 */
        /* <DEDUP_REMOVED lines=12> */
[----:B-1----:R-:W4:Y:S04]  /*76080*/  LDL.LU R60, [R1+0x7f0] ;  /* 0x0007f000013c7983 */ /* 0x002f280000300800 */
        /* <DEDUP_REMOVED lines=186> */
[----:B------:R-:W-:Y:S04]  /*76c30*/  STS.U8 [R15+UR4+0x5900], R0 ;  /* 0x005900000f007988 */ /* 0x000fe80008000004 */
[----:B------:R-:W-:Y:S04]  /*76c40*/  STS.U8 [R15+UR4+0x5920], R18 ;  /* 0x005920120f007988 */ /* 0x000fe80008000004 */
[----:B---3--:R-:W-:Y:S04]  /*76c50*/  STS.U8 [R15+UR4+0x59c0], R17 ;  /* 0x0059c0110f007988 */ /* 0x008fe80008000004 */
        /* <DEDUP_REMOVED lines=8> */
[----:B--2---:R-:W-:Y:S04]  /*76ce0*/  STS.U8 [R15+UR4+0x5dc0], R55 ;  /* 0x005dc0370f007988 */ /* 0x004fe80008000004 */
        /* <DEDUP_REMOVED lines=19> */
[----:B-1----:R-:W4:Y:S04]  /*76e20*/  LDL.LU R57, [R1+0x1f4] ;  /* 0x0001f40001397983 */ /* 0x002f280000300800 */
[----:B--2---:R-:W2:Y:S04]  /*76e30*/  LDL.LU R58, [R1+0x1f0] ;  /* 0x0001f000013a7983 */ /* 0x004ea80000300800 */
[----:B------:R0:W-:Y:S04]  /*76e40*/  STS.U8 [R15+UR4+0x6940], R60 ;  /* 0x0069403c0f007988 */ /* 0x0001e80008000004 */
[----:B---3--:R-:W3:Y:S04]  /*76e50*/  LDL.LU R59, [R1+0x1ec] ;  /* 0x0001ec00013b7983 */ /* 0x008ee80000300800 */
        /* <DEDUP_REMOVED lines=27> */
[----:B----4-:R0:W-:Y:S04]  /*77010*/  STS.U8 [R15+UR4+0x6960], R53 ;  /* 0x006960350f007988 */ /* 0x0101e80008000004 */
[----:B------:R1:W-:Y:S04]  /*77020*/  STS.U8 [R15+UR4+0x6900], R57 ;  /* 0x006900390f007988 */ /* 0x0003e80008000004 */
[----:B--2---:R2:W-:Y:S04]  /*77030*/  STS.U8 [R15+UR4+0x6920], R58 ;  /* 0x0069203a0f007988 */ /* 0x0045e80008000004 */
[----:B---3--:R3:W-:Y:S04]  /*77040*/  STS.U8 [R15+UR4+0x69c0], R59 ;  /* 0x0069c03b0f007988 */ /* 0x0087e80008000004 */
[----:B0-----:R-:W4:Y:S04]  /*77050*/  LDL.LU R53, [R1+0x8410] ;  /* 0x0084100001357983 */ /* 0x001f280000300800 */
[----:B-1----:R-:W4:Y:S04]  /*77060*/  LDL.LU R57, [R1+0x840c] ;  /* 0x00840c0001397983 */ /* 0x002f280000300800 */
[----:B--2---:R-:W2:Y:S04]  /*77070*/  LDL.LU R58, [R1+0x8408] ;  /* 0x00840800013a7983 */ /* 0x004ea80000300800 */
[----:B------:R0:W-:Y:S04]  /*77080*/  STS.U8 [R15+UR4+0x69e0], R60 ;  /* 0x0069e03c0f007988 */ /* 0x0001e80008000004 */
[----:B---3--:R-:W3:Y:S04]  /*77090*/  LDL.LU R59, [R1+0x8404] ;  /* 0x00840400013b7983 */ /* 0x008ee80000300800 */
[----:B0-----:R-:W4:Y:S04]  /*770a0*/  LDL.LU R60, [R1+0x8400] ;  /* 0x00840000013c7983 */ /* 0x001f280000300800 */
[----:B------:R-:W-:Y:S04]  /*770b0*/  STS.U8 [R15+UR4+0x6980], R0 ;  /* 0x006980000f007988 */ /* 0x000fe80008000004 */
[----:B------:R-:W-:Y:S04]  /*770c0*/  STS.U8 [R15+UR4+0x69a0], R18 ;  /* 0x0069a0120f007988 */ /* 0x000fe80008000004 */
[----:B------:R-:W-:Y:S04]  /*770d0*/  STS.U8 [R15+UR4+0x6d60], R17 ;  /* 0x006d60110f007988 */ /* 0x000fe80008000004 */
[----:B------:R0:W-:Y:S04]  /*770e0*/  STS.U8 [R15+UR4+0x6d40], R14 ;  /* 0x006d400e0f007988 */ /* 0x0001e80008000004 */
        /* <DEDUP_REMOVED lines=44> */
[----:B------:R-:W2:Y:S01]  /*773b0*/  LDL.LU R3, [R1+0xf74] ;  /* 0x000f740001037983 */ /* 0x000ea20000300800 */
[----:B------:R-:W-:-:S03]  /*773c0*/  LOP3.LUT R0, R16, 0x10, RZ, 0x3c, !PT ;  /* 0x0000001010007812 */ /* 0x000fc600078e3cff */
[----:B----4-:R-:W-:Y:S04]  /*773d0*/  STS.U8 [R15+UR4+0x7940], R60 ;  /* 0x0079403c0f007988 */ /* 0x010fe80008000004 */
[----:B---3--:R-:W-:Y:S04]  /*773e0*/  STS.U8 [R15+UR4+0x7960], R59 ;  /* 0x0079603b0f007988 */ /* 0x008fe80008000004 */
[----:B--2---:R-:W-:Y:S04]  /*773f0*/  STS.U8 [R15+UR4+0x7900], R58 ;  /* 0x0079003a0f007988 */ /* 0x004fe80008000004 */
[----:B------:R-:W-:Y:S04]  /*77400*/  STS.U8 [R15+UR4+0x7920], R57 ;  /* 0x007920390f007988 */ /* 0x000fe80008000004 */
        /* <DEDUP_REMOVED lines=8> */
[----:B------:R-:W-:Y:S04]  /*77490*/  STS.U8 [R15+UR4+0x7d60], R19 ;  /* 0x007d60130f007988 */ /* 0x000fe80008000004 */
[----:B------:R-:W-:Y:S04]  /*774a0*/  STS.U8 [R15+UR4+0x7d40], R20 ;  /* 0x007d40140f007988 */ /* 0x000fe80008000004 */
[----:B------:R-:W-:Y:S04]  /*774b0*/  STS.U8 [R15+UR4+0x7d20], R21 ;  /* 0x007d20150f007988 */ /* 0x000fe80008000004 */
[----:B------:R-:W-:Y:S04]  /*774c0*/  STS.U8 [R15+UR4+0x7d00], R22 ;  /* 0x007d00160f007988 */ /* 0x000fe80008000004 */
[----:B------:R-:W-:Y:S04]  /*774d0*/  STS.U8 [R15+UR4+0x7de0], R23 ;  /* 0x007de0170f007988 */ /* 0x000fe80008000004 */
[----:B------:R-:W-:Y:S04]  /*774e0*/  STS.U8 [R15+UR4+0x7dc0], R24 ;  /* 0x007dc0180f007988 */ /* 0x000fe80008000004 */
[----:B0-----:R-:W2:Y:S04]  /*774f0*/  LDL.LU R57, [R1+0xf70] ;  /* 0x000f700001397983 */ /* 0x001ea80000300800 */
[----:B------:R-:W3:Y:S04]  /*77500*/  LDL.LU R58, [R1+0xedc] ;  /* 0x000edc00013a7983 */ /* 0x000ee80000300800 */
[----:B------:R-:W4:Y:S04]  /*77510*/  LDL.LU R59, [R1+0xed8] ;  /* 0x000ed800013b7983 */ /* 0x000f280000300800 */
[----:B------:R-:W4:Y:S04]  /*77520*/  LDL.LU R60, [R1+0xed4] ;  /* 0x000ed400013c7983 */ /* 0x000f280000300800 */
[----:B------:R-:W4:Y:S04]  /*77530*/  LDL.LU R18, [R1+0xed0] ;  /* 0x000ed00001127983 */ /* 0x000f280000300800 */
[----:B------:R-:W-:Y:S04]  /*77540*/  STS.U8 [R15+UR4+0x7da0], R25 ;  /* 0x007da0190f007988 */ /* 0x000fe80008000004 */
        /* <DEDUP_REMOVED lines=50> */
[----:B--2---:R0:W-:Y:S04]  /*77870*/  STS.U8 [R0+UR4+0xaa0], R57 ;  /* 0x000aa03900007988 */ /* 0x0041e80008000004 */
[----:B---3--:R1:W-:Y:S04]  /*77880*/  STS.U8 [R0+UR4+0xe60], R58 ;  /* 0x000e603a00007988 */ /* 0x0083e80008000004 */
[----:B----4-:R2:W-:Y:S04]  /*77890*/  STS.U8 [R0+UR4+0xe40], R59 ;  /* 0x000e403b00007988 */ /* 0x0105e80008000004 */
[----:B------:R3:W-:Y:S04]  /*778a0*/  STS.U8 [R0+UR4+0xe20], R60 ;  /* 0x000e203c00007988 */ /* 0x0007e80008000004 */
        /* <DEDUP_REMOVED lines=368> */
[----:B------:R-:W-:Y:S04]  /*78fb0*/  STS.U8 [R0+UR4+0x6a60], R57 ;  /* 0x006a603900007988 */ /* 0x000fe80008000004 */
[----:B------:R-:W-:Y:S04]  /*78fc0*/  STS.U8 [R0+UR4+0x6a00], R58 ;  /* 0x006a003a00007988 */ /* 0x000fe80008000004 */
[----:B--2---:R-:W-:Y:S04]  /*78fd0*/  STS.U8 [R0+UR4+0x6a20], R59 ;  /* 0x006a203b00007988 */ /* 0x004fe80008000004 */
[----:B---3--:R-:W-:Y:S04]  /*78fe0*/  STS.U8 [R0+UR4+0x6ac0], R60 ;  /* 0x006ac03c00007988 */ /* 0x008fe80008000004 */
[----:B----4-:R-:W-:Y:S04]  /*78ff0*/  STS.U8 [R0+UR4+0x6ae0], R18 ;  /* 0x006ae01200007988 */ /* 0x010fe80008000004 */
[----:B------:R-:W-:Y:S04]  /*79000*/  STS.U8 [R0+UR4+0x6a80], R17 ;  /* 0x006a801100007988 */ /* 0x000fe80008000004 */
[----:B------:R-:W-:Y:S04]  /*79010*/  STS.U8 [R0+UR4+0x6aa0], R16 ;  /* 0x006aa01000007988 */ /* 0x000fe80008000004 */
[----:B------:R0:W-:Y:S04]  /*79020*/  STS.U8 [R0+UR4+0x6e60], R15 ;  /* 0x006e600f00007988 */ /* 0x0001e80008000004 */
[----:B------:R1:W-:Y:S04]  /*79030*/  STS.U8 [R0+UR4+0x6e40], R14 ;  /* 0x006e400e00007988 */ /* 0x0003e80008000004 */
[----:B------:R2:W-:Y:S04]  /*79040*/  STS.U8 [R0+UR4+0x6e20], R13 ;  /* 0x006e200d00007988 */ /* 0x0005e80008000004 */
[----:B------:R3:W-:Y:S04]  /*79050*/  STS.U8 [R0+UR4+0x6e00], R12 ;  /* 0x006e000c00007988 */ /* 0x0007e80008000004 */
[----:B------:R4:W-:Y:S04]  /*79060*/  STS.U8 [R0+UR4+0x6ee0], R11 ;  /* 0x006ee00b00007988 */ /* 0x0009e80008000004 */
[----:B0-----:R-:W4:Y:S04]  /*79070*/  LDL.LU R15, [R1+0x10ac] ;  /* 0x0010ac00010f7983 */ /* 0x001f280000300800 */
[----:B-1----:R-:W4:Y:S04]  /*79080*/  LDL.LU R14, [R1+0x10a8] ;  /* 0x0010a800010e7983 */ /* 0x002f280000300800 */
[----:B--2---:R-:W2:Y:S04]  /*79090*/  LDL.LU R13, [R1+0x10a4] ;  /* 0x0010a400010d7983 */ /* 0x004ea80000300800 */
[----:B---3--:R-:W3:Y:S04]  /*790a0*/  LDL.LU R12, [R1+0x10a0] ;  /* 0x0010a000010c7983 */ /* 0x008ee80000300800 */
[----:B------:R0:W-:Y:S04]  /*790b0*/  STS.U8 [R0+UR4+0x6ec0], R61 ;  /* 0x006ec03d00007988 */ /* 0x0001e80008000004 */
[----:B------:R1:W-:Y:S04]  /*790c0*/  STS.U8 [R0+UR4+0x6ea0], R31 ;  /* 0x006ea01f00007988 */ /* 0x0003e80008000004 */
[----:B----4-:R-:W4:Y:S04]  /*790d0*/  LDL.LU R11, [R1+0x109c] ;  /* 0x00109c00010b7983 */ /* 0x010f280000300800 */
[----:B------:R-:W-:Y:S04]  /*790e0*/  STS.U8 [R0+UR4+0x6e80], R30 ;  /* 0x006e801e00007988 */ /* 0x000fe80008000004 */
[----:B------:R1:W-:Y:S04]  /*790f0*/  STS.U8 [R0+UR4+0x7200], R56 ;  /* 0x0072003800007988 */ /* 0x0003e80008000004 */
[----:B------:R1:W-:Y:S04]  /*79100*/  STS.U8 [R0+UR4+0x7220], R55 ;  /* 0x0072203700007988 */ /* 0x0003e80008000004 */
[----:B------:R1:W-:Y:S04]  /*79110*/  STS.U8 [R0+UR4+0x7240], R54 ;  /* 0x0072403600007988 */ /* 0x0003e80008000004 */
[----:B0-----:R-:W4:Y:S04]  /*79120*/  LDL.LU R61, [R1+0x1098] ;  /* 0x00109800013d7983 */ /* 0x001f280000300800 */
[----:B-1----:R-:W4:Y:S04]  /*79130*/  LDL.LU R31, [R1+0x1094] ;  /* 0x00109400011f7983 */ /* 0x002f280000300800 */
        /* <DEDUP_REMOVED lines=39> */
[----:B------:R-:W-:Y:S01]  /*793b0*/  STS.U8 [R0+UR4+0x7e20], R32 ;  /* 0x007e202000007988 */ /* 0x000fe20008000004 */
[----:B------:R-:W-:-:S03]  /*793c0*/  LOP3.LUT R46, R46, 0x1f, RZ, 0xc0, !PT ;  /* 0x0000001f2e2e7812 */ /* 0x000fc600078ec0ff */
[----:B------:R-:W-:Y:S04]  /*793d0*/  STS.U8 [R0+UR4+0x7e00], R34 ;  /* 0x007e002200007988 */ /* 0x000fe80008000004 */
[----:B------:R-:W-:Y:S04]  /*793e0*/  STS.U8 [R0+UR4+0x7ee0], R36 ;  /* 0x007ee02400007988 */ /* 0x000fe80008000004 */
[----:B------:R-:W4:Y:S04]  /*793f0*/  LDL.LU R57, [R1+0xf50] ;  /* 0x000f500001397983 */ /* 0x000f280000300800 */
[----:B------:R-:W-:Y:S04]  /*79400*/  STS.U8 [R0+UR4+0x7ec0], R38 ;  /* 0x007ec02600007988 */ /* 0x000fe80008000004 */
[----:B------:R-:W4:Y:S04]  /*79410*/  LDL.LU R58, [R1+0xeac] ;  /* 0x000eac00013a7983 */ /* 0x000f280000300800 */
[----:B------:R-:W-:Y:S04]  /*79420*/  STS.U8 [R0+UR4+0x7ea0], R40 ;  /* 0x007ea02800007988 */ /* 0x000fe80008000004 */
[----:B------:R-:W4:Y:S01]  /*79430*/  LDL.LU R59, [R1+0xea8] ;  /* 0x000ea800013b7983 */ /* 0x000f220000300800 */
[----:B------:R-:W-:-:S03]  /*79440*/  LOP3.LUT R30, R46, 0x18, RZ, 0x3c, !PT ;  /* 0x000000182e1e7812 */ /* 0x000fc600078e3cff */
[----:B------:R0:W-:Y:S04]  /*79450*/  STS.U8 [R0+UR4+0x7e80], R42 ;  /* 0x007e802a00007988 */ /* 0x0001e80008000004 */
[----:B------:R-:W4:Y:S04]  /*79460*/  LDL.LU R60, [R1+0xea4] ;  /* 0x000ea400013c7983 */ /* 0x000f280000300800 */
[----:B0-----:R-:W4:Y:S04]  /*79470*/  LDL.LU R0, [R1+0xea0] ;  /* 0x000ea00001007983 */ /* 0x001f280000300800 */
[----:B------:R-:W4:Y:S04]  /*79480*/  LDL.LU R18, [R1+0xe9c] ;  /* 0x000e9c0001127983 */ /* 0x000f280000300800 */
[----:B------:R-:W4:Y:S04]  /*79490*/  LDL.LU R17, [R1+0xe98] ;  /* 0x000e980001117983 */ /* 0x000f280000300800 */
[----:B------:R-:W4:Y:S04]  /*794a0*/  LDL.LU R16, [R1+0xe94] ;  /* 0x000e940001107983 */ /* 0x000f280000300800 */
[----:B------:R0:W-:Y:S04]  /*794b0*/  STS.U8 [R30+UR4+0x300], R15 ;  /* 0x0003000f1e007988 */ /* 0x0001e80008000004 */
[----:B------:R1:W-:Y:S04]  /*794c0*/  STS.U8 [R30+UR4+0x320], R14 ;  /* 0x0003200e1e007988 */ /* 0x0003e80008000004 */
[----:B--2---:R2:W-:Y:S04]  /*794d0*/  STS.U8 [R30+UR4+0x340], R13 ;  /* 0x0003400d1e007988 */ /* 0x0045e80008000004 */
[----:B---3--:R3:W-:Y:S04]  /*794e0*/  STS.U8 [R30+UR4+0x360], R12 ;  /* 0x0003600c1e007988 */ /* 0x0087e80008000004 */
[----:B----4-:R4:W-:Y:S04]  /*794f0*/  STS.U8 [R30+UR4+0x380], R11 ;  /* 0x0003800b1e007988 */ /* 0x0109e80008000004 */
[----:B0-----:R-:W4:Y:S04]  /*79500*/  LDL.LU R15, [R1+0xe90] ;  /* 0x000e9000010f7983 */ /* 0x001f280000300800 */
[----:B-1----:R-:W4:Y:S04]  /*79510*/  LDL.LU R14, [R1+0xe1c] ;  /* 0x000e1c00010e7983 */ /* 0x002f280000300800 */
[----:B--2---:R-:W2:Y:S04]  /*79520*/  LDL.LU R13, [R1+0xe18] ;  /* 0x000e1800010d7983 */ /* 0x004ea80000300800 */
[----:B---3--:R-:W3:Y:S04]  /*79530*/  LDL.LU R12, [R1+0xe14] ;  /* 0x000e1400010c7983 */ /* 0x008ee80000300800 */
[----:B------:R0:W-:Y:S04]  /*79540*/  STS.U8 [R30+UR4+0x3a0], R61 ;  /* 0x0003a03d1e007988 */ /* 0x0001e80008000004 */
[----:B----4-:R-:W4:Y:S04]  /*79550*/  LDL.LU R11, [R1+0xe10] ;  /* 0x000e1000010b7983 */ /* 0x010f280000300800 */
        /* <DEDUP_REMOVED lines=37> */
[----:B------:R1:W-:Y:S04]  /*797b0*/  STS.U8 [R30+UR4+0xf40], R59 ;  /* 0x000f403b1e007988 */ /* 0x0003e80008000004 */
[----:B------:R1:W-:Y:S04]  /*797c0*/  STS.U8 [R30+UR4+0xf20], R60 ;  /* 0x000f203c1e007988 */ /* 0x0003e80008000004 */
[----:B0-----:R-:W4:Y:S04]  /*797d0*/  LDL.LU R57, [R1+0xcb4] ;  /* 0x000cb40001397983 */ /* 0x001f280000300800 */
[----:B-1----:R-:W4:Y:S04]  /*797e0*/  LDL.LU R58, [R1+0xcb0] ;  /* 0x000cb000013a7983 */ /* 0x002f280000300800 */
[----:B------:R-:W4:Y:S04]  /*797f0*/  LDL.LU R59, [R1+0xc2c] ;  /* 0x000c2c00013b7983 */ /* 0x000f280000300800 */
[----:B------:R0:W-:Y:S04]  /*79800*/  STS.U8 [R30+UR4+0xf00], R0 ;  /* 0x000f00001e007988 */ /* 0x0001e80008000004 */
[----:B------:R-:W4:Y:S04]  /*79810*/  LDL.LU R60, [R1+0xc28] ;  /* 0x000c2800013c7983 */ /* 0x000f280000300800 */
        /* <DEDUP_REMOVED lines=308> */
[----:B------:R-:W-:Y:S04]  /*7ab60*/  STS.U8 [R30+UR4+0x5b80], R0 ;  /* 0x005b80001e007988 */ /* 0x000fe80008000004 */
[----:B------:R0:W-:Y:S04]  /*7ab70*/  STS.U8 [R30+UR4+0x5ba0], R18 ;  /* 0x005ba0121e007988 */ /* 0x0001e80008000004 */
[----:B------:R-:W4:Y:S04]  /*7ab80*/  LDL.LU R60, [R1+0x1ac] ;  /* 0x0001ac00013c7983 */ /* 0x000f280000300800 */
[----:B------:R1:W-:Y:S04]  /*7ab90*/  STS.U8 [R30+UR4+0x5f60], R17 ;  /* 0x005f60111e007988 */ /* 0x0003e80008000004 */
[----:B------:R1:W-:Y:S04]  /*7aba0*/  STS.U8 [R30+UR4+0x5f40], R16 ;  /* 0x005f40101e007988 */ /* 0x0003e80008000004 */
[----:B0-----:R-:W4:Y:S04]  /*7abb0*/  LDL.LU R18, [R1+0x1a8] ;  /* 0x0001a80001127983 */ /* 0x001f280000300800 */
[----:B------:R-:W4:Y:S04]  /*7abc0*/  LDL.LU R0, [R1+0x1a4] ;  /* 0x0001a40001007983 */ /* 0x000f280000300800 */
[----:B-1----:R-:W4:Y:S04]  /*7abd0*/  LDL.LU R17, [R1+0x1a0] ;  /* 0x0001a00001117983 */ /* 0x002f280000300800 */
        /* <DEDUP_REMOVED lines=72> */
[----:B----4-:R-:W4:Y:S04]  /*7b060*/  LDL.LU R11, [R1+0x83cc] ;  /* 0x0083cc00010b7983 */ /* 0x010f280000300800 */
[----:B------:R0:W-:Y:S04]  /*7b070*/  STS.U8 [R30+UR4+0x6fa0], R61 ;  /* 0x006fa03d1e007988 */ /* 0x0001e80008000004 */
[----:B------:R1:W-:Y:S04]  /*7b080*/  STS.U8 [R30+UR4+0x6f80], R31 ;  /* 0x006f801f1e007988 */ /* 0x0003e80008000004 */
[----:B------:R1:W-:Y:S04]  /*7b090*/  STS.U8 [R30+UR4+0x7300], R56 ;  /* 0x007300381e007988 */ /* 0x0003e80008000004 */
[----:B------:R1:W-:Y:S04]  /*7b0a0*/  STS.U8 [R30+UR4+0x7320], R55 ;  /* 0x007320371e007988 */ /* 0x0003e80008000004 */
[----:B------:R1:W-:Y:S04]  /*7b0b0*/  STS.U8 [R30+UR4+0x7340], R54 ;  /* 0x007340361e007988 */ /* 0x0003e80008000004 */
[----:B0-----:R-:W2:Y:S04]  /*7b0c0*/  LDL.LU R61, [R1+0x83c8] ;  /* 0x0083c800013d7983 */ /* 0x001ea80000300800 */
[----:B-1----:R-:W3:Y:S04]  /*7b0d0*/  LDL.LU R31, [R1+0x83c4] ;  /* 0x0083c400011f7983 */ /* 0x002ee80000300800 */
[----:B------:R-:W4:Y:S04]  /*7b0e0*/  LDL.LU R56, [R1+0x83c0] ;  /* 0x0083c00001387983 */ /* 0x000f280000300800 */
[----:B------:R-:W2:Y:S04]  /*7b0f0*/  LDL.LU R55, [R1+0x83bc] ;  /* 0x0083bc0001377983 */ /* 0x000ea80000300800 */
        /* <DEDUP_REMOVED lines=9> */
[----:B------:R-:W3:Y:S04]  /*7b190*/  LDL.LU R48, [R1+0x83ac] ;  /* 0x0083ac0001307983 */ /* 0x000ee80000300800 */
        /* <DEDUP_REMOVED lines=10> */
[----:B-1----:R-:W3:Y:S04]  /*7b240*/  LDL.LU R8, [R1+0x8398] ;  /* 0x0083980001087983 */ /* 0x002ee80000300800 */
[----:B------:R-:W4:Y:S04]  /*7b250*/  LDL.LU R7, [R1+0x8394] ;  /* 0x0083940001077983 */ /* 0x000f280000300800 */
[----:B------:R-:W3:Y:S04]  /*7b260*/  LDL.LU R6, [R1+0x8390] ;  /* 0x0083900001067983 */ /* 0x000ee80000300800 */
[----:B------:R-:W4:Y:S04]  /*7b270*/  LDL.LU R5, [R1+0x838c] ;  /* 0x00838c0001057983 */ /* 0x000f280000300800 */
[----:B------:R-:W3:Y:S04]  /*7b280*/  LDL.LU R4, [R1+0x8388] ;  /* 0x0083880001047983 */ /* 0x000ee80000300800 */
[----:B------:R0:W-:Y:S04]  /*7b290*/  STS.U8 [R30+UR4+0x77c0], R3 ;  /* 0x0077c0031e007988 */ /* 0x0001e80008000004 */
[----:B0-----:R-:W4:Y:S01]  /*7b2a0*/  LDL.LU R3, [R1+0x8384] ;  /* 0x0083840001037983 */ /* 0x001f220000300800 */
[----:B------:R-:W-:-:S04]  /*7b2b0*/  LOP3.LUT R46, R46, 0x60, RZ, 0xfc, !PT ;  /* 0x000000602e2e7812 */ /* 0x000fc800078efcff */
[----:B--2---:R-:W-:Y:S01]  /*7b2c0*/  ISETP.GE.AND P3, PT, R46, R2, PT ;  /* 0x000000022e00720c */ /* 0x004fe20003f66270 */
[----:B----4-:R-:W-:Y:S04]  /*7b2d0*/  STS.U8 [R30+UR4+0x7b40], R3 ;  /* 0x007b40031e007988 */ /* 0x010fe80008000004 */
[----:B---3--:R0:W-:Y:S04]  /*7b2e0*/  STS.U8 [R30+UR4+0x7b60], R4 ;  /* 0x007b60041e007988 */ /* 0x0081e80008000004 */
[----:B------:R1:W-:Y:S04]  /*7b2f0*/  STS.U8 [R30+UR4+0x7b00], R5 ;  /* 0x007b00051e007988 */ /* 0x0003e80008000004 */
[----:B0-----:R-:W2:Y:S04]  /*7b300*/  LDL R4, [R1+0x7d34] ;  /* 0x007d340001047983 */ /* 0x001ea80000100800 */
[----:B-1----:R-:W2:Y:S04]  /*7b310*/  LDL R5, [R1+0x7d28] ;  /* 0x007d280001057983 */ /* 0x002ea80000100800 */
[----:B------:R-:W3:Y:S04]  /*7b320*/  LDL.LU R46, [R1+0x8380] ;  /* 0x00838000012e7983 */ /* 0x000ee80000300800 */
[----:B------:R-:W-:Y:S04]  /*7b330*/  STS.U8 [R30+UR4+0x7b20], R6 ;  /* 0x007b20061e007988 */ /* 0x000fe80008000004 */
[----:B------:R-:W-:Y:S04]  /*7b340*/  STS.U8 [R30+UR4+0x7bc0], R7 ;  /* 0x007bc0071e007988 */ /* 0x000fe80008000004 */
[----:B------:R-:W-:Y:S04]  /*7b350*/  STS.U8 [R30+UR4+0x7be0], R8 ;  /* 0x007be0081e007988 */ /* 0x000fe80008000004 */
[----:B------:R-:W-:Y:S04]  /*7b360*/  STS.U8 [R30+UR4+0x7b80], R9 ;  /* 0x007b80091e007988 */ /* 0x000fe80008000004 */
        /* <DEDUP_REMOVED lines=8> */
[----:B------:R0:W-:Y:S04]  /*7b3f0*/  STS.U8 [R30+UR4+0x7f80], R56 ;  /* 0x007f80381e007988 */ /* 0x0001e80008000004 */
[----:B0-----:R-:W3:Y:S01]  /*7b400*/  LDL.LU R30, [R1+0x837c] ;  /* 0x00837c00011e7983 */ /* 0x001ee20000300800 */
[----:B------:R-:W-:-:S02]  /*7b410*/  PRMT R31, RZ, 0x7610, R31 ;  /* 0x00007610ff1f7816 */ /* 0x000fc4000000001f */
[CC--:B------:R-:W-:Y:S02]  /*7b420*/  ISETP.GE.AND P0, PT, R0.reuse, R2.reuse, PT ;  /* 0x000000020000720c */ /* 0x0c0fe40003f06270 */
[CC--:B------:R-:W-:Y:S02]  /*7b430*/  ISETP.GE.AND P1, PT, R0.reuse, R2.reuse, PT ;  /* 0x000000020000720c */ /* 0x0c0fe40003f26270 */
[----:B------:R-:W-:Y:S02]  /*7b440*/  ISETP.GE.AND P2, PT, R0, R2, PT ;  /* 0x000000020000720c */ /* 0x000fe40003f46270 */
[----:B---3--:R-:W-:-:S05]  /*7b450*/  PRMT R30, RZ, 0x7610, R30 ;  /* 0x00007610ff1e7816 */ /* 0x008fca000000001e */
[----:B------:R0:W-:Y:S04]  /*7b460*/  STL.S16 [R1+0x2910], R30 ;  /* 0x0029101e01007387 */ /* 0x0001e80000100600 */
[----:B0-----:R-:W3:Y:S04]  /*7b470*/  LDL.LU R30, [R1+0x8378] ;  /* 0x00837800011e7983 */ /* 0x001ee80000300800 */
[----:B------:R0:W-:Y:S04]  /*7b480*/  STL.S16 [R1+0x196c], R31 ;  /* 0x00196c1f01007387 */ /* 0x0001e80000100600 */
[----:B0-----:R-:W4:Y:S04]  /*7b490*/  LDL.LU R31, [R1+0x8374] ;  /* 0x00837400011f7983 */ /* 0x001f280000300800 */
[----:B------:R-:W4:Y:S04]  /*7b4a0*/  LDL.LU R0, [R1+0x8370] ;  /* 0x0083700001007983 */ /* 0x000f280000300800 */
[----:B------:R0:W-:Y:S04]  /*7b4b0*/  STL [R1+0x921c], R2 ;  /* 0x00921c0201007387 */ /* 0x0001e80000100800 */
[----:B0-----:R-:W2:Y:S04]  /*7b4c0*/  LDL R2, [R1+0x2910] ;  /* 0x0029100001027983 */ /* 0x001ea80000100800 */
        /* <DEDUP_REMOVED lines=442> */
[----:B------:R0:W-:Y:S01]  /*7d070*/  STL [R1+0x9218], R3 ;  /* 0x0092180301007387 */ /* 0x0001e20000100800 */
[----:B------:R-:W-:Y:S06]  /*7d080*/  BAR.SYNC.DEFER_BLOCKING 0x0 ;  /* 0x0000000000007b1d */ /* 0x000fec0000010000 */
[----:B0-----:R-:W4:Y:S04]  /*7d090*/  LDL R3, [R1+0x196c] ;  /* 0x00196c0001037983 */ /* 0x001f280000100800 */
[----:B---3--:R-:W-:Y:S04]  /*7d0a0*/  STL [R1+0x8450], R30 ;  /* 0x0084501e01007387 */ /* 0x008fe80000100800 */
        /* <DEDUP_REMOVED lines=196> */
[----:B--2---:R-:W2:Y:S04]  /*7dcf0*/  @!P3 LDG.E.U8 R2, desc[UR22][R4.64] ;  /* 0x000000160402b981 */ /* 0x004ea8000c1e1100 */
        /* <DEDUP_REMOVED lines=245> */
[----:B----4-:R1:W-:Y:S04]  /*7ec50*/  STL [R1+0x8444], R31 ;  /* 0x0084441f01007387 */ /* 0x0103e80000100800 */
        /* <DEDUP_REMOVED lines=53> */
[----:B--2---:R2:W-:Y:S01]  /*7efb0*/  @!P3 STL [R1+0x2910], R2 ;  /* 0x002910020100b387 */ /* 0x0045e20000100800 */
[----:B0-----:R-:W-:Y:S01]  /*7efc0*/  PRMT R30, RZ, 0x7610, R30 ;  /* 0x00007610ff1e7816 */ /* 0x001fe2000000001e */
[----:B-1----:R-:W0:Y:S02]  /*7efd0*/  S2R R31, SR_TID.X ;  /* 0x00000000001f7919 */ /* 0x002e240000002100 */
[----:B--2---:R-:W2:Y:S04]  /*7efe0*/  LDL.LU R2, [R1+0x921c] ;  /* 0x00921c0001027983 */ /* 0x004ea80000300800 */
[----:B------:R-:W3:Y:S04]  /*7eff0*/  LDL R4, [R1+0x5280] ;  /* 0x0052800001047983 */ /* 0x000ee80000100800 */
[----:B------:R-:W3:Y:S01]  /*7f000*/  LDL R5, [R1+0x5284] ;  /* 0x0052840001057983 */ /* 0x000ee20000100800 */
[----:B0-----:R-:W-:-:S02]  /*7f010*/  LOP3.LUT R31, R31, 0x1f, RZ, 0xc0, !PT ;  /* 0x0000001f1f1f7812 */ /* 0x001fc400078ec0ff */
[----:B---3--:R-:W-:-:S04]  /*7f020*/  @!P0 LOP3.LUT R5, R5, R4, RZ, 0x3c, !PT ;  /* 0x0000000405058212 */ /* 0x008fc800078e3cff */
[----:B------:R-:W-:-:S04]  /*7f030*/  @!P0 LOP3.LUT R4, R5, R4, RZ, 0x3c, !PT ;  /* 0x0000000405048212 */ /* 0x000fc800078e3cff */
[----:B------:R-:W-:-:S05]  /*7f040*/  @!P0 LOP3.LUT R5, R5, R4, RZ, 0x3c, !PT ;  /* 0x0000000405058212 */ /* 0x000fca00078e3cff */
[----:B------:R-:W3:Y:S04]  /*7f050*/  @!P0 LDG.E.U8 R3, desc[UR22][R4.64] ;  /* 0x0000001604038981 */ /* 0x000ee8000c1e1100 */
[----:B---3--:R0:W-:Y:S04]  /*7f060*/  @!P0 STL [R1+0x196c], R3 ;  /* 0x00196c0301008387 */ /* 0x0081e80000100800 */
[----:B0-----:R-:W3:Y:S04]  /*7f070*/  LDL.LU R3, [R1+0x9218] ;  /* 0x0092180001037983 */ /* 0x001ee80000300800 */
[----:B------:R-:W4:Y:S04]  /*7f080*/  LDL R4, [R1+0x52a0] ;  /* 0x0052a00001047983 */ /* 0x000f280000100800 */
[----:B------:R-:W4:Y:S02]  /*7f090*/  LDL R5, [R1+0x52a4] ;  /* 0x0052a40001057983 */ /* 0x000f240000100800 */
[----:B----4-:R-:W-:-:S04]  /*7f0a0*/  @!P1 LOP3.LUT R5, R5, R4, RZ, 0x3c, !PT ;  /* 0x0000000405059212 */ /* 0x010fc800078e3cff */
[----:B------:R-:W-:-:S04]  /*7f0b0*/  @!P1 LOP3.LUT R4, R5, R4, RZ, 0x3c, !PT ;  /* 0x0000000405049212 */ /* 0x000fc800078e3cff */
[----:B------:R-:W-:-:S05]  /*7f0c0*/  @!P1 LOP3.LUT R5, R5, R4, RZ, 0x3c, !PT ;  /* 0x0000000405059212 */ /* 0x000fca00078e3cff */
[----:B------:R-:W4:Y:S04]  /*7f0d0*/  @!P1 LDG.E.U8 R30, desc[UR22][R4.64] ;  /* 0x00000016041e9981 */ /* 0x000f28000c1e1100 */
[----:B----4-:R0:W-:Y:S04]  /*7f0e0*/  STL [R1+0x1968], R30 ;  /* 0x0019681e01007387 */ /* 0x0101e80000100800 */
[----:B0-----:R-:W4:Y:S04]  /*7f0f0*/  LDL.LU R30, [R1+0x9214] ;  /* 0x00921400011e7983 */ /* 0x001f280000300800 */
[----:B------:R-:W2:Y:S04]  /*7f100*/  LDL R4, [R1+0x52c0] ;  /* 0x0052c00001047983 */ /* 0x000ea80000100800 */
[----:B------:R-:W2:Y:S01]  /*7f110*/  LDL R5, [R1+0x52c4] ;  /* 0x0052c40001057983 */ /* 0x000ea20000100800 */
[----:B---3--:R-:W-:-:S02]  /*7f120*/  PRMT R3, RZ, 0x7610, R3 ;  /* 0x00007610ff037816 */ /* 0x008fc40000000003 */
[----:B--2---:R-:W-:-:S04]  /*7f130*/  @!P2 LOP3.LUT R5, R5, R4, RZ, 0x3c, !PT ;  /* 0x000000040505a212 */ /* 0x004fc800078e3cff */
[----:B------:R-:W-:-:S04]  /*7f140*/  @!P2 LOP3.LUT R4, R5, R4, RZ, 0x3c, !PT ;  /* 0x000000040504a212 */ /* 0x000fc800078e3cff */
[----:B------:R-:W-:-:S05]  /*7f150*/  @!P2 LOP3.LUT R5, R5, R4, RZ, 0x3c, !PT ;  /* 0x000000040505a212 */ /* 0x000fca00078e3cff */
[----:B------:R-:W2:Y:S01]  /*7f160*/  @!P2 LDG.E.U8 R3, desc[UR22][R4.64] ;  /* 0x000000160403a981 */ /* 0x000ea2000c1e1100 */
[----:B------:R-:W-:-:S03]  /*7f170*/  ISETP.GE.AND P3, PT, R31, R2, PT ;  /* 0x000000021f00720c */ /* 0x000fc60003f66270 */
[----:B--2---:R0:W-:Y:S04]  /*7f180*/  STL [R1+0x1964], R3 ;  /* 0x0019640301007387 */ /* 0x0041e80000100800 */
[----:B0-----:R-:W2:Y:S04]  /*7f190*/  LDL.LU R3, [R1+0x9210] ;  /* 0x0092100001037983 */ /* 0x001ea80000300800 */
[----:B------:R-:W3:Y:S04]  /*7f1a0*/  LDL R4, [R1+0x52e0] ;  /* 0x0052e00001047983 */ /* 0x000ee80000100800 */
[----:B------:R-:W3:Y:S01]  /*7f1b0*/  LDL R5, [R1+0x52e4] ;  /* 0x0052e40001057983 */ /* 0x000ee20000100800 */
[----:B----4-:R-:W-:-:S02]  /*7f1c0*/  PRMT R30, RZ, 0x7610, R30 ;  /* 0x00007610ff1e7816 */ /* 0x010fc4000000001e */
[----:B---3--:R-:W-:-:S04]  /*7f1d0*/  @!P3 LOP3.LUT R5, R5, R4, RZ, 0x3c, !PT ;  /* 0x000000040505b212 */ /* 0x008fc800078e3cff */
[----:B------:R-:W-:-:S04]  /*7f1e0*/  @!P3 LOP3.LUT R4, R5, R4, RZ, 0x3c, !PT ;  /* 0x000000040504b212 */ /* 0x000fc800078e3cff */
[----:B------:R-:W-:-:S05]  /*7f1f0*/  @!P3 LOP3.LUT R5, R5, R4, RZ, 0x3c, !PT ;  /* 0x000000040505b212 */ /* 0x000fca00078e3cff */
[----:B------:R-:W3:Y:S01]  /*7f200*/  @!P3 LDG.E.U8 R30, desc[UR22][R4.64] ;  /* 0x00000016041eb981 */ /* 0x000ee2000c1e1100 */
[----:B------:R-:W-:-:S03]  /*7f210*/  ISETP.GE.AND P0, PT, R31, R2, PT ;  /* 0x000000021f00720c */ /* 0x000fc60003f06270 */
[----:B---3--:R0:W-:Y:S04]  /*7f220*/  STL [R1+0x1960], R30 ;  /* 0x0019601e01007387 */ /* 0x0081e80000100800 */
[----:B0-----:R-:W3:Y:S04]  /*7f230*/  LDL.LU R30, [R1+0x920c] ;  /* 0x00920c00011e7983 */ /* 0x001ee80000300800 */
[----:B------:R-:W4:Y:S04]  /*7f240*/  LDL R4, [R1+0x5300] ;  /* 0x0053000001047983 */ /* 0x000f280000100800 */
[----:B------:R-:W4:Y:S01]  /*7f250*/  LDL R5, [R1+0x5304] ;  /* 0x0053040001057983 */ /* 0x000f220000100800 */
[----:B--2---:R-:W-:-:S02]  /*7f260*/  PRMT R3, RZ, 0x7610, R3 ;  /* 0x00007610ff037816 */ /* 0x004fc40000000003 */
[----:B----4-:R-:W-:-:S04]  /*7f270*/  @!P0 LOP3.LUT R5, R5, R4, RZ, 0x3c, !PT ;  /* 0x0000000405058212 */ /* 0x010fc800078e3cff */
[----:B------:R-:W-:-:S04]  /*7f280*/  @!P0 LOP3.LUT R4, R5, R4, RZ, 0x3c, !PT ;  /* 0x0000000405048212 */ /* 0x000fc800078e3cff */
[----:B------:R-:W-:-:S05]  /*7f290*/  @!P0 LOP3.LUT R5, R5, R4, RZ, 0x3c, !PT ;  /* 0x0000000405058212 */ /* 0x000fca00078e3cff */
[----:B------:R-:W2:Y:S01]  /*7f2a0*/  @!P0 LDG.E.U8 R3, desc[UR22][R4.64] ;  /* 0x0000001604038981 */ /* 0x000ea2000c1e1100 */
[----:B------:R-:W-:-:S03]  /*7f2b0*/  ISETP.GE.AND P1, PT, R31, R2, PT ;  /* 0x000000021f00720c */ /* 0x000fc60003f26270 */
[----:B--2---:R0:W-:Y:S04]  /*7f2c0*/  STL [R1+0x195c], R3 ;  /* 0x00195c0301007387 */ /* 0x0041e80000100800 */
[----:B0-----:R-:W2:Y:S04]  /*7f2d0*/  LDL.LU R3, [R1+0x9208] ;  /* 0x0092080001037983 */ /* 0x001ea80000300800 */
[----:B------:R-:W4:Y:S04]  /*7f2e0*/  LDL R4, [R1+0x5320] ;  /* 0x0053200001047983 */ /* 0x000f280000100800 */
[----:B------:R-:W4:Y:S01]  /*7f2f0*/  LDL R5, [R1+0x5324] ;  /* 0x0053240001057983 */ /* 0x000f220000100800 */
[----:B---3--:R-:W-:-:S02]  /*7f300*/  PRMT R30, RZ, 0x7610, R30 ;  /* 0x00007610ff1e7816 */ /* 0x008fc4000000001e */
[----:B----4-:R-:W-:-:S04]  /*7f310*/  @!P1 LOP3.LUT R5, R5, R4, RZ, 0x3c, !PT ;  /* 0x0000000405059212 */ /* 0x010fc800078e3cff */
        /* <DEDUP_REMOVED lines=1198> */
[----:B------:R-:W-:-:S02]  /*83e00*/  PRMT R12, RZ, 0x7610, R12 ;  /* 0x00007610ff0c7816 */ /* 0x000fc4000000000c */
[----:B----4-:R-:W-:-:S04]  /*83e10*/  @!P1 LOP3.LUT R5, R5, R4, RZ, 0x3c, !PT ;  /* 0x0000000405059212 */ /* 0x010fc800078e3cff */
[----:B------:R-:W-:-:S04]  /*83e20*/  @!P1 LOP3.LUT R4, R5, R4, RZ, 0x3c, !PT ;  /* 0x0000000405049212 */ /* 0x000fc800078e3cff */
[----:B------:R-:W-:-:S05]  /*83e30*/  @!P1 LOP3.LUT R5, R5, R4, RZ, 0x3c, !PT ;  /* 0x0000000405059212 */ /* 0x000fca00078e3cff */
[----:B------:R0:W4:Y:S04]  /*83e40*/  @!P1 LDG.E.U8 R12, desc[UR22][R4.64] ;  /* 0x00000016040c9981 */ /* 0x000128000c1e1100 */
[----:B------:R-:W0:Y:S04]  /*83e50*/  LDL R4, [R1+0x6220] ;  /* 0x0062200001047983 */ /* 0x000e280000100800 */
[----:B------:R-:W0:Y:S01]  /*83e60*/  LDL R5, [R1+0x6224] ;  /* 0x0062240001057983 */ /* 0x000e220000100800 */
[----:B------:R-:W-:Y:S02]  /*83e70*/  ISETP.GE.AND P2, PT, R31, R2, PT ;  /* 0x000000021f00720c */ /* 0x000fe40003f46270 */
[----:B--2---:R-:W-:-:S11]  /*83e80*/  PRMT R3, RZ, 0x7610, R3 ;  /* 0x00007610ff037816 */ /* 0x004fd60000000003 */
[----:B0-----:R-:W-:-:S04]  /*83e90*/  @!P2 LOP3.LUT R5, R5, R4, RZ, 0x3c, !PT ;  /* 0x000000040505a212 */ /* 0x001fc800078e3cff */
[----:B------:R-:W-:-:S04]  /*83ea0*/  @!P2 LOP3.LUT R4, R5, R4, RZ, 0x3c, !PT ;  /* 0x000000040504a212 */ /* 0x000fc800078e3cff */
[----:B------:R-:W-:-:S05]  /*83eb0*/  @!P2 LOP3.LUT R5, R5, R4, RZ, 0x3c, !PT ;  /* 0x000000040505a212 */ /* 0x000fca00078e3cff */
[----:B------:R-:W2:Y:S04]  /*83ec0*/  @!P2 LDG.E.U8 R3, desc[UR22][R4.64] ;  /* 0x000000160403a981 */ /* 0x000ea8000c1e1100 */
[----:B----4-:R-:W-:Y:S01]  /*83ed0*/  STL [R1+0xea8], R12 ;  /* 0x000ea80c01007387 */ /* 0x010fe20000100800 */
        /* <DEDUP_REMOVED lines=30> */
[----:B------:R-:W-:-:S04]  /*840c0*/  LOP3.LUT R12, R31, 0x20, RZ, 0xfc, !PT ;  /* 0x000000201f0c7812 */ /* 0x000fc800078efcff */
[----:B------:R-:W-:Y:S01]  /*840d0*/  ISETP.GE.AND P2, PT, R12, R2, PT ;  /* 0x000000020c00720c */ /* 0x000fe20003f46270 */
        /* <DEDUP_REMOVED lines=7564> */
[----:B------:R-:W-:-:S02]  /*a19a0*/  PRMT R26, RZ, 0x7610, R26 ;  /* 0x00007610ff1a7816 */ /* 0x000fc4000000001a */
[----:B----4-:R-:W-:-:S04]  /*a19b0*/  @!P0 LOP3.LUT R5, R5, R4, RZ, 0x3c, !PT ;  /* 0x0000000405058212 */ /* 0x010fc800078e3cff */
[----:B------:R-:W-:-:S04]  /*a19c0*/  @!P0 LOP3.LUT R4, R5, R4, RZ, 0x3c, !PT ;  /* 0x0000000405048212 */ /* 0x000fc800078e3cff */
[----:B------:R-:W-:-:S05]  /*a19d0*/  @!P0 LOP3.LUT R5, R5, R4, RZ, 0x3c, !PT ;  /* 0x0000000405058212 */ /* 0x000fca00078e3cff */
[----:B------:R-:W4:Y:S01]  /*a19e0*/  @!P0 LDG.E.U8 R26, desc[UR22][R4.64] ;  /* 0x00000016041a8981 */ /* 0x000f22000c1e1100 */
[----:B------:R-:W-:-:S03]  /*a19f0*/  ISETP.GE.AND P4, PT, R6, R2, PT ;  /* 0x000000020600720c */ /* 0x000fc60003f86270 */
[----:B----4-:R0:W-:Y:S04]  /*a1a00*/  STL [R1+0x13c], R26 ;  /* 0x00013c1a01007387 */ /* 0x0101e80000100800 */
[----:B0-----:R-:W4:Y:S04]  /*a1a10*/  LDL.LU R26, [R1+0x844c] ;  /* 0x00844c00011a7983 */ /* 0x001f280000300800 */
[----:B------:R-:W3:Y:S04]  /*a1a20*/  LDL R4, [R1+0x6860] ;  /* 0x0068600001047983 */ /* 0x000ee80000100800 */
[----:B------:R-:W3:Y:S01]  /*a1a30*/  LDL R5, [R1+0x6898] ;  /* 0x0068980001057983 */ /* 0x000ee20000100800 */
[----:B--2---:R-:W-:-:S02]  /*a1a40*/  PRMT R3, RZ, 0x7610, R3 ;  /* 0x00007610ff037816 */ /* 0x004fc40000000003 */
[----:B---3--:R-:W-:-:S04]  /*a1a50*/  @!P4 LOP3.LUT R5, R5, R4, RZ, 0x3c, !PT ;  /* 0x000000040505c212 */ /* 0x008fc800078e3cff */
[----:B------:R-:W-:-:S04]  /*a1a60*/  @!P4 LOP3.LUT R4, R5, R4, RZ, 0x3c, !PT ;  /* 0x000000040504c212 */ /* 0x000fc800078e3cff */
[----:B------:R-:W-:-:S05]  /*a1a70*/  @!P4 LOP3.LUT R5, R5, R4, RZ, 0x3c, !PT ;  /* 0x000000040505c212 */ /* 0x000fca00078e3cff */
[----:B------:R0:W2:Y:S04]  /*a1a80*/  @!P4 LDG.E.U8 R3, desc[UR22][R4.64] ;  /* 0x000000160403c981 */ /* 0x0000a8000c1e1100 */
[----:B------:R-:W0:Y:S04]  /*a1a90*/  LDL R4, [R1+0x6870] ;  /* 0x0068700001047983 */ /* 0x000e280000100800 */
[----:B------:R-:W0:Y:S01]  /*a1aa0*/  LDL R5, [R1+0x68ac] ;  /* 0x0068ac0001057983 */ /* 0x000e220000100800 */
[----:B------:R-:W-:Y:S02]  /*a1ab0*/  ISETP.GE.AND P1, PT, R12, R2, PT ;  /* 0x000000020c00720c */ /* 0x000fe40003f26270 */
[----:B------:R-:W-:-:S11]  /*a1ac0*/  PRMT R22, RZ, 0x7610, R22 ;  /* 0x00007610ff167816 */ /* 0x000fd60000000016 */
[----:B0-----:R-:W-:-:S04]  /*a1ad0*/  @!P1 LOP3.LUT R5, R5, R4, RZ, 0x3c, !PT ;  /* 0x0000000405059212 */ /* 0x001fc800078e3cff */
[----:B------:R-:W-:-:S04]  /*a1ae0*/  @!P1 LOP3.LUT R4, R5, R4, RZ, 0x3c, !PT ;  /* 0x0000000405049212 */ /* 0x000fc800078e3cff */
[----:B------:R-:W-:-:S05]  /*a1af0*/  @!P1 LOP3.LUT R5, R5, R4, RZ, 0x3c, !PT ;  /* 0x0000000405059212 */ /* 0x000fca00078e3cff */
[----:B------:R-:W3:Y:S04]  /*a1b00*/  @!P1 LDG.E.U8 R22, desc[UR22][R4.64] ;  /* 0x0000001604169981 */ /* 0x000ee8000c1e1100 */
[----:B--2---:R0:W-:Y:S04]  /*a1b10*/  STL [R1+0x138], R3 ;  /* 0x0001380301007387 */ /* 0x0041e80000100800 */
[----:B0-----:R-:W2:Y:S04]  /*a1b20*/  LDL R3, [R1+0x5264] ;  /* 0x0052640001037983 */ /* 0x001ea80000100800 */
[----:B---3--:R0:W-:Y:S04]  /*a1b30*/  STL [R1+0x134], R22 ;  /* 0x0001341601007387 */ /* 0x0081e80000100800 */
[----:B0-----:R-:W3:Y:S04]  /*a1b40*/  LDL.LU R22, [R1+0x8448] ;  /* 0x0084480001167983 */ /* 0x001ee80000300800 */
[----:B------:R-:W4:Y:S04]  /*a1b50*/  LDL R4, [R1+0x6884] ;  /* 0x0068840001047983 */ /* 0x000f280000100800 */
[----:B------:R-:W4:Y:S01]  /*a1b60*/  LDL R5, [R1+0x68a8] ;  /* 0x0068a80001057983 */ /* 0x000f220000100800 */
[----:B------:R-:W-:-:S02]  /*a1b70*/  ISETP.GE.AND P2, PT, R27, R2, PT ;  /* 0x000000021b00720c */ /* 0x000fc40003f46270 */
[----:B------:R-:W-:-:S11]  /*a1b80*/  PRMT R20, RZ, 0x7610, R20 ;  /* 0x00007610ff147816 */ /* 0x000fd60000000014 */
[----:B----4-:R-:W-:-:S04]  /*a1b90*/  @!P2 LOP3.LUT R5, R5, R4, RZ, 0x3c, !PT ;  /* 0x000000040505a212 */ /* 0x010fc800078e3cff */
[----:B------:R-:W-:-:S04]  /*a1ba0*/  @!P2 LOP3.LUT R4, R5, R4, RZ, 0x3c, !PT ;  /* 0x000000040504a212 */ /* 0x000fc800078e3cff */
[----:B------:R-:W-:-:S05]  /*a1bb0*/  @!P2 LOP3.LUT R5, R5, R4, RZ, 0x3c, !PT ;  /* 0x000000040505a212 */ /* 0x000fca00078e3cff */
[----:B------:R-:W4:Y:S01]  /*a1bc0*/  @!P2 LDG.E.U8 R20, desc[UR22][R4.64] ;  /* 0x000000160414a981 */ /* 0x000f22000c1e1100 */
[----:B------:R-:W-:-:S03]  /*a1bd0*/  ISETP.GE.AND P0, PT, R31, R2, PT ;  /* 0x000000021f00720c */ /* 0x000fc60003f06270 */
[----:B------:R-:W3:Y:S01]  /*a1be0*/  LDL.LU R31, [R1+0x8444] ;  /* 0x00844400011f7983 */ /* 0x000ee20000300800 */
[----:B------:R-:W-:-:S03]  /*a1bf0*/  ISETP.GE.AND P3, PT, R6, R2, PT ;  /* 0x000000020600720c */ /* 0x000fc60003f66270 */
[----:B----4-:R0:W-:Y:S04]  /*a1c00*/  STL [R1+0x130], R20 ;  /* 0x0001301401007387 */ /* 0x0101e80000100800 */
[----:B0-----:R-:W4:Y:S04]  /*a1c10*/  LDL.LU R20, [R1+0x8440] ;  /* 0x0084400001147983 */ /* 0x001f280000300800 */
[----:B------:R-:W2:Y:S04]  /*a1c20*/  LDL R4, [R1+0x6880] ;  /* 0x0068800001047983 */ /* 0x000ea80000100800 */
[----:B------:R-:W2:Y:S01]  /*a1c30*/  LDL R5, [R1+0x68b8] ;  /* 0x0068b80001057983 */ /* 0x000ea20000100800 */
[----:B------:R-:W-:-:S02]  /*a1c40*/  PRMT R24, RZ, 0x7610, R24 ;  /* 0x00007610ff187816 */ /* 0x000fc40000000018 */
[----:B--2---:R-:W-:-:S04]  /*a1c50*/  @!P3 LOP3.LUT R5, R5, R4, RZ, 0x3c, !PT ;  /* 0x000000040505b212 */ /* 0x004fc800078e3cff */
[----:B------:R-:W-:-:S04]  /*a1c60*/  @!P3 LOP3.LUT R4, R5, R4, RZ, 0x3c, !PT ;  /* 0x000000040504b212 */ /* 0x000fc800078e3cff */
[----:B------:R-:W-:-:S05]  /*a1c70*/  @!P3 LOP3.LUT R5, R5, R4, RZ, 0x3c, !PT ;  /* 0x000000040505b212 */ /* 0x000fca00078e3cff */
[----:B------:R-:W2:Y:S01]  /*a1c80*/  @!P3 LDG.E.U8 R24, desc[UR22][R4.64] ;  /* 0x000000160418b981 */ /* 0x000ea2000c1e1100 */
[CC--:B------:R-:W-:Y:S02]  /*a1c90*/  ISETP.GE.AND P1, PT, R12.reuse, R2.reuse, PT ;  /* 0x000000020c00720c */ /* 0x0c0fe40003f26270 */
[-C--:B------:R-:W-:Y:S02]  /*a1ca0*/  ISETP.GE.AND P4, PT, R12, R2.reuse, PT ;  /* 0x000000020c00720c */ /* 0x080fe40003f86270 */
[CC--:B------:R-:W-:Y:S02]  /*a1cb0*/  ISETP.GE.AND P2, PT, R27.reuse, R2.reuse, PT ;  /* 0x000000021b00720c */ /* 0x0c0fe40003f46270 */
[-C--:B------:R-:W-:Y:S02]  /*a1cc0*/  ISETP.GE.AND P5, PT, R27, R2.reuse, PT ;  /* 0x000000021b00720c */ /* 0x080fe40003fa6270 */
[CC--:B------:R-:W-:Y:S02]  /*a1cd0*/  ISETP.GE.AND P3, PT, R6.reuse, R2.reuse, PT ;  /* 0x000000020600720c */ /* 0x0c0fe40003f66270 */
[----:B------:R-:W-:Y:S01]  /*a1ce0*/  ISETP.GE.AND P6, PT, R6, R2, PT ;  /* 0x000000020600720c */ /* 0x000fe20003fc6270 */
[----:B--2---:R0:W-:Y:S04]  /*a1cf0*/  STL [R1+0x12c], R24 ;  /* 0x00012c1801007387 */ /* 0x0041e80000100800 */
[----:B0-----:R-:W2:Y:S04]  /*a1d00*/  LDL.LU R24, [R1+0x843c] ;  /* 0x00843c0001187983 */ /* 0x001ea80000300800 */
[----:B------:R-:W2:Y:S04]  /*a1d10*/  LDL.LU R12, [R1+0x8438] ;  /* 0x00843800010c7983 */ /* 0x000ea80000300800 */
[----:B------:R-:W2:Y:S04]  /*a1d20*/  LDL.LU R27, [R1+0x8434] ;  /* 0x00843400011b7983 */ /* 0x000ea80000300800 */
[----:B------:R-:W2:Y:S04]  /*a1d30*/  LDL.LU R6, [R1+0x8430] ;  /* 0x0084300001067983 */ /* 0x000ea80000300800 */
[----:B------:R-:W3:Y:S01]  /*a1d40*/  LDL R2, [R1+0x5260] ;  /* 0x0052600001027983 */ /* 0x000ee20000100800 */
[----:B------:R-:W-:-:S02]  /*a1d50*/  PRMT R11, RZ, 0x7610, R11 ;  /* 0x00007610ff0b7816 */ /* 0x000fc4000000000b */
[----:B---3--:R-:W-:-:S04]  /*a1d60*/  @!P0 LOP3.LUT R3, R3, R2, RZ, 0x3c, !PT ;  /* 0x0000000203038212 */ /* 0x008fc800078e3cff */
[----:B------:R-:W-:-:S04]  /*a1d70*/  @!P0 LOP3.LUT R2, R3, R2, RZ, 0x3c, !PT ;  /* 0x0000000203028212 */ /* 0x000fc800078e3cff */
[----:B------:R-:W-:-:S05]  /*a1d80*/  @!P0 LOP3.LUT R3, R3, R2, RZ, 0x3c, !PT ;  /* 0x0000000203038212 */ /* 0x000fca00078e3cff */
[----:B------:R-:W3:Y:S04]  /*a1d90*/  @!P0 LDG.E.U8 R11, desc[UR22][R2.64] ;  /* 0x00000016020b8981 */ /* 0x000ee8000c1e1100 */
        /* <DEDUP_REMOVED lines=17> */
[----:B------:R-:W2:Y:S04]  /*a1eb0*/  @!P0 LDG.E.U8 R7, desc[UR22][R2.64] ;  /* 0x0000001602078981 */ /* 0x000ea8000c1e1100 */
[----:B--2---:R0:W-:Y:S04]  /*a1ec0*/  STL [R1+0x120], R7 ;  /* 0x0001200701007387 */ /* 0x0041e80000100800 */
[----:B0-----:R-:W2:Y:S04]  /*a1ed0*/  LDL.LU R7, [R1+0x8424] ;  /* 0x0084240001077983 */ /* 0x001ea80000300800 */
[----:B------:R-:W3:Y:S04]  /*a1ee0*/  LDL R2, [R1+0x5200] ;  /* 0x0052000001027983 */ /* 0x000ee80000100800 */
        /* <DEDUP_REMOVED lines=248> */
[----:B------:R0:W3:Y:S04]  /*a2e70*/  @!P0 LDG.E.U8 R30, desc[UR22][R2.64] ;  /* 0x00000016021e8981 */ /* 0x0000e8000c1e1100 */
[----:B------:R-:W0:Y:S04]  /*a2e80*/  LDL R2, [R1+0x4e80] ;  /* 0x004e800001027983 */ /* 0x000e280000100800 */
[----:B------:R-:W0:Y:S01]  /*a2e90*/  LDL R3, [R1+0x4e84] ;  /* 0x004e840001037983 */ /* 0x000e220000100800 */
[----:B------:R-:W-:Y:S02]  /*a2ea0*/  PRMT R33, RZ, 0x7610, R33 ;  /* 0x00007610ff217816 */ /* 0x000fe40000000021 */
[----:B0-----:R-:W-:-:S04]  /*a2eb0*/  @!P0 LOP3.LUT R3, R3, R2, RZ, 0x3c, !PT ;  /* 0x0000000203038212 */ /* 0x001fc800078e3cff */
[----:B------:R-:W-:-:S04]  /*a2ec0*/  @!P0 LOP3.LUT R2, R3, R2, RZ, 0x3c, !PT ;  /* 0x0000000203028212 */ /* 0x000fc800078e3cff */
[----:B------:R-:W-:-:S05]  /*a2ed0*/  @!P0 LOP3.LUT R3, R3, R2, RZ, 0x3c, !PT ;  /* 0x0000000203038212 */ /* 0x000fca00078e3cff */
[----:B------:R-:W4:Y:S04]  /*a2ee0*/  @!P0 LDG.E.U8 R33, desc[UR22][R2.64] ;  /* 0x0000001602218981 */ /* 0x000f28000c1e1100 */
[----:B---3--:R0:W-:Y:S04]  /*a2ef0*/  STL [R1+0xb0], R30 ;  /* 0x0000b01e01007387 */ /* 0x0081e80000100800 */
[----:B0-----:R-:W3:Y:S04]  /*a2f00*/  LDL R30, [R1+0x4de4] ;  /* 0x004de400011e7983 */ /* 0x001ee80000100800 */
        /* <DEDUP_REMOVED lines=36> */
[----:B------:R-:W-:-:S03]  /*a3150*/  PRMT R26, RZ, 0x7610, R26 ;  /* 0x00007610ff1a7816 */ /* 0x000fc6000000001a */
[----:B--2---:R0:W-:Y:S04]  /*a3160*/  STL [R1+0x9c], R34 ;  /* 0x00009c2201007387 */ /* 0x0041e80000100800 */
[----:B0-----:R-:W2:Y:S04]  /*a3170*/  LDL.LU R34, [R1+0x83a4] ;  /* 0x0083a40001227983 */ /* 0x001ea80000300800 */
[----:B------:R-:W3:Y:S01]  /*a3180*/  LDL R3, [R1+0x4de0] ;  /* 0x004de00001037983 */ /* 0x000ee20000100800 */
[----:B------:R-:W-:Y:S01]  /*a3190*/  @!P0 IMAD.MOV.U32 R2, RZ, RZ, R30 ;  /* 0x000000ffff028224 */ /* 0x000fe200078e001e */
[----:B------:R-:W-:-:S02]  /*a31a0*/  PRMT R36, RZ, 0x7610, R36 ;  /* 0x00007610ff247816 */ /* 0x000fc40000000024 */
[----:B------:R-:W4:Y:S04]  /*a31b0*/  LDL R30, [R1+0x4d20] ;  /* 0x004d2000011e7983 */ /* 0x000f280000100800 */
[----:B---3--:R0:W3:Y:S04]  /*a31c0*/  @!P0 LDG.E.U8 R26, desc[UR22][R2.64] ;  /* 0x00000016021a8981 */ /* 0x0080e8000c1e1100 */
[----:B------:R-:W0:Y:S04]  /*a31d0*/  LDL R2, [R1+0x4dc0] ;  /* 0x004dc00001027983 */ /* 0x000e280000100800 */
[----:B------:R-:W0:Y:S02]  /*a31e0*/  LDL R3, [R1+0x4dc4] ;  /* 0x004dc40001037983 */ /* 0x000e240000100800 */
[----:B0-----:R-:W-:-:S04]  /*a31f0*/  @!P0 LOP3.LUT R3, R3, R2, RZ, 0x3c, !PT ;  /* 0x0000000203038212 */ /* 0x001fc800078e3cff */
[----:B------:R-:W-:-:S04]  /*a3200*/  @!P0 LOP3.LUT R2, R3, R2, RZ, 0x3c, !PT ;  /* 0x0000000203028212 */ /* 0x000fc800078e3cff */
[----:B------:R-:W-:-:S05]  /*a3210*/  @!P0 LOP3.LUT R3, R3, R2, RZ, 0x3c, !PT ;  /* 0x0000000203038212 */ /* 0x000fca00078e3cff */
[----:B------:R-:W2:Y:S04]  /*a3220*/  @!P0 LDG.E.U8 R36, desc[UR22][R2.64] ;  /* 0x0000001602248981 */ /* 0x000ea8000c1e1100 */
[----:B---3--:R0:W-:Y:S04]  /*a3230*/  STL [R1+0x98], R26 ;  /* 0x0000981a01007387 */ /* 0x0081e80000100800 */
[----:B0-----:R-:W3:Y:S04]  /*a3240*/  LDL R26, [R1+0x4d24] ;  /* 0x004d2400011a7983 */ /* 0x001ee80000100800 */
        /* <DEDUP_REMOVED lines=29> */
[----:B------:R-:W4:Y:S04]  /*a3420*/  LDL R2, [R1+0x4d40] ;  /* 0x004d400001027983 */ /* 0x000f280000100800 */
[----:B------:R-:W4:Y:S01]  /*a3430*/  LDL R3, [R1+0x4d44] ;  /* 0x004d440001037983 */ /* 0x000f220000100800 */
[----:B------:R-:W-:-:S02]  /*a3440*/  PRMT R44, RZ, 0x7610, R44 ;  /* 0x00007610ff2c7816 */ /* 0x000fc4000000002c */
[----:B------:R-:W-:Y:S02]  /*a3450*/  PRMT R46, RZ, 0x7610, R46 ;  /* 0x00007610ff2e7816 */ /* 0x000fe4000000002e */
[----:B----4-:R-:W-:-:S04]  /*a3460*/  @!P0 LOP3.LUT R3, R3, R2, RZ, 0x3c, !PT ;  /* 0x0000000203038212 */ /* 0x010fc800078e3cff */
[----:B------:R-:W-:-:S04]  /*a3470*/  @!P0 LOP3.LUT R2, R3, R2, RZ, 0x3c, !PT ;  /* 0x0000000203028212 */ /* 0x000fc800078e3cff */
[----:B------:R-:W-:-:S05]  /*a3480*/  @!P0 LOP3.LUT R3, R3, R2, RZ, 0x3c, !PT ;  /* 0x0000000203038212 */ /* 0x000fca00078e3cff */
[----:B------:R0:W4:Y:S02]  /*a3490*/  @!P0 LDG.E.U8 R44, desc[UR22][R2.64] ;  /* 0x00000016022c8981 */ /* 0x000124000c1e1100 */
[----:B0-----:R-:W-:Y:S02]  /*a34a0*/  @!P0 IMAD.MOV.U32 R2, RZ, RZ, R26 ;  /* 0x000000ffff028224 */ /* 0x001fe400078e001a */
[----:B------:R-:W-:-:S05]  /*a34b0*/  @!P0 IMAD.MOV.U32 R3, RZ, RZ, R30 ;  /* 0x000000ffff038224 */ /* 0x000fca00078e001e */
[----:B------:R-:W3:Y:S04]  /*a34c0*/  @!P0 LDG.E.U8 R46, desc[UR22][R2.64] ;  /* 0x00000016022e8981 */ /* 0x000ee8000c1e1100 */
[----:B----4-:R0:W-:Y:S04]  /*a34d0*/  STL [R1+0x84], R44 ;  /* 0x0000842c01007387 */ /* 0x0101e80000100800 */
[----:B0-----:R-:W4:Y:S04]  /*a34e0*/  LDL.LU R44, [R1+0x8390] ;  /* 0x00839000012c7983 */ /* 0x001f280000300800 */
[----:B------:R-:W2:Y:S04]  /*a34f0*/  LDL R30, [R1+0x4c80] ;  /* 0x004c8000011e7983 */ /* 0x000ea80000100800 */
[----:B------:R-:W4:Y:S04]  /*a3500*/  LDL R26, [R1+0x4c84] ;  /* 0x004c8400011a7983 */ /* 0x000f280000100800 */
        /* <DEDUP_REMOVED lines=30> */
[----:B------:R-:W-:-:S02]  /*a36f0*/  PRMT R52, RZ, 0x7610, R52 ;  /* 0x00007610ff347816 */ /* 0x000fc40000000034 */
[----:B0-----:R-:W-:-:S04]  /*a3700*/  @!P0 LOP3.LUT R3, R3, R2, RZ, 0x3c, !PT ;  /* 0x0000000203038212 */ /* 0x001fc800078e3cff */
[----:B------:R-:W-:-:S04]  /*a3710*/  @!P0 LOP3.LUT R2, R3, R2, RZ, 0x3c, !PT ;  /* 0x0000000203028212 */ /* 0x000fc800078e3cff */
[----:B------:R-:W-:-:S05]  /*a3720*/  @!P0 LOP3.LUT R3, R3, R2, RZ, 0x3c, !PT ;  /* 0x0000000203038212 */ /* 0x000fca00078e3cff */
[----:B------:R0:W2:Y:S02]  /*a3730*/  @!P0 LDG.E.U8 R31, desc[UR22][R2.64] ;  /* 0x00000016021f8981 */ /* 0x0000a4000c1e1100 */
[----:B0-----:R-:W-:Y:S02]  /*a3740*/  @!P0 IMAD.MOV.U32 R2, RZ, RZ, R26 ;  /* 0x000000ffff028224 */ /* 0x001fe400078e001a */
[----:B------:R-:W-:-:S05]  /*a3750*/  @!P0 IMAD.MOV.U32 R3, RZ, RZ, R30 ;  /* 0x000000ffff038224 */ /* 0x000fca00078e001e */
[----:B------:R-:W4:Y:S04]  /*a3760*/  @!P0 LDG.E.U8 R52, desc[UR22][R2.64] ;  /* 0x0000001602348981 */ /* 0x000f28000c1e1100 */
[----:B---3--:R0:W-:Y:S04]  /*a3770*/  STL [R1+0x74], R22 ;  /* 0x0000741601007387 */ /* 0x0081e80000100800 */
[----:B0-----:R-:W3:Y:S04]  /*a3780*/  LDL R22, [R1+0x4c24] ;  /* 0x004c240001167983 */ /* 0x001ee80000100800 */
[----:B--2---:R0:W-:Y:S04]  /*a3790*/  STL [R1+0x70], R31 ;  /* 0x0000701f01007387 */ /* 0x0041e80000100800 */
[----:B------:R-:W2:Y:S04]  /*a37a0*/  LDL R30, [R1+0x4be0] ;  /* 0x004be000011e7983 */ /* 0x000ea80000100800 */
[----:B------:R-:W2:Y:S04]  /*a37b0*/  LDL R26, [R1+0x4be4] ;  /* 0x004be400011a7983 */ /* 0x000ea80000100800 */
[----:B0-----:R-:W2:Y:S04]  /*a37c0*/  LDL R31, [R1+0x4c04] ;  /* 0x004c0400011f7983 */ /* 0x001ea80000100800 */
        /* <DEDUP_REMOVED lines=21> */
[----:B------:R-:W4:Y:S01]  /*a3920*/  LDL R3, [R1+0x4c20] ;  /* 0x004c200001037983 */ /* 0x000f220000100800 */
[----:B------:R-:W-:-:S03]  /*a3930*/  @!P0 IMAD.MOV.U32 R2, RZ, RZ, R22 ;  /* 0x000000ffff028224 */ /* 0x000fc600078e0016 */
[----:B------:R-:W3:Y:S04]  /*a3940*/  LDL R22, [R1+0x4ba4] ;  /* 0x004ba40001167983 */ /* 0x000ee80000100800 */
[----:B----4-:R-:W4:Y:S01]  /*a3950*/  @!P0 LDG.E.U8 R56, desc[UR22][R2.64] ;  /* 0x0000001602388981 */ /* 0x010f22000c1e1100 */
[----:B------:R-:W-:-:S03]  /*a3960*/  PRMT R20, RZ, 0x7610, R20 ;  /* 0x00007610ff147816 */ /* 0x000fc60000000014 */
[----:B----4-:R0:W-:Y:S04]  /*a3970*/  STL [R1+0x60], R56 ;  /* 0x0000603801007387 */ /* 0x0101e80000100800 */
[----:B0-----:R-:W4:Y:S04]  /*a3980*/  LDL.LU R56, [R1+0x8374] ;  /* 0x0083740001387983 */ /* 0x001f280000300800 */
[----:B------:R-:W2:Y:S01]  /*a3990*/  LDL R3, [R1+0x4c00] ;  /* 0x004c000001037983 */ /* 0x000ea20000100800 */
[----:B------:R-:W-:Y:S01]  /*a39a0*/  @!P0 IMAD.MOV.U32 R2, RZ, RZ, R31 ;  /* 0x000000ffff028224 */ /* 0x000fe200078e001f */
[----:B------:R-:W-:-:S04]  /*a39b0*/  PRMT R24, RZ, 0x7610, R24 ;  /* 0x00007610ff187816 */ /* 0x000fc80000000018 */
[----:B--2---:R0:W2:Y:S02]  /*a39c0*/  @!P0 LDG.E.U8 R20, desc[UR22][R2.64] ;  /* 0x0000001602148981 */ /* 0x0040a4000c1e1100 */
[----:B0-----:R-:W-:Y:S02]  /*a39d0*/  @!P0 IMAD.MOV.U32 R2, RZ, RZ, R26 ;  /* 0x000000ffff028224 */ /* 0x001fe400078e001a */
[----:B------:R-:W-:-:S05]  /*a39e0*/  @!P0 IMAD.MOV.U32 R3, RZ, RZ, R30 ;  /* 0x000000ffff038224 */ /* 0x000fca00078e001e */
[----:B------:R0:W3:Y:S04]  /*a39f0*/  @!P0 LDG.E.U8 R24, desc[UR22][R2.64] ;  /* 0x0000001602188981 */ /* 0x0000e8000c1e1100 */
[----:B--2---:R1:W-:Y:S04]  /*a3a00*/  STL [R1+0x5c], R20 ;  /* 0x00005c1401007387 */ /* 0x0043e80000100800 */
[----:B------:R-:W0:Y:S04]  /*a3a10*/  LDL R2, [R1+0x4bc0] ;  /* 0x004bc00001027983 */ /* 0x000e280000100800 */
[----:B------:R-:W0:Y:S01]  /*a3a20*/  LDL R3, [R1+0x4bc4] ;  /* 0x004bc40001037983 */ /* 0x000e220000100800 */
[----:B------:R-:W-:-:S03]  /*a3a30*/  PRMT R0, RZ, 0x7610, R0 ;  /* 0x00007610ff007816 */ /* 0x000fc60000000000 */
[----:B------:R-:W2:Y:S04]  /*a3a40*/  LDL R31, [R1+0x4b60] ;  /* 0x004b6000011f7983 */ /* 0x000ea80000100800 */
[----:B------:R-:W4:Y:S04]  /*a3a50*/  LDL R30, [R1+0x4b64] ;  /* 0x004b6400011e7983 */ /* 0x000f280000100800 */
[----:B------:R-:W2:Y:S04]  /*a3a60*/  LDL R26, [R1+0x4b40] ;  /* 0x004b4000011a7983 */ /* 0x000ea80000100800 */
[----:B-1----:R-:W4:Y:S01]  /*a3a70*/  LDL R20, [R1+0x4b84] ;  /* 0x004b840001147983 */ /* 0x002f220000100800 */
        /* <DEDUP_REMOVED lines=8> */
[----:B------:R-:W4:Y:S01]  /*a3b00*/  LDL R3, [R1+0x4ba0] ;  /* 0x004ba00001037983 */ /* 0x000f220000100800 */
[----:B------:R-:W-:Y:S01]  /*a3b10*/  PRMT R5, RZ, 0x7610, R5 ;  /* 0x00007610ff057816 */ /* 0x000fe20000000005 */
[----:B------:R-:W-:Y:S01]  /*a3b20*/  @!P0 IMAD.MOV.U32 R2, RZ, RZ, R22 ;  /* 0x000000ffff028224 */ /* 0x000fe200078e0016 */
[----:B------:R-:W-:-:S02]  /*a3b30*/  PRMT R12, RZ, 0x7610, R12 ;  /* 0x00007610ff0c7816 */ /* 0x000fc4000000000c */
[----:B------:R-:W-:Y:S02]  /*a3b40*/  PRMT R27, RZ, 0x7610, R27 ;  /* 0x00007610ff1b7816 */ /* 0x000fe4000000001b */
[----:B------:R-:W-:Y:S01]  /*a3b50*/  PRMT R6, RZ, 0x7610, R6 ;  /* 0x00007610ff067816 */ /* 0x000fe20000000006 */
[----:B------:R-:W2:Y:S04]  /*a3b60*/  LDL R22, [R1+0x4b20] ;  /* 0x004b200001167983 */ /* 0x000ea80000100800 */
[----:B----4-:R0:W4:Y:S04]  /*a3b70*/  @!P0 LDG.E.U8 R5, desc[UR22][R2.64] ;  /* 0x0000001602058981 */ /* 0x010128000c1e1100 */
[----:B------:R-:W3:Y:S01]  /*a3b80*/  LDL R3, [R1+0x4b80] ;  /* 0x004b800001037983 */ /* 0x000ee20000100800 */
[----:B0-----:R-:W-:-:S05]  /*a3b90*/  @!P0 IMAD.MOV.U32 R2, RZ, RZ, R20 ;  /* 0x000000ffff028224 */ /* 0x001fca00078e0014 */
[----:B---3--:R0:W3:Y:S02]  /*a3ba0*/  @!P0 LDG.E.U8 R12, desc[UR22][R2.64] ;  /* 0x00000016020c8981 */ /* 0x0080e4000c1e1100 */
[----:B0-----:R-:W-:Y:S02]  /*a3bb0*/  @!P0 IMAD.MOV.U32 R2, RZ, RZ, R30 ;  /* 0x000000ffff028224 */ /* 0x001fe400078e001e */
[----:B------:R-:W-:-:S05]  /*a3bc0*/  @!P0 IMAD.MOV.U32 R3, RZ, RZ, R31 ;  /* 0x000000ffff038224 */ /* 0x000fca00078e001f */
[----:B------:R0:W2:Y:S02]  /*a3bd0*/  @!P0 LDG.E.U8 R27, desc[UR22][R2.64] ;  /* 0x00000016021b8981 */ /* 0x0000a4000c1e1100 */
[----:B0-----:R-:W-:Y:S02]  /*a3be0*/  @!P0 IMAD.MOV.U32 R2, RZ, RZ, R24 ;  /* 0x000000ffff028224 */ /* 0x001fe400078e0018 */
[----:B------:R-:W-:-:S05]  /*a3bf0*/  @!P0 IMAD.MOV.U32 R3, RZ, RZ, R26 ;  /* 0x000000ffff038224 */ /* 0x000fca00078e001a */
[----:B------:R-:W2:Y:S04]  /*a3c00*/  @!P0 LDG.E.U8 R6, desc[UR22][R2.64] ;  /* 0x0000001602068981 */ /* 0x000ea8000c1e1100 */
[----:B----4-:R0:W-:Y:S04]  /*a3c10*/  STL [R1+0x50], R5 ;  /* 0x0000500501007387 */ /* 0x0101e80000100800 */
[----:B------:R-:W4:Y:S04]  /*a3c20*/  LDL R20, [R1+0x4b00] ;  /* 0x004b000001147983 */ /* 0x000f280000100800 */
[----:B0-----:R-:W4:Y:S04]  /*a3c30*/  LDL R5, [R1+0x4b24] ;  /* 0x004b240001057983 */ /* 0x001f280000100800 */
[----:B---3--:R0:W-:Y:S04]  /*a3c40*/  STL [R1+0x4c], R12 ;  /* 0x00004c0c01007387 */ /* 0x0081e80000100800 */
[----:B0-----:R-:W3:Y:S04]  /*a3c50*/  LDL R12, [R1+0x4b04] ;  /* 0x004b0400010c7983 */ /* 0x001ee80000100800 */
[----:B--2---:R0:W-:Y:S04]  /*a3c60*/  STL [R1+0x48], R27 ;  /* 0x0000481b01007387 */ /* 0x0041e80000100800 */
[----:B------:R-:W2:Y:S04]  /*a3c70*/  LDL R26, [R1+0x4ae4] ;  /* 0x004ae400011a7983 */ /* 0x000ea80000100800 */
[----:B------:R-:W2:Y:S04]  /*a3c80*/  LDL R24, [R1+0x4ac0] ;  /* 0x004ac00001187983 */ /* 0x000ea80000100800 */
[----:B0-----:R-:W2:Y:S04]  /*a3c90*/  LDL R27, [R1+0x4ae0] ;  /* 0x004ae000011b7983 */ /* 0x001ea80000100800 */
[----:B------:R0:W-:Y:S04]  /*a3ca0*/  STL [R1+0x44], R6 ;  /* 0x0000440601007387 */ /* 0x0001e80000100800 */
[----:B0-----:R-:W2:Y:S01]  /*a3cb0*/  LDL R6, [R1+0x4ac4] ;  /* 0x004ac40001067983 */ /* 0x001ea20000100800 */
[----:B------:R-:W-:Y:S01]  /*a3cc0*/  PRMT R4, RZ, 0x7610, R4 ;  /* 0x00007610ff047816 */ /* 0x000fe20000000004 */
[----:B----4-:R-:W-:-:S02]  /*a3cd0*/  @!P0 IMAD.MOV.U32 R2, RZ, RZ, R5 ;  /* 0x000000ffff028224 */ /* 0x010fc400078e0005 */
[----:B------:R-:W-:Y:S01]  /*a3ce0*/  @!P0 IMAD.MOV.U32 R3, RZ, RZ, R22 ;  /* 0x000000ffff038224 */ /* 0x000fe200078e0016 */
[----:B------:R-:W-:Y:S02]  /*a3cf0*/  PRMT R11, RZ, 0x7610, R11 ;  /* 0x00007610ff0b7816 */ /* 0x000fe4000000000b */
[----:B------:R-:W-:Y:S02]  /*a3d00*/  PRMT R25, RZ, 0x7610, R25 ;  /* 0x00007610ff197816 */ /* 0x000fe40000000019 */
[----:B------:R-:W-:Y:S01]  /*a3d10*/  PRMT R7, RZ, 0x7610, R7 ;  /* 0x00007610ff077816 */ /* 0x000fe20000000007 */
[----:B------:R-:W4:Y:S04]  /*a3d20*/  LDL R5, [R1+0x4aa0] ;  /* 0x004aa00001057983 */ /* 0x000f280000100800 */
[----:B------:R0:W4:Y:S02]  /*a3d30*/  @!P0 LDG.E.U8 R4, desc[UR22][R2.64] ;  /* 0x0000001602048981 */ /* 0x000124000c1e1100 */
[----:B0-----:R-:W-:-:S02]  /*a3d40*/  @!P0 IMAD.MOV.U32 R3, RZ, RZ, R20 ;  /* 0x000000ffff038224 */ /* 0x001fc400078e0014 */
[----:B---3--:R-:W-:-:S05]  /*a3d50*/  @!P0 IMAD.MOV.U32 R2, RZ, RZ, R12 ;  /* 0x000000ffff028224 */ /* 0x008fca00078e000c */
[----:B------:R2:W3:Y:S02]  /*a3d60*/  @!P0 LDG.E.U8 R11, desc[UR22][R2.64] ;  /* 0x00000016020b8981 */ /* 0x0004e4000c1e1100 */
[----:B--2---:R-:W-:Y:S02]  /*a3d70*/  @!P0 IMAD.MOV.U32 R2, RZ, RZ, R26 ;  /* 0x000000ffff028224 */ /* 0x004fe400078e001a */
[----:B------:R-:W-:-:S05]  /*a3d80*/  @!P0 IMAD.MOV.U32 R3, RZ, RZ, R27 ;  /* 0x000000ffff038224 */ /* 0x000fca00078e001b */
[----:B------:R0:W2:Y:S02]  /*a3d90*/  @!P0 LDG.E.U8 R25, desc[UR22][R2.64] ;  /* 0x0000001602198981 */ /* 0x0000a4000c1e1100 */
[----:B0-----:R-:W-:Y:S02]  /*a3da0*/  @!P0 IMAD.MOV.U32 R3, RZ, RZ, R24 ;  /* 0x000000ffff038224 */ /* 0x001fe400078e0018 */
[----:B------:R-:W-:-:S05]  /*a3db0*/  @!P0 IMAD.MOV.U32 R2, RZ, RZ, R6 ;  /* 0x000000ffff028224 */ /* 0x000fca00078e0006 */
[----:B------:R-:W2:Y:S04]  /*a3dc0*/  @!P0 LDG.E.U8 R7, desc[UR22][R2.64] ;  /* 0x0000001602078981 */ /* 0x000ea8000c1e1100 */
[----:B----4-:R0:W-:Y:S04]  /*a3dd0*/  STL [R1+0x40], R4 ;  /* 0x0000400401007387 */ /* 0x0101e80000100800 */
[----:B------:R-:W4:Y:S04]  /*a3de0*/  LDL R22, [R1+0x4a80] ;  /* 0x004a800001167983 */ /* 0x000f280000100800 */
[----:B------:R-:W4:Y:S04]  /*a3df0*/  LDL R20, [R1+0x4a84] ;  /* 0x004a840001147983 */ /* 0x000f280000100800 */
[----:B------:R-:W4:Y:S04]  /*a3e00*/  LDL R12, [R1+0x4a60] ;  /* 0x004a6000010c7983 */ /* 0x000f280000100800 */
[----:B0-----:R-:W4:Y:S04]  /*a3e10*/  LDL R4, [R1+0x4aa4] ;  /* 0x004aa40001047983 */ /* 0x001f280000100800 */
[----:B---3--:R0:W-:Y:S04]  /*a3e20*/  STL [R1+0x3c], R11 ;  /* 0x00003c0b01007387 */ /* 0x0081e80000100800 */
[----:B------:R-:W3:Y:S04]  /*a3e30*/  LDL R6, [R1+0x4a44] ;  /* 0x004a440001067983 */ /* 0x000ee80000100800 */
[----:B0-----:R-:W3:Y:S04]  /*a3e40*/  LDL R11, [R1+0x4a64] ;  /* 0x004a6400010b7983 */ /* 0x001ee80000100800 */
[----:B--2---:R0:W-:Y:S04]  /*a3e50*/  STL [R1+0x30], R7 ;  /* 0x0000300701007387 */ /* 0x0041e80000100800 */
        /* <DEDUP_REMOVED lines=8> */
[----:B------:R0:W4:Y:S04]  /*a3ee0*/  @!P0 LDG.E.U8 R23, desc[UR22][R2.64] ;  /* 0x0000001602178981 */ /* 0x000128000c1e1100 */
[----:B------:R-:W4:Y:S01]  /*a3ef0*/  LDL R4, [R1+0x4a24] ;  /* 0x004a240001047983 */ /* 0x000f220000100800 */
[----:B0-----:R-:W-:-:S02]  /*a3f00*/  @!P0 IMAD.MOV.U32 R2, RZ, RZ, R20 ;  /* 0x000000ffff028224 */ /* 0x001fc400078e0014 */
[----:B------:R-:W-:Y:S01]  /*a3f10*/  @!P0 IMAD.MOV.U32 R3, RZ, RZ, R22 ;  /* 0x000000ffff038224 */ /* 0x000fe200078e0016 */
[----:B------:R-:W4:Y:S04]  /*a3f20*/  LDL R20, [R1+0x4a00] ;  /* 0x004a000001147983 */ /* 0x000f280000100800 */
[----:B------:R0:W4:Y:S02]  /*a3f30*/  @!P0 LDG.E.U8 R19, desc[UR22][R2.64] ;  /* 0x0000001602138981 */ /* 0x000124000c1e1100 */
[----:B0-----:R-:W-:Y:S02]  /*a3f40*/  @!P0 IMAD.MOV.U32 R3, RZ, RZ, R12 ;  /* 0x000000ffff038224 */ /* 0x001fe400078e000c */
[----:B---3--:R-:W-:-:S05]  /*a3f50*/  @!P0 IMAD.MOV.U32 R2, RZ, RZ, R11 ;  /* 0x000000ffff028224 */ /* 0x008fca00078e000b */
[----:B------:R0:W3:Y:S02]  /*a3f60*/  @!P0 LDG.E.U8 R15, desc[UR22][R2.64] ;  /* 0x00000016020f8981 */ /* 0x0000e4000c1e1100 */
[----:B0-----:R-:W-:Y:S02]  /*a3f70*/  @!P0 IMAD.MOV.U32 R2, RZ, RZ, R6 ;  /* 0x000000ffff028224 */ /* 0x001fe400078e0006 */
[----:B--2---:R-:W-:-:S05]  /*a3f80*/  @!P0 IMAD.MOV.U32 R3, RZ, RZ, R7 ;  /* 0x000000ffff038224 */ /* 0x004fca00078e0007 */
[----:B------:R-:W2:Y:S04]  /*a3f90*/  @!P0 LDG.E.U8 R9, desc[UR22][R2.64] ;  /* 0x0000001602098981 */ /* 0x000ea8000c1e1100 */
[----:B----4-:R0:W-:Y:S04]  /*a3fa0*/  STL [R1+0x28], R19 ;  /* 0x0000281301007387 */ /* 0x0101e80000100800 */
[----:B------:R-:W4:Y:S04]  /*a3fb0*/  LDL R12, [R1+0x49e0] ;  /* 0x0049e000010c7983 */ /* 0x000f280000100800 */
[----:B------:R-:W4:Y:S04]  /*a3fc0*/  LDL R11, [R1+0x49e4] ;  /* 0x0049e400010b7983 */ /* 0x000f280000100800 */
[----:B------:R-:W4:Y:S04]  /*a3fd0*/  LDL R7, [R1+0x49c0] ;  /* 0x0049c00001077983 */ /* 0x000f280000100800 */
[----:B------:R-:W4:Y:S04]  /*a3fe0*/  LDL R6, [R1+0x49c4] ;  /* 0x0049c40001067983 */ /* 0x000f280000100800 */
[----:B0-----:R-:W4:Y:S04]  /*a3ff0*/  LDL R19, [R1+0x4a04] ;  /* 0x004a040001137983 */ /* 0x001f280000100800 */
[----:B---3--:R0:W-:Y:S04]  /*a4000*/  STL [R1+0x24], R15 ;  /* 0x0000240f01007387 */ /* 0x0081e80000100800 */
[----:B0-----:R-:W3:Y:S04]  /*a4010*/  LDL R15, [R1+0x49a0] ;  /* 0x0049a000010f7983 */ /* 0x001ee80000100800 */
[----:B------:R-:W-:Y:S04]  /*a4020*/  STL [R1+0x34], R25 ;  /* 0x0000341901007387 */ /* 0x000fe80000100800 */
[----:B--2---:R0:W-:Y:S04]  /*a4030*/  STL [R1+0x20], R9 ;  /* 0x0000200901007387 */ /* 0x0041e80000100800 */
[----:B0-----:R-:W2:Y:S01]  /*a4040*/  LDL R9, [R1+0x49a4] ;  /* 0x0049a40001097983 */ /* 0x001ea20000100800 */
[----:B------:R-:W-:Y:S01]  /*a4050*/  PRMT R21, RZ, 0x7610, R21 ;  /* 0x00007610ff157816 */ /* 0x000fe20000000015 */
[----:B------:R-:W-:-:S02]  /*a4060*/  @!P0 IMAD.MOV.U32 R2, RZ, RZ, R4 ;  /* 0x000000ffff028224 */ /* 0x000fc400078e0004 */
[----:B------:R-:W-:Y:S01]  /*a4070*/  @!P0 IMAD.MOV.U32 R3, RZ, RZ, R5 ;  /* 0x000000ffff038224 */ /* 0x000fe200078e0005 */
[----:B------:R-:W2:Y:S04]  /*a4080*/  LDL R4, [R1+0x4984] ;  /* 0x0049840001047983 */ /* 0x000ea80000100800 */
[----:B------:R-:W2:Y:S01]  /*a4090*/  LDL R5, [R1+0x4980] ;  /* 0x0049800001057983 */ /* 0x000ea20000100800 */
[----:B------:R-:W-:-:S03]  /*a40a0*/  PRMT R18, RZ, 0x7610, R18 ;  /* 0x00007610ff127816 */ /* 0x000fc60000000012 */
[----:B------:R0:W2:Y:S01]  /*a40b0*/  @!P0 LDG.E.U8 R21, desc[UR22][R2.64] ;  /* 0x0000001602158981 */ /* 0x0000a2000c1e1100 */
[----:B------:R-:W-:Y:S01]  /*a40c0*/  PRMT R17, RZ, 0x7610, R17 ;  /* 0x00007610ff117816 */ /* 0x000fe20000000011 */
[----:B0-----:R-:W-:Y:S02]  /*a40d0*/  @!P0 IMAD.MOV.U32 R3, RZ, RZ, R20 ;  /* 0x000000ffff038224 */ /* 0x001fe400078e0014 */
[----:B----4-:R-:W-:-:S05]  /*a40e0*/  @!P0 IMAD.MOV.U32 R2, RZ, RZ, R19 ;  /* 0x000000ffff028224 */ /* 0x010fca00078e0013 */
[----:B------:R0:W4:Y:S01]  /*a40f0*/  @!P0 LDG.E.U8 R18, desc[UR22][R2.64] ;  /* 0x0000001602128981 */ /* 0x000122000c1e1100 */
[----:B------:R-:W-:Y:S01]  /*a4100*/  PRMT R16, RZ, 0x7610, R16 ;  /* 0x00007610ff107816 */ /* 0x000fe20000000010 */
[----:B0-----:R-:W-:Y:S02]  /*a4110*/  @!P0 IMAD.MOV.U32 R3, RZ, RZ, R12 ;  /* 0x000000ffff038224 */ /* 0x001fe400078e000c */
[----:B------:R-:W-:Y:S01]  /*a4120*/  @!P0 IMAD.MOV.U32 R2, RZ, RZ, R11 ;  /* 0x000000ffff028224 */ /* 0x000fe200078e000b */
[----:B------:R-:W4:Y:S04]  /*a4130*/  LDL R12, [R1+0x4960] ;  /* 0x00496000010c7983 */ /* 0x000f280000100800 */
[----:B------:R-:W-:Y:S04]  /*a4140*/  STL [R1+0x2c], R23 ;  /* 0x00002c1701007387 */ /* 0x000fe80000100800 */
[----:B------:R-:W4:Y:S04]  /*a4150*/  LDL R11, [R1+0x4964] ;  /* 0x00496400010b7983 */ /* 0x000f280000100800 */
[----:B------:R0:W4:Y:S01]  /*a4160*/  @!P0 LDG.E.U8 R17, desc[UR22][R2.64] ;  /* 0x0000001602118981 */ /* 0x000122000c1e1100 */
[----:B------:R-:W-:Y:S01]  /*a4170*/  PRMT R8, RZ, 0x7610, R8 ;  /* 0x00007610ff087816 */ /* 0x000fe20000000008 */
[----:B0-----:R-:W-:-:S02]  /*a4180*/  @!P0 IMAD.MOV.U32 R2, RZ, RZ, R6 ;  /* 0x000000ffff028224 */ /* 0x001fc400078e0006 */
[----:B------:R-:W-:Y:S01]  /*a4190*/  @!P0 IMAD.MOV.U32 R3, RZ, RZ, R7 ;  /* 0x000000ffff038224 */ /* 0x000fe200078e0007 */
[----:B------:R-:W-:Y:S01]  /*a41a0*/  PRMT R13, RZ, 0x7610, R13 ;  /* 0x00007610ff0d7816 */ /* 0x000fe2000000000d */
[----:B------:R-:W4:Y:S04]  /*a41b0*/  LDL R7, [R1+0x4940] ;  /* 0x0049400001077983 */ /* 0x000f280000100800 */
[----:B------:R3:W4:Y:S04]  /*a41c0*/  @!P0 LDG.E.U8 R16, desc[UR22][R2.64] ;  /* 0x0000001602108981 */ /* 0x000728000c1e1100 */
[----:B------:R-:W4:Y:S01]  /*a41d0*/  LDL R6, [R1+0x4944] ;  /* 0x0049440001067983 */ /* 0x000f220000100800 */
[----:B---3--:R-:W-:-:S02]  /*a41e0*/  @!P0 IMAD.MOV.U32 R3, RZ, RZ, R15 ;  /* 0x000000ffff038224 */ /* 0x008fc400078e000f */
[----:B--2---:R-:W-:Y:S01]  /*a41f0*/  @!P0 IMAD.MOV.U32 R2, RZ, RZ, R9 ;  /* 0x000000ffff028224 */ /* 0x004fe200078e0009 */
[----:B------:R-:W-:Y:S01]  /*a4200*/  PRMT R10, RZ, 0x7610, R10 ;  /* 0x00007610ff0a7816 */ /* 0x000fe2000000000a */
[----:B------:R-:W2:Y:S04]  /*a4210*/  LDL R9, [R1+0x4928] ;  /* 0x0049280001097983 */ /* 0x000ea80000100800 */
[----:B------:R0:W3:Y:S02]  /*a4220*/  @!P0 LDG.E.U8 R8, desc[UR22][R2.64] ;  /* 0x0000001602088981 */ /* 0x0000e4000c1e1100 */
[----:B0-----:R-:W-:Y:S02]  /*a4230*/  @!P0 IMAD.MOV.U32 R2, RZ, RZ, R4 ;  /* 0x000000ffff028224 */ /* 0x001fe400078e0004 */
[----:B------:R-:W-:-:S05]  /*a4240*/  @!P0 IMAD.MOV.U32 R3, RZ, RZ, R5 ;  /* 0x000000ffff038224 */ /* 0x000fca00078e0005 */
[----:B------:R4:W2:Y:S02]  /*a4250*/  @!P0 LDG.E.U8 R13, desc[UR22][R2.64] ;  /* 0x00000016020d8981 */ /* 0x0008a4000c1e1100 */
[----:B----4-:R-:W-:Y:S02]  /*a4260*/  @!P0 IMAD.MOV.U32 R3, RZ, RZ, R12 ;  /* 0x000000ffff038224 */ /* 0x010fe400078e000c */
[----:B------:R-:W-:-:S05]  /*a4270*/  @!P0 IMAD.MOV.U32 R2, RZ, RZ, R11 ;  /* 0x000000ffff028224 */ /* 0x000fca00078e000b */
[----:B------:R0:W4:Y:S04]  /*a4280*/  @!P0 LDG.E.U8 R10, desc[UR22][R2.64] ;  /* 0x00000016020a8981 */ /* 0x000128000c1e1100 */
[----:B---3--:R1:W-:Y:S04]  /*a4290*/  STL [R1+0xc], R8 ;  /* 0x00000c0801007387 */ /* 0x0083e80000100800 */
[----:B------:R-:W3:Y:S04]  /*a42a0*/  LDL R5, [R1+0x4918] ;  /* 0x0049180001057983 */ /* 0x000ee80000100800 */
[----:B------:R-:W3:Y:S04]  /*a42b0*/  LDL R4, [R1+0x62a8] ;  /* 0x0062a80001047983 */ /* 0x000ee80000100800 */
[----:B-1----:R-:W3:Y:S04]  /*a42c0*/  LDL R8, [R1+0x6288] ;  /* 0x0062880001087983 */ /* 0x002ee80000100800 */
[----:B--2---:R1:W-:Y:S04]  /*a42d0*/  STL [R1+0x8], R13 ;  /* 0x0000080d01007387 */ /* 0x0043e80000100800 */
[----:B------:R-:W2:Y:S01]  /*a42e0*/  LDL R12, [R1+0x62c8] ;  /* 0x0062c800010c7983 */ /* 0x000ea20000100800 */
[----:B0-----:R-:W-:-:S02]  /*a42f0*/  @!P0 IMAD.MOV.U32 R2, RZ, RZ, R6 ;  /* 0x000000ffff028224 */ /* 0x001fc400078e0006 */
[----:B------:R-:W-:Y:S01]  /*a4300*/  @!P0 IMAD.MOV.U32 R3, RZ, RZ, R7 ;  /* 0x000000ffff038224 */ /* 0x000fe200078e0007 */
[----:B-1----:R-:W2:Y:S04]  /*a4310*/  LDL R13, [R1+0x6270] ;  /* 0x00627000010d7983 */ /* 0x002ea80000100800 */
[----:B------:R-:W-:Y:S04]  /*a4320*/  STL [R1+0x1c], R21 ;  /* 0x00001c1501007387 */ /* 0x000fe80000100800 */
[----:B------:R-:W2:Y:S04]  /*a4330*/  LDL R7, [R1+0x6290] ;  /* 0x0062900001077983 */ /* 0x000ea80000100800 */
[----:B------:R-:W2:Y:S04]  /*a4340*/  LDL R6, [R1+0x62e8] ;  /* 0x0062e80001067983 */ /* 0x000ea80000100800 */
[----:B------:R-:W-:Y:S04]  /*a4350*/  STL [R1+0x18], R18 ;  /* 0x0000181201007387 */ /* 0x000fe80000100800 */
[----:B------:R-:W2:Y:S01]  /*a4360*/  LDL R11, [R1+0x62b0] ;  /* 0x0062b000010b7983 */ /* 0x000ea20000100800 */
[----:B------:R-:W-:-:S06]  /*a4370*/  PRMT R14, RZ, 0x7610, R14 ;  /* 0x00007610ff0e7816 */ /* 0x000fcc000000000e */
[----:B------:R0:W2:Y:S04]  /*a4380*/  @!P0 LDG.E.U8 R14, desc[UR22][R2.64] ;  /* 0x00000016020e8981 */ /* 0x0000a8000c1e1100 */
[----:B----4-:R1:W-:Y:S04]  /*a4390*/  STL [R1+0x4], R10 ;  /* 0x0000040a01007387 */ /* 0x0103e80000100800 */
[----:B-1----:R-:W4:Y:S04]  /*a43a0*/  LDL R10, [R1+0x6308] ;  /* 0x00630800010a7983 */ /* 0x002f280000100800 */
[----:B------:R-:W-:Y:S01]  /*a43b0*/  STL [R1+0x14], R17 ;  /* 0x0000141101007387 */ /* 0x000fe20000100800 */
[----:B0-----:R-:W-:-:S03]  /*a43c0*/  @!P0 IMAD.MOV.U32 R3, RZ, RZ, R9 ;  /* 0x000000ffff038224 */ /* 0x001fc600078e0009 */
[----:B------:R-:W4:Y:S01]  /*a43d0*/  LDL R9, [R1+0x62d0] ;  /* 0x0062d00001097983 */ /* 0x000f220000100800 */
[----:B---3--:R-:W-:-:S03]  /*a43e0*/  @!P0 IMAD.MOV.U32 R2, RZ, RZ, R8 ;  /* 0x000000ffff028224 */ /* 0x008fc600078e0008 */
[----:B------:R-:W3:Y:S01]  /*a43f0*/  LDL R8, [R1+0x6328] ;  /* 0x0063280001087983 */ /* 0x000ee20000100800 */
[----:B------:R-:W-:Y:S02]  /*a4400*/  PRMT R61, RZ, 0x7610, R61 ;  /* 0x00007610ff3d7816 */ /* 0x000fe4000000003d */
[----:B------:R-:W-:Y:S01]  /*a4410*/  PRMT R60, RZ, 0x7610, R60 ;  /* 0x00007610ff3c7816 */ /* 0x000fe2000000003c */
[----:B------:R-:W-:Y:S04]  /*a4420*/  STL [R1+0x10], R16 ;  /* 0x0000101001007387 */ /* 0x000fe80000100800 */
[----:B------:R0:W3:Y:S01]  /*a4430*/  @!P0 LDG.E.U8 R61, desc[UR22][R2.64] ;  /* 0x00000016023d8981 */ /* 0x0000e2000c1e1100 */
[----:B------:R-:W-:Y:S01]  /*a4440*/  PRMT R59, RZ, 0x7610, R59 ;  /* 0x00007610ff3b7816 */ /* 0x000fe2000000003b */
[----:B0-----:R-:W-:-:S02]  /*a4450*/  @!P0 IMAD.MOV.U32 R2, RZ, RZ, R4 ;  /* 0x000000ffff028224 */ /* 0x001fc400078e0004 */
[----:B------:R-:W-:Y:S01]  /*a4460*/  @!P0 IMAD.MOV.U32 R3, RZ, RZ, R5 ;  /* 0x000000ffff038224 */ /* 0x000fe200078e0005 */
[----:B------:R-:W3:Y:S04]  /*a4470*/  LDL R4, [R1+0x6348] ;  /* 0x0063480001047983 */ /* 0x000ee80000100800 */
[----:B------:R-:W3:Y:S04]  /*a4480*/  LDL R5, [R1+0x62f0] ;  /* 0x0062f00001057983 */ /* 0x000ee80000100800 */
[----:B------:R2:W3:Y:S01]  /*a4490*/  @!P0 LDG.E.U8 R60, desc[UR22][R2.64] ;  /* 0x00000016023c8981 */ /* 0x0004e2000c1e1100 */
[----:B------:R-:W-:Y:S01]  /*a44a0*/  PRMT R58, RZ, 0x7610, R58 ;  /* 0x00007610ff3a7816 */ /* 0x000fe2000000003a */
[----:B--2---:R-:W-:-:S02]  /*a44b0*/  @!P0 IMAD.MOV.U32 R2, RZ, RZ, R12 ;  /* 0x000000ffff028224 */ /* 0x004fc400078e000c */
[----:B------:R-:W-:Y:S01]  /*a44c0*/  @!P0 IMAD.MOV.U32 R3, RZ, RZ, R13 ;  /* 0x000000ffff038224 */ /* 0x000fe200078e000d */
[----:B------:R-:W2:Y:S04]  /*a44d0*/  LDL R12, [R1+0x6368] ;  /* 0x00636800010c7983 */ /* 0x000ea80000100800 */
[----:B------:R-:W2:Y:S04]  /*a44e0*/  LDL R13, [R1+0x6310] ;  /* 0x00631000010d7983 */ /* 0x000ea80000100800 */
[----:B------:R0:W2:Y:S02]  /*a44f0*/  @!P0 LDG.E.U8 R59, desc[UR22][R2.64] ;  /* 0x00000016023b8981 */ /* 0x0000a4000c1e1100 */
[----:B0-----:R-:W-:-:S02]  /*a4500*/  @!P0 IMAD.MOV.U32 R2, RZ, RZ, R6 ;  /* 0x000000ffff028224 */ /* 0x001fc400078e0006 */
[----:B------:R-:W-:Y:S01]  /*a4510*/  @!P0 IMAD.MOV.U32 R3, RZ, RZ, R7 ;  /* 0x000000ffff038224 */ /* 0x000fe200078e0007 */
[----:B------:R-:W2:Y:S04]  /*a4520*/  LDL R6, [R1+0x6388] ;  /* 0x0063880001067983 */ /* 0x000ea80000100800 */
[----:B------:R-:W2:Y:S04]  /*a4530*/  LDL R7, [R1+0x6330] ;  /* 0x0063300001077983 */ /* 0x000ea80000100800 */
[----:B------:R4:W2:Y:S01]  /*a4540*/  @!P0 LDG.E.U8 R58, desc[UR22][R2.64] ;  /* 0x00000016023a8981 */ /* 0x0008a2000c1e1100 */
[----:B------:R-:W-:Y:S01]  /*a4550*/  PRMT R57, RZ, 0x7610, R57 ;  /* 0x00007610ff397816 */ /* 0x000fe20000000039 */
[----:B----4-:R-:W-:-:S02]  /*a4560*/  @!P0 IMAD.MOV.U32 R2, RZ, RZ, R10 ;  /* 0x000000ffff028224 */ /* 0x010fc400078e000a */
[----:B------:R-:W-:Y:S01]  /*a4570*/  @!P0 IMAD.MOV.U32 R3, RZ, RZ, R11 ;  /* 0x000000ffff038224 */ /* 0x000fe200078e000b */
[----:B------:R-:W4:Y:S04]  /*a4580*/  LDL R10, [R1+0x63a8] ;  /* 0x0063a800010a7983 */ /* 0x000f280000100800 */
[----:B------:R-:W4:Y:S04]  /*a4590*/  LDL R11, [R1+0x6350] ;  /* 0x00635000010b7983 */ /* 0x000f280000100800 */
[----:B------:R0:W4:Y:S02]  /*a45a0*/  @!P0 LDG.E.U8 R57, desc[UR22][R2.64] ;  /* 0x0000001602398981 */ /* 0x000124000c1e1100 */
[----:B0-----:R-:W-:-:S02]  /*a45b0*/  @!P0 IMAD.MOV.U32 R3, RZ, RZ, R9 ;  /* 0x000000ffff038224 */ /* 0x001fc400078e0009 */
[----:B------:R-:W4:Y:S01]  /*a45c0*/  LDL R9, [R1+0x6370] ;  /* 0x0063700001097983 */ /* 0x000f220000100800 */
[----:B---3--:R-:W-:-:S03]  /*a45d0*/  @!P0 IMAD.MOV.U32 R2, RZ, RZ, R8 ;  /* 0x000000ffff028224 */ /* 0x008fc600078e0008 */
[----:B------:R-:W3:Y:S01]  /*a45e0*/  LDL R8, [R1+0x63c8] ;  /* 0x0063c80001087983 */ /* 0x000ee20000100800 */
[----:B------:R-:W-:Y:S02]  /*a45f0*/  PRMT R53, RZ, 0x7610, R53 ;  /* 0x00007610ff357816 */ /* 0x000fe40000000035 */
[----:B------:R-:W-:Y:S01]  /*a4600*/  PRMT R51, RZ, 0x7610, R51 ;  /* 0x00007610ff337816 */ /* 0x000fe20000000033 */
[----:B------:R0:W-:Y:S01]  /*a4610*/  STL [R1], R14 ;  /* 0x0000000e01007387 */ /* 0x0001e20000100800 */
[----:B------:R-:W-:Y:S02]  /*a4620*/  PRMT R49, RZ, 0x7610, R49 ;  /* 0x00007610ff317816 */ /* 0x000fe40000000031 */
[----:B------:R-:W-:Y:S02]  /*a4630*/  PRMT R47, RZ, 0x7610, R47 ;  /* 0x00007610ff2f7816 */ /* 0x000fe4000000002f */
[----:B------:R-:W-:Y:S01]  /*a4640*/  PRMT R45, RZ, 0x7610, R45 ;  /* 0x00007610ff2d7816 */ /* 0x000fe2000000002d */
[----:B------:R1:W3:Y:S01]  /*a4650*/  @!P0 LDG.E.U8 R53, desc[UR22][R2.64] ;  /* 0x0000001602358981 */ /* 0x0002e2000c1e1100 */
[----:B------:R-:W-:-:S02]  /*a4660*/  PRMT R43, RZ, 0x7610, R43 ;  /* 0x00007610ff2b7816 */ /* 0x000fc4000000002b */
[----:B------:R-:W-:Y:S02]  /*a4670*/  PRMT R41, RZ, 0x7610, R41 ;  /* 0x00007610ff297816 */ /* 0x000fe40000000029 */
[----:B------:R-:W-:Y:S02]  /*a4680*/  PRMT R39, RZ, 0x7610, R39 ;  /* 0x00007610ff277816 */ /* 0x000fe40000000027 */
[----:B------:R-:W-:Y:S02]  /*a4690*/  PRMT R37, RZ, 0x7610, R37 ;  /* 0x00007610ff257816 */ /* 0x000fe40000000025 */
[----:B------:R-:W-:Y:S01]  /*a46a0*/  PRMT R35, RZ, 0x7610, R35 ;  /* 0x00007610ff237816 */ /* 0x000fe20000000023 */
[----:B------:R-:W3:Y:S04]  /*a46b0*/  LDL R15, [R1+0x64dc] ;  /* 0x0064dc00010f7983 */ /* 0x000ee80000100800 */
[----:B0-----:R-:W3:Y:S01]  /*a46c0*/  LDL R14, [R1+0x6514] ;  /* 0x00651400010e7983 */ /* 0x001ee20000100800 */
[----:B------:R-:W-:-:S02]  /*a46d0*/  PRMT R33, RZ, 0x7610, R33 ;  /* 0x00007610ff217816 */ /* 0x000fc40000000021 */
[----:B------:R-:W-:Y:S01]  /*a46e0*/  PRMT R29, RZ, 0x7610, R29 ;  /* 0x00007610ff1d7816 */ /* 0x000fe2000000001d */
[----:B-1----:R-:W-:Y:S02]  /*a46f0*/  @!P0 IMAD.MOV.U32 R2, RZ, RZ, R4 ;  /* 0x000000ffff028224 */ /* 0x002fe400078e0004 */
[----:B------:R-:W-:Y:S01]  /*a4700*/  @!P0 IMAD.MOV.U32 R3, RZ, RZ, R5 ;  /* 0x000000ffff038224 */ /* 0x000fe200078e0005 */
[----:B------:R-:W3:Y:S04]  /*a4710*/  LDL R4, [R1+0x63e8] ;  /* 0x0063e80001047983 */ /* 0x000ee80000100800 */
[----:B------:R-:W3:Y:S04]  /*a4720*/  LDL R5, [R1+0x6390] ;  /* 0x0063900001057983 */ /* 0x000ee80000100800 */
[----:B------:R2:W3:Y:S04]  /*a4730*/  @!P0 LDG.E.U8 R51, desc[UR22][R2.64] ;  /* 0x0000001602338981 */ /* 0x0004e8000c1e1100 */
        /* <DEDUP_REMOVED lines=8> */
[----:B------:R-:W3:Y:S01]  /*a47c0*/  LDL R25, [R1+0x661c] ;  /* 0x00661c0001197983 */ /* 0x000ee20000100800 */
[----:B--2---:R-:W-:-:S02]  /*a47d0*/  @!P0 IMAD.MOV.U32 R2, RZ, RZ, R12 ;  /* 0x000000ffff028224 */ /* 0x004fc400078e000c */
[----:B------:R-:W-:Y:S01]  /*a47e0*/  @!P0 IMAD.MOV.U32 R3, RZ, RZ, R13 ;  /* 0x000000ffff038224 */ /* 0x000fe200078e000d */
[----:B------:R-:W2:Y:S04]  /*a47f0*/  LDL R12, [R1+0x63f4] ;  /* 0x0063f400010c7983 */ /* 0x000ea80000100800 */
[----:B------:R-:W2:Y:S04]  /*a4800*/  LDL R13, [R1+0x63b0] ;  /* 0x0063b000010d7983 */ /* 0x000ea80000100800 */
[----:B------:R0:W2:Y:S04]  /*a4810*/  @!P0 LDG.E.U8 R49, desc[UR22][R2.64] ;  /* 0x0000001602318981 */ /* 0x0000a8000c1e1100 */
[----:B------:R-:W2:Y:S04]  /*a4820*/  LDL R24, [R1+0x6654] ;  /* 0x0066540001187983 */ /* 0x000ea80000100800 */
[----:B------:R-:W2:Y:S04]  /*a4830*/  LDL R27, [R1+0x665c] ;  /* 0x00665c00011b7983 */ /* 0x000ea80000100800 */
[----:B------:R-:W2:Y:S04]  /*a4840*/  LDL R26, [R1+0x6694] ;  /* 0x00669400011a7983 */ /* 0x000ea80000100800 */
[----:B------:R-:W2:Y:S04]  /*a4850*/  LDL R31, [R1+0x673c] ;  /* 0x00673c00011f7983 */ /* 0x000ea80000100800 */
[----:B------:R-:W2:Y:S01]  /*a4860*/  LDL R30, [R1+0x6774] ;  /* 0x00677400011e7983 */ /* 0x000ea20000100800 */
[----:B0-----:R-:W-:-:S02]  /*a4870*/  @!P0 IMAD.MOV.U32 R2, RZ, RZ, R6 ;  /* 0x000000ffff028224 */ /* 0x001fc400078e0006 */
[----:B------:R-:W-:Y:S01]  /*a4880*/  @!P0 IMAD.MOV.U32 R3, RZ, RZ, R7 ;  /* 0x000000ffff038224 */ /* 0x000fe200078e0007 */
[----:B------:R-:W2:Y:S04]  /*a4890*/  LDL R6, [R1+0x6414] ;  /* 0x0064140001067983 */ /* 0x000ea80000100800 */
[----:B------:R-:W2:Y:S04]  /*a48a0*/  LDL R7, [R1+0x63d0] ;  /* 0x0063d00001077983 */ /* 0x000ea80000100800 */
[----:B------:R4:W2:Y:S02]  /*a48b0*/  @!P0 LDG.E.U8 R47, desc[UR22][R2.64] ;  /* 0x00000016022f8981 */ /* 0x0008a4000c1e1100 */
        /* <DEDUP_REMOVED lines=8> */
[----:B------:R-:W3:Y:S04]  /*a4940*/  LDL R8, [R1+0x6454] ;  /* 0x0064540001087983 */ /* 0x000ee80000100800 */
[----:B------:R0:W3:Y:S02]  /*a4950*/  @!P0 LDG.E.U8 R43, desc[UR22][R2.64] ;  /* 0x00000016022b8981 */ /* 0x0000e4000c1e1100 */
[----:B0-----:R-:W-:Y:S02]  /*a4960*/  @!P0 IMAD.MOV.U32 R2, RZ, RZ, R4 ;  /* 0x000000ffff028224 */ /* 0x001fe400078e0004 */
[----:B------:R-:W-:Y:S01]  /*a4970*/  @!P0 IMAD.MOV.U32 R3, RZ, RZ, R5 ;  /* 0x000000ffff038224 */ /* 0x000fe200078e0005 */
[----:B------:R-:W3:Y:S04]  /*a4980*/  LDL R4, [R1+0x6474] ;  /* 0x0064740001047983 */ /* 0x000ee80000100800 */
[----:B------:R-:W3:Y:S04]  /*a4990*/  LDL R5, [R1+0x643c] ;  /* 0x00643c0001057983 */ /* 0x000ee80000100800 */
[----:B------:R2:W3:Y:S02]  /*a49a0*/  @!P0 LDG.E.U8 R41, desc[UR22][R2.64] ;  /* 0x0000001602298981 */ /* 0x0004e4000c1e1100 */
        /* <DEDUP_REMOVED lines=20> */
[----:B0-----:R-:W-:Y:S02]  /*a4af0*/  PRMT R3, RZ, 0x7610, R3 ;  /* 0x00007610ff037816 */ /* 0x001fe40000000003 */
[----:B------:R-:W-:Y:S01]  /*a4b00*/  PRMT R2, RZ, 0x7610, R2 ;  /* 0x00007610ff027816 */ /* 0x000fe20000000002 */
[----:B------:R2:W3:Y:S02]  /*a4b10*/  @!P0 LDG.E.U8 R29, desc[UR22][R4.64] ;  /* 0x00000016041d8981 */ /* 0x0004e4000c1e1100 */
[----:B--2---:R-:W-:-:S02]  /*a4b20*/  @!P0 IMAD.MOV.U32 R4, RZ, RZ, R12 ;  /* 0x000000ffff048224 */ /* 0x004fc400078e000c */
[----:B------:R-:W-:Y:S01]  /*a4b30*/  @!P0 IMAD.MOV.U32 R5, RZ, RZ, R13 ;  /* 0x000000ffff058224 */ /* 0x000fe200078e000d */
[----:B------:R-:W2:Y:S04]  /*a4b40*/  LDL R12, [R1+0x6574] ;  /* 0x00657400010c7983 */ /* 0x000ea80000100800 */
[----:B------:R-:W2:Y:S04]  /*a4b50*/  LDL R13, [R1+0x653c] ;  /* 0x00653c00010d7983 */ /* 0x000ea80000100800 */
[----:B------:R0:W2:Y:S04]  /*a4b60*/  @!P0 LDG.E.U8 R2, desc[UR22][R4.64] ;  /* 0x0000001604028981 */ /* 0x0000a8000c1e1100 */
[----:B------:R4:W2:Y:S01]  /*a4b70*/  @!P0 LDG.E.U8 R3, desc[UR22][R6.64] ;  /* 0x0000001606038981 */ /* 0x0008a2000c1e1100 */
[----:B0-----:R-:W-:Y:S01]  /*a4b80*/  PRMT R5, RZ, 0x7610, R5 ;  /* 0x00007610ff057816 */ /* 0x001fe20000000005 */
[----:B----4-:R-:W-:-:S02]  /*a4b90*/  @!P0 IMAD.MOV.U32 R6, RZ, RZ, R10 ;  /* 0x000000ffff068224 */ /* 0x010fc400078e000a */
[----:B------:R-:W-:Y:S01]  /*a4ba0*/  @!P0 IMAD.MOV.U32 R7, RZ, RZ, R11 ;  /* 0x000000ffff078224 */ /* 0x000fe200078e000b */
[----:B------:R-:W4:Y:S04]  /*a4bb0*/  LDL R10, [R1+0x6534] ;  /* 0x00653400010a7983 */ /* 0x000f280000100800 */
[----:B------:R-:W4:Y:S04]  /*a4bc0*/  LDL R11, [R1+0x64fc] ;  /* 0x0064fc00010b7983 */ /* 0x000f280000100800 */
[----:B---3--:R0:W3:Y:S02]  /*a4bd0*/  @!P0 LDG.E.U8 R5, desc[UR22][R8.64] ;  /* 0x0000001608058981 */ /* 0x0080e4000c1e1100 */
[----:B0-----:R-:W-:-:S02]  /*a4be0*/  @!P0 IMAD.MOV.U32 R8, RZ, RZ, R14 ;  /* 0x000000ffff088224 */ /* 0x001fc400078e000e */
[----:B------:R-:W-:Y:S01]  /*a4bf0*/  @!P0 IMAD.MOV.U32 R9, RZ, RZ, R15 ;  /* 0x000000ffff098224 */ /* 0x000fe200078e000f */
[----:B------:R-:W2:Y:S04]  /*a4c00*/  LDL R14, [R1+0x65b4] ;  /* 0x0065b400010e7983 */ /* 0x000ea80000100800 */
[----:B------:R-:W2:Y:S01]  /*a4c10*/  LDL R15, [R1+0x657c] ;  /* 0x00657c00010f7983 */ /* 0x000ea20000100800 */
[----:B------:R-:W-:-:S06]  /*a4c20*/  PRMT R4, RZ, 0x7610, R4 ;  /* 0x00007610ff047816 */ /* 0x000fcc0000000004 */
[----:B------:R0:W3:Y:S02]  /*a4c30*/  @!P0 LDG.E.U8 R4, desc[UR22][R6.64] ;  /* 0x0000001606048981 */ /* 0x0000e4000c1e1100 */
[----:B0-----:R-:W-:Y:S02]  /*a4c40*/  PRMT R6, RZ, 0x7610, R6 ;  /* 0x00007610ff067816 */ /* 0x001fe40000000006 */
[----:B------:R-:W-:-:S04]  /*a4c50*/  PRMT R7, RZ, 0x7610, R7 ;  /* 0x00007610ff077816 */ /* 0x000fc80000000007 */
[----:B------:R0:W3:Y:S02]  /*a4c60*/  @!P0 LDG.E.U8 R6, desc[UR22][R8.64] ;  /* 0x0000001608068981 */ /* 0x0000e4000c1e1100 */
[----:B0-----:R-:W-:Y:S02]  /*a4c70*/  PRMT R8, RZ, 0x7610, R8 ;  /* 0x00007610ff087816 */ /* 0x001fe40000000008 */
[----:B----4-:R0:W4:Y:S02]  /*a4c80*/  @!P0 LDG.E.U8 R7, desc[UR22][R10.64] ;  /* 0x000000160a078981 */ /* 0x010124000c1e1100 */
[----:B0-----:R-:W-:Y:S02]  /*a4c90*/  @!P0 IMAD.MOV.U32 R10, RZ, RZ, R16 ;  /* 0x000000ffff0a8224 */ /* 0x001fe400078e0010 */
[----:B------:R-:W-:Y:S01]  /*a4ca0*/  @!P0 IMAD.MOV.U32 R11, RZ, RZ, R17 ;  /* 0x000000ffff0b8224 */ /* 0x000fe200078e0011 */
[----:B------:R-:W3:Y:S04]  /*a4cb0*/  LDL R16, [R1+0x65f4] ;  /* 0x0065f40001107983 */ /* 0x000ee80000100800 */
[----:B------:R-:W3:Y:S04]  /*a4cc0*/  LDL R17, [R1+0x65bc] ;  /* 0x0065bc0001117983 */ /* 0x000ee80000100800 */
[----:B------:R0:W4:Y:S02]  /*a4cd0*/  @!P0 LDG.E.U8 R8, desc[UR22][R10.64] ;  /* 0x000000160a088981 */ /* 0x000124000c1e1100 */
[----:B0-----:R-:W-:-:S06]  /*a4ce0*/  PRMT R11, RZ, 0x7610, R11 ;  /* 0x00007610ff0b7816 */ /* 0x001fcc000000000b */
[----:B--2---:R0:W2:Y:S02]  /*a4cf0*/  @!P0 LDG.E.U8 R11, desc[UR22][R14.64] ;  /* 0x000000160e0b8981 */ /* 0x0040a4000c1e1100 */
[----:B0-----:R-:W-:Y:S02]  /*a4d00*/  @!P0 IMAD.MOV.U32 R14, RZ, RZ, R18 ;  /* 0x000000ffff0e8224 */ /* 0x001fe400078e0012 */
[----:B------:R-:W-:Y:S01]  /*a4d10*/  @!P0 IMAD.MOV.U32 R15, RZ, RZ, R19 ;  /* 0x000000ffff0f8224 */ /* 0x000fe200078e0013 */
[----:B------:R-:W4:Y:S04]  /*a4d20*/  LDL R18, [R1+0x6634] ;  /* 0x0066340001127983 */ /* 0x000f280000100800 */
[----:B------:R-:W4:Y:S01]  /*a4d30*/  LDL R19, [R1+0x65fc] ;  /* 0x0065fc0001137983 */ /* 0x000f220000100800 */
[----:B------:R-:W-:-:S02]  /*a4d40*/  PRMT R9, RZ, 0x7610, R9 ;  /* 0x00007610ff097816 */ /* 0x000fc40000000009 */
[----:B------:R-:W-:-:S04]  /*a4d50*/  PRMT R10, RZ, 0x7610, R10 ;  /* 0x00007610ff0a7816 */ /* 0x000fc8000000000a */
[----:B------:R0:W2:Y:S02]  /*a4d60*/  @!P0 LDG.E.U8 R9, desc[UR22][R12.64] ;  /* 0x000000160c098981 */ /* 0x0000a4000c1e1100 */
[----:B0-----:R-:W-:Y:S02]  /*a4d70*/  @!P0 IMAD.MOV.U32 R12, RZ, RZ, R20 ;  /* 0x000000ffff0c8224 */ /* 0x001fe400078e0014 */
[----:B------:R-:W-:Y:S01]  /*a4d80*/  @!P0 IMAD.MOV.U32 R13, RZ, RZ, R21 ;  /* 0x000000ffff0d8224 */ /* 0x000fe200078e0015 */
[----:B------:R-:W2:Y:S04]  /*a4d90*/  LDL R20, [R1+0x6674] ;  /* 0x0066740001147983 */ /* 0x000ea80000100800 */
[----:B------:R-:W2:Y:S04]  /*a4da0*/  LDL R21, [R1+0x663c] ;  /* 0x00663c0001157983 */ /* 0x000ea80000100800 */
[----:B------:R0:W2:Y:S02]  /*a4db0*/  @!P0 LDG.E.U8 R10, desc[UR22][R12.64] ;  /* 0x000000160c0a8981 */ /* 0x0000a4000c1e1100 */
[----:B0-----:R-:W-:-:S02]  /*a4dc0*/  PRMT R12, RZ, 0x7610, R12 ;  /* 0x00007610ff0c7816 */ /* 0x001fc4000000000c */
[----:B------:R-:W-:-:S04]  /*a4dd0*/  PRMT R13, RZ, 0x7610, R13 ;  /* 0x00007610ff0d7816 */ /* 0x000fc8000000000d */
[----:B------:R0:W2:Y:S02]  /*a4de0*/  @!P0 LDG.E.U8 R12, desc[UR22][R14.64] ;  /* 0x000000160e0c8981 */ /* 0x0000a4000c1e1100 */
[----:B0-----:R-:W-:Y:S02]  /*a4df0*/  PRMT R15, RZ, 0x7610, R15 ;  /* 0x00007610ff0f7816 */ /* 0x001fe4000000000f */
[----:B---3--:R0:W3:Y:S02]  /*a4e00*/  @!P0 LDG.E.U8 R13, desc[UR22][R16.64] ;  /* 0x00000016100d8981 */ /* 0x0080e4000c1e1100 */
[----:B0-----:R-:W-:Y:S02]  /*a4e10*/  @!P0 IMAD.MOV.U32 R16, RZ, RZ, R22 ;  /* 0x000000ffff108224 */ /* 0x001fe400078e0016 */
[----:B------:R-:W-:Y:S01]  /*a4e20*/  @!P0 IMAD.MOV.U32 R17, RZ, RZ, R23 ;  /* 0x000000ffff118224 */ /* 0x000fe200078e0017 */
[----:B------:R-:W3:Y:S04]  /*a4e30*/  LDL R22, [R1+0x66b4] ;  /* 0x0066b40001167983 */ /* 0x000ee80000100800 */
[----:B------:R-:W3:Y:S04]  /*a4e40*/  LDL R23, [R1+0x667c] ;  /* 0x00667c0001177983 */ /* 0x000ee80000100800 */
[----:B----4-:R0:W4:Y:S02]  /*a4e50*/  @!P0 LDG.E.U8 R15, desc[UR22][R18.64] ;  /* 0x00000016120f8981 */ /* 0x010124000c1e1100 */
[----:B0-----:R-:W-:-:S02]  /*a4e60*/  @!P0 IMAD.MOV.U32 R18, RZ, RZ, R24 ;  /* 0x000000ffff128224 */ /* 0x001fc400078e0018 */
[----:B------:R-:W-:Y:S01]  /*a4e70*/  @!P0 IMAD.MOV.U32 R19, RZ, RZ, R25 ;  /* 0x000000ffff138224 */ /* 0x000fe200078e0019 */
[----:B------:R-:W4:Y:S04]  /*a4e80*/  LDL R24, [R1+0x66f4] ;  /* 0x0066f40001187983 */ /* 0x000f280000100800 */
[----:B------:R-:W4:Y:S01]  /*a4e90*/  LDL R25, [R1+0x66bc] ;  /* 0x0066bc0001197983 */ /* 0x000f220000100800 */
[----:B------:R-:W-:-:S06]  /*a4ea0*/  PRMT R14, RZ, 0x7610, R14 ;  /* 0x00007610ff0e7816 */ /* 0x000fcc000000000e */
[----:B------:R0:W4:Y:S02]  /*a4eb0*/  @!P0 LDG.E.U8 R14, desc[UR22][R16.64] ;  /* 0x00000016100e8981 */ /* 0x000124000c1e1100 */
[----:B0-----:R-:W-:Y:S02]  /*a4ec0*/  PRMT R16, RZ, 0x7610, R16 ;  /* 0x00007610ff107816 */ /* 0x001fe40000000010 */
[----:B------:R-:W-:-:S04]  /*a4ed0*/  PRMT R17, RZ, 0x7610, R17 ;  /* 0x00007610ff117816 */ /* 0x000fc80000000011 */
[----:B------:R0:W4:Y:S04]  /*a4ee0*/  @!P0 LDG.E.U8 R16, desc[UR22][R18.64] ;  /* 0x0000001612108981 */ /* 0x000128000c1e1100 */
[----:B--2---:R1:W2:Y:S01]  /*a4ef0*/  @!P0 LDG.E.U8 R17, desc[UR22][R20.64] ;  /* 0x0000001614118981 */ /* 0x0042a2000c1e1100 */
[----:B0-----:R-:W-:Y:S02]  /*a4f00*/  PRMT R18, RZ, 0x7610, R18 ;  /* 0x00007610ff127816 */ /* 0x001fe40000000012 */
[----:B------:R-:W-:Y:S01]  /*a4f10*/  PRMT R19, RZ, 0x7610, R19 ;  /* 0x00007610ff137816 */ /* 0x000fe20000000013 */
[----:B-1----:R-:W-:Y:S02]  /*a4f20*/  @!P0 IMAD.MOV.U32 R20, RZ, RZ, R26 ;  /* 0x000000ffff148224 */ /* 0x002fe400078e001a */
[----:B------:R-:W-:Y:S01]  /*a4f30*/  @!P0 IMAD.MOV.U32 R21, RZ, RZ, R27 ;  /* 0x000000ffff158224 */ /* 0x000fe200078e001b */
[----:B------:R-:W2:Y:S04]  /*a4f40*/  LDL R26, [R1+0x6734] ;  /* 0x00673400011a7983 */ /* 0x000ea80000100800 */
[----:B------:R-:W2:Y:S04]  /*a4f50*/  LDL R27, [R1+0x66fc] ;  /* 0x0066fc00011b7983 */ /* 0x000ea80000100800 */
[----:B------:R0:W2:Y:S04]  /*a4f60*/  @!P0 LDG.E.U8 R18, desc[UR22][R20.64] ;  /* 0x0000001614128981 */ /* 0x0000a8000c1e1100 */
[----:B---3--:R1:W3:Y:S01]  /*a4f70*/  @!P0 LDG.E.U8 R19, desc[UR22][R22.64] ;  /* 0x0000001616138981 */ /* 0x0082e2000c1e1100 */
[----:B0-----:R-:W-:-:S03]  /*a4f80*/  PRMT R21, RZ, 0x7610, R21 ;  /* 0x00007610ff157816 */ /* 0x001fc60000000015 */
[----:B------:R-:W1:Y:S04]  /*a4f90*/  LDL R22, [R1+0x669c] ;  /* 0x00669c0001167983 */ /* 0x000e680000100800 */
[----:B------:R-:W1:Y:S04]  /*a4fa0*/  LDL R23, [R1+0x66d4] ;  /* 0x0066d40001177983 */ /* 0x000e680000100800 */
[----:B----4-:R-:W4:Y:S04]  /*a4fb0*/  @!P0 LDG.E.U8 R21, desc[UR22][R24.64] ;  /* 0x0000001618158981 */ /* 0x010f28000c1e1100 */
[----:B------:R-:W3:Y:S04]  /*a4fc0*/  LDL R24, [R1+0x66dc] ;  /* 0x0066dc0001187983 */ /* 0x000ee80000100800 */
[----:B------:R-:W3:Y:S01]  /*a4fd0*/  LDL R25, [R1+0x6714] ;  /* 0x0067140001197983 */ /* 0x000ee20000100800 */
[----:B------:R-:W-:-:S02]  /*a4fe0*/  PRMT R20, RZ, 0x7610, R20 ;  /* 0x00007610ff147816 */ /* 0x000fc40000000014 */
[----:B-1----:R-:W-:-:S04]  /*a4ff0*/  @!P0 LOP3.LUT R23, R23, R22, RZ, 0x3c, !PT ;  /* 0x0000001617178212 */ /* 0x002fc800078e3cff */
[----:B------:R-:W-:-:S04]  /*a5000*/  @!P0 LOP3.LUT R22, R23, R22, RZ, 0x3c, !PT ;  /* 0x0000001617168212 */ /* 0x000fc800078e3cff */
[----:B------:R-:W-:-:S05]  /*a5010*/  @!P0 LOP3.LUT R23, R23, R22, RZ, 0x3c, !PT ;  /* 0x0000001617178212 */ /* 0x000fca00078e3cff */
[----:B------:R0:W4:Y:S02]  /*a5020*/  @!P0 LDG.E.U8 R20, desc[UR22][R22.64] ;  /* 0x0000001616148981 */ /* 0x000124000c1e1100 */
[----:B0-----:R-:W-:Y:S02]  /*a5030*/  PRMT R22, RZ, 0x7610, R22 ;  /* 0x00007610ff167816 */ /* 0x001fe40000000016 */
[----:B------:R-:W-:-:S06]  /*a5040*/  PRMT R23, RZ, 0x7610, R23 ;  /* 0x00007610ff177816 */ /* 0x000fcc0000000017 */
[----:B--2---:R-:W2:Y:S04]  /*a5050*/  @!P0 LDG.E.U8 R23, desc[UR22][R26.64] ;  /* 0x000000161a178981 */ /* 0x004ea8000c1e1100 */
[----:B------:R-:W4:Y:S04]  /*a5060*/  LDL R26, [R1+0x671c] ;  /* 0x00671c00011a7983 */ /* 0x000f280000100800 */
[----:B------:R-:W4:Y:S01]  /*a5070*/  LDL R27, [R1+0x6754] ;  /* 0x00675400011b7983 */ /* 0x000f220000100800 */
[----:B---3--:R-:W-:-:S04]  /*a5080*/  @!P0 LOP3.LUT R25, R25, R24, RZ, 0x3c, !PT ;  /* 0x0000001819198212 */ /* 0x008fc800078e3cff */
[----:B------:R-:W-:-:S04]  /*a5090*/  @!P0 LOP3.LUT R24, R25, R24, RZ, 0x3c, !PT ;  /* 0x0000001819188212 */ /* 0x000fc800078e3cff */
[----:B------:R-:W-:-:S05]  /*a50a0*/  @!P0 LOP3.LUT R25, R25, R24, RZ, 0x3c, !PT ;  /* 0x0000001819198212 */ /* 0x000fca00078e3cff */
[----:B------:R0:W3:Y:S02]  /*a50b0*/  @!P0 LDG.E.U8 R22, desc[UR22][R24.64] ;  /* 0x0000001618168981 */ /* 0x0000e4000c1e1100 */
[----:B0-----:R-:W-:-:S06]  /*a50c0*/  PRMT R25, RZ, 0x7610, R25 ;  /* 0x00007610ff197816 */ /* 0x001fcc0000000019 */
[----:B------:R-:W2:Y:S04]  /*a50d0*/  @!P0 LDG.E.U8 R25, desc[UR22][R30.64] ;  /* 0x000000161e198981 */ /* 0x000ea8000c1e1100 */
[----:B------:R-:W3:Y:S04]  /*a50e0*/  LDL R30, [R1+0x675c] ;  /* 0x00675c00011e7983 */ /* 0x000ee80000100800 */
[----:B------:R-:W3:Y:S01]  /*a50f0*/  LDL R31, [R1+0x6794] ;  /* 0x00679400011f7983 */ /* 0x000ee20000100800 */
[----:B------:R-:W-:Y:S02]  /*a5100*/  PRMT R24, RZ, 0x7610, R24 ;  /* 0x00007610ff187816 */ /* 0x000fe40000000018 */
[----:B----4-:R-:W-:-:S04]  /*a5110*/  @!P0 LOP3.LUT R27, R27, R26, RZ, 0x3c, !PT ;  /* 0x0000001a1b1b8212 */ /* 0x010fc800078e3cff */
[----:B------:R-:W-:-:S04]  /*a5120*/  @!P0 LOP3.LUT R26, R27, R26, RZ, 0x3c, !PT ;  /* 0x0000001a1b1a8212 */ /* 0x000fc800078e3cff */
[----:B------:R-:W-:-:S05]  /*a5130*/  @!P0 LOP3.LUT R27, R27, R26, RZ, 0x3c, !PT ;  /* 0x0000001a1b1b8212 */ /* 0x000fca00078e3cff */
[----:B------:R0:W4:Y:S02]  /*a5140*/  @!P0 LDG.E.U8 R24, desc[UR22][R26.64] ;  /* 0x000000161a188981 */ /* 0x000124000c1e1100 */
[----:B0-----:R-:W-:Y:S02]  /*a5150*/  PRMT R26, RZ, 0x7610, R26 ;  /* 0x00007610ff1a7816 */ /* 0x001fe4000000001a */
        /* <DEDUP_REMOVED lines=10> */
[----:B------:R0:W2:Y:S04]  /*a5200*/  @!P0 LDG.E.U8 R27, desc[UR22][R30.64] ;  /* 0x000000161e1b8981 */ /* 0x0000a8000c1e1100 */
        /* <DEDUP_REMOVED lines=104> */
[----:B------:R-:W2:Y:S04]  /*a5890*/  @!P3 LDG.E.U8 R56, desc[UR22][R30.64] ;  /* 0x000000161e38b981 */ /* 0x000ea8000c1e1100 */
[----:B------:R-:W-:Y:S04]  /*a58a0*/  STL [R1+0x8c80], R6 ;  /* 0x008c800601007387 */ /* 0x000fe80000100800 */
[----:B------:R-:W-:Y:S04]  /*a58b0*/  STL [R1+0x8c7c], R8 ;  /* 0x008c7c0801007387 */ /* 0x000fe80000100800 */
[----:B------:R-:W-:Y:S04]  /*a58c0*/  STL [R1+0x8c78], R10 ;  /* 0x008c780a01007387 */ /* 0x000fe80000100800 */
[----:B------:R-:W0:Y:S04]  /*a58d0*/  LDS.U8 R8, [R0+UR4+0x210] ;  /* 0x0002100400087984 */ /* 0x000e280008000000 */
[----:B------:R-:W1:Y:S04]  /*a58e0*/  LDS.U8 R10, [R0+UR4+0x318] ;  /* 0x00031804000a7984 */ /* 0x000e680008000000 */
[----:B------:R-:W1:Y:S04]  /*a58f0*/  LDS.U8 R6, [R0+UR4+0x8] ;  /* 0x0000080400067984 */ /* 0x000e680008000000 */
[----:B------:R-:W-:Y:S04]  /*a5900*/  STL [R1+0x8c74], R12 ;  /* 0x008c740c01007387 */ /* 0x000fe80000100800 */
[----:B------:R-:W-:Y:S04]  /*a5910*/  STL [R1+0x8c70], R14 ;  /* 0x008c700e01007387 */ /* 0x000fe80000100800 */
[----:B------:R-:W-:Y:S04]  /*a5920*/  STL [R1+0x8c6c], R16 ;  /* 0x008c6c1001007387 */ /* 0x000fe80000100800 */
[----:B------:R1:W-:Y:S04]  /*a5930*/  STL [R1+0x8c68], R18 ;  /* 0x008c681201007387 */ /* 0x0003e80000100800 */
[----:B------:R-:W-:Y:S04]  /*a5940*/  STL [R1+0x8c64], R20 ;  /* 0x008c641401007387 */ /* 0x000fe80000100800 */
[----:B------:R-:W-:Y:S04]  /*a5950*/  STL [R1+0x8c60], R22 ;  /* 0x008c601601007387 */ /* 0x000fe80000100800 */
[----:B----4-:R-:W-:Y:S04]  /*a5960*/  STL [R1+0x8c5c], R24 ;  /* 0x008c5c1801007387 */ /* 0x010fe80000100800 */
[----:B---3--:R-:W-:Y:S04]  /*a5970*/  STL [R1+0x8c58], R26 ;  /* 0x008c581a01007387 */ /* 0x008fe80000100800 */
[----:B--2---:R-:W-:Y:S04]  /*a5980*/  STL [R1+0x8c54], R28 ;  /* 0x008c541c01007387 */ /* 0x004fe80000100800 */
[----:B------:R-:W-:Y:S04]  /*a5990*/  STL [R1+0x8c50], R34 ;  /* 0x008c502201007387 */ /* 0x000fe80000100800 */
[----:B------:R-:W-:Y:S04]  /*a59a0*/  STL [R1+0x8c4c], R38 ;  /* 0x008c4c2601007387 */ /* 0x000fe80000100800 */
[----:B------:R-:W-:Y:S04]  /*a59b0*/  STL [R1+0x8c48], R42 ;  /* 0x008c482a01007387 */ /* 0x000fe80000100800 */
[----:B------:R-:W-:Y:S04]  /*a59c0*/  STL [R1+0x8c44], R52 ;  /* 0x008c443401007387 */ /* 0x000fe80000100800 */
[----:B------:R-:W-:Y:S04]  /*a59d0*/  STL [R1+0x8c40], R54 ;  /* 0x008c403601007387 */ /* 0x000fe80000100800 */
[----:B------:R-:W-:Y:S04]  /*a59e0*/  STL [R1+0x8c3c], R55 ;  /* 0x008c3c3701007387 */ /* 0x000fe80000100800 */
[----:B------:R-:W-:Y:S04]  /*a59f0*/  STL [R1+0x8c38], R56 ;  /* 0x008c383801007387 */ /* 0x000fe80000100800 */
[----:B0-----:R-:W-:Y:S04]  /*a5a00*/  STL [R1+0x3324], R8 ;  /* 0x0033240801007387 */ /* 0x001fe80000100800 */
[----:B------:R-:W0:Y:S04]  /*a5a10*/  LDS.U8 R8, [R0+UR4+0x100] ;  /* 0x0001000400087984 */ /* 0x000e280008000000 */
[----:B-1----:R-:W-:Y:S04]  /*a5a20*/  STL [R1+0x3320], R10 ;  /* 0x0033200a01007387 */ /* 0x002fe80000100800 */
[----:B------:R-:W1:Y:S04]  /*a5a30*/  LDS.U8 R10, [R0+UR4+0x218] ;  /* 0x00021804000a7984 */ /* 0x000e680008000000 */
[----:B------:R-:W-:Y:S04]  /*a5a40*/  STL [R1+0xadc], R6 ;  /* 0x000adc0601007387 */ /* 0x000fe80000100800 */
[----:B------:R-:W2:Y:S04]  /*a5a50*/  LDS.U8 R6, [R0+UR4+0x310] ;  /* 0x0003100400067984 */ /* 0x000ea80008000000 */
[----:B------:R-:W-:Y:S04]  /*a5a60*/  LDS.U8 R31, [R0+UR4] ;  /* 0x00000004001f7984 */ /* 0x000fe80008000000 */
[----:B------:R-:W-:Y:S01]  /*a5a70*/  LDS.U8 R30, [R0+UR4+0x108] ;  /* 0x00010804001e7984 */ /* 0x000fe20008000000 */
[----:B------:R-:W3:Y:S03]  /*a5a80*/  S2R R18, SR_TID.X ;  /* 0x0000000000127919 */ /* 0x000ee60000002100 */
[----:B0-----:R-:W-:Y:S04]  /*a5a90*/  STL [R1+0xad4], R8 ;  /* 0x000ad40801007387 */ /* 0x001fe80000100800 */
[----:B------:R-:W0:Y:S04]  /*a5aa0*/  LDS.U8 R8, [R0+UR4+0x1000] ;  /* 0x0010000400087984 */ /* 0x000e280008000000 */
[----:B-1----:R-:W-:Y:S04]  /*a5ab0*/  STL [R1+0x332c], R10 ;  /* 0x00332c0a01007387 */ /* 0x002fe80000100800 */
[----:B------:R-:W1:Y:S04]  /*a5ac0*/  LDS.U8 R10, [R0+UR4+0x1108] ;  /* 0x00110804000a7984 */ /* 0x000e680008000000 */
[----:B--2---:R-:W-:Y:S04]  /*a5ad0*/  STL [R1+0x3328], R6 ;  /* 0x0033280601007387 */ /* 0x004fe80000100800 */
[----:B------:R-:W2:Y:S01]  /*a5ae0*/  LDS.U8 R6, [R0+UR4+0x1210] ;  /* 0x0012100400067984 */ /* 0x000ea20008000000 */
[----:B---3--:R-:W-:-:S04]  /*a5af0*/  SHF.R.U32.HI R26, RZ, 0x2, R18 ;  /* 0x00000002ff1a7819 */ /* 0x008fc80000011612 */
[----:B------:R-:W-:Y:S01]  /*a5b00*/  SGXT.U32 R26, R26, 0x3 ;  /* 0x000000031a1a781a */ /* 0x000fe20000000000 */
[----:B0-----:R-:W-:Y:S04]  /*a5b10*/  STL [R1+0xae8], R8 ;  /* 0x000ae80801007387 */ /* 0x001fe80000100800 */
[----:B------:R-:W0:Y:S04]  /*a5b20*/  LDS.U8 R8, [R0+UR4+0x1318] ;  /* 0x0013180400087984 */ /* 0x000e280008000000 */
[----:B-1----:R-:W-:Y:S04]  /*a5b30*/  STL [R1+0xae4], R10 ;  /* 0x000ae40a01007387 */ /* 0x002fe80000100800 */
[----:B------:R-:W1:Y:S04]  /*a5b40*/  LDS.U8 R10, [R0+UR4+0x1008] ;  /* 0x00100804000a7984 */ /* 0x000e680008000000 */
[----:B--2---:R-:W-:Y:S04]  /*a5b50*/  STL [R1+0x3334], R6 ;  /* 0x0033340601007387 */ /* 0x004fe80000100800 */
[----:B------:R-:W2:Y:S04]  /*a5b60*/  LDS.U8 R6, [R0+UR4+0x1100] ;  /* 0x0011000400067984 */ /* 0x000ea80008000000 */
        /* <DEDUP_REMOVED lines=480> */
[----:B0-----:R0:W-:Y:S04]  /*a7970*/  STL [R1+0x8298], R8 ;  /* 0x0082980801007387 */ /* 0x0011e80000100800 */
[----:B-1----:R-:W-:Y:S01]  /*a7980*/  STL [R1+0x80a4], R10 ;  /* 0x0080a40a01007387 */ /* 0x002fe20000100800 */
[----:B0-----:R-:W-:-:S03]  /*a7990*/  LOP3.LUT R8, R0, 0x20, RZ, 0x3c, !PT ;  /* 0x0000002000087812 */ /* 0x001fc600078e3cff */
[----:B------:R-:W0:Y:S04]  /*a79a0*/  LDS.U8 R10, [R0+UR4+0x7288] ;  /* 0x00728804000a7984 */ /* 0x000e280008000000 */
[----:B--2---:R-:W-:Y:S04]  /*a79b0*/  STL [R1+0x80a0], R6 ;  /* 0x0080a00601007387 */ /* 0x004fe80000100800 */
[----:B------:R-:W1:Y:S04]  /*a79c0*/  LDS.U8 R6, [R0+UR4+0x7380] ;  /* 0x0073800400067984 */ /* 0x000e680008000000 */
[----:B------:R-:W-:Y:S04]  /*a79d0*/  STL [R1+0x8410], R0 ;  /* 0x0084100001007387 */ /* 0x000fe80000100800 */
[----:B------:R-:W2:Y:S04]  /*a79e0*/  LDS.U8 R0, [R8+UR4] ;  /* 0x0000000408007984 */ /* 0x000ea80008000000 */
[----:B------:R-:W-:Y:S04]  /*a79f0*/  LDS.U8 R12, [R8+UR4+0x7388] ;  /* 0x00738804080c7984 */ /* 0x000fe80008000000 */
[----:B0-----:R-:W-:Y:S04]  /*a7a00*/  STL [R1+0x82a4], R10 ;  /* 0x0082a40a01007387 */ /* 0x001fe80000100800 */
[----:B------:R-:W-:Y:S04]  /*a7a10*/  LDS.U8 R10, [R8+UR4+0x210] ;  /* 0x00021004080a7984 */ /* 0x000fe80008000000 */
[----:B-1----:R-:W-:Y:S04]  /*a7a20*/  STL [R1+0x82a0], R6 ;  /* 0x0082a00601007387 */ /* 0x002fe80000100800 */
[----:B------:R-:W0:Y:S04]  /*a7a30*/  LDS.U8 R6, [R8+UR4+0x108] ;  /* 0x0001080408067984 */ /* 0x000e280008000000 */
[----:B--2---:R-:W-:Y:S04]  /*a7a40*/  STL [R1+0x3164], R0 ;  /* 0x0031640001007387 */ /* 0x004fe80000100800 */
[----:B------:R-:W1:Y:S04]  /*a7a50*/  LDS.U8 R0, [R8+UR4+0x318] ;  /* 0x0003180408007984 */ /* 0x000e680008000000 */
[----:B0-----:R-:W-:Y:S04]  /*a7a60*/  STL [R1+0x3160], R6 ;  /* 0x0031600601007387 */ /* 0x001fe80000100800 */
[----:B------:R-:W0:Y:S04]  /*a7a70*/  LDS.U8 R6, [R8+UR4+0x8] ;  /* 0x0000080408067984 */ /* 0x000e280008000000 */
[----:B------:R-:W-:Y:S04]  /*a7a80*/  STL [R1+0x3364], R10 ;  /* 0x0033640a01007387 */ /* 0x000fe80000100800 */
[----:B------:R-:W2:Y:S04]  /*a7a90*/  LDS.U8 R10, [R8+UR4+0x100] ;  /* 0x00010004080a7984 */ /* 0x000ea80008000000 */
[----:B-1----:R-:W-:Y:S04]  /*a7aa0*/  STL [R1+0x3360], R0 ;  /* 0x0033600001007387 */ /* 0x002fe80000100800 */
[----:B------:R-:W1:Y:S04]  /*a7ab0*/  LDS.U8 R0, [R8+UR4+0x218] ;  /* 0x0002180408007984 */ /* 0x000e680008000000 */
[----:B0-----:R-:W-:Y:S04]  /*a7ac0*/  STL [R1+0x316c], R6 ;  /* 0x00316c0601007387 */ /* 0x001fe80000100800 */
[----:B------:R-:W0:Y:S04]  /*a7ad0*/  LDS.U8 R6, [R8+UR4+0x310] ;  /* 0x0003100408067984 */ /* 0x000e280008000000 */
[----:B--2---:R-:W-:Y:S04]  /*a7ae0*/  STL [R1+0x3168], R10 ;  /* 0x0031680a01007387 */ /* 0x004fe80000100800 */
        /* <DEDUP_REMOVED lines=483> */
[----:B0-----:R0:W-:Y:S04]  /*a9920*/  STL [R1+0x82d0], R6 ;  /* 0x0082d00601007387 */ /* 0x0011e80000100800 */
[----:B--2---:R-:W-:Y:S04]  /*a9930*/  STL [R1+0x80dc], R10 ;  /* 0x0080dc0a01007387 */ /* 0x004fe80000100800 */
[----:B------:R-:W2:Y:S04]  /*a9940*/  LDS.U8 R10, [R8+UR4+0x7280] ;  /* 0x00728004080a7984 */ /* 0x000ea80008000000 */
[----:B-1----:R-:W-:Y:S04]  /*a9950*/  STL [R1+0x80d8], R0 ;  /* 0x0080d80001007387 */ /* 0x002fe80000100800 */
[----:B------:R-:W1:Y:S01]  /*a9960*/  LDS.U8 R0, [R8+UR4+0x7098] ;  /* 0x0070980408007984 */ /* 0x000e620008000000 */
[----:B0-----:R-:W0:Y:S03]  /*a9970*/  S2R R6, SR_TID.X ;  /* 0x0000000000067919 */ /* 0x001e260000002100 */
[----:B--2---:R0:W-:Y:S04]  /*a9980*/  STL [R1+0x82dc], R10 ;  /* 0x0082dc0a01007387 */ /* 0x0041e80000100800 */
[----:B------:R-:W-:Y:S04]  /*a9990*/  STL [R1+0x82d8], R12 ;  /* 0x0082d80c01007387 */ /* 0x000fe80000100800 */
[----:B-1----:R-:W-:Y:S01]  /*a99a0*/  STL [R1+0x80e4], R0 ;  /* 0x0080e40001007387 */ /* 0x002fe20000100800 */
[----:B0-----:R-:W-:-:S03]  /*a99b0*/  SHF.R.U32.HI R10, RZ, 0x2, R6 ;  /* 0x00000002ff0a7819 */ /* 0x001fc60000011606 */
[----:B------:R-:W0:Y:S01]  /*a99c0*/  LDS.U8 R12, [R8+UR4+0x7190] ;  /* 0x00719004080c7984 */ /* 0x000e220008000000 */
[----:B------:R-:W-:Y:S02]  /*a99d0*/  LOP3.LUT R6, R6, 0x3, RZ, 0xc0, !PT ;  /* 0x0000000306067812 */ /* 0x000fe400078ec0ff */
[----:B------:R-:W-:Y:S01]  /*a99e0*/  SGXT.U32 R10, R10, 0x3 ;  /* 0x000000030a0a781a */ /* 0x000fe20000000000 */
[----:B------:R-:W1:Y:S02]  /*a99f0*/  LDS.U8 R0, [R8+UR4+0x7288] ;  /* 0x0072880408007984 */ /* 0x000e640008000000 */
[----:B------:R-:W-:-:S05]  /*a9a00*/  IMAD R6, R6, 0x420, RZ ;  /* 0x0000042006067824 */ /* 0x000fca00078e02ff */
[----:B------:R-:W-:Y:S02]  /*a9a10*/  LOP3.LUT R6, R6, R10, RZ, 0xfc, !PT ;  /* 0x0000000a06067212 */ /* 0x000fe400078efcff */
[----:B------:R-:W2:Y:S02]  /*a9a20*/  LDS.U8 R10, [R8+UR4+0x7380] ;  /* 0x00738004080a7984 */ /* 0x000ea40008000000 */
[----:B------:R-:W-:-:S05]  /*a9a30*/  LOP3.LUT R6, R6, 0x40, RZ, 0x3c, !PT ;  /* 0x0000004006067812 */ /* 0x000fca00078e3cff */
[----:B------:R-:W3:Y:S04]  /*a9a40*/  LDS.U8 R8, [R6+UR4] ;  /* 0x0000000406087984 */ /* 0x000ee80008000000 */
[----:B0-----:R-:W-:Y:S04]  /*a9a50*/  STL [R1+0x80e0], R12 ;  /* 0x0080e00c01007387 */ /* 0x001fe80000100800 */
[----:B-1----:R-:W-:Y:S04]  /*a9a60*/  STL [R1+0x82e4], R0 ;  /* 0x0082e40001007387 */ /* 0x002fe80000100800 */
[----:B------:R-:W0:Y:S04]  /*a9a70*/  LDS.U8 R0, [R6+UR4+0x108] ;  /* 0x0001080406007984 */ /* 0x000e280008000000 */
[----:B------:R-:W-:Y:S04]  /*a9a80*/  LDS.U8 R12, [R6+UR4+0x7288] ;  /* 0x00728804060c7984 */ /* 0x000fe80008000000 */
[----:B--2---:R-:W-:Y:S04]  /*a9a90*/  STL [R1+0x82e0], R10 ;  /* 0x0082e00a01007387 */ /* 0x004fe80000100800 */
[----:B------:R-:W1:Y:S04]  /*a9aa0*/  LDS.U8 R10, [R6+UR4+0x210] ;  /* 0x00021004060a7984 */ /* 0x000e680008000000 */
[----:B---3--:R-:W-:Y:S04]  /*a9ab0*/  STL [R1+0x31a4], R8 ;  /* 0x0031a40801007387 */ /* 0x008fe80000100800 */
        /* <DEDUP_REMOVED lines=402> */
[----:B------:R-:W-:Y:S04]  /*ab3e0*/  LDS.U8 R8, [R6+UR4+0x1098] ;  /* 0x0010980406087984 */ /* 0x000fe80008000000 */
[----:B0-----:R-:W-:Y:S04]  /*ab3f0*/  STL [R1+0x34d4], R0 ;  /* 0x0034d40001007387 */ /* 0x001fe80000100800 */
[----:B------:R-:W0:Y:S04]  /*ab400*/  LDS.U8 R0, [R6+UR4+0x1190] ;  /* 0x0011900406007984 */ /* 0x000e280008000000 */
[----:B-1----:R-:W-:Y:S04]  /*ab410*/  STL [R1+0x34d0], R10 ;  /* 0x0034d00a01007387 */ /* 0x002fe80000100800 */
[----:B------:R-:W-:Y:S04]  /*ab420*/  LDS.U8 R10, [R6+UR4+0x2090] ;  /* 0x00209004060a7984 */ /* 0x000fe80008000000 */
[----:B0-----:R-:W-:Y:S04]  /*ab430*/  STL [R1+0x8414], R0 ;  /* 0x0084140001007387 */ /* 0x001fe80000100800 */
[----:B------:R-:W-:Y:S04]  /*ab440*/  STL [R1+0x32dc], R8 ;  /* 0x0032dc0801007387 */ /* 0x000fe80000100800 */
[----:B------:R-:W0:Y:S04]  /*ab450*/  LDS.U8 R8, [R6+UR4+0x1288] ;  /* 0x0012880406087984 */ /* 0x000e280008000000 */
[----:B------:R-:W1:Y:S04]  /*ab460*/  LDS.U8 R0, [R6+UR4+0x1380] ;  /* 0x0013800406007984 */ /* 0x000e680008000000 */
[----:B0-----:R-:W-:Y:S04]  /*ab470*/  STL [R1+0x34dc], R8 ;  /* 0x0034dc0801007387 */ /* 0x001fe80000100800 */
[----:B------:R-:W0:Y:S04]  /*ab480*/  LDS.U8 R8, [R6+UR4+0x2198] ;  /* 0x0021980406087984 */ /* 0x000e280008000000 */
[----:B-1----:R-:W-:Y:S04]  /*ab490*/  STL [R1+0x34d8], R0 ;  /* 0x0034d80001007387 */ /* 0x002fe80000100800 */
[----:B------:R-:W1:Y:S04]  /*ab4a0*/  LDS.U8 R0, [R6+UR4+0x2280] ;  /* 0x0022800406007984 */ /* 0x000e680008000000 */
[----:B------:R-:W-:Y:S04]  /*ab4b0*/  STL [R1+0x3948], R10 ;  /* 0x0039480a01007387 */ /* 0x000fe80000100800 */
        /* <DEDUP_REMOVED lines=88> */
[----:B------:R-:W0:Y:S02]  /*aba40*/  LDS.U8 R0, [R6+UR4+0x7380] ;  /* 0x0073800406007984 */ /* 0x000e240008000000 */
[----:B------:R-:W-:Y:S02]  /*aba50*/  IMAD R8, R8, 0x420, RZ ;  /* 0x0000042008087824 */ /* 0x000fe400078e02ff */
[----:B--2---:R-:W-:Y:S03]  /*aba60*/  STL [R1+0x8120], R10 ;  /* 0x0081200a01007387 */ /* 0x004fe60000100800 */
[----:B------:R-:W-:Y:S01]  /*aba70*/  LOP3.LUT R8, R8, R26, RZ, 0xfc, !PT ;  /* 0x0000001a08087212 */ /* 0x000fe200078efcff */
[----:B------:R-:W-:Y:S03]  /*aba80*/  STL [R1+0x8324], R12 ;  /* 0x0083240c01007387 */ /* 0x000fe60000100800 */
[----:B------:R-:W-:-:S05]  /*aba90*/  LOP3.LUT R8, R8, 0x60, RZ, 0x3c, !PT ;  /* 0x0000006008087812 */ /* 0x000fca00078e3cff */
[----:B------:R-:W1:Y:S04]  /*abaa0*/  LDS.U8 R10, [R8+UR4] ;  /* 0x00000004080a7984 */ /* 0x000e680008000000 */
[----:B------:R-:W2:Y:S04]  /*abab0*/  LDS.U8 R6, [R8+UR4+0x108] ;  /* 0x0001080408067984 */ /* 0x000ea80008000000 */
[----:B------:R-:W-:Y:S04]  /*abac0*/  LDS.U8 R16, [R8+UR4+0x7198] ;  /* 0x0071980408107984 */ /* 0x000fe80008000000 */
[----:B------:R-:W-:Y:S04]  /*abad0*/  LDS.U8 R26, [R8+UR4+0x7098] ;  /* 0x00709804081a7984 */ /* 0x000fe80008000000 */
[----:B------:R-:W-:Y:S04]  /*abae0*/  LDS.U8 R55, [R8+UR4+0x7288] ;  /* 0x0072880408377984 */ /* 0x000fe80008000000 */
        /* <DEDUP_REMOVED lines=153> */
[----:B------:R-:W1:Y:S04]  /*ac480*/  LDS.U8 R10, [R8+UR4+0x1208] ;  /* 0x00120804080a7984 */ /* 0x000e680008000000 */
[----:B0-----:R-:W-:Y:S04]  /*ac490*/  STL [R1+0x8818], R0 ;  /* 0x0088180001007387 */ /* 0x001fe80000100800 */
[----:B------:R-:W-:Y:S04]  /*ac4a0*/  STL [R1+0x321c], R6 ;  /* 0x00321c0601007387 */ /* 0x000fe80000100800 */
[----:B------:R-:W0:Y:S04]  /*ac4b0*/  LDS.U8 R6, [R8+UR4+0x1300] ;  /* 0x0013000408067984 */ /* 0x000e280008000000 */
        /* <DEDUP_REMOVED lines=326> */
[----:B------:R-:W3:Y:S04]  /*ad920*/  LDL.LU R54, [R1+0xe98] ;  /* 0x000e980001367983 */ /* 0x000ee80000300800 */
[----:B0-----:R-:W-:Y:S04]  /*ad930*/  STL [R1+0x8148], R6 ;  /* 0x0081480601007387 */ /* 0x001fe80000100800 */
[----:B------:R-:W4:Y:S04]  /*ad940*/  LDL.LU R52, [R1+0xb20] ;  /* 0x000b200001347983 */ /* 0x000f280000300800 */
[----:B--2---:R-:W-:Y:S04]  /*ad950*/  STL [R1+0x834c], R0 ;  /* 0x00834c0001007387 */ /* 0x004fe80000100800 */
[----:B------:R-:W2:Y:S04]  /*ad960*/  LDL.LU R20, [R1+0x7c0] ;  /* 0x0007c00001147983 */ /* 0x000ea80000300800 */
[----:B------:R-:W0:Y:S04]  /*ad970*/  LDS.U8 R0, [R8+UR4+0x6388] ;  /* 0x0063880408007984 */ /* 0x000e280008000000 */
[----:B------:R-:W2:Y:S04]  /*ad980*/  LDL.LU R24, [R1+0x2910] ;  /* 0x0029100001187983 */ /* 0x000ea80000300800 */
[----:B------:R-:W2:Y:S04]  /*ad990*/  LDL.LU R14, [R1+0xea0] ;  /* 0x000ea000010e7983 */ /* 0x000ea80000300800 */
[----:B------:R-:W1:Y:S04]  /*ad9a0*/  LDS.U8 R6, [R8+UR4+0x6098] ;  /* 0x0060980408067984 */ /* 0x000e680008000000 */
[----:B0-----:R-:W-:Y:S04]  /*ad9b0*/  STL [R1+0x8348], R0 ;  /* 0x0083480001007387 */ /* 0x001fe80000100800 */
[----:B------:R-:W0:Y:S04]  /*ad9c0*/  LDS.U8 R0, [R8+UR4+0x6190] ;  /* 0x0061900408007984 */ /* 0x000e280008000000 */
[----:B------:R-:W2:Y:S04]  /*ad9d0*/  LDL.LU R12, [R1+0xb28] ;  /* 0x000b2800010c7983 */ /* 0x000ea80000300800 */
[----:B-1----:R-:W-:Y:S04]  /*ad9e0*/  STL [R1+0x8154], R6 ;  /* 0x0081540601007387 */ /* 0x002fe80000100800 */
[----:B------:R-:W1:Y:S04]  /*ad9f0*/  LDS.U8 R6, [R8+UR4+0x6288] ;  /* 0x0062880408067984 */ /* 0x000e680008000000 */
[----:B0-----:R-:W-:Y:S04]  /*ada00*/  STL [R1+0x8150], R0 ;  /* 0x0081500001007387 */ /* 0x001fe80000100800 */
[----:B------:R-:W0:Y:S04]  /*ada10*/  LDS.U8 R0, [R8+UR4+0x6380] ;  /* 0x0063800408007984 */ /* 0x000e280008000000 */
[----:B------:R-:W2:Y:S04]  /*ada20*/  LDL.LU R28, [R1+0x7c8] ;  /* 0x0007c800011c7983 */ /* 0x000ea80000300800 */
[----:B-1----:R-:W-:Y:S04]  /*ada30*/  STL [R1+0x8354], R6 ;  /* 0x0083540601007387 */ /* 0x002fe80000100800 */
[----:B------:R-:W2:Y:S04]  /*ada40*/  LDL.LU R10, [R1+0x524] ;  /* 0x00052400010a7983 */ /* 0x000ea80000300800 */
[----:B------:R-:W-:Y:S04]  /*ada50*/  LDS.U8 R6, [R8+UR4+0x7280] ;  /* 0x0072800408067984 */ /* 0x000fe80008000000 */
[----:B0-----:R-:W-:Y:S04]  /*ada60*/  STL [R1+0x8350], R0 ;  /* 0x0083500001007387 */ /* 0x001fe80000100800 */
[----:B------:R-:W0:Y:S04]  /*ada70*/  LDS.U8 R0, [R8+UR4+0x7090] ;  /* 0x0070900408007984 */ /* 0x000e280008000000 */
[----:B0-----:R-:W-:Y:S04]  /*ada80*/  STL [R1+0x815c], R0 ;  /* 0x00815c0001007387 */ /* 0x001fe80000100800 */
[----:B------:R-:W0:Y:S04]  /*ada90*/  LDS.U8 R0, [R8+UR4+0x7388] ;  /* 0x0073880408007984 */ /* 0x000e280008000000 */
[----:B------:R1:W-:Y:S04]  /*adaa0*/  STL [R1+0x8158], R16 ;  /* 0x0081581001007387 */ /* 0x0003e80000100800 */
[----:B------:R-:W2:Y:S04]  /*adab0*/  LDL.LU R22, [R1+0xea8] ;  /* 0x000ea80001167983 */ /* 0x000ea80000300800 */
[----:B------:R0:W-:Y:S04]  /*adac0*/  STL [R1+0x835c], R6 ;  /* 0x00835c0601007387 */ /* 0x0001e80000100800 */
[----:B-1----:R-:W2:Y:S04]  /*adad0*/  LDL.LU R16, [R1+0xb40] ;  /* 0x000b400001107983 */ /* 0x002ea80000300800 */
[----:B0-----:R-:W-:Y:S04]  /*adae0*/  STL [R1+0x8358], R0 ;  /* 0x0083580001007387 */ /* 0x001fe80000100800 */
[----:B------:R-:W0:Y:S04]  /*adaf0*/  LDS.U8 R0, [R8+UR4+0x7190] ;  /* 0x0071900408007984 */ /* 0x000e280008000000 */
[----:B------:R-:W2:Y:S01]  /*adb00*/  LDL.LU R6, [R1+0x7d0] ;  /* 0x0007d00001067983 */ /* 0x000ea20000300800 */
[----:B------:R-:W-:-:S03]  /*adb10*/  LOP3.LUT R42, R18, 0x1f, RZ, 0xc0, !PT ;  /* 0x0000001f122a7812 */ /* 0x000fc600078ec0ff */
[----:B------:R1:W-:Y:S04]  /*adb20*/  STL [R1+0x8164], R26 ;  /* 0x0081641a01007387 */ /* 0x0003e80000100800 */
[----:B------:R-:W2:Y:S04]  /*adb30*/  LDL.LU R38, [R1+0x52c] ;  /* 0x00052c0001267983 */ /* 0x000ea80000300800 */
[----:B0-----:R-:W-:Y:S04]  /*adb40*/  STL [R1+0x8160], R0 ;  /* 0x0081600001007387 */ /* 0x001fe80000100800 */
[----:B------:R0:W2:Y:S01]  /*adb50*/  LDS.U8 R0, [R8+UR4+0x7380] ;  /* 0x0073800408007984 */ /* 0x0000a20008000000 */
[----:B------:R-:W-:Y:S06]  /*adb60*/  BAR.SYNC.DEFER_BLOCKING 0x0 ;  /* 0x0000000000007b1d */ /* 0x000fec0000010000 */
[----:B------:R-:W2:Y:S04]  /*adb70*/  LDL.LU R34, [R1+0xec0] ;  /* 0x000ec00001227983 */ /* 0x000ea80000300800 */
[----:B------:R-:W2:Y:S04]  /*adb80*/  LDL.LU R18, [R1+0xb48] ;  /* 0x000b480001127983 */ /* 0x000ea80000300800 */
[----:B-1----:R-:W2:Y:S04]  /*adb90*/  LDL.LU R26, [R1+0x7d8] ;  /* 0x0007d800011a7983 */ /* 0x002ea80000300800 */
[----:B------:R-:W-:Y:S04]  /*adba0*/  STL [R1+0x8364], R55 ;  /* 0x0083643701007387 */ /* 0x000fe80000100800 */
[----:B0-----:R-:W2:Y:S04]  /*adbb0*/  LDL.LU R8, [R1+0x534] ;  /* 0x0005340001087983 */ /* 0x001ea80000300800 */
[----:B---3--:R-:W-:Y:S04]  /*adbc0*/  STS.U8 [R42+UR4], R54 ;  /* 0x000000362a007988 */ /* 0x008fe80008000004 */
[----:B----4-:R-:W-:Y:S04]  /*adbd0*/  STS.U8 [R42+UR4+0x20], R52 ;  /* 0x000020342a007988 */ /* 0x010fe80008000004 */
[----:B--2---:R-:W-:Y:S04]  /*adbe0*/  STL [R1+0x8360], R0 ;  /* 0x0083600001007387 */ /* 0x004fe80000100800 */
[----:B------:R0:W-:Y:S04]  /*adbf0*/  STS.U8 [R42+UR4+0x40], R20 ;  /* 0x000040142a007988 */ /* 0x0001e80008000004 */
[----:B0-----:R-:W2:Y:S04]  /*adc00*/  LDL.LU R20, [R1+0xec8] ;  /* 0x000ec80001147983 */ /* 0x001ea80000300800 */
[----:B------:R-:W-:Y:S04]  /*adc10*/  STS.U8 [R42+UR4+0x60], R24 ;  /* 0x000060182a007988 */ /* 0x000fe80008000004 */
[----:B------:R0:W-:Y:S04]  /*adc20*/  STS.U8 [R42+UR4+0x120], R14 ;  /* 0x0001200e2a007988 */ /* 0x0001e80008000004 */
[----:B------:R-:W3:Y:S04]  /*adc30*/  LDL.LU R0, [R1+0xb50] ;  /* 0x000b500001007983 */ /* 0x000ee80000300800 */
[----:B0-----:R-:W4:Y:S04]  /*adc40*/  LDL.LU R14, [R1+0x7e0] ;  /* 0x0007e000010e7983 */ /* 0x001f280000300800 */
[----:B------:R-:W4:Y:S04]  /*adc50*/  LDL.LU R24, [R1+0x53c] ;  /* 0x00053c0001187983 */ /* 0x000f280000300800 */
[----:B------:R0:W-:Y:S04]  /*adc60*/  STS.U8 [R42+UR4+0x100], R12 ;  /* 0x0001000c2a007988 */ /* 0x0001e80008000004 */
[----:B0-----:R-:W4:Y:S04]  /*adc70*/  LDL.LU R12, [R1+0xed0] ;  /* 0x000ed000010c7983 */ /* 0x001f280000300800 */
[----:B------:R-:W4:Y:S04]  /*adc80*/  LDL.LU R56, [R1+0xb58] ;  /* 0x000b580001387983 */ /* 0x000f280000300800 */
[----:B------:R-:W4:Y:S04]  /*adc90*/  LDL.LU R52, [R1+0x7e8] ;  /* 0x0007e80001347983 */ /* 0x000f280000300800 */
[----:B------:R0:W-:Y:S04]  /*adca0*/  STS.U8 [R42+UR4+0x160], R28 ;  /* 0x0001601c2a007988 */ /* 0x0001e80008000004 */
[----:B------:R1:W-:Y:S04]  /*adcb0*/  STS.U8 [R42+UR4+0x140], R10 ;  /* 0x0001400a2a007988 */ /* 0x0003e80008000004 */
[----:B0-----:R-:W4:Y:S04]  /*adcc0*/  LDL.LU R28, [R1+0x544] ;  /* 0x00054400011c7983 */ /* 0x001f280000300800 */
[----:B-1----:R-:W4:Y:S04]  /*adcd0*/  LDL.LU R10, [R1+0xed8] ;  /* 0x000ed800010a7983 */ /* 0x002f280000300800 */
[----:B------:R-:W-:Y:S04]  /*adce0*/  STS.U8 [R42+UR4+0x240], R22 ;  /* 0x000240162a007988 */ /* 0x000fe80008000004 */
[----:B------:R0:W-:Y:S04]  /*adcf0*/  STS.U8 [R42+UR4+0x260], R16 ;  /* 0x000260102a007988 */ /* 0x0001e80008000004 */
[----:B0-----:R-:W4:Y:S04]  /*add00*/  LDL.LU R16, [R1+0xb70] ;  /* 0x000b700001107983 */ /* 0x001f280000300800 */
[----:B------:R-:W4:Y:S04]  /*add10*/  LDL.LU R22, [R1+0x7f0] ;  /* 0x0007f00001167983 */ /* 0x000f280000300800 */
[----:B------:R0:W-:Y:S04]  /*add20*/  STS.U8 [R42+UR4+0x200], R6 ;  /* 0x000200062a007988 */ /* 0x0001e80008000004 */
[----:B------:R-:W-:Y:S04]  /*add30*/  STS.U8 [R42+UR4+0x220], R38 ;  /* 0x000220262a007988 */ /* 0x000fe80008000004 */
[----:B0-----:R-:W4:Y:S04]  /*add40*/  LDL.LU R6, [R1+0x54c] ;  /* 0x00054c0001067983 */ /* 0x001f280000300800 */
[----:B------:R0:W-:Y:S04]  /*add50*/  STS.U8 [R42+UR4+0x360], R34 ;  /* 0x000360222a007988 */ /* 0x0001e80008000004 */
[----:B------:R1:W-:Y:S04]  /*add60*/  STS.U8 [R42+UR4+0x340], R18 ;  /* 0x000340122a007988 */ /* 0x0003e80008000004 */
[----:B0-----:R-:W4:Y:S04]  /*add70*/  LDL.LU R34, [R1+0xef0] ;  /* 0x000ef00001227983 */ /* 0x001f280000300800 */
[----:B-1----:R-:W4:Y:S04]  /*add80*/  LDL.LU R18, [R1+0xb78] ;  /* 0x000b780001127983 */ /* 0x002f280000300800 */
[----:B------:R-:W4:Y:S04]  /*add90*/  LDL.LU R55, [R1+0x7f8] ;  /* 0x0007f80001377983 */ /* 0x000f280000300800 */
[----:B------:R-:W-:Y:S04]  /*adda0*/  STS.U8 [R42+UR4+0x320], R26 ;  /* 0x0003201a2a007988 */ /* 0x000fe80008000004 */
[----:B------:R-:W4:Y:S04]  /*addb0*/  LDL.LU R54, [R1+0x554] ;  /* 0x0005540001367983 */ /* 0x000f280000300800 */
[----:B------:R0:W-:Y:S04]  /*addc0*/  STS.U8 [R42+UR4+0x300], R8 ;  /* 0x000300082a007988 */ /* 0x0001e80008000004 */
[----:B------:R-:W4:Y:S04]  /*addd0*/  LDL.LU R38, [R1+0xef8] ;  /* 0x000ef80001267983 */ /* 0x000f280000300800 */
[----:B0-----:R-:W4:Y:S04]  /*adde0*/  LDL.LU R8, [R1+0xb80] ;  /* 0x000b800001087983 */ /* 0x001f280000300800 */
[----:B--2---:R0:W-:Y:S04]  /*addf0*/  STS.U8 [R42+UR4+0x400], R20 ;  /* 0x000400142a007988 */ /* 0x0041e80008000004 */
[----:B------:R-:W2:Y:S04]  /*ade00*/  LDL.LU R26, [R1+0x800] ;  /* 0x00080000011a7983 */ /* 0x000ea80000300800 */
[----:B0-----:R-:W2:Y:S04]  /*ade10*/  LDL.LU R20, [R1+0x55c] ;  /* 0x00055c0001147983 */ /* 0x001ea80000300800 */
[----:B---3--:R-:W-:Y:S04]  /*ade20*/  STS.U8 [R42+UR4+0x420], R0 ;  /* 0x000420002a007988 */ /* 0x008fe80008000004 */
[----:B----4-:R0:W-:Y:S04]  /*ade30*/  STS.U8 [R42+UR4+0x440], R14 ;  /* 0x0004400e2a007988 */ /* 0x0101e80008000004 */
[----:B------:R1:W-:Y:S04]  /*ade40*/  STS.U8 [R42+UR4+0x460], R24 ;  /* 0x000460182a007988 */ /* 0x0003e80008000004 */
[----:B0-----:R-:W3:Y:S04]  /*ade50*/  LDL.LU R14, [R1+0xf00] ;  /* 0x000f0000010e7983 */ /* 0x001ee80000300800 */
[----:B-1----:R-:W4:Y:S04]  /*ade60*/  LDL.LU R24, [R1+0xb88] ;  /* 0x000b880001187983 */ /* 0x002f280000300800 */
[----:B------:R0:W-:Y:S04]  /*ade70*/  STS.U8 [R42+UR4+0x520], R12 ;  /* 0x0005200c2a007988 */ /* 0x0001e80008000004 */
[----:B------:R-:W-:Y:S04]  /*ade80*/  STS.U8 [R42+UR4+0x500], R56 ;  /* 0x000500382a007988 */ /* 0x000fe80008000004 */
[----:B------:R-:W-:Y:S04]  /*ade90*/  STS.U8 [R42+UR4+0x560], R52 ;  /* 0x000560342a007988 */ /* 0x000fe80008000004 */
[----:B0-----:R-:W4:Y:S04]  /*adea0*/  LDL.LU R12, [R1+0x808] ;  /* 0x00080800010c7983 */ /* 0x001f280000300800 */
[----:B------:R0:W-:Y:S04]  /*adeb0*/  STS.U8 [R42+UR4+0x540], R28 ;  /* 0x0005401c2a007988 */ /* 0x0001e80008000004 */
[----:B------:R1:W-:Y:S04]  /*adec0*/  STS.U8 [R42+UR4+0x640], R10 ;  /* 0x0006400a2a007988 */ /* 0x0003e80008000004 */
[----:B0-----:R-:W4:Y:S04]  /*aded0*/  LDL.LU R28, [R1+0x564] ;  /* 0x00056400011c7983 */ /* 0x001f280000300800 */
[----:B-1----:R-:W4:Y:S04]  /*adee0*/  LDL.LU R10, [R1+0xf08] ;  /* 0x000f0800010a7983 */ /* 0x002f280000300800 */
[----:B------:R0:W-:Y:S04]  /*adef0*/  STS.U8 [R42+UR4+0x660], R16 ;  /* 0x000660102a007988 */ /* 0x0001e80008000004 */
[----:B------:R1:W-:Y:S04]  /*adf00*/  STS.U8 [R42+UR4+0x600], R22 ;  /* 0x000600162a007988 */ /* 0x0003e80008000004 */
[----:B0-----:R-:W4:Y:S04]  /*adf10*/  LDL.LU R16, [R1+0xb90] ;  /* 0x000b900001107983 */ /* 0x001f280000300800 */
[----:B------:R-:W4:Y:S04]  /*adf20*/  LDL.LU R52, [R1+0x810] ;  /* 0x0008100001347983 */ /* 0x000f280000300800 */
[----:B-1----:R-:W4:Y:S04]  /*adf30*/  LDL.LU R22, [R1+0x56c] ;  /* 0x00056c0001167983 */ /* 0x002f280000300800 */
[----:B------:R0:W-:Y:S04]  /*adf40*/  STS.U8 [R42+UR4+0x620], R6 ;  /* 0x000620062a007988 */ /* 0x0001e80008000004 */
[----:B0-----:R-:W4:Y:S04]  /*adf50*/  LDL.LU R6, [R1+0xf10] ;  /* 0x000f100001067983 */ /* 0x001f280000300800 */
[----:B------:R0:W-:Y:S04]  /*adf60*/  STS.U8 [R42+UR4+0x760], R34 ;  /* 0x000760222a007988 */ /* 0x0001e80008000004 */
[----:B------:R1:W-:Y:S04]  /*adf70*/  STS.U8 [R42+UR4+0x740], R18 ;  /* 0x000740122a007988 */ /* 0x0003e80008000004 */
[----:B------:R-:W-:Y:S04]  /*adf80*/  STS.U8 [R42+UR4+0x720], R55 ;  /* 0x000720372a007988 */ /* 0x000fe80008000004 */
[----:B0-----:R-:W4:Y:S04]  /*adf90*/  LDL.LU R34, [R1+0xb98] ;  /* 0x000b980001227983 */ /* 0x001f280000300800 */
[----:B-1----:R-:W4:Y:S04]  /*adfa0*/  LDL.LU R18, [R1+0x818] ;  /* 0x0008180001127983 */ /* 0x002f280000300800 */
[----:B------:R-:W-:Y:S04]  /*adfb0*/  STS.U8 [R42+UR4+0x700], R54 ;  /* 0x000700362a007988 */ /* 0x000fe80008000004 */
[----:B------:R-:W-:Y:S04]  /*adfc0*/  STS.U8 [R42+UR4+0x800], R38 ;  /* 0x000800262a007988 */ /* 0x000fe80008000004 */
[----:B------:R0:W-:Y:S04]  /*adfd0*/  STS.U8 [R42+UR4+0x820], R8 ;  /* 0x000820082a007988 */ /* 0x0001e80008000004 */
[----:B0-----:R-:W4:Y:S04]  /*adfe0*/  LDL.LU R8, [R1+0x574] ;  /* 0x0005740001087983 */ /* 0x001f280000300800 */
[----:B--2---:R-:W-:Y:S04]  /*adff0*/  STS.U8 [R42+UR4+0x840], R26 ;  /* 0x0008401a2a007988 */ /* 0x004fe80008000004 */
[----:B------:R0:W-:Y:S04]  /*ae000*/  STS.U8 [R42+UR4+0x860], R20 ;  /* 0x000860142a007988 */ /* 0x0001e80008000004 */
[----:B------:R-:W2:Y:S04]  /*ae010*/  LDL.LU R0, [R1+0xf18] ;  /* 0x000f180001007983 */ /* 0x000ea80000300800 */
[----:B0-----:R-:W2:Y:S04]  /*ae020*/  LDL.LU R20, [R1+0xba0] ;  /* 0x000ba00001147983 */ /* 0x001ea80000300800 */
[----:B---3--:R0:W-:Y:S04]  /*ae030*/  STS.U8 [R42+UR4+0x920], R14 ;  /* 0x0009200e2a007988 */ /* 0x0081e80008000004 */
[----:B------:R-:W3:Y:S04]  /*ae040*/  LDL.LU R26, [R1+0x820] ;  /* 0x00082000011a7983 */ /* 0x000ee80000300800 */
[----:B----4-:R1:W-:Y:S04]  /*ae050*/  STS.U8 [R42+UR4+0x900], R24 ;  /* 0x000900182a007988 */ /* 0x0103e80008000004 */
[----:B0-----:R-:W4:Y:S04]  /*ae060*/  LDL.LU R14, [R1+0x57c] ;  /* 0x00057c00010e7983 */ /* 0x001f280000300800 */
[----:B------:R-:W4:Y:S04]  /*ae070*/  LDL.LU R56, [R1+0xf40] ;  /* 0x000f400001387983 */ /* 0x000f280000300800 */
[----:B------:R-:W4:Y:S04]  /*ae080*/  LDL.LU R38, [R1+0xba8] ;  /* 0x000ba80001267983 */ /* 0x000f280000300800 */
[----:B------:R0:W-:Y:S04]  /*ae090*/  STS.U8 [R42+UR4+0x960], R12 ;  /* 0x0009600c2a007988 */ /* 0x0001e80008000004 */
[----:B-1----:R-:W4:Y:S04]  /*ae0a0*/  LDL.LU R24, [R1+0x828] ;  /* 0x0008280001187983 */ /* 0x002f280000300800 */
[----:B0-----:R-:W4:Y:S04]  /*ae0b0*/  LDL.LU R12, [R1+0x584] ;  /* 0x00058400010c7983 */ /* 0x001f280000300800 */
[----:B------:R-:W-:Y:S04]  /*ae0c0*/  STS.U8 [R42+UR4+0x940], R28 ;  /* 0x0009401c2a007988 */ /* 0x000fe80008000004 */
[----:B------:R0:W-:Y:S04]  /*ae0d0*/  STS.U8 [R42+UR4+0xa40], R10 ;  /* 0x000a400a2a007988 */ /* 0x0001e80008000004 */
[----:B0-----:R-:W4:Y:S04]  /*ae0e0*/  LDL.LU R10, [R1+0xf48] ;  /* 0x000f4800010a7983 */ /* 0x001f280000300800 */
[----:B------:R-:W4:Y:S04]  /*ae0f0*/  LDL.LU R28, [R1+0xbb0] ;  /* 0x000bb000011c7983 */ /* 0x000f280000300800 */
[----:B------:R0:W-:Y:S04]  /*ae100*/  STS.U8 [R42+UR4+0xa60], R16 ;  /* 0x000a60102a007988 */ /* 0x0001e80008000004 */
[----:B------:R-:W-:Y:S04]  /*ae110*/  STS.U8 [R42+UR4+0xa00], R52 ;  /* 0x000a00342a007988 */ /* 0x000fe80008000004 */
[----:B------:R1:W-:Y:S04]  /*ae120*/  STS.U8 [R42+UR4+0xa20], R22 ;  /* 0x000a20162a007988 */ /* 0x0003e80008000004 */
[----:B0-----:R-:W4:Y:S04]  /*ae130*/  LDL.LU R16, [R1+0x830] ;  /* 0x0008300001107983 */ /* 0x001f280000300800 */
[----:B-1----:R-:W4:Y:S04]  /*ae140*/  LDL.LU R22, [R1+0x58c] ;  /* 0x00058c0001167983 */ /* 0x002f280000300800 */
[----:B------:R0:W-:Y:S04]  /*ae150*/  STS.U8 [R42+UR4+0xb60], R6 ;  /* 0x000b60062a007988 */ /* 0x0001e80008000004 */
[----:B0-----:R-:W4:Y:S04]  /*ae160*/  LDL.LU R6, [R1+0xf50] ;  /* 0x000f500001067983 */ /* 0x001f280000300800 */
[----:B------:R-:W4:Y:S04]  /*ae170*/  LDL.LU R55, [R1+0xbb8] ;  /* 0x000bb80001377983 */ /* 0x000f280000300800 */
[----:B------:R-:W4:Y:S04]  /*ae180*/  LDL.LU R54, [R1+0x838] ;  /* 0x0008380001367983 */ /* 0x000f280000300800 */
[----:B------:R-:W4:Y:S04]  /*ae190*/  LDL.LU R52, [R1+0x594] ;  /* 0x0005940001347983 */ /* 0x000f280000300800 */
[----:B------:R-:W-:Y:S04]  /*ae1a0*/  STS.U8 [R42+UR4+0xb40], R34 ;  /* 0x000b40222a007988 */ /* 0x000fe80008000004 */
[----:B------:R0:W-:Y:S04]  /*ae1b0*/  STS.U8 [R42+UR4+0xb20], R18 ;  /* 0x000b20122a007988 */ /* 0x0001e80008000004 */
[----:B0-----:R-:W4:Y:S04]  /*ae1c0*/  LDL.LU R18, [R1+0xf58] ;  /* 0x000f580001127983 */ /* 0x001f280000300800 */
[----:B------:R-:W4:Y:S04]  /*ae1d0*/  LDL.LU R34, [R1+0xbe0] ;  /* 0x000be00001227983 */ /* 0x000f280000300800 */
[----:B------:R0:W-:Y:S04]  /*ae1e0*/  STS.U8 [R42+UR4+0xb00], R8 ;  /* 0x000b00082a007988 */ /* 0x0001e80008000004 */
[----:B0-----:R-:W4:Y:S04]  /*ae1f0*/  LDL.LU R8, [R1+0x840] ;  /* 0x0008400001087983 */ /* 0x001f280000300800 */
[----:B--2---:R-:W-:Y:S04]  /*ae200*/  STS.U8 [R42+UR4+0xc00], R0 ;  /* 0x000c00002a007988 */ /* 0x004fe80008000004 */
[----:B------:R0:W-:Y:S04]  /*ae210*/  STS.U8 [R42+UR4+0xc20], R20 ;  /* 0x000c20142a007988 */ /* 0x0001e80008000004 */
[----:B0-----:R-:W2:Y:S04]  /*ae220*/  LDL.LU R20, [R1+0x59c] ;  /* 0x00059c0001147983 */ /* 0x001ea80000300800 */
[----:B---3--:R0:W-:Y:S04]  /*ae230*/  STS.U8 [R42+UR4+0xc40], R26 ;  /* 0x000c401a2a007988 */ /* 0x0081e80008000004 */
[----:B----4-:R1:W-:Y:S04]  /*ae240*/  STS.U8 [R42+UR4+0xc60], R14 ;  /* 0x000c600e2a007988 */ /* 0x0103e80008000004 */
[----:B------:R-:W-:Y:S04]  /*ae250*/  STS.U8 [R42+UR4+0xd20], R56 ;  /* 0x000d20382a007988 */ /* 0x000fe80008000004 */
[----:B0-----:R-:W3:Y:S04]  /*ae260*/  LDL.LU R26, [R1+0xf60] ;  /* 0x000f6000011a7983 */ /* 0x001ee80000300800 */
[----:B------:R-:W-:Y:S04]  /*ae270*/  STS.U8 [R42+UR4+0xd00], R38 ;  /* 0x000d00262a007988 */ /* 0x000fe80008000004 */
[----:B-1----:R-:W4:Y:S04]  /*ae280*/  LDL.LU R14, [R1+0xbe8] ;  /* 0x000be800010e7983 */ /* 0x002f280000300800 */
        /* <DEDUP_REMOVED lines=10> */
[----:B------:R1:W-:Y:S04]  /*ae330*/  STS.U8 [R42+UR4+0xe20], R22 ;  /* 0x000e20162a007988 */ /* 0x0003e80008000004 */
[----:B0-----:R-:W4:Y:S04]  /*ae340*/  LDL.LU R16, [R1+0x5ac] ;  /* 0x0005ac0001107983 */ /* 0x001f280000300800 */
[----:B-1----:R-:W4:Y:S04]  /*ae350*/  LDL.LU R22, [R1+0xf70] ;  /* 0x000f700001167983 */ /* 0x002f280000300800 */
[----:B------:R0:W-:Y:S04]  /*ae360*/  STS.U8 [R42+UR4+0xf60], R6 ;  /* 0x000f60062a007988 */ /* 0x0001e80008000004 */
[----:B------:R-:W-:Y:S04]  /*ae370*/  STS.U8 [R42+UR4+0xf40], R55 ;  /* 0x000f40372a007988 */ /* 0x000fe80008000004 */
[----:B------:R-:W-:Y:S04]  /*ae380*/  STS.U8 [R42+UR4+0xf20], R54 ;  /* 0x000f20362a007988 */ /* 0x000fe80008000004 */
[----:B0-----:R-:W4:Y:S04]  /*ae390*/  LDL.LU R6, [R1+0xbf8] ;  /* 0x000bf80001067983 */ /* 0x001f280000300800 */
[----:B------:R-:W-:Y:S04]  /*ae3a0*/  STS.U8 [R42+UR4+0xf00], R52 ;  /* 0x000f00342a007988 */ /* 0x000fe80008000004 */
[----:B------:R0:W-:Y:S04]  /*ae3b0*/  STS.U8 [R42+UR4+0x1000], R18 ;  /* 0x001000122a007988 */ /* 0x0001e80008000004 */
[----:B------:R-:W-:Y:S04]  /*ae3c0*/  STS.U8 [R42+UR4+0x1020], R34 ;  /* 0x001020222a007988 */ /* 0x000fe80008000004 */
[----:B0-----:R-:W4:Y:S04]  /*ae3d0*/  LDL.LU R18, [R1+0x858] ;  /* 0x0008580001127983 */ /* 0x001f280000300800 */
[----:B------:R-:W4:Y:S04]  /*ae3e0*/  LDL.LU R0, [R1+0x5b4] ;  /* 0x0005b40001007983 */ /* 0x000f280000300800 */
[----:B------:R0:W-:Y:S04]  /*ae3f0*/  STS.U8 [R42+UR4+0x1040], R8 ;  /* 0x001040082a007988 */ /* 0x0001e80008000004 */
[----:B0-----:R-:W4:Y:S04]  /*ae400*/  LDL.LU R8, [R1+0xf78] ;  /* 0x000f780001087983 */ /* 0x001f280000300800 */
[----:B------:R-:W4:Y:S04]  /*ae410*/  LDL.LU R34, [R1+0xc00] ;  /* 0x000c000001227983 */ /* 0x000f280000300800 */
[----:B--2---:R0:W-:Y:S04]  /*ae420*/  STS.U8 [R42+UR4+0x1060], R20 ;  /* 0x001060142a007988 */ /* 0x0041e80008000004 */
[----:B0-----:R-:W2:Y:S04]  /*ae430*/  LDL.LU R20, [R1+0x870] ;  /* 0x0008700001147983 */ /* 0x001ea80000300800 */
[----:B------:R-:W2:Y:S04]  /*ae440*/  LDL.LU R56, [R1+0x5bc] ;  /* 0x0005bc0001387983 */ /* 0x000ea80000300800 */
[----:B---3--:R0:W-:Y:S04]  /*ae450*/  STS.U8 [R42+UR4+0x1120], R26 ;  /* 0x0011201a2a007988 */ /* 0x0081e80008000004 */
[----:B------:R-:W3:Y:S04]  /*ae460*/  LDL.LU R52, [R1+0xf80] ;  /* 0x000f800001347983 */ /* 0x000ee80000300800 */
[----:B----4-:R1:W-:Y:S04]  /*ae470*/  STS.U8 [R42+UR4+0x1100], R14 ;  /* 0x0011000e2a007988 */ /* 0x0103e80008000004 */
        /* <DEDUP_REMOVED lines=12> */
[----:B------:R-:W-:Y:S04]  /*ae540*/  STS.U8 [R42+UR4+0x1360], R22 ;  /* 0x001360162a007988 */ /* 0x000fe80008000004 */
[----:B0-----:R-:W4:Y:S04]  /*ae550*/  LDL.LU R16, [R1+0x5cc] ;  /* 0x0005cc0001107983 */ /* 0x001f280000300800 */
[----:B------:R-:W4:Y:S04]  /*ae560*/  LDL.LU R55, [R1+0xf90] ;  /* 0x000f900001377983 */ /* 0x000f280000300800 */
[----:B------:R-:W4:Y:S04]  /*ae570*/  LDL.LU R54, [R1+0xc28] ;  /* 0x000c280001367983 */ /* 0x000f280000300800 */
[----:B------:R-:W4:Y:S04]  /*ae580*/  LDL.LU R38, [R1+0x888] ;  /* 0x0008880001267983 */ /* 0x000f280000300800 */
        /* <DEDUP_REMOVED lines=10> */
[----:B--2---:R0:W-:Y:S04]  /*ae630*/  STS.U8 [R42+UR4+0x1440], R20 ;  /* 0x001440142a007988 */ /* 0x0041e80008000004 */
[----:B0-----:R-:W2:Y:S04]  /*ae640*/  LDL.LU R20, [R1+0xfa0] ;  /* 0x000fa00001147983 */ /* 0x001ea80000300800 */
[----:B------:R-:W-:Y:S04]  /*ae650*/  STS.U8 [R42+UR4+0x1460], R56 ;  /* 0x001460382a007988 */ /* 0x000fe80008000004 */
[----:B---3--:R-:W-:Y:S04]  /*ae660*/  STS.U8 [R42+UR4+0x1520], R52 ;  /* 0x001520342a007988 */ /* 0x008fe80008000004 */
[----:B----4-:R0:W-:Y:S04]  /*ae670*/  STS.U8 [R42+UR4+0x1500], R26 ;  /* 0x0015001a2a007988 */ /* 0x0101e80008000004 */
[----:B------:R1:W-:Y:S04]  /*ae680*/  STS.U8 [R42+UR4+0x1560], R14 ;  /* 0x0015600e2a007988 */ /* 0x0003e80008000004 */
[----:B0-----:R-:W3:Y:S04]  /*ae690*/  LDL.LU R26, [R1+0xc38] ;  /* 0x000c3800011a7983 */ /* 0x001ee80000300800 */
        /* <DEDUP_REMOVED lines=22> */
[----:B------:R0:W-:Y:S04]  /*ae800*/  STS.U8 [R42+UR4+0x1840], R8 ;  /* 0x001840082a007988 */ /* 0x0001e80008000004 */
[----:B------:R1:W-:Y:S04]  /*ae810*/  STS.U8 [R42+UR4+0x1860], R34 ;  /* 0x001860222a007988 */ /* 0x0003e80008000004 */
[----:B0-----:R-:W4:Y:S04]  /*ae820*/  LDL.LU R8, [R1+0xc50] ;  /* 0x000c500001087983 */ /* 0x001f280000300800 */
[----:B------:R-:W4:Y:S04]  /*ae830*/  LDL.LU R56, [R1+0x8b0] ;  /* 0x0008b00001387983 */ /* 0x000f280000300800 */
[----:B------:R-:W4:Y:S04]  /*ae840*/  LDL.LU R38, [R1+0x5fc] ;  /* 0x0005fc0001267983 */ /* 0x000f280000300800 */
[----:B--2---:R0:W-:Y:S04]  /*ae850*/  STS.U8 [R42+UR4+0x1920], R20 ;  /* 0x001920142a007988 */ /* 0x0041e80008000004 */
[----:B-1----:R-:W2:Y:S04]  /*ae860*/  LDL.LU R34, [R1+0xfd0] ;  /* 0x000fd00001227983 */ /* 0x002ea80000300800 */
[----:B0-----:R-:W2:Y:S04]  /*ae870*/  LDL.LU R20, [R1+0xc58] ;  /* 0x000c580001147983 */ /* 0x001ea80000300800 */
[----:B---3--:R-:W-:Y:S04]  /*ae880*/  STS.U8 [R42+UR4+0x1900], R26 ;  /* 0x0019001a2a007988 */ /* 0x008fe80008000004 */
[----:B----4-:R0:W-:Y:S04]  /*ae890*/  STS.U8 [R42+UR4+0x1960], R14 ;  /* 0x0019600e2a007988 */ /* 0x0101e80008000004 */
[----:B0-----:R-:W3:Y:S04]  /*ae8a0*/  LDL.LU R14, [R1+0x8b8] ;  /* 0x0008b800010e7983 */ /* 0x001ee80000300800 */
        /* <DEDUP_REMOVED lines=26> */
[----:B--2---:R0:W-:Y:S04]  /*aea50*/  STS.U8 [R42+UR4+0x1d20], R34 ;  /* 0x001d20222a007988 */ /* 0x0041e80008000004 */
[----:B------:R1:W-:Y:S04]  /*aea60*/  STS.U8 [R42+UR4+0x1d00], R20 ;  /* 0x001d00142a007988 */ /* 0x0003e80008000004 */
[----:B0-----:R-:W2:Y:S04]  /*aea70*/  LDL.LU R34, [R1+0x1000] ;  /* 0x0010000001227983 */ /* 0x001ea80000300800 */
[----:B-1----:R-:W2:Y:S04]  /*aea80*/  LDL.LU R20, [R1+0xc88] ;  /* 0x000c880001147983 */ /* 0x002ea80000300800 */
[----:B---3--:R0:W-:Y:S04]  /*aea90*/  STS.U8 [R42+UR4+0x1d60], R14 ;  /* 0x001d600e2a007988 */ /* 0x0081e80008000004 */
[----:B----4-:R1:W-:Y:S04]  /*aeaa0*/  STS.U8 [R42+UR4+0x1d40], R26 ;  /* 0x001d401a2a007988 */ /* 0x0103e80008000004 */
[----:B0-----:R-:W3:Y:S04]  /*aeab0*/  LDL.LU R14, [R1+0x8d8] ;  /* 0x0008d800010e7983 */ /* 0x001ee80000300800 */
        /* <DEDUP_REMOVED lines=23> */
[----:B-1----:R-:W4:Y:S04]  /*aec30*/  LDL.LU R22, [R1+0x63c] ;  /* 0x00063c0001167983 */ /* 0x002f280000300800 */
[----:B------:R0:W-:Y:S04]  /*aec40*/  STS.U8 [R42+UR4+0x2060], R8 ;  /* 0x002060082a007988 */ /* 0x0001e80008000004 */
[----:B0-----:R-:W4:Y:S04]  /*aec50*/  LDL.LU R8, [R1+0x1020] ;  /* 0x0010200001087983 */ /* 0x001f280000300800 */
[----:B--2---:R-:W-:Y:S04]  /*aec60*/  STS.U8 [R42+UR4+0x2120], R34 ;  /* 0x002120222a007988 */ /* 0x004fe80008000004 */
[----:B------:R0:W-:Y:S04]  /*aec70*/  STS.U8 [R42+UR4+0x2100], R20 ;  /* 0x002100142a007988 */ /* 0x0001e80008000004 */
[----:B0-----:R-:W2:Y:S04]  /*aec80*/  LDL.LU R20, [R1+0xcb8] ;  /* 0x000cb80001147983 */ /* 0x001ea80000300800 */
[----:B------:R-:W2:Y:S04]  /*aec90*/  LDL.LU R34, [R1+0x908] ;  /* 0x0009080001227983 */ /* 0x000ea80000300800 */
[----:B---3--:R0:W-:Y:S04]  /*aeca0*/  STS.U8 [R42+UR4+0x2160], R14 ;  /* 0x0021600e2a007988 */ /* 0x0081e80008000004 */
[----:B----4-:R-:W-:Y:S04]  /*aecb0*/  STS.U8 [R42+UR4+0x2140], R38 ;  /* 0x002140262a007988 */ /* 0x010fe80008000004 */
[----:B------:R1:W-:Y:S04]  /*aecc0*/  STS.U8 [R42+UR4+0x2240], R26 ;  /* 0x0022401a2a007988 */ /* 0x0003e80008000004 */
[----:B0-----:R-:W3:Y:S04]  /*aecd0*/  LDL.LU R14, [R1+0x644] ;  /* 0x00064400010e7983 */ /* 0x001ee80000300800 */
        /* <DEDUP_REMOVED lines=27> */
[----:B------:R0:W-:Y:S04]  /*aee90*/  STS.U8 [R42+UR4+0x2560], R34 ;  /* 0x002560222a007988 */ /* 0x0001e80008000004 */
[----:B------:R-:W2:Y:S04]  /*aeea0*/  LDL.LU R52, [R1+0x928] ;  /* 0x0009280001347983 */ /* 0x000ea80000300800 */
[----:B---3--:R1:W-:Y:S04]  /*aeeb0*/  STS.U8 [R42+UR4+0x2540], R14 ;  /* 0x0025400e2a007988 */ /* 0x0083e80008000004 */
[----:B0-----:R-:W3:Y:S04]  /*aeec0*/  LDL.LU R34, [R1+0x664] ;  /* 0x0006640001227983 */ /* 0x001ee80000300800 */
[----:B----4-:R0:W-:Y:S04]  /*aeed0*/  STS.U8 [R42+UR4+0x2640], R26 ;  /* 0x0026401a2a007988 */ /* 0x0101e80008000004 */
[----:B-1----:R-:W4:Y:S04]  /*aeee0*/  LDL.LU R14, [R1+0x1058] ;  /* 0x00105800010e7983 */ /* 0x002f280000300800 */
[----:B0-----:R-:W4:Y:S04]  /*aeef0*/  LDL.LU R26, [R1+0xcf0] ;  /* 0x000cf000011a7983 */ /* 0x001f280000300800 */
        /* <DEDUP_REMOVED lines=20> */
[----:B------:R-:W-:Y:S04]  /*af040*/  STS.U8 [R42+UR4+0x2860], R22 ;  /* 0x002860162a007988 */ /* 0x000fe80008000004 */
[----:B------:R0:W-:Y:S04]  /*af050*/  STS.U8 [R42+UR4+0x2920], R8 ;  /* 0x002920082a007988 */ /* 0x0001e80008000004 */
[----:B0-----:R-:W4:Y:S04]  /*af060*/  LDL.LU R8, [R1+0x1070] ;  /* 0x0010700001087983 */ /* 0x001f280000300800 */
[----:B------:R-:W4:Y:S04]  /*af070*/  LDL.LU R22, [R1+0xd08] ;  /* 0x000d080001167983 */ /* 0x000f280000300800 */
[----:B--2---:R0:W-:Y:S04]  /*af080*/  STS.U8 [R42+UR4+0x2900], R20 ;  /* 0x002900142a007988 */ /* 0x0041e80008000004 */
[----:B0-----:R-:W2:Y:S04]  /*af090*/  LDL.LU R20, [R1+0x948] ;  /* 0x0009480001147983 */ /* 0x001ea80000300800 */
[----:B------:R-:W-:Y:S04]  /*af0a0*/  STS.U8 [R42+UR4+0x2960], R52 ;  /* 0x002960342a007988 */ /* 0x000fe80008000004 */
[----:B---3--:R0:W-:Y:S04]  /*af0b0*/  STS.U8 [R42+UR4+0x2940], R34 ;  /* 0x002940222a007988 */ /* 0x0081e80008000004 */
[----:B----4-:R1:W-:Y:S04]  /*af0c0*/  STS.U8 [R42+UR4+0x2a40], R14 ;  /* 0x002a400e2a007988 */ /* 0x0103e80008000004 */
[----:B0-----:R-:W3:Y:S04]  /*af0d0*/  LDL.LU R34, [R1+0x684] ;  /* 0x0006840001227983 */ /* 0x001ee80000300800 */
[----:B------:R-:W-:Y:S04]  /*af0e0*/  STS.U8 [R42+UR4+0x2a60], R26 ;  /* 0x002a601a2a007988 */ /* 0x000fe80008000004 */
[----:B-1----:R-:W4:Y:S04]  /*af0f0*/  LDL.LU R14, [R1+0x1078] ;  /* 0x00107800010e7983 */ /* 0x002f280000300800 */
[----:B------:R-:W4:Y:S04]  /*af100*/  LDL.LU R55, [R1+0xd10] ;  /* 0x000d100001377983 */ /* 0x000f280000300800 */
[----:B------:R-:W4:Y:S04]  /*af110*/  LDL.LU R54, [R1+0x950] ;  /* 0x0009500001367983 */ /* 0x000f280000300800 */
[----:B------:R0:W-:Y:S04]  /*af120*/  STS.U8 [R42+UR4+0x2a00], R12 ;  /* 0x002a000c2a007988 */ /* 0x0001e80008000004 */
[----:B------:R-:W4:Y:S04]  /*af130*/  LDL.LU R52, [R1+0x68c] ;  /* 0x00068c0001347983 */ /* 0x000f280000300800 */
        /* <DEDUP_REMOVED lines=14> */
[----:B0-----:R-:W4:Y:S04]  /*af220*/  LDL.LU R28, [R1+0x960] ;  /* 0x00096000011c7983 */ /* 0x001f280000300800 */
[----:B------:R0:W-:Y:S04]  /*af230*/  STS.U8 [R42+UR4+0x2c60], R18 ;  /* 0x002c60122a007988 */ /* 0x0001e80008000004 */
[----:B0-----:R-:W4:Y:S04]  /*af240*/  LDL.LU R18, [R1+0x69c] ;  /* 0x00069c0001127983 */ /* 0x001f280000300800 */
[----:B------:R0:W-:Y:S04]  /*af250*/  STS.U8 [R42+UR4+0x2d20], R8 ;  /* 0x002d20082a007988 */ /* 0x0001e80008000004 */
[----:B------:R1:W-:Y:S04]  /*af260*/  STS.U8 [R42+UR4+0x2d00], R22 ;  /* 0x002d00162a007988 */ /* 0x0003e80008000004 */
[----:B0-----:R-:W4:Y:S04]  /*af270*/  LDL.LU R8, [R1+0x10a8] ;  /* 0x0010a80001087983 */ /* 0x001f280000300800 */
[----:B------:R-:W4:Y:S04]  /*af280*/  LDL.LU R38, [R1+0xd28] ;  /* 0x000d280001267983 */ /* 0x000f280000300800 */
[----:B-1----:R-:W4:Y:S04]  /*af290*/  LDL.LU R22, [R1+0x968] ;  /* 0x0009680001167983 */ /* 0x002f280000300800 */
[----:B--2---:R0:W-:Y:S04]  /*af2a0*/  STS.U8 [R42+UR4+0x2d60], R20 ;  /* 0x002d60142a007988 */ /* 0x0041e80008000004 */
[----:B0-----:R-:W2:Y:S04]  /*af2b0*/  LDL.LU R20, [R1+0x6a4] ;  /* 0x0006a40001147983 */ /* 0x001ea80000300800 */
[----:B---3--:R0:W-:Y:S04]  /*af2c0*/  STS.U8 [R42+UR4+0x2d40], R34 ;  /* 0x002d40222a007988 */ /* 0x0081e80008000004 */
[----:B----4-:R1:W-:Y:S04]  /*af2d0*/  STS.U8 [R42+UR4+0x2e40], R14 ;  /* 0x002e400e2a007988 */ /* 0x0103e80008000004 */
[----:B------:R-:W-:Y:S04]  /*af2e0*/  STS.U8 [R42+UR4+0x2e60], R55 ;  /* 0x002e60372a007988 */ /* 0x000fe80008000004 */
[----:B0-----:R-:W3:Y:S04]  /*af2f0*/  LDL.LU R34, [R1+0x10bc] ;  /* 0x0010bc0001227983 */ /* 0x001ee80000300800 */
[----:B------:R-:W-:Y:S04]  /*af300*/  STS.U8 [R42+UR4+0x2e00], R54 ;  /* 0x002e00362a007988 */ /* 0x000fe80008000004 */
[----:B-1----:R-:W4:Y:S04]  /*af310*/  LDL.LU R14, [R1+0xd40] ;  /* 0x000d4000010e7983 */ /* 0x002f280000300800 */
        /* <DEDUP_REMOVED lines=24> */
[----:B--2---:R1:W-:Y:S04]  /*af4a0*/  STS.U8 [R42+UR4+0x3140], R20 ;  /* 0x003140142a007988 */ /* 0x0043e80008000004 */
[----:B0-----:R-:W2:Y:S04]  /*af4b0*/  LDL.LU R22, [R1+0x9b8] ;  /* 0x0009b80001167983 */ /* 0x001ea80000300800 */
[----:B-1----:R-:W2:Y:S04]  /*af4c0*/  LDL.LU R20, [R1+0x6c4] ;  /* 0x0006c40001147983 */ /* 0x002ea80000300800 */
[----:B------:R-:W2:Y:S04]  /*af4d0*/  LDL.LU R55, [R1+0x1918] ;  /* 0x0019180001377983 */ /* 0x000ea80000300800 */
[----:B------:R-:W2:Y:S04]  /*af4e0*/  LDL.LU R54, [R1+0xd70] ;  /* 0x000d700001367983 */ /* 0x000ea80000300800 */
[----:B------:R-:W2:Y:S04]  /*af4f0*/  LDL.LU R38, [R1+0x9c0] ;  /* 0x0009c00001267983 */ /* 0x000ea80000300800 */
[----:B---3--:R-:W-:Y:S04]  /*af500*/  STS.U8 [R42+UR4+0x3240], R34 ;  /* 0x003240222a007988 */ /* 0x008fe80008000004 */
[----:B----4-:R0:W-:Y:S04]  /*af510*/  STS.U8 [R42+UR4+0x3260], R14 ;  /* 0x0032600e2a007988 */ /* 0x0101e80008000004 */
[----:B0-----:R-:W3:Y:S04]  /*af520*/  LDL.LU R14, [R1+0x6cc] ;  /* 0x0006cc00010e7983 */ /* 0x001ee80000300800 */
        /* <DEDUP_REMOVED lines=21> */
[----:B------:R0:W-:Y:S04]  /*af680*/  STS.U8 [R42+UR4+0x3500], R8 ;  /* 0x003500082a007988 */ /* 0x0001e80008000004 */
[----:B0-----:R-:W4:Y:S04]  /*af690*/  LDL.LU R8, [R1+0x9d8] ;  /* 0x0009d80001087983 */ /* 0x001f280000300800 */
[----:B--2---:R0:W-:Y:S04]  /*af6a0*/  STS.U8 [R42+UR4+0x3560], R22 ;  /* 0x003560162a007988 */ /* 0x0041e80008000004 */
[----:B------:R1:W-:Y:S04]  /*af6b0*/  STS.U8 [R42+UR4+0x3540], R20 ;  /* 0x003540142a007988 */ /* 0x0003e80008000004 */
[----:B0-----:R-:W2:Y:S04]  /*af6c0*/  LDL.LU R22, [R1+0x6e4] ;  /* 0x0006e40001167983 */ /* 0x001ea80000300800 */
[----:B-1----:R-:W2:Y:S04]  /*af6d0*/  LDL.LU R20, [R1+0x1938] ;  /* 0x0019380001147983 */ /* 0x002ea80000300800 */
[----:B------:R-:W-:Y:S04]  /*af6e0*/  STS.U8 [R42+UR4+0x3640], R55 ;  /* 0x003640372a007988 */ /* 0x000fe80008000004 */
[----:B------:R-:W-:Y:S04]  /*af6f0*/  STS.U8 [R42+UR4+0x3660], R54 ;  /* 0x003660362a007988 */ /* 0x000fe80008000004 */
[----:B------:R-:W-:Y:S04]  /*af700*/  STS.U8 [R42+UR4+0x3600], R38 ;  /* 0x003600262a007988 */ /* 0x000fe80008000004 */
[----:B---3--:R0:W-:Y:S04]  /*af710*/  STS.U8 [R42+UR4+0x3620], R14 ;  /* 0x0036200e2a007988 */ /* 0x0081e80008000004 */
[----:B----4-:R-:W-:Y:S04]  /*af720*/  STS.U8 [R42+UR4+0x3760], R34 ;  /* 0x003760222a007988 */ /* 0x010fe80008000004 */
[----:B0-----:R-:W3:Y:S04]  /*af730*/  LDL.LU R14, [R1+0xda0] ;  /* 0x000da000010e7983 */ /* 0x001ee80000300800 */
        /* <DEDUP_REMOVED lines=24> */
[----:B--2---:R-:W-:Y:S04]  /*af8c0*/  STS.U8 [R42+UR4+0x3940], R22 ;  /* 0x003940162a007988 */ /* 0x004fe80008000004 */
[----:B------:R-:W2:Y:S04]  /*af8d0*/  LDL.LU R54, [R1+0x1958] ;  /* 0x0019580001367983 */ /* 0x000ea80000300800 */
[----:B------:R0:W-:Y:S04]  /*af8e0*/  STS.U8 [R42+UR4+0x3a40], R20 ;  /* 0x003a40142a007988 */ /* 0x0001e80008000004 */
[----:B------:R-:W2:Y:S04]  /*af8f0*/  LDL.LU R52, [R1+0xdc0] ;  /* 0x000dc00001347983 */ /* 0x000ea80000300800 */
[----:B0-----:R-:W2:Y:S04]  /*af900*/  LDL.LU R20, [R1+0xa10] ;  /* 0x000a100001147983 */ /* 0x001ea80000300800 */
[----:B------:R-:W2:Y:S04]  /*af910*/  LDL.LU R22, [R1+0x70c] ;  /* 0x00070c0001167983 */ /* 0x000ea80000300800 */
[----:B---3--:R0:W-:Y:S04]  /*af920*/  STS.U8 [R42+UR4+0x3a60], R14 ;  /* 0x003a600e2a007988 */ /* 0x0081e80008000004 */
[----:B----4-:R-:W-:Y:S04]  /*af930*/  STS.U8 [R42+UR4+0x3a00], R0 ;  /* 0x003a00002a007988 */ /* 0x010fe80008000004 */
[----:B0-----:R-:W3:Y:S04]  /*af940*/  LDL.LU R14, [R1+0x1960] ;  /* 0x00196000010e7983 */ /* 0x001ee80000300800 */
        /* <DEDUP_REMOVED lines=23> */
[----:B0-----:R-:W4:Y:S04]  /*afac0*/  LDL.LU R8, [R1+0x724] ;  /* 0x0007240001087983 */ /* 0x001f280000300800 */
[----:B--2---:R-:W-:Y:S04]  /*afad0*/  STS.U8 [R42+UR4+0x3e40], R54 ;  /* 0x003e40362a007988 */ /* 0x004fe80008000004 */
[----:B------:R-:W-:Y:S04]  /*afae0*/  STS.U8 [R42+UR4+0x3e60], R52 ;  /* 0x003e60342a007988 */ /* 0x000fe80008000004 */
[----:B------:R0:W-:Y:S04]  /*afaf0*/  STS.U8 [R42+UR4+0x3e00], R20 ;  /* 0x003e00142a007988 */ /* 0x0001e80008000004 */
[----:B0-----:R-:W2:Y:S04]  /*afb00*/  LDL.LU R20, [R1+0x120] ;  /* 0x0001200001147983 */ /* 0x001ea80000300800 */
[----:B------:R0:W-:Y:S04]  /*afb10*/  STS.U8 [R42+UR4+0x3e20], R22 ;  /* 0x003e20162a007988 */ /* 0x0001e80008000004 */
[----:B------:R-:W2:Y:S04]  /*afb20*/  LDL.LU R0, [R1+0xde0] ;  /* 0x000de00001007983 */ /* 0x000ea80000300800 */
[----:B0-----:R-:W2:Y:S04]  /*afb30*/  LDL.LU R22, [R1+0xa40] ;  /* 0x000a400001167983 */ /* 0x001ea80000300800 */
[----:B---3--:R0:W-:Y:S04]  /*afb40*/  STS.U8 [R42+UR4+0x3f60], R14 ;  /* 0x003f600e2a007988 */ /* 0x0081e80008000004 */
[----:B0-----:R-:W3:Y:S04]  /*afb50*/  LDL.LU R14, [R1+0x72c] ;  /* 0x00072c00010e7983 */ /* 0x001ee80000300800 */
[----:B----4-:R0:W-:Y:S04]  /*afb60*/  STS.U8 [R42+UR4+0x3f40], R12 ;  /* 0x003f400c2a007988 */ /* 0x0101e80008000004 */
        /* <DEDUP_REMOVED lines=21> */
[----:B------:R0:W-:Y:S04]  /*afcc0*/  STS.U8 [R42+UR4+0x4140], R8 ;  /* 0x004140082a007988 */ /* 0x0001e80008000004 */
[----:B------:R-:W4:Y:S04]  /*afcd0*/  LDL.LU R38, [R1+0x100] ;  /* 0x0001000001267983 */ /* 0x000f280000300800 */
[----:B0-----:R-:W4:Y:S04]  /*afce0*/  LDL.LU R8, [R1+0xe10] ;  /* 0x000e100001087983 */ /* 0x001f280000300800 */
[----:B------:R-:W4:Y:S04]  /*afcf0*/  LDL.LU R28, [R1+0xa70] ;  /* 0x000a7000011c7983 */ /* 0x000f280000300800 */
[----:B--2---:R0:W-:Y:S04]  /*afd00*/  STS.U8 [R42+UR4+0x4240], R20 ;  /* 0x004240142a007988 */ /* 0x0041e80008000004 */
[----:B0-----:R-:W2:Y:S04]  /*afd10*/  LDL.LU R20, [R1+0x74c] ;  /* 0x00074c0001147983 */ /* 0x001ea80000300800 */
[----:B------:R-:W-:Y:S04]  /*afd20*/  STS.U8 [R42+UR4+0x4260], R0 ;  /* 0x004260002a007988 */ /* 0x000fe80008000004 */
[----:B------:R0:W-:Y:S04]  /*afd30*/  STS.U8 [R42+UR4+0x4200], R22 ;  /* 0x004200162a007988 */ /* 0x0001e80008000004 */
[----:B---3--:R1:W-:Y:S04]  /*afd40*/  STS.U8 [R42+UR4+0x4220], R14 ;  /* 0x0042200e2a007988 */ /* 0x0083e80008000004 */
[----:B0-----:R-:W3:Y:S04]  /*afd50*/  LDL.LU R22, [R1+0xf8] ;  /* 0x0000f80001167983 */ /* 0x001ee80000300800 */
[----:B-1----:R-:W3:Y:S04]  /*afd60*/  LDL.LU R14, [R1+0xe18] ;  /* 0x000e1800010e7983 */ /* 0x002ee80000300800 */
[----:B----4-:R0:W-:Y:S04]  /*afd70*/  STS.U8 [R42+UR4+0x4360], R12 ;  /* 0x0043600c2a007988 */ /* 0x0101e80008000004 */
        /* <DEDUP_REMOVED lines=25> */
[----:B--2---:R0:W-:Y:S04]  /*aff10*/  STS.U8 [R42+UR4+0x4620], R20 ;  /* 0x004620142a007988 */ /* 0x0041e80008000004 */
[----:B0-----:R-:W2:Y:S04]  /*aff20*/  LDL.LU R20, [R1+0xe30] ;  /* 0x000e300001147983 */ /* 0x001ea80000300800 */
[----:B------:R-:W2:Y:S04]  /*aff30*/  LDL.LU R28, [R1+0xaa0] ;  /* 0x000aa000011c7983 */ /* 0x000ea80000300800 */
[----:B---3--:R0:W-:Y:S04]  /*aff40*/  STS.U8 [R42+UR4+0x4760], R22 ;  /* 0x004760162a007988 */ /* 0x0081e80008000004 */
[----:B------:R1:W-:Y:S04]  /*aff50*/  STS.U8 [R42+UR4+0x4740], R14 ;  /* 0x0047400e2a007988 */ /* 0x0003e80008000004 */
[----:B0-----:R-:W3:Y:S04]  /*aff60*/  LDL.LU R22, [R1+0x76c] ;  /* 0x00076c0001167983 */ /* 0x001ee80000300800 */
[----:B------:R-:W3:Y:S04]  /*aff70*/  LDL.LU R56, [R1+0xd8] ;  /* 0x0000d80001387983 */ /* 0x000ee80000300800 */
[----:B------:R-:W3:Y:S04]  /*aff80*/  LDL.LU R38, [R1+0xe38] ;  /* 0x000e380001267983 */ /* 0x000ee80000300800 */
[----:B-1----:R-:W3:Y:S04]  /*aff90*/  LDL.LU R14, [R1+0xaa8] ;  /* 0x000aa800010e7983 */ /* 0x002ee80000300800 */
[----:B----4-:R0:W-:Y:S04]  /*affa0*/  STS.U8 [R42+UR4+0x4720], R12 ;  /* 0x0047200c2a007988 */ /* 0x0101e80008000004 */
        /* <DEDUP_REMOVED lines=22> */
[----:B--2---:R0:W-:Y:S04]  /*b0110*/  STS.U8 [R42+UR4+0x4a60], R20 ;  /* 0x004a60142a007988 */ /* 0x0041e80008000004 */
[----:B0-----:R-:W2:Y:S04]  /*b0120*/  LDL.LU R20, [R1+0x78c] ;  /* 0x00078c0001147983 */ /* 0x001ea80000300800 */
[----:B------:R0:W-:Y:S04]  /*b0130*/  STS.U8 [R42+UR4+0x4a00], R28 ;  /* 0x004a001c2a007988 */ /* 0x0001e80008000004 */
[----:B---3--:R1:W-:Y:S04]  /*b0140*/  STS.U8 [R42+UR4+0x4a20], R22 ;  /* 0x004a20162a007988 */ /* 0x0083e80008000004 */
[----:B------:R-:W-:Y:S04]  /*b0150*/  STS.U8 [R42+UR4+0x4b60], R56 ;  /* 0x004b60382a007988 */ /* 0x000fe80008000004 */
[----:B0-----:R-:W3:Y:S04]  /*b0160*/  LDL.LU R28, [R1+0xb8] ;  /* 0x0000b800011c7983 */ /* 0x001ee80000300800 */
[----:B------:R-:W-:Y:S04]  /*b0170*/  STS.U8 [R42+UR4+0x4b40], R38 ;  /* 0x004b40262a007988 */ /* 0x000fe80008000004 */
[----:B-1----:R-:W3:Y:S04]  /*b0180*/  LDL.LU R22, [R1+0xe68] ;  /* 0x000e680001167983 */ /* 0x002ee80000300800 */
[----:B------:R0:W-:Y:S04]  /*b0190*/  STS.U8 [R42+UR4+0x4b20], R14 ;  /* 0x004b200e2a007988 */ /* 0x0001e80008000004 */
[----:B----4-:R1:W-:Y:S04]  /*b01a0*/  STS.U8 [R42+UR4+0x4b00], R12 ;  /* 0x004b000c2a007988 */ /* 0x0103e80008000004 */
        /* <DEDUP_REMOVED lines=26> */
[----:B------:R-:W2:Y:S04]  /*b0350*/  LDL.LU R52, [R1+0x98] ;  /* 0x0000980001347983 */ /* 0x000ea80000300800 */
[----:B---3--:R0:W-:Y:S04]  /*b0360*/  STS.U8 [R42+UR4+0x4f60], R28 ;  /* 0x004f601c2a007988 */ /* 0x0081e80008000004 */
[----:B------:R1:W-:Y:S04]  /*b0370*/  STS.U8 [R42+UR4+0x4f40], R22 ;  /* 0x004f40162a007988 */ /* 0x0003e80008000004 */
[----:B0-----:R-:W3:Y:S04]  /*b0380*/  LDL.LU R28, [R1+0xe88] ;  /* 0x000e8800011c7983 */ /* 0x001ee80000300800 */
[----:B-1----:R-:W3:Y:S04]  /*b0390*/  LDL.LU R22, [R1+0xb10] ;  /* 0x000b100001167983 */ /* 0x002ee80000300800 */
[----:B----4-:R0:W-:Y:S04]  /*b03a0*/  STS.U8 [R42+UR4+0x4f20], R14 ;  /* 0x004f200e2a007988 */ /* 0x0101e80008000004 */
[----:B------:R1:W-:Y:S04]  /*b03b0*/  STS.U8 [R42+UR4+0x4f00], R12 ;  /* 0x004f000c2a007988 */ /* 0x0003e80008000004 */
[----:B0-----:R-:W4:Y:S04]  /*b03c0*/  LDL.LU R14, [R1+0x7b4] ;  /* 0x0007b400010e7983 */ /* 0x001f280000300800 */
[----:B-1----:R-:W4:Y:S04]  /*b03d0*/  LDL.LU R12, [R1+0x90] ;  /* 0x00009000010c7983 */ /* 0x002f280000300800 */
[----:B------:R0:W-:Y:S04]  /*b03e0*/  STS.U8 [R42+UR4+0x5000], R10 ;  /* 0x0050000a2a007988 */ /* 0x0001e80008000004 */
[----:B------:R1:W-:Y:S04]  /*b03f0*/  STS.U8 [R42+UR4+0x5020], R38 ;  /* 0x005020262a007988 */ /* 0x0003e80008000004 */
[----:B------:R-:W-:Y:S04]  /*b0400*/  STS.U8 [R42+UR4+0x5040], R34 ;  /* 0x005040222a007988 */ /* 0x000fe80008000004 */
        /* <DEDUP_REMOVED lines=21> */
[----:B------:R-:W-:Y:S04]  /*b0560*/  STS.U8 [R42+UR4+0x5360], R52 ;  /* 0x005360342a007988 */ /* 0x000fe80008000004 */
[----:B---3--:R0:W-:Y:S04]  /*b0570*/  STS.U8 [R42+UR4+0x5340], R28 ;  /* 0x0053401c2a007988 */ /* 0x0081e80008000004 */
[----:B------:R1:W-:Y:S04]  /*b0580*/  STS.U8 [R42+UR4+0x5320], R22 ;  /* 0x005320162a007988 */ /* 0x0003e80008000004 */
[----:B0-----:R-:W3:Y:S04]  /*b0590*/  LDL.LU R28, [R1+0x4e8] ;  /* 0x0004e800011c7983 */ /* 0x001ee80000300800 */
[----:B-1----:R-:W3:Y:S04]  /*b05a0*/  LDL.LU R22, [R1+0x4e4] ;  /* 0x0004e40001167983 */ /* 0x002ee80000300800 */
[----:B----4-:R0:W-:Y:S04]  /*b05b0*/  STS.U8 [R42+UR4+0x5300], R14 ;  /* 0x0053000e2a007988 */ /* 0x0101e80008000004 */
        /* <DEDUP_REMOVED lines=22> */
[----:B0-----:R-:W4:Y:S04]  /*b0720*/  LDL.LU R8, [R1+0x4a0] ;  /* 0x0004a00001087983 */ /* 0x001f280000300800 */
[----:B------:R-:W4:Y:S04]  /*b0730*/  LDL.LU R56, [R1+0x49c] ;  /* 0x00049c0001387983 */ /* 0x000f280000300800 */
[----:B------:R-:W4:Y:S04]  /*b0740*/  LDL.LU R34, [R1+0x498] ;  /* 0x0004980001227983 */ /* 0x000f280000300800 */
[----:B-1----:R-:W4:Y:S04]  /*b0750*/  LDL.LU R24, [R1+0x58] ;  /* 0x0000580001187983 */ /* 0x002f280000300800 */
[----:B--2---:R0:W-:Y:S04]  /*b0760*/  STS.U8 [R42+UR4+0x5760], R20 ;  /* 0x005760142a007988 */ /* 0x0041e80008000004 */
[----:B0-----:R-:W2:Y:S04]  /*b0770*/  LDL.LU R20, [R1+0x488] ;  /* 0x0004880001147983 */ /* 0x001ea80000300800 */
[----:B---3--:R-:W-:Y:S04]  /*b0780*/  STS.U8 [R42+UR4+0x5740], R28 ;  /* 0x0057401c2a007988 */ /* 0x008fe80008000004 */
[----:B------:R0:W-:Y:S04]  /*b0790*/  STS.U8 [R42+UR4+0x5720], R22 ;  /* 0x005720162a007988 */ /* 0x0001e80008000004 */
[----:B0-----:R-:W3:Y:S04]  /*b07a0*/  LDL.LU R22, [R1+0x484] ;  /* 0x0004840001167983 */ /* 0x001ee80000300800 */
[----:B----4-:R0:W-:Y:S04]  /*b07b0*/  STS.U8 [R42+UR4+0x5700], R14 ;  /* 0x0057000e2a007988 */ /* 0x0101e80008000004 */
[----:B------:R-:W4:Y:S04]  /*b07c0*/  LDL.LU R28, [R1+0x480] ;  /* 0x00048000011c7983 */ /* 0x000f280000300800 */
[----:B------:R-:W-:Y:S04]  /*b07d0*/  STS.U8 [R42+UR4+0x5800], R52 ;  /* 0x005800342a007988 */ /* 0x000fe80008000004 */
[----:B0-----:R-:W4:Y:S04]  /*b07e0*/  LDL.LU R14, [R1+0x50] ;  /* 0x00005000010e7983 */ /* 0x001f280000300800 */
[----:B------:R0:W-:Y:S04]  /*b07f0*/  STS.U8 [R42+UR4+0x5820], R12 ;  /* 0x0058200c2a007988 */ /* 0x0001e80008000004 */
[----:B0-----:R-:W4:Y:S04]  /*b0800*/  LDL.LU R12, [R1+0x470] ;  /* 0x00047000010c7983 */ /* 0x001f280000300800 */
        /* <DEDUP_REMOVED lines=16> */
[----:B------:R0:W-:Y:S04]  /*b0910*/  STS.U8 [R42+UR4+0x5a60], R8 ;  /* 0x005a60082a007988 */ /* 0x0001e80008000004 */
[----:B------:R-:W-:Y:S04]  /*b0920*/  STS.U8 [R42+UR4+0x5a00], R56 ;  /* 0x005a00382a007988 */ /* 0x000fe80008000004 */
[----:B------:R-:W-:Y:S04]  /*b0930*/  STS.U8 [R42+UR4+0x5a20], R34 ;  /* 0x005a20222a007988 */ /* 0x000fe80008000004 */
[----:B0-----:R-:W4:Y:S04]  /*b0940*/  LDL.LU R8, [R1+0x438] ;  /* 0x0004380001087983 */ /* 0x001f280000300800 */
[----:B------:R0:W-:Y:S04]  /*b0950*/  STS.U8 [R42+UR4+0x5b60], R24 ;  /* 0x005b60182a007988 */ /* 0x0001e80008000004 */
[----:B--2---:R1:W-:Y:S04]  /*b0960*/  STS.U8 [R42+UR4+0x5b40], R20 ;  /* 0x005b40142a007988 */ /* 0x0043e80008000004 */
[----:B0-----:R-:W2:Y:S04]  /*b0970*/  LDL.LU R24, [R1+0x34] ;  /* 0x0000340001187983 */ /* 0x001ea80000300800 */
[----:B-1----:R-:W2:Y:S04]  /*b0980*/  LDL.LU R20, [R1+0x428] ;  /* 0x0004280001147983 */ /* 0x002ea80000300800 */
[----:B---3--:R0:W-:Y:S04]  /*b0990*/  STS.U8 [R42+UR4+0x5b20], R22 ;  /* 0x005b20162a007988 */ /* 0x0081e80008000004 */
[----:B----4-:R1:W-:Y:S04]  /*b09a0*/  STS.U8 [R42+UR4+0x5b00], R28 ;  /* 0x005b001c2a007988 */ /* 0x0103e80008000004 */
[----:B0-----:R-:W3:Y:S04]  /*b09b0*/  LDL.LU R22, [R1+0x424] ;  /* 0x0004240001167983 */ /* 0x001ee80000300800 */
[----:B------:R0:W-:Y:S04]  /*b09c0*/  STS.U8 [R42+UR4+0x5c00], R14 ;  /* 0x005c000e2a007988 */ /* 0x0001e80008000004 */
[----:B------:R-:W4:Y:S04]  /*b09d0*/  LDL.LU R34, [R1+0x420] ;  /* 0x0004200001227983 */ /* 0x000f280000300800 */
[----:B-1----:R-:W4:Y:S04]  /*b09e0*/  LDL.LU R28, [R1+0x2c] ;  /* 0x00002c00011c7983 */ /* 0x002f280000300800 */
[----:B0-----:R-:W4:Y:S04]  /*b09f0*/  LDL.LU R14, [R1+0x410] ;  /* 0x00041000010e7983 */ /* 0x001f280000300800 */
[----:B------:R0:W-:Y:S04]  /*b0a00*/  STS.U8 [R42+UR4+0x5c20], R12 ;  /* 0x005c200c2a007988 */ /* 0x0001e80008000004 */
        /* <DEDUP_REMOVED lines=9> */
[----:B------:R0:W-:Y:S04]  /*b0aa0*/  STS.U8 [R42+UR4+0x5e40], R6 ;  /* 0x005e40062a007988 */ /* 0x0001e80008000004 */
[----:B------:R-:W-:Y:S04]  /*b0ab0*/  STS.U8 [R42+UR4+0x5e60], R26 ;  /* 0x005e601a2a007988 */ /* 0x000fe80008000004 */
        /* <DEDUP_REMOVED lines=8> */
[----:B------:R-:W4:Y:S04]  /*b0b40*/  LDL.LU R26, [R1+0x3d8] ;  /* 0x0003d800011a7983 */ /* 0x000f280000300800 */
[----:B------:R-:W4:Y:S04]  /*b0b50*/  LDL.LU R18, [R1+0x14] ;  /* 0x0000140001127983 */ /* 0x000f280000300800 */
[----:B--2---:R-:W-:Y:S04]  /*b0b60*/  STS.U8 [R42+UR4+0x5f60], R24 ;  /* 0x005f60182a007988 */ /* 0x004fe80008000004 */
[----:B------:R0:W-:Y:S04]  /*b0b70*/  STS.U8 [R42+UR4+0x5f40], R20 ;  /* 0x005f40142a007988 */ /* 0x0001e80008000004 */
[----:B0-----:R-:W2:Y:S04]  /*b0b80*/  LDL.LU R20, [R1+0x3c8] ;  /* 0x0003c80001147983 */ /* 0x001ea80000300800 */
[----:B------:R-:W2:Y:S04]  /*b0b90*/  LDL.LU R24, [R1+0x3c4] ;  /* 0x0003c40001187983 */ /* 0x000ea80000300800 */
[----:B---3--:R0:W-:Y:S04]  /*b0ba0*/  STS.U8 [R42+UR4+0x5f20], R22 ;  /* 0x005f20162a007988 */ /* 0x0081e80008000004 */
[----:B----4-:R1:W-:Y:S04]  /*b0bb0*/  STS.U8 [R42+UR4+0x5f00], R34 ;  /* 0x005f00222a007988 */ /* 0x0103e80008000004 */
[----:B0-----:R-:W3:Y:S04]  /*b0bc0*/  LDL.LU R22, [R1+0x3c0] ;  /* 0x0003c00001167983 */ /* 0x001ee80000300800 */
[----:B------:R0:W-:Y:S04]  /*b0bd0*/  STS.U8 [R42+UR4+0x6000], R28 ;  /* 0x0060001c2a007988 */ /* 0x0001e80008000004 */
[----:B------:R-:W-:Y:S04]  /*b0be0*/  STS.U8 [R42+UR4+0x6020], R14 ;  /* 0x0060200e2a007988 */ /* 0x000fe80008000004 */
[----:B-1----:R-:W4:Y:S04]  /*b0bf0*/  LDL.LU R34, [R1+0xc] ;  /* 0x00000c0001227983 */ /* 0x002f280000300800 */
[----:B0-----:R-:W4:Y:S04]  /*b0c00*/  LDL.LU R28, [R1+0x3b0] ;  /* 0x0003b000011c7983 */ /* 0x001f280000300800 */
[----:B------:R-:W-:Y:S04]  /*b0c10*/  STS.U8 [R42+UR4+0x6040], R12 ;  /* 0x0060400c2a007988 */ /* 0x000fe80008000004 */
[----:B------:R0:W-:Y:S04]  /*b0c20*/  STS.U8 [R42+UR4+0x6060], R10 ;  /* 0x0060600a2a007988 */ /* 0x0001e80008000004 */
        /* <DEDUP_REMOVED lines=10> */
[----:B0-----:R-:W4:Y:S04]  /*b0cd0*/  LDL.LU R6, [R1+0x8c80] ;  /* 0x008c800001067983 */ /* 0x001f280000300800 */
[----:B------:R0:W-:Y:S04]  /*b0ce0*/  STS.U8 [R42+UR4+0x6240], R52 ;  /* 0x006240342a007988 */ /* 0x0001e80008000004 */
[----:B-1----:R-:W4:Y:S04]  /*b0cf0*/  LDL.LU R38, [R1+0x380] ;  /* 0x0003800001267983 */ /* 0x002f280000300800 */
[----:B------:R-:W4:Y:S04]  /*b0d00*/  LDL.LU R54, [R1+0x37c] ;  /* 0x00037c0001367983 */ /* 0x000f280000300800 */
[----:B0-----:R-:W4:Y:S04]  /*b0d10*/  LDL.LU R52, [R1+0x378] ;  /* 0x0003780001347983 */ /* 0x001f280000300800 */
[----:B------:R0:W-:Y:S04]  /*b0d20*/  STS.U8 [R42+UR4+0x6260], R8 ;  /* 0x006260082a007988 */ /* 0x0001e80008000004 */
[----:B------:R-:W-:Y:S04]  /*b0d30*/  STS.U8 [R42+UR4+0x6200], R55 ;  /* 0x006200372a007988 */ /* 0x000fe80008000004 */
[----:B------:R-:W-:Y:S04]  /*b0d40*/  STS.U8 [R42+UR4+0x6220], R26 ;  /* 0x0062201a2a007988 */ /* 0x000fe80008000004 */
[----:B0-----:R-:W4:Y:S04]  /*b0d50*/  LDL.LU R8, [R1+0x8c7c] ;  /* 0x008c7c0001087983 */ /* 0x001f280000300800 */
[----:B------:R0:W-:Y:S04]  /*b0d60*/  STS.U8 [R42+UR4+0x6360], R18 ;  /* 0x006360122a007988 */ /* 0x0001e80008000004 */
[----:B0-----:R-:W4:Y:S04]  /*b0d70*/  LDL.LU R18, [R1+0x368] ;  /* 0x0003680001127983 */ /* 0x001f280000300800 */
[----:B------:R-:W4:Y:S04]  /*b0d80*/  LDL.LU R55, [R1+0x364] ;  /* 0x0003640001377983 */ /* 0x000f280000300800 */
[----:B--2---:R0:W-:Y:S04]  /*b0d90*/  STS.U8 [R42+UR4+0x6340], R20 ;  /* 0x006340142a007988 */ /* 0x0041e80008000004 */
[----:B0-----:R-:W2:Y:S04]  /*b0da0*/  LDL.LU R20, [R1+0x360] ;  /* 0x0003600001147983 */ /* 0x001ea80000300800 */
[----:B------:R-:W-:Y:S04]  /*b0db0*/  STS.U8 [R42+UR4+0x6320], R24 ;  /* 0x006320182a007988 */ /* 0x000fe80008000004 */
[----:B---3--:R0:W-:Y:S04]  /*b0dc0*/  STS.U8 [R42+UR4+0x6300], R22 ;  /* 0x006300162a007988 */ /* 0x0081e80008000004 */
[----:B0-----:R-:W3:Y:S04]  /*b0dd0*/  LDL.LU R22, [R1+0x350] ;  /* 0x0003500001167983 */ /* 0x001ee80000300800 */
[----:B------:R-:W3:Y:S04]  /*b0de0*/  LDL.LU R24, [R1+0x34c] ;  /* 0x00034c0001187983 */ /* 0x000ee80000300800 */
[----:B----4-:R-:W-:Y:S04]  /*b0df0*/  STS.U8 [R42+UR4+0x6400], R34 ;  /* 0x006400222a007988 */ /* 0x010fe80008000004 */
        /* <DEDUP_REMOVED lines=8> */
[----:B-1----:R-:W4:Y:S04]  /*b0e80*/  LDL.LU R12, [R1+0x8c74] ;  /* 0x008c7400010c7983 */ /* 0x002f280000300800 */
[----:B------:R0:W-:Y:S04]  /*b0e90*/  STS.U8 [R42+UR4+0x6500], R0 ;  /* 0x006500002a007988 */ /* 0x0001e80008000004 */
[----:B------:R-:W4:Y:S04]  /*b0ea0*/  LDL.LU R14, [R1+0x8c70] ;  /* 0x008c7000010e7983 */ /* 0x000f280000300800 */
[----:B0-----:R-:W4:Y:S04]  /*b0eb0*/  LDL.LU R0, [R1+0x318] ;  /* 0x0003180001007983 */ /* 0x001f280000300800 */
[----:B------:R0:W-:Y:S04]  /*b0ec0*/  STS.U8 [R42+UR4+0x6560], R16 ;  /* 0x006560102a007988 */ /* 0x0001e80008000004 */
[----:B------:R-:W-:Y:S04]  /*b0ed0*/  STS.U8 [R42+UR4+0x6540], R56 ;  /* 0x006540382a007988 */ /* 0x000fe80008000004 */
[----:B------:R1:W-:Y:S04]  /*b0ee0*/  STS.U8 [R42+UR4+0x6640], R61 ;  /* 0x0066403d2a007988 */ /* 0x0003e80008000004 */
[----:B0-----:R-:W4:Y:S04]  /*b0ef0*/  LDL.LU R16, [R1+0x8c6c] ;  /* 0x008c6c0001107983 */ /* 0x001f280000300800 */
[----:B-1----:R-:W4:Y:S04]  /*b0f00*/  LDL.LU R61, [R1+0x31c] ;  /* 0x00031c00013d7983 */ /* 0x002f280000300800 */
[----:B------:R-:W4:Y:S04]  /*b0f10*/  LDL.LU R56, [R1+0x304] ;  /* 0x0003040001387983 */ /* 0x000f280000300800 */
[----:B------:R0:W-:Y:S04]  /*b0f20*/  STS.U8 [R42+UR4+0x6660], R38 ;  /* 0x006660262a007988 */ /* 0x0001e80008000004 */
[----:B------:R1:W-:Y:S04]  /*b0f30*/  STS.U8 [R42+UR4+0x6600], R54 ;  /* 0x006600362a007988 */ /* 0x0003e80008000004 */
[----:B------:R1:W-:Y:S04]  /*b0f40*/  STS.U8 [R42+UR4+0x6620], R52 ;  /* 0x006620342a007988 */ /* 0x0003e80008000004 */
[----:B0-----:R-:W4:Y:S04]  /*b0f50*/  LDL.LU R38, [R1+0x300] ;  /* 0x0003000001267983 */ /* 0x001f280000300800 */
[----:B-1----:R-:W4:Y:S04]  /*b0f60*/  LDL.LU R54, [R1+0x2f0] ;  /* 0x0002f00001367983 */ /* 0x002f280000300800 */
[----:B------:R-:W4:Y:S04]  /*b0f70*/  LDL.LU R52, [R1+0x2ec] ;  /* 0x0002ec0001347983 */ /* 0x000f280000300800 */
[----:B------:R0:W-:Y:S04]  /*b0f80*/  STS.U8 [R42+UR4+0x6760], R59 ;  /* 0x0067603b2a007988 */ /* 0x0001e80008000004 */
[----:B0-----:R-:W4:Y:S04]  /*b0f90*/  LDL.LU R59, [R1+0x320] ;  /* 0x00032000013b7983 */ /* 0x001f280000300800 */
[----:B------:R0:W-:Y:S04]  /*b0fa0*/  STS.U8 [R42+UR4+0x6740], R18 ;  /* 0x006740122a007988 */ /* 0x0001e80008000004 */
[----:B------:R1:W-:Y:S04]  /*b0fb0*/  STS.U8 [R42+UR4+0x6720], R55 ;  /* 0x006720372a007988 */ /* 0x0003e80008000004 */
[----:B0-----:R-:W4:Y:S04]  /*b0fc0*/  LDL.LU R18, [R1+0x8c68] ;  /* 0x008c680001127983 */ /* 0x001f280000300800 */
[----:B-1----:R-:W4:Y:S04]  /*b0fd0*/  LDL.LU R55, [R1+0x2e8] ;  /* 0x0002e80001377983 */ /* 0x002f280000300800 */
[----:B--2---:R0:W-:Y:S04]  /*b0fe0*/  STS.U8 [R42+UR4+0x6700], R20 ;  /* 0x006700142a007988 */ /* 0x0041e80008000004 */
[----:B------:R1:W-:Y:S04]  /*b0ff0*/  STS.U8 [R42+UR4+0x6800], R57 ;  /* 0x006800392a007988 */ /* 0x0003e80008000004 */
[----:B0-----:R-:W2:Y:S04]  /*b1000*/  LDL.LU R20, [R1+0x8c64] ;  /* 0x008c640001147983 */ /* 0x001ea80000300800 */
[----:B-1----:R-:W2:Y:S04]  /*b1010*/  LDL.LU R57, [R1+0x330] ;  /* 0x0003300001397983 */ /* 0x002ea80000300800 */
[----:B---3--:R0:W-:Y:S04]  /*b1020*/  STS.U8 [R42+UR4+0x6820], R22 ;  /* 0x006820162a007988 */ /* 0x0081e80008000004 */
[----:B------:R1:W-:Y:S04]  /*b1030*/  STS.U8 [R42+UR4+0x6840], R24 ;  /* 0x006840182a007988 */ /* 0x0003e80008000004 */
[----:B0-----:R-:W3:Y:S04]  /*b1040*/  LDL.LU R22, [R1+0x8c60] ;  /* 0x008c600001167983 */ /* 0x001ee80000300800 */
[----:B-1----:R-:W3:Y:S04]  /*b1050*/  LDL.LU R24, [R1+0x8c5c] ;  /* 0x008c5c0001187983 */ /* 0x002ee80000300800 */
[----:B----4-:R0:W-:Y:S04]  /*b1060*/  STS.U8 [R42+UR4+0x6860], R26 ;  /* 0x0068601a2a007988 */ /* 0x0101e80008000004 */
[----:B------:R1:W-:Y:S04]  /*b1070*/  STS.U8 [R42+UR4+0x6920], R51 ;  /* 0x006920332a007988 */ /* 0x0003e80008000004 */
[----:B------:R4:W-:Y:S04]  /*b1080*/  STS.U8 [R42+UR4+0x6900], R28 ;  /* 0x0069001c2a007988 */ /* 0x0009e80008000004 */
[----:B0-----:R-:W3:Y:S04]  /*b1090*/  LDL.LU R26, [R1+0x8c58] ;  /* 0x008c5800011a7983 */ /* 0x001ee80000300800 */
[----:B-1----:R-:W3:Y:S04]  /*b10a0*/  LDL.LU R51, [R1+0x2d0] ;  /* 0x0002d00001337983 */ /* 0x002ee80000300800 */
[----:B----4-:R-:W4:Y:S04]  /*b10b0*/  LDL.LU R28, [R1+0x8c54] ;  /* 0x008c5400011c7983 */ /* 0x010f280000300800 */
[----:B------:R0:W-:Y:S04]  /*b10c0*/  STS.U8 [R42+UR4+0x6960], R34 ;  /* 0x006960222a007988 */ /* 0x0001e80008000004 */
[----:B0-----:R-:W4:Y:S04]  /*b10d0*/  LDL.LU R34, [R1+0x8c50] ;  /* 0x008c500001227983 */ /* 0x001f280000300800 */
[----:B--2---:R0:W-:Y:S04]  /*b10e0*/  STS.U8 [R42+UR4+0x6940], R57 ;  /* 0x006940392a007988 */ /* 0x0041e80008000004 */
[----:B------:R1:W-:Y:S04]  /*b10f0*/  STS.U8 [R42+UR4+0x6a40], R47 ;  /* 0x006a402f2a007988 */ /* 0x0003e80008000004 */
[----:B0-----:R-:W2:Y:S04]  /*b1100*/  LDL.LU R57, [R1+0x2bc] ;  /* 0x0002bc0001397983 */ /* 0x001ea80000300800 */
[----:B-1----:R-:W3:Y:S04]  /*b1110*/  LDL.LU R47, [R1+0x308] ;  /* 0x00030800012f7983 */ /* 0x002ee80000300800 */
[----:B------:R0:W-:Y:S04]  /*b1120*/  STS.U8 [R42+UR4+0x6a60], R59 ;  /* 0x006a603b2a007988 */ /* 0x0001e80008000004 */
[----:B------:R1:W-:Y:S04]  /*b1130*/  STS.U8 [R42+UR4+0x6a00], R61 ;  /* 0x006a003d2a007988 */ /* 0x0003e80008000004 */
[----:B------:R1:W-:Y:S04]  /*b1140*/  STS.U8 [R42+UR4+0x6a20], R0 ;  /* 0x006a20002a007988 */ /* 0x0003e80008000004 */
[----:B------:R1:W-:Y:S04]  /*b1150*/  STS.U8 [R42+UR4+0x6b60], R43 ;  /* 0x006b602b2a007988 */ /* 0x0003e80008000004 */
[----:B0-----:R-:W4:Y:S04]  /*b1160*/  LDL.LU R59, [R1+0x2b8] ;  /* 0x0002b800013b7983 */ /* 0x001f280000300800 */
[----:B-1----:R-:W4:Y:S04]  /*b1170*/  LDL.LU R61, [R1+0x2a8] ;  /* 0x0002a800013d7983 */ /* 0x002f280000300800 */
[----:B------:R-:W4:Y:S04]  /*b1180*/  LDL.LU R0, [R1+0x2a4] ;  /* 0x0002a40001007983 */ /* 0x000f280000300800 */
[----:B------:R-:W2:Y:S04]  /*b1190*/  LDL.LU R43, [R1+0x2c0] ;  /* 0x0002c000012b7983 */ /* 0x000ea80000300800 */
[----:B---3--:R-:W-:Y:S04]  /*b11a0*/  STS.U8 [R42+UR4+0x6b40], R47 ;  /* 0x006b402f2a007988 */ /* 0x008fe80008000004 */
[----:B------:R-:W-:Y:S04]  /*b11b0*/  STS.U8 [R42+UR4+0x6b20], R56 ;  /* 0x006b20382a007988 */ /* 0x000fe80008000004 */
[----:B------:R0:W-:Y:S04]  /*b11c0*/  STS.U8 [R42+UR4+0x6b00], R38 ;  /* 0x006b00262a007988 */ /* 0x0001e80008000004 */
[----:B------:R1:W-:Y:S04]  /*b11d0*/  STS.U8 [R42+UR4+0x6c00], R39 ;  /* 0x006c00272a007988 */ /* 0x0003e80008000004 */
[----:B------:R-:W-:Y:S04]  /*b11e0*/  STS.U8 [R42+UR4+0x6c20], R54 ;  /* 0x006c20362a007988 */ /* 0x000fe80008000004 */
[----:B0-----:R-:W3:Y:S04]  /*b11f0*/  LDL.LU R38, [R1+0x2a0] ;  /* 0x0002a00001267983 */ /* 0x001ee80000300800 */
[----:B-1----:R-:W4:Y:S04]  /*b1200*/  LDL.LU R39, [R1+0x2d4] ;  /* 0x0002d40001277983 */ /* 0x002f280000300800 */
[----:B------:R0:W-:Y:S04]  /*b1210*/  STS.U8 [R42+UR4+0x6c40], R52 ;  /* 0x006c40342a007988 */ /* 0x0001e80008000004 */
[----:B------:R1:W-:Y:S04]  /*b1220*/  STS.U8 [R42+UR4+0x6c60], R55 ;  /* 0x006c60372a007988 */ /* 0x0003e80008000004 */
[----:B0-----:R-:W3:Y:S04]  /*b1230*/  LDL.LU R52, [R1+0x28c] ;  /* 0x00028c0001347983 */ /* 0x001ee80000300800 */
[----:B------:R-:W3:Y:S04]  /*b1240*/  LDL.LU R54, [R1+0x288] ;  /* 0x0002880001367983 */ /* 0x000ee80000300800 */
[----:B-1----:R-:W3:Y:S04]  /*b1250*/  LDL.LU R55, [R1+0x278] ;  /* 0x0002780001377983 */ /* 0x002ee80000300800 */
[----:B------:R-:W3:Y:S04]  /*b1260*/  LDL.LU R56, [R1+0x274] ;  /* 0x0002740001387983 */ /* 0x000ee80000300800 */
[----:B------:R-:W3:Y:S04]  /*b1270*/  LDL.LU R47, [R1+0x270] ;  /* 0x00027000012f7983 */ /* 0x000ee80000300800 */
[----:B------:R0:W-:Y:S04]  /*b1280*/  STS.U8 [R42+UR4+0x6d20], R35 ;  /* 0x006d20232a007988 */ /* 0x0001e80008000004 */
[----:B0-----:R-:W2:Y:S04]  /*b1290*/  LDL.LU R35, [R1+0x2d8] ;  /* 0x0002d80001237983 */ /* 0x001ea80000300800 */
[----:B--2---:R0:W-:Y:S04]  /*b12a0*/  STS.U8 [R42+UR4+0x6d00], R35 ;  /* 0x006d00232a007988 */ /* 0x0041e80008000004 */
[----:B----4-:R-:W-:Y:S04]  /*b12b0*/  STS.U8 [R42+UR4+0x6d60], R39 ;  /* 0x006d60272a007988 */ /* 0x010fe80008000004 */
[----:B------:R1:W-:Y:S04]  /*b12c0*/  STS.U8 [R42+UR4+0x6d40], R51 ;  /* 0x006d40332a007988 */ /* 0x0003e80008000004 */
[----:B0-----:R-:W2:Y:S04]  /*b12d0*/  LDL.LU R35, [R1+0x260] ;  /* 0x0002600001237983 */ /* 0x001ea80000300800 */
[----:B------:R0:W-:Y:S04]  /*b12e0*/  STS.U8 [R42+UR4+0x6e40], R29 ;  /* 0x006e401d2a007988 */ /* 0x0001e80008000004 */
[----:B-1----:R-:W4:Y:S04]  /*b12f0*/  LDL.LU R51, [R1+0x25c] ;  /* 0x00025c0001337983 */ /* 0x002f280000300800 */
[----:B0-----:R-:W2:Y:S04]  /*b1300*/  LDL.LU R29, [R1+0x290] ;  /* 0x00029000011d7983 */ /* 0x001ea80000300800 */
[----:B------:R-:W-:Y:S04]  /*b1310*/  STS.U8 [R42+UR4+0x6e60], R43 ;  /* 0x006e602b2a007988 */ /* 0x000fe80008000004 */
[----:B------:R-:W-:Y:S04]  /*b1320*/  STS.U8 [R42+UR4+0x6e00], R57 ;  /* 0x006e00392a007988 */ /* 0x000fe80008000004 */
[----:B------:R-:W-:Y:S04]  /*b1330*/  STS.U8 [R42+UR4+0x6e20], R59 ;  /* 0x006e203b2a007988 */ /* 0x000fe80008000004 */
[----:B------:R0:W-:Y:S04]  /*b1340*/  STS.U8 [R42+UR4+0x6f60], R3 ;  /* 0x006f60032a007988 */ /* 0x0001e80008000004 */
[----:B------:R-:W4:Y:S01]  /*b1350*/  LDL.LU R39, [R1+0x248] ;  /* 0x0002480001277983 */ /* 0x000f220000300800 */
[----:B0-----:R-:W0:Y:S03]  /*b1360*/  S2R R3, SR_TID.X ;  /* 0x0000000000037919 */ /* 0x001e260000002100 */
[----:B------:R1:W-:Y:S04]  /*b1370*/  STS.U8 [R42+UR4+0x6f40], R61 ;  /* 0x006f403d2a007988 */ /* 0x0003e80008000004 */
[----:B------:R-:W-:Y:S04]  /*b1380*/  STS.U8 [R42+UR4+0x6f20], R0 ;  /* 0x006f20002a007988 */ /* 0x000fe80008000004 */
[----:B------:R-:W4:Y:S04]  /*b1390*/  LDL.LU R57, [R1+0x244] ;  /* 0x0002440001397983 */ /* 0x000f280000300800 */
[----:B---3--:R-:W-:Y:S04]  /*b13a0*/  STS.U8 [R42+UR4+0x6f00], R38 ;  /* 0x006f00262a007988 */ /* 0x008fe80008000004 */
[----:B------:R-:W3:Y:S04]  /*b13b0*/  LDL.LU R59, [R1+0x240] ;  /* 0x00024000013b7983 */ /* 0x000ee80000300800 */
[----:B------:R0:W-:Y:S04]  /*b13c0*/  STS.U8 [R42+UR4+0x7000], R5 ;  /* 0x007000052a007988 */ /* 0x0001e80008000004 */
[----:B------:R-:W3:Y:S04]  /*b13d0*/  LDL.LU R43, [R1+0x230] ;  /* 0x00023000012b7983 */ /* 0x000ee80000300800 */
[----:B-1----:R-:W3:Y:S01]  /*b13e0*/  LDL.LU R61, [R1+0x22c] ;  /* 0x00022c00013d7983 */ /* 0x002ee20000300800 */
[----:B0-----:R-:W-:-:S03]  /*b13f0*/  LOP3.LUT R5, R3, 0x1f, RZ, 0xc0, !PT ;  /* 0x0000001f03057812 */ /* 0x001fc600078ec0ff */
[----:B------:R-:W3:Y:S04]  /*b1400*/  LDL.LU R0, [R1+0x228] ;  /* 0x0002280001007983 */ /* 0x000ee80000300800 */
[----:B------:R-:W3:Y:S04]  /*b1410*/  LDL.LU R38, [R1+0x8c4c] ;  /* 0x008c4c0001267983 */ /* 0x000ee80000300800 */
[----:B------:R-:W3:Y:S04]  /*b1420*/  LDL.LU R42, [R1+0x8c48] ;  /* 0x008c4800012a7983 */ /* 0x000ee80000300800 */
[----:B------:R-:W3:Y:S04]  /*b1430*/  LDL.LU R3, [R1+0x214] ;  /* 0x0002140001037983 */ /* 0x000ee80000300800 */
[----:B--2---:R0:W-:Y:S04]  /*b1440*/  STS.U8 [R5+UR4+0x7020], R29 ;  /* 0x0070201d05007988 */ /* 0x0041e80008000004 */
[----:B------:R1:W-:Y:S04]  /*b1450*/  STS.U8 [R5+UR4+0x7040], R52 ;  /* 0x0070403405007988 */ /* 0x0003e80008000004 */
[----:B------:R2:W-:Y:S04]  /*b1460*/  STS.U8 [R5+UR4+0x7060], R54 ;  /* 0x0070603605007988 */ /* 0x0005e80008000004 */
[----:B0-----:R-:W3:Y:S04]  /*b1470*/  LDL.LU R29, [R1+0x210] ;  /* 0x00021000011d7983 */ /* 0x001ee80000300800 */
[----:B-1----:R-:W3:Y:S04]  /*b1480*/  LDL.LU R52, [R1+0x8c44] ;  /* 0x008c440001347983 */ /* 0x002ee80000300800 */
[----:B--2---:R-:W2:Y:S04]  /*b1490*/  LDL.LU R54, [R1+0x8c40] ;  /* 0x008c400001367983 */ /* 0x004ea80000300800 */
[----:B------:R0:W-:Y:S04]  /*b14a0*/  STS.U8 [R5+UR4+0x7120], R7 ;  /* 0x0071200705007988 */ /* 0x0001e80008000004 */
[----:B------:R1:W-:Y:S04]  /*b14b0*/  STS.U8 [R5+UR4+0x7100], R55 ;  /* 0x0071003705007988 */ /* 0x0003e80008000004 */
[----:B------:R4:W-:Y:S04]  /*b14c0*/  STS.U8 [R5+UR4+0x7160], R56 ;  /* 0x0071603805007988 */ /* 0x0009e80008000004 */
[----:B0-----:R-:W2:Y:S04]  /*b14d0*/  LDL.LU R7, [R1+0x218] ;  /* 0x0002180001077983 */ /* 0x001ea80000300800 */
[----:B-1----:R-:W2:Y:S04]  /*b14e0*/  LDL.LU R55, [R1+0x8c3c] ;  /* 0x008c3c0001377983 */ /* 0x002ea80000300800 */
[----:B----4-:R-:W4:Y:S04]  /*b14f0*/  LDL.LU R56, [R1+0x8c38] ;  /* 0x008c380001387983 */ /* 0x010f280000300800 */
[----:B------:R0:W-:Y:S04]  /*b1500*/  STS.U8 [R5+UR4+0x7140], R47 ;  /* 0x0071402f05007988 */ /* 0x0001e80008000004 */
[----:B------:R1:W-:Y:S04]  /*b1510*/  STS.U8 [R5+UR4+0x7240], R9 ;  /* 0x0072400905007988 */ /* 0x0003e80008000004 */
[----:B0-----:R-:W4:Y:S04]  /*b1520*/  LDL.LU R47, [R1+0x200] ;  /* 0x00020000012f7983 */ /* 0x001f280000300800 */
[----:B-1----:R-:W3:Y:S04]  /*b1530*/  LDL.LU R9, [R1+0x258] ;  /* 0x0002580001097983 */ /* 0x002ee80000300800 */
[----:B------:R0:W-:Y:S04]  /*b1540*/  STS.U8 [R5+UR4+0x7260], R35 ;  /* 0x0072602305007988 */ /* 0x0001e80008000004 */
[----:B------:R1:W-:Y:S04]  /*b1550*/  STS.U8 [R5+UR4+0x7200], R51 ;  /* 0x0072003305007988 */ /* 0x0003e80008000004 */
[----:B0-----:R-:W4:Y:S04]  /*b1560*/  LDL.LU R35, [R1+0x1fc] ;  /* 0x0001fc0001237983 */ /* 0x001f280000300800 */
[----:B-1----:R-:W4:Y:S04]  /*b1570*/  LDL.LU R51, [R1+0x1f8] ;  /* 0x0001f80001337983 */ /* 0x002f280000300800 */
[----:B---3--:R-:W-:Y:S04]  /*b1580*/  STS.U8 [R5+UR4+0x7220], R9 ;  /* 0x0072200905007988 */ /* 0x008fe80008000004 */
[----:B------:R-:W-:Y:S04]  /*b1590*/  STS.U8 [R5+UR4+0x7360], R11 ;  /* 0x0073600b05007988 */ /* 0x000fe80008000004 */
[----:B------:R0:W-:Y:S04]  /*b15a0*/  STS.U8 [R5+UR4+0x7340], R39 ;  /* 0x0073402705007988 */ /* 0x0001e80008000004 */
[----:B------:R1:W-:Y:S04]  /*b15b0*/  STS.U8 [R5+UR4+0x7320], R57 ;  /* 0x0073203905007988 */ /* 0x0003e80008000004 */
[----:B0-----:R-:W3:Y:S04]  /*b15c0*/  LDL.LU R39, [R1+0x1e8] ;  /* 0x0001e80001277983 */ /* 0x001ee80000300800 */
[----:B-1----:R-:W3:Y:S04]  /*b15d0*/  LDL.LU R57, [R1+0x1e4] ;  /* 0x0001e40001397983 */ /* 0x002ee80000300800 */
[----:B------:R0:W-:Y:S04]  /*b15e0*/  STS.U8 [R5+UR4+0x7300], R59 ;  /* 0x0073003b05007988 */ /* 0x0001e80008000004 */
[----:B------:R-:W-:Y:S04]  /*b15f0*/  STS.U8 [R5+UR4+0x7400], R13 ;  /* 0x0074000d05007988 */ /* 0x000fe80008000004 */
[----:B0-----:R-:W3:Y:S04]  /*b1600*/  LDL.LU R59, [R1+0x1e0] ;  /* 0x0001e000013b7983 */ /* 0x001ee80000300800 */
[----:B------:R0:W-:Y:S04]  /*b1610*/  STS.U8 [R5+UR4+0x7420], R43 ;  /* 0x0074202b05007988 */ /* 0x0001e80008000004 */
[----:B------:R1:W-:Y:S04]  /*b1620*/  STS.U8 [R5+UR4+0x7440], R61 ;  /* 0x0074403d05007988 */ /* 0x0003e80008000004 */
[----:B0-----:R-:W3:Y:S04]  /*b1630*/  LDL.LU R43, [R1+0x1d0] ;  /* 0x0001d000012b7983 */ /* 0x001ee80000300800 */
[----:B-1----:R-:W3:Y:S04]  /*b1640*/  LDL.LU R61, [R1+0x1cc] ;  /* 0x0001cc00013d7983 */ /* 0x002ee80000300800 */
[----:B------:R0:W-:Y:S04]  /*b1650*/  STS.U8 [R5+UR4+0x7460], R0 ;  /* 0x0074600005007988 */ /* 0x0001e80008000004 */
[----:B0-----:R-:W3:Y:S04]  /*b1660*/  LDL.LU R0, [R1+0x1c8] ;  /* 0x0001c80001007983 */ /* 0x001ee80000300800 */
[----:B------:R0:W-:Y:S04]  /*b1670*/  STS.U8 [R5+UR4+0x7520], R15 ;  /* 0x0075200f05007988 */ /* 0x0001e80008000004 */
[----:B--2---:R-:W-:Y:S04]  /*b1680*/  STS.U8 [R5+UR4+0x7500], R7 ;  /* 0x0075000705007988 */ /* 0x004fe80008000004 */
[----:B------:R-:W-:Y:S04]  /*b1690*/  STS.U8 [R5+UR4+0x7560], R3 ;  /* 0x0075600305007988 */ /* 0x000fe80008000004 */
[----:B0-----:R-:W2:Y:S04]  /*b16a0*/  LDL.LU R15, [R1+0x1b0] ;  /* 0x0001b000010f7983 */ /* 0x001ea80000300800 */
[----:B------:R-:W2:Y:S04]  /*b16b0*/  LDL.LU R13, [R1+0x1a0] ;  /* 0x0001a000010d7983 */ /* 0x000ea80000300800 */
[----:B------:R-:W-:Y:S04]  /*b16c0*/  STS.U8 [R5+UR4+0x7540], R29 ;  /* 0x0075401d05007988 */ /* 0x000fe80008000004 */
[----:B------:R-:W2:Y:S04]  /*b16d0*/  LDL.LU R11, [R1+0x19c] ;  /* 0x00019c00010b7983 */ /* 0x000ea80000300800 */
[----:B------:R-:W2:Y:S04]  /*b16e0*/  LDL.LU R9, [R1+0x198] ;  /* 0x0001980001097983 */ /* 0x000ea80000300800 */
[----:B------:R0:W-:Y:S04]  /*b16f0*/  STS.U8 [R5+UR4+0x7640], R17 ;  /* 0x0076401105007988 */ /* 0x0001e80008000004 */
[----:B----4-:R1:W-:Y:S04]  /*b1700*/  STS.U8 [R5+UR4+0x7660], R47 ;  /* 0x0076602f05007988 */ /* 0x0103e80008000004 */
[----:B0-----:R-:W4:Y:S04]  /*b1710*/  LDL.LU R17, [R1+0x1b4] ;  /* 0x0001b40001117983 */ /* 0x001f280000300800 */
[----:B------:R-:W2:Y:S04]  /*b1720*/  LDL.LU R7, [R1+0x188] ;  /* 0x0001880001077983 */ /* 0x000ea80000300800 */
[----:B------:R-:W2:Y:S04]  /*b1730*/  LDL.LU R3, [R1+0x184] ;  /* 0x0001840001037983 */ /* 0x000ea80000300800 */
[----:B-1----:R-:W2:Y:S04]  /*b1740*/  LDL.LU R47, [R1+0x180] ;  /* 0x00018000012f7983 */ /* 0x002ea80000300800 */
[----:B------:R-:W-:Y:S04]  /*b1750*/  STS.U8 [R5+UR4+0x7600], R35 ;  /* 0x0076002305007988 */ /* 0x000fe80008000004 */
[----:B------:R0:W-:Y:S04]  /*b1760*/  STS.U8 [R5+UR4+0x7620], R51 ;  /* 0x0076203305007988 */ /* 0x0001e80008000004 */
[----:B------:R-:W2:Y:S04]  /*b1770*/  LDL.LU R29, [R1+0x170] ;  /* 0x00017000011d7983 */ /* 0x000ea80000300800 */
[----:B------:R1:W-:Y:S04]  /*b1780*/  STS.U8 [R5+UR4+0x7760], R19 ;  /* 0x0077601305007988 */ /* 0x0003e80008000004 */
[----:B0-----:R-:W2:Y:S04]  /*b1790*/  LDL.LU R51, [R1+0x16c] ;  /* 0x00016c0001337983 */ /* 0x001ea80000300800 */
[----:B-1----:R-:W4:Y:S04]  /*b17a0*/  LDL.LU R19, [R1+0x1b8] ;  /* 0x0001b80001137983 */ /* 0x002f280000300800 */
[----:B------:R-:W2:Y:S04]  /*b17b0*/  LDL.LU R35, [R1+0x168] ;  /* 0x0001680001237983 */ /* 0x000ea80000300800 */
[----:B---3--:R-:W-:Y:S04]  /*b17c0*/  STS.U8 [R5+UR4+0x7740], R39 ;  /* 0x0077402705007988 */ /* 0x008fe80008000004 */
[----:B------:R0:W-:Y:S04]  /*b17d0*/  STS.U8 [R5+UR4+0x7720], R57 ;  /* 0x0077203905007988 */ /* 0x0001e80008000004 */
[----:B0-----:R-:W3:Y:S04]  /*b17e0*/  LDL.LU R57, [R1+0x158] ;  /* 0x0001580001397983 */ /* 0x001ee80000300800 */
[----:B------:R0:W-:Y:S04]  /*b17f0*/  STS.U8 [R5+UR4+0x7700], R59 ;  /* 0x0077003b05007988 */ /* 0x0001e80008000004 */
[----:B------:R-:W3:Y:S04]  /*b1800*/  LDL.LU R39, [R1+0x154] ;  /* 0x0001540001277983 */ /* 0x000ee80000300800 */
[----:B0-----:R-:W3:Y:S04]  /*b1810*/  LDL.LU R59, [R1+0x150] ;  /* 0x00015000013b7983 */ /* 0x001ee80000300800 */
[----:B------:R-:W-:Y:S04]  /*b1820*/  STS.U8 [R5+UR4+0x7800], R21 ;  /* 0x0078001505007988 */ /* 0x000fe80008000004 */
[----:B------:R0:W-:Y:S04]  /*b1830*/  STS.U8 [R5+UR4+0x7820], R43 ;  /* 0x0078202b05007988 */ /* 0x0001e80008000004 */
[----:B------:R1:W-:Y:S04]  /*b1840*/  STS.U8 [R5+UR4+0x7840], R61 ;  /* 0x0078403d05007988 */ /* 0x0003e80008000004 */
[----:B0-----:R-:W3:Y:S04]  /*b1850*/  LDL.LU R43, [R1+0x140] ;  /* 0x00014000012b7983 */ /* 0x001ee80000300800 */
[----:B-1----:R-:W3:Y:S04]  /*b1860*/  LDL.LU R61, [R1+0x13c] ;  /* 0x00013c00013d7983 */ /* 0x002ee80000300800 */
[----:B------:R0:W-:Y:S04]  /*b1870*/  STS.U8 [R5+UR4+0x7860], R0 ;  /* 0x0078600005007988 */ /* 0x0001e80008000004 */
[----:B0-----:R-:W3:Y:S04]  /*b1880*/  LDL.LU R0, [R1+0x138] ;  /* 0x0001380001007983 */ /* 0x001ee80000300800 */
[----:B------:R-:W-:Y:S04]  /*b1890*/  STS.U8 [R5+UR4+0x7920], R23 ;  /* 0x0079201705007988 */ /* 0x000fe80008000004 */
[----:B----4-:R-:W-:Y:S04]  /*b18a0*/  STS.U8 [R5+UR4+0x7900], R19 ;  /* 0x0079001305007988 */ /* 0x010fe80008000004 */
[----:B------:R-:W-:Y:S04]  /*b18b0*/  STS.U8 [R5+UR4+0x7960], R17 ;  /* 0x0079601105007988 */ /* 0x000fe80008000004 */
[----:B--2---:R-:W-:Y:S04]  /*b18c0*/  STS.U8 [R5+UR4+0x7940], R15 ;  /* 0x0079400f05007988 */ /* 0x004fe80008000004 */
        /* <DEDUP_REMOVED lines=8> */
[----:B------:R-:W-:Y:S04]  /*b1950*/  STS.U8 [R5+UR4+0x7c00], R32 ;  /* 0x007c002005007988 */ /* 0x000fe80008000004 */
[----:B------:R-:W-:Y:S04]  /*b1960*/  STS.U8 [R5+UR4+0x7c20], R29 ;  /* 0x007c201d05007988 */ /* 0x000fe80008000004 */
[----:B0-----:R-:W2:Y:S04]  /*b1970*/  LDL.LU R47, [R1+0xe9c] ;  /* 0x000e9c00012f7983 */ /* 0x001ea80000300800 */
[----:B------:R0:W-:Y:S04]  /*b1980*/  STS.U8 [R5+UR4+0x7c40], R51 ;  /* 0x007c403305007988 */ /* 0x0001e80008000004 */
[----:B------:R-:W4:Y:S04]  /*b1990*/  LDL.LU R11, [R1+0xb24] ;  /* 0x000b2400010b7983 */ /* 0x000f280000300800 */
[----:B0-----:R-:W4:Y:S04]  /*b19a0*/  LDL.LU R51, [R1+0x7c4] ;  /* 0x0007c40001337983 */ /* 0x001f280000300800 */
[----:B------:R-:W-:Y:S04]  /*b19b0*/  STS.U8 [R5+UR4+0x7c60], R35 ;  /* 0x007c602305007988 */ /* 0x000fe80008000004 */
[----:B------:R-:W4:Y:S04]  /*b19c0*/  LDL.LU R3, [R1+0x520] ;  /* 0x0005200001037983 */ /* 0x000f280000300800 */
[----:B------:R-:W-:Y:S04]  /*b19d0*/  STS.U8 [R5+UR4+0x7d20], R36 ;  /* 0x007d202405007988 */ /* 0x000fe80008000004 */
[----:B---3--:R0:W-:Y:S04]  /*b19e0*/  STS.U8 [R5+UR4+0x7d00], R57 ;  /* 0x007d003905007988 */ /* 0x0081e80008000004 */
[----:B------:R-:W-:Y:S04]  /*b19f0*/  STS.U8 [R5+UR4+0x7d60], R39 ;  /* 0x007d602705007988 */ /* 0x000fe80008000004 */
[----:B0-----:R-:W3:Y:S04]  /*b1a00*/  LDL.LU R57, [R1+0xea4] ;  /* 0x000ea40001397983 */ /* 0x001ee80000300800 */
[----:B------:R0:W-:Y:S04]  /*b1a10*/  STS.U8 [R5+UR4+0x7d40], R59 ;  /* 0x007d403b05007988 */ /* 0x0001e80008000004 */
[----:B------:R-:W-:Y:S04]  /*b1a20*/  STS.U8 [R5+UR4+0x7e40], R40 ;  /* 0x007e402805007988 */ /* 0x000fe80008000004 */
[----:B0-----:R-:W3:Y:S04]  /*b1a30*/  LDL.LU R59, [R1+0xb2c] ;  /* 0x000b2c00013b7983 */ /* 0x001ee80000300800 */
[----:B------:R-:W3:Y:S04]  /*b1a40*/  LDL.LU R9, [R1+0x7cc] ;  /* 0x0007cc0001097983 */ /* 0x000ee80000300800 */
[----:B------:R-:W3:Y:S04]  /*b1a50*/  LDL.LU R29, [R1+0x528] ;  /* 0x00052800011d7983 */ /* 0x000ee80000300800 */
[----:B------:R-:W-:Y:S04]  /*b1a60*/  STS.U8 [R5+UR4+0x7e60], R43 ;  /* 0x007e602b05007988 */ /* 0x000fe80008000004 */
[----:B------:R0:W-:Y:S04]  /*b1a70*/  STS.U8 [R5+UR4+0x7e00], R61 ;  /* 0x007e003d05007988 */ /* 0x0001e80008000004 */
[----:B0-----:R-:W3:Y:S04]  /*b1a80*/  LDL.LU R61, [R1+0xeac] ;  /* 0x000eac00013d7983 */ /* 0x001ee80000300800 */
[----:B------:R0:W-:Y:S04]  /*b1a90*/  STS.U8 [R5+UR4+0x7e20], R0 ;  /* 0x007e200005007988 */ /* 0x0001e80008000004 */
[----:B0-----:R-:W3:Y:S01]  /*b1aa0*/  LDL.LU R0, [R1+0xb44] ;  /* 0x000b440001007983 */ /* 0x001ee20000300800 */
[----:B------:R-:W-:-:S03]  /*b1ab0*/  LOP3.LUT R39, R5, 0x10, RZ, 0x3c, !PT ;  /* 0x0000001005277812 */ /* 0x000fc600078e3cff */
[----:B------:R-:W3:Y:S04]  /*b1ac0*/  LDL.LU R35, [R1+0x7d4] ;  /* 0x0007d40001237983 */ /* 0x000ee80000300800 */
[----:B------:R-:W3:Y:S04]  /*b1ad0*/  LDL.LU R13, [R1+0x530] ;  /* 0x00053000010d7983 */ /* 0x000ee80000300800 */
[----:B------:R-:W-:Y:S04]  /*b1ae0*/  STS.U8 [R5+UR4+0x7f60], R44 ;  /* 0x007f602c05007988 */ /* 0x000fe80008000004 */
[----:B------:R-:W3:Y:S04]  /*b1af0*/  LDL.LU R7, [R1+0xec4] ;  /* 0x000ec40001077983 */ /* 0x000ee80000300800 */
[----:B------:R-:W-:Y:S04]  /*b1b00*/  STS.U8 [R5+UR4+0x7f40], R46 ;  /* 0x007f402e05007988 */ /* 0x000fe80008000004 */
[----:B------:R-:W3:Y:S04]  /*b1b10*/  LDL.LU R43, [R1+0xb4c] ;  /* 0x000b4c00012b7983 */ /* 0x000ee80000300800 */
[----:B------:R-:W-:Y:S04]  /*b1b20*/  STS.U8 [R5+UR4+0x7f20], R48 ;  /* 0x007f203005007988 */ /* 0x000fe80008000004 */
[----:B------:R0:W-:Y:S04]  /*b1b30*/  STS.U8 [R5+UR4+0x7f00], R50 ;  /* 0x007f003205007988 */ /* 0x0001e80008000004 */
[----:B------:R-:W3:Y:S04]  /*b1b40*/  LDL.LU R19, [R1+0x7dc] ;  /* 0x0007dc0001137983 */ /* 0x000ee80000300800 */
[----:B0-----:R-:W3:Y:S04]  /*b1b50*/  LDL.LU R5, [R1+0x538] ;  /* 0x0005380001057983 */ /* 0x001ee80000300800 */
[----:B--2---:R0:W-:Y:S04]  /*b1b60*/  STS.U8 [R39+UR4+0x80], R47 ;  /* 0x0000802f27007988 */ /* 0x0041e80008000004 */
[----:B----4-:R-:W-:Y:S04]  /*b1b70*/  STS.U8 [R39+UR4+0xa0], R11 ;  /* 0x0000a00b27007988 */ /* 0x010fe80008000004 */
[----:B0-----:R-:W2:Y:S04]  /*b1b80*/  LDL.LU R47, [R1+0xecc] ;  /* 0x000ecc00012f7983 */ /* 0x001ea80000300800 */
[----:B------:R0:W-:Y:S04]  /*b1b90*/  STS.U8 [R39+UR4+0xc0], R51 ;  /* 0x0000c03327007988 */ /* 0x0001e80008000004 */
[----:B------:R-:W4:Y:S04]  /*b1ba0*/  LDL.LU R17, [R1+0xb54] ;  /* 0x000b540001117983 */ /* 0x000f280000300800 */
[----:B------:R1:W-:Y:S04]  /*b1bb0*/  STS.U8 [R39+UR4+0xe0], R3 ;  /* 0x0000e00327007988 */ /* 0x0003e80008000004 */
[----:B0-----:R-:W4:Y:S04]  /*b1bc0*/  LDL.LU R51, [R1+0x7e4] ;  /* 0x0007e40001337983 */ /* 0x001f280000300800 */
[----:B-1----:R-:W4:Y:S04]  /*b1bd0*/  LDL.LU R3, [R1+0x540] ;  /* 0x0005400001037983 */ /* 0x002f280000300800 */
[----:B------:R-:W4:Y:S04]  /*b1be0*/  LDL.LU R15, [R1+0xed4] ;  /* 0x000ed400010f7983 */ /* 0x000f280000300800 */
[----:B------:R-:W4:Y:S04]  /*b1bf0*/  LDL.LU R11, [R1+0xb5c] ;  /* 0x000b5c00010b7983 */ /* 0x000f280000300800 */
[----:B---3--:R0:W-:Y:S04]  /*b1c00*/  STS.U8 [R39+UR4+0x1a0], R57 ;  /* 0x0001a03927007988 */ /* 0x0081e80008000004 */
[----:B0-----:R-:W3:Y:S04]  /*b1c10*/  LDL.LU R57, [R1+0x7ec] ;  /* 0x0007ec0001397983 */ /* 0x001ee80000300800 */
[----:B------:R0:W-:Y:S04]  /*b1c20*/  STS.U8 [R39+UR4+0x180], R59 ;  /* 0x0001803b27007988 */ /* 0x0001e80008000004 */
[----:B------:R1:W-:Y:S04]  /*b1c30*/  STS.U8 [R39+UR4+0x1e0], R9 ;  /* 0x0001e00927007988 */ /* 0x0003e80008000004 */
[----:B------:R1:W-:Y:S04]  /*b1c40*/  STS.U8 [R39+UR4+0x1c0], R29 ;  /* 0x0001c01d27007988 */ /* 0x0003e80008000004 */
[----:B0-----:R-:W3:Y:S04]  /*b1c50*/  LDL.LU R59, [R1+0x548] ;  /* 0x00054800013b7983 */ /* 0x001ee80000300800 */
[----:B-1----:R-:W3:Y:S04]  /*b1c60*/  LDL.LU R9, [R1+0xedc] ;  /* 0x000edc0001097983 */ /* 0x002ee80000300800 */
[----:B------:R-:W3:Y:S04]  /*b1c70*/  LDL.LU R29, [R1+0xb74] ;  /* 0x000b7400011d7983 */ /* 0x000ee80000300800 */
[----:B------:R0:W-:Y:S04]  /*b1c80*/  STS.U8 [R39+UR4+0x2c0], R61 ;  /* 0x0002c03d27007988 */ /* 0x0001e80008000004 */
[----:B0-----:R-:W3:Y:S04]  /*b1c90*/  LDL.LU R61, [R1+0x7f4] ;  /* 0x0007f400013d7983 */ /* 0x001ee80000300800 */
[----:B------:R0:W-:Y:S04]  /*b1ca0*/  STS.U8 [R39+UR4+0x2e0], R0 ;  /* 0x0002e00027007988 */ /* 0x0001e80008000004 */
[----:B0-----:R-:W3:Y:S04]  /*b1cb0*/  LDL.LU R0, [R1+0x550] ;  /* 0x0005500001007983 */ /* 0x001ee80000300800 */
[----:B------:R0:W-:Y:S04]  /*b1cc0*/  STS.U8 [R39+UR4+0x280], R35 ;  /* 0x0002802327007988 */ /* 0x0001e80008000004 */
[----:B------:R1:W-:Y:S04]  /*b1cd0*/  STS.U8 [R39+UR4+0x2a0], R13 ;  /* 0x0002a00d27007988 */ /* 0x0003e80008000004 */
[----:B------:R1:W-:Y:S04]  /*b1ce0*/  STS.U8 [R39+UR4+0x3e0], R7 ;  /* 0x0003e00727007988 */ /* 0x0003e80008000004 */
[----:B0-----:R-:W3:Y:S04]  /*b1cf0*/  LDL.LU R35, [R1+0xef4] ;  /* 0x000ef40001237983 */ /* 0x001ee80000300800 */
[----:B-1----:R-:W3:Y:S04]  /*b1d00*/  LDL.LU R13, [R1+0xb7c] ;  /* 0x000b7c00010d7983 */ /* 0x002ee80000300800 */
[----:B------:R0:W-:Y:S04]  /*b1d10*/  STS.U8 [R39+UR4+0x3c0], R43 ;  /* 0x0003c02b27007988 */ /* 0x0001e80008000004 */
[----:B------:R-:W3:Y:S04]  /*b1d20*/  LDL.LU R7, [R1+0x7fc] ;  /* 0x0007fc0001077983 */ /* 0x000ee80000300800 */
[----:B------:R-:W-:Y:S04]  /*b1d30*/  STS.U8 [R39+UR4+0x3a0], R19 ;  /* 0x0003a01327007988 */ /* 0x000fe80008000004 */
[----:B0-----:R-:W3:Y:S04]  /*b1d40*/  LDL.LU R43, [R1+0x558] ;  /* 0x00055800012b7983 */ /* 0x001ee80000300800 */
[----:B------:R0:W-:Y:S04]  /*b1d50*/  STS.U8 [R39+UR4+0x380], R5 ;  /* 0x0003800527007988 */ /* 0x0001e80008000004 */
[----:B0-----:R-:W3:Y:S04]  /*b1d60*/  LDL.LU R5, [R1+0xefc] ;  /* 0x000efc0001057983 */ /* 0x001ee80000300800 */
[----:B--2---:R0:W-:Y:S04]  /*b1d70*/  STS.U8 [R39+UR4+0x480], R47 ;  /* 0x0004802f27007988 */ /* 0x0041e80008000004 */
[----:B----4-:R-:W-:Y:S04]  /*b1d80*/  STS.U8 [R39+UR4+0x4a0], R17 ;  /* 0x0004a01127007988 */ /* 0x010fe80008000004 */
[----:B0-----:R-:W2:Y:S04]  /*b1d90*/  LDL.LU R47, [R1+0xb84] ;  /* 0x000b8400012f7983 */ /* 0x001ea80000300800 */
[----:B------:R0:W-:Y:S04]  /*b1da0*/  STS.U8 [R39+UR4+0x4c0], R51 ;  /* 0x0004c03327007988 */ /* 0x0001e80008000004 */
[----:B------:R1:W-:Y:S04]  /*b1db0*/  STS.U8 [R39+UR4+0x4e0], R3 ;  /* 0x0004e00327007988 */ /* 0x0003e80008000004 */
[----:B0-----:R-:W4:Y:S04]  /*b1dc0*/  LDL.LU R51, [R1+0x804] ;  /* 0x0008040001337983 */ /* 0x001f280000300800 */
[----:B------:R-:W-:Y:S04]  /*b1dd0*/  STS.U8 [R39+UR4+0x5a0], R15 ;  /* 0x0005a00f27007988 */ /* 0x000fe80008000004 */
[----:B-1----:R-:W4:Y:S04]  /*b1de0*/  LDL.LU R3, [R1+0x560] ;  /* 0x0005600001037983 */ /* 0x002f280000300800 */
[----:B------:R-:W-:Y:S04]  /*b1df0*/  STS.U8 [R39+UR4+0x580], R11 ;  /* 0x0005800b27007988 */ /* 0x000fe80008000004 */
[----:B---3--:R0:W-:Y:S04]  /*b1e00*/  STS.U8 [R39+UR4+0x5e0], R57 ;  /* 0x0005e03927007988 */ /* 0x0081e80008000004 */
[----:B0-----:R-:W3:Y:S04]  /*b1e10*/  LDL.LU R57, [R1+0xf04] ;  /* 0x000f040001397983 */ /* 0x001ee80000300800 */
[----:B------:R-:W3:Y:S04]  /*b1e20*/  LDL.LU R11, [R1+0xb8c] ;  /* 0x000b8c00010b7983 */ /* 0x000ee80000300800 */
[----:B------:R0:W-:Y:S04]  /*b1e30*/  STS.U8 [R39+UR4+0x5c0], R59 ;  /* 0x0005c03b27007988 */ /* 0x0001e80008000004 */
[----:B------:R-:W-:Y:S04]  /*b1e40*/  STS.U8 [R39+UR4+0x6c0], R9 ;  /* 0x0006c00927007988 */ /* 0x000fe80008000004 */
[----:B------:R1:W-:Y:S04]  /*b1e50*/  STS.U8 [R39+UR4+0x6e0], R29 ;  /* 0x0006e01d27007988 */ /* 0x0003e80008000004 */
[----:B0-----:R-:W3:Y:S04]  /*b1e60*/  LDL.LU R59, [R1+0x80c] ;  /* 0x00080c00013b7983 */ /* 0x001ee80000300800 */
[----:B-1----:R-:W3:Y:S04]  /*b1e70*/  LDL.LU R29, [R1+0x568] ;  /* 0x00056800011d7983 */ /* 0x002ee80000300800 */
[----:B------:R0:W-:Y:S04]  /*b1e80*/  STS.U8 [R39+UR4+0x680], R61 ;  /* 0x0006803d27007988 */ /* 0x0001e80008000004 */
[----:B0-----:R-:W3:Y:S04]  /*b1e90*/  LDL.LU R61, [R1+0xf0c] ;  /* 0x000f0c00013d7983 */ /* 0x001ee80000300800 */
[----:B------:R0:W-:Y:S04]  /*b1ea0*/  STS.U8 [R39+UR4+0x6a0], R0 ;  /* 0x0006a00027007988 */ /* 0x0001e80008000004 */
[----:B0-----:R-:W3:Y:S04]  /*b1eb0*/  LDL.LU R0, [R1+0xb94] ;  /* 0x000b940001007983 */ /* 0x001ee80000300800 */
[----:B------:R-:W3:Y:S04]  /*b1ec0*/  LDL.LU R15, [R1+0x814] ;  /* 0x00081400010f7983 */ /* 0x000ee80000300800 */
[----:B------:R0:W-:Y:S04]  /*b1ed0*/  STS.U8 [R39+UR4+0x7e0], R35 ;  /* 0x0007e02327007988 */ /* 0x0001e80008000004 */
[----:B------:R-:W3:Y:S04]  /*b1ee0*/  LDL.LU R9, [R1+0x570] ;  /* 0x0005700001097983 */ /* 0x000ee80000300800 */
[----:B------:R-:W-:Y:S04]  /*b1ef0*/  STS.U8 [R39+UR4+0x7c0], R13 ;  /* 0x0007c00d27007988 */ /* 0x000fe80008000004 */
[----:B0-----:R-:W3:Y:S04]  /*b1f00*/  LDL.LU R35, [R1+0xf14] ;  /* 0x000f140001237983 */ /* 0x001ee80000300800 */
[----:B------:R0:W-:Y:S04]  /*b1f10*/  STS.U8 [R39+UR4+0x7a0], R7 ;  /* 0x0007a00727007988 */ /* 0x0001e80008000004 */
[----:B------:R-:W3:Y:S04]  /*b1f20*/  LDL.LU R19, [R1+0xb9c] ;  /* 0x000b9c0001137983 */ /* 0x000ee80000300800 */
[----:B------:R1:W-:Y:S04]  /*b1f30*/  STS.U8 [R39+UR4+0x780], R43 ;  /* 0x0007802b27007988 */ /* 0x0003e80008000004 */
[----:B0-----:R-:W3:Y:S04]  /*b1f40*/  LDL.LU R7, [R1+0x81c] ;  /* 0x00081c0001077983 */ /* 0x001ee80000300800 */
[----:B------:R-:W-:Y:S04]  /*b1f50*/  STS.U8 [R39+UR4+0x880], R5 ;  /* 0x0008800527007988 */ /* 0x000fe80008000004 */
[----:B-1----:R-:W3:Y:S04]  /*b1f60*/  LDL.LU R43, [R1+0x578] ;  /* 0x00057800012b7983 */ /* 0x002ee80000300800 */
[----:B------:R-:W3:Y:S04]  /*b1f70*/  LDL.LU R17, [R1+0xf1c] ;  /* 0x000f1c0001117983 */ /* 0x000ee80000300800 */
[----:B--2---:R0:W-:Y:S04]  /*b1f80*/  STS.U8 [R39+UR4+0x8a0], R47 ;  /* 0x0008a02f27007988 */ /* 0x0041e80008000004 */
[----:B0-----:R-:W2:Y:S04]  /*b1f90*/  LDL.LU R47, [R1+0xba4] ;  /* 0x000ba400012f7983 */ /* 0x001ea80000300800 */
[----:B----4-:R0:W-:Y:S04]  /*b1fa0*/  STS.U8 [R39+UR4+0x8c0], R51 ;  /* 0x0008c03327007988 */ /* 0x0101e80008000004 */
[----:B------:R1:W-:Y:S04]  /*b1fb0*/  STS.U8 [R39+UR4+0x8e0], R3 ;  /* 0x0008e00327007988 */ /* 0x0003e80008000004 */
[----:B0-----:R-:W4:Y:S04]  /*b1fc0*/  LDL.LU R51, [R1+0x824] ;  /* 0x0008240001337983 */ /* 0x001f280000300800 */
[----:B------:R-:W4:Y:S04]  /*b1fd0*/  LDL.LU R13, [R1+0x580] ;  /* 0x00058000010d7983 */ /* 0x000f280000300800 */
[----:B------:R-:W4:Y:S04]  /*b1fe0*/  LDL.LU R5, [R1+0xf44] ;  /* 0x000f440001057983 */ /* 0x000f280000300800 */
[----:B-1----:R-:W4:Y:S04]  /*b1ff0*/  LDL.LU R3, [R1+0xbac] ;  /* 0x000bac0001037983 */ /* 0x002f280000300800 */
[----:B---3--:R0:W-:Y:S04]  /*b2000*/  STS.U8 [R39+UR4+0x9a0], R57 ;  /* 0x0009a03927007988 */ /* 0x0081e80008000004 */
[----:B------:R1:W-:Y:S04]  /*b2010*/  STS.U8 [R39+UR4+0x980], R11 ;  /* 0x0009800b27007988 */ /* 0x0003e80008000004 */
[----:B0-----:R-:W3:Y:S04]  /*b2020*/  LDL.LU R57, [R1+0x82c] ;  /* 0x00082c0001397983 */ /* 0x001ee80000300800 */
[----:B-1----:R-:W3:Y:S04]  /*b2030*/  LDL.LU R11, [R1+0x588] ;  /* 0x00058800010b7983 */ /* 0x002ee80000300800 */
[----:B------:R0:W-:Y:S04]  /*b2040*/  STS.U8 [R39+UR4+0x9e0], R59 ;  /* 0x0009e03b27007988 */ /* 0x0001e80008000004 */
[----:B------:R1:W-:Y:S04]  /*b2050*/  STS.U8 [R39+UR4+0x9c0], R29 ;  /* 0x0009c01d27007988 */ /* 0x0003e80008000004 */
[----:B0-----:R-:W3:Y:S04]  /*b2060*/  LDL.LU R59, [R1+0xf4c] ;  /* 0x000f4c00013b7983 */ /* 0x001ee80000300800 */
[----:B-1----:R-:W3:Y:S04]  /*b2070*/  LDL.LU R29, [R1+0xbb4] ;  /* 0x000bb400011d7983 */ /* 0x002ee80000300800 */
        /* <DEDUP_REMOVED lines=9> */
[----:B------:R-:W-:Y:S04]  /*b2110*/  STS.U8 [R39+UR4+0xbc0], R19 ;  /* 0x000bc01327007988 */ /* 0x000fe80008000004 */
[----:B------:R-:W3:Y:S04]  /*b2120*/  LDL.LU R35, [R1+0x83c] ;  /* 0x00083c0001237983 */ /* 0x000ee80000300800 */
[----:B------:R0:W-:Y:S04]  /*b2130*/  STS.U8 [R39+UR4+0xba0], R7 ;  /* 0x000ba00727007988 */ /* 0x0001e80008000004 */
[----:B------:R1:W-:Y:S04]  /*b2140*/  STS.U8 [R39+UR4+0xb80], R43 ;  /* 0x000b802b27007988 */ /* 0x0003e80008000004 */
[----:B------:R-:W-:Y:S04]  /*b2150*/  STS.U8 [R39+UR4+0xc80], R17 ;  /* 0x000c801127007988 */ /* 0x000fe80008000004 */
[----:B0-----:R-:W3:Y:S04]  /*b2160*/  LDL.LU R7, [R1+0x598] ;  /* 0x0005980001077983 */ /* 0x001ee80000300800 */
[----:B-1----:R-:W3:Y:S04]  /*b2170*/  LDL.LU R43, [R1+0xf5c] ;  /* 0x000f5c00012b7983 */ /* 0x002ee80000300800 */
[----:B--2---:R0:W-:Y:S04]  /*b2180*/  STS.U8 [R39+UR4+0xca0], R47 ;  /* 0x000ca02f27007988 */ /* 0x0041e80008000004 */
[----:B0-----:R-:W2:Y:S04]  /*b2190*/  LDL.LU R47, [R1+0xbe4] ;  /* 0x000be400012f7983 */ /* 0x001ea80000300800 */
[----:B----4-:R0:W-:Y:S04]  /*b21a0*/  STS.U8 [R39+UR4+0xcc0], R51 ;  /* 0x000cc03327007988 */ /* 0x0101e80008000004 */
[----:B------:R-:W-:Y:S04]  /*b21b0*/  STS.U8 [R39+UR4+0xce0], R13 ;  /* 0x000ce00d27007988 */ /* 0x000fe80008000004 */
[----:B------:R-:W-:Y:S04]  /*b21c0*/  STS.U8 [R39+UR4+0xda0], R5 ;  /* 0x000da00527007988 */ /* 0x000fe80008000004 */
[----:B0-----:R-:W4:Y:S04]  /*b21d0*/  LDL.LU R51, [R1+0x844] ;  /* 0x0008440001337983 */ /* 0x001f280000300800 */
[----:B------:R0:W-:Y:S04]  /*b21e0*/  STS.U8 [R39+UR4+0xd80], R3 ;  /* 0x000d800327007988 */ /* 0x0001e80008000004 */
[----:B0-----:R-:W4:Y:S04]  /*b21f0*/  LDL.LU R3, [R1+0x5a0] ;  /* 0x0005a00001037983 */ /* 0x001f280000300800 */
[----:B------:R-:W4:Y:S04]  /*b2200*/  LDL.LU R5, [R1+0xf64] ;  /* 0x000f640001057983 */ /* 0x000f280000300800 */
[----:B---3--:R0:W-:Y:S04]  /*b2210*/  STS.U8 [R39+UR4+0xde0], R57 ;  /* 0x000de03927007988 */ /* 0x0081e80008000004 */
        /* <DEDUP_REMOVED lines=8> */
[----:B------:R-:W3:Y:S04]  /*b22a0*/  LDL.LU R13, [R1+0xbf4] ;  /* 0x000bf400010d7983 */ /* 0x000ee80000300800 */
[----:B------:R0:W-:Y:S04]  /*b22b0*/  STS.U8 [R39+UR4+0xea0], R0 ;  /* 0x000ea00027007988 */ /* 0x0001e80008000004 */
[----:B------:R-:W3:Y:S04]  /*b22c0*/  LDL.LU R11, [R1+0x854] ;  /* 0x00085400010b7983 */ /* 0x000ee80000300800 */
[----:B0-----:R-:W3:Y:S04]  /*b22d0*/  LDL.LU R0, [R1+0x5b0] ;  /* 0x0005b00001007983 */ /* 0x001ee80000300800 */
[----:B------:R-:W-:Y:S04]  /*b22e0*/  STS.U8 [R39+UR4+0xfe0], R15 ;  /* 0x000fe00f27007988 */ /* 0x000fe80008000004 */
[----:B------:R0:W-:Y:S04]  /*b22f0*/  STS.U8 [R39+UR4+0xfc0], R9 ;  /* 0x000fc00927007988 */ /* 0x0001e80008000004 */
[----:B------:R-:W3:Y:S04]  /*b2300*/  LDL.LU R19, [R1+0xf74] ;  /* 0x000f740001137983 */ /* 0x000ee80000300800 */
[----:B------:R1:W-:Y:S04]  /*b2310*/  STS.U8 [R39+UR4+0xfa0], R35 ;  /* 0x000fa02327007988 */ /* 0x0003e80008000004 */
[----:B0-----:R-:W3:Y:S04]  /*b2320*/  LDL.LU R9, [R1+0xbfc] ;  /* 0x000bfc0001097983 */ /* 0x001ee80000300800 */
[----:B-1----:R-:W3:Y:S04]  /*b2330*/  LDL.LU R35, [R1+0x85c] ;  /* 0x00085c0001237983 */ /* 0x002ee80000300800 */
[----:B------:R-:W-:Y:S04]  /*b2340*/  STS.U8 [R39+UR4+0xf80], R7 ;  /* 0x000f800727007988 */ /* 0x000fe80008000004 */
[----:B------:R0:W-:Y:S04]  /*b2350*/  STS.U8 [R39+UR4+0x1080], R43 ;  /* 0x0010802b27007988 */ /* 0x0001e80008000004 */
[----:B------:R-:W3:Y:S04]  /*b2360*/  LDL.LU R17, [R1+0x5b8] ;  /* 0x0005b80001117983 */ /* 0x000ee80000300800 */
[----:B0-----:R-:W3:Y:S04]  /*b2370*/  LDL.LU R43, [R1+0xf7c] ;  /* 0x000f7c00012b7983 */ /* 0x001ee80000300800 */
[----:B--2---:R0:W-:Y:S04]  /*b2380*/  STS.U8 [R39+UR4+0x10a0], R47 ;  /* 0x0010a02f27007988 */ /* 0x0041e80008000004 */
[----:B0-----:R-:W2:Y:S04]  /*b2390*/  LDL.LU R47, [R1+0xc04] ;  /* 0x000c0400012f7983 */ /* 0x001ea80000300800 */
[----:B------:R-:W2:Y:S04]  /*b23a0*/  LDL.LU R15, [R1+0x874] ;  /* 0x00087400010f7983 */ /* 0x000ea80000300800 */
[----:B----4-:R0:W-:Y:S04]  /*b23b0*/  STS.U8 [R39+UR4+0x10c0], R51 ;  /* 0x0010c03327007988 */ /* 0x0101e80008000004 */
[----:B------:R-:W4:Y:S04]  /*b23c0*/  LDL.LU R7, [R1+0x5c0] ;  /* 0x0005c00001077983 */ /* 0x000f280000300800 */
[----:B0-----:R-:W4:Y:S04]  /*b23d0*/  LDL.LU R51, [R1+0xf84] ;  /* 0x000f840001337983 */ /* 0x001f280000300800 */
[----:B------:R0:W-:Y:S04]  /*b23e0*/  STS.U8 [R39+UR4+0x10e0], R3 ;  /* 0x0010e00327007988 */ /* 0x0001e80008000004 */
[----:B------:R1:W-:Y:S04]  /*b23f0*/  STS.U8 [R39+UR4+0x11a0], R5 ;  /* 0x0011a00527007988 */ /* 0x0003e80008000004 */
[----:B0-----:R-:W4:Y:S04]  /*b2400*/  LDL.LU R3, [R1+0xc0c] ;  /* 0x000c0c0001037983 */ /* 0x001f280000300800 */
[----:B-1----:R-:W4:Y:S04]  /*b2410*/  LDL.LU R5, [R1+0x87c] ;  /* 0x00087c0001057983 */ /* 0x002f280000300800 */
[----:B---3--:R0:W-:Y:S04]  /*b2420*/  STS.U8 [R39+UR4+0x1180], R57 ;  /* 0x0011803927007988 */ /* 0x0081e80008000004 */
[----:B0-----:R-:W3:Y:S04]  /*b2430*/  LDL.LU R57, [R1+0x5c8] ;  /* 0x0005c80001397983 */ /* 0x001ee80000300800 */
[----:B------:R0:W-:Y:S04]  /*b2440*/  STS.U8 [R39+UR4+0x11e0], R59 ;  /* 0x0011e03b27007988 */ /* 0x0001e80008000004 */
[----:B------:R1:W-:Y:S04]  /*b2450*/  STS.U8 [R39+UR4+0x11c0], R29 ;  /* 0x0011c01d27007988 */ /* 0x0003e80008000004 */
[----:B0-----:R-:W3:Y:S04]  /*b2460*/  LDL.LU R59, [R1+0xf8c] ;  /* 0x000f8c00013b7983 */ /* 0x001ee80000300800 */
[----:B-1----:R-:W3:Y:S04]  /*b2470*/  LDL.LU R29, [R1+0xc24] ;  /* 0x000c2400011d7983 */ /* 0x002ee80000300800 */
[----:B------:R0:W-:Y:S04]  /*b2480*/  STS.U8 [R39+UR4+0x12c0], R61 ;  /* 0x0012c03d27007988 */ /* 0x0001e80008000004 */
[----:B------:R1:W-:Y:S04]  /*b2490*/  STS.U8 [R39+UR4+0x12e0], R13 ;  /* 0x0012e00d27007988 */ /* 0x0003e80008000004 */
[----:B0-----:R-:W3:Y:S04]  /*b24a0*/  LDL.LU R61, [R1+0x884] ;  /* 0x00088400013d7983 */ /* 0x001ee80000300800 */
[----:B------:R0:W-:Y:S04]  /*b24b0*/  STS.U8 [R39+UR4+0x1280], R11 ;  /* 0x0012800b27007988 */ /* 0x0001e80008000004 */
[----:B-1----:R-:W3:Y:S04]  /*b24c0*/  LDL.LU R13, [R1+0x5d0] ;  /* 0x0005d000010d7983 */ /* 0x002ee80000300800 */
[----:B------:R1:W-:Y:S04]  /*b24d0*/  STS.U8 [R39+UR4+0x12a0], R0 ;  /* 0x0012a00027007988 */ /* 0x0003e80008000004 */
[----:B0-----:R-:W3:Y:S04]  /*b24e0*/  LDL.LU R11, [R1+0xf94] ;  /* 0x000f9400010b7983 */ /* 0x001ee80000300800 */
[----:B-1----:R-:W3:Y:S04]  /*b24f0*/  LDL.LU R0, [R1+0xc2c] ;  /* 0x000c2c0001007983 */ /* 0x002ee80000300800 */
[----:B------:R-:W-:Y:S04]  /*b2500*/  STS.U8 [R39+UR4+0x13e0], R19 ;  /* 0x0013e01327007988 */ /* 0x000fe80008000004 */
[----:B------:R0:W-:Y:S04]  /*b2510*/  STS.U8 [R39+UR4+0x13c0], R9 ;  /* 0x0013c00927007988 */ /* 0x0001e80008000004 */
[----:B------:R1:W-:Y:S04]  /*b2520*/  STS.U8 [R39+UR4+0x13a0], R35 ;  /* 0x0013a02327007988 */ /* 0x0003e80008000004 */
[----:B0-----:R-:W3:Y:S04]  /*b2530*/  LDL.LU R9, [R1+0x88c] ;  /* 0x00088c0001097983 */ /* 0x001ee80000300800 */
[----:B-1----:R-:W3:Y:S04]  /*b2540*/  LDL.LU R35, [R1+0x5d8] ;  /* 0x0005d80001237983 */ /* 0x002ee80000300800 */
[----:B------:R-:W-:Y:S04]  /*b2550*/  STS.U8 [R39+UR4+0x1380], R17 ;  /* 0x0013801127007988 */ /* 0x000fe80008000004 */
[----:B------:R0:W-:Y:S04]  /*b2560*/  STS.U8 [R39+UR4+0x1480], R43 ;  /* 0x0014802b27007988 */ /* 0x0001e80008000004 */
[----:B0-----:R-:W3:Y:S04]  /*b2570*/  LDL.LU R43, [R1+0xf9c] ;  /* 0x000f9c00012b7983 */ /* 0x001ee80000300800 */
[----:B--2---:R0:W-:Y:S04]  /*b2580*/  STS.U8 [R39+UR4+0x14a0], R47 ;  /* 0x0014a02f27007988 */ /* 0x0041e80008000004 */
[----:B------:R-:W-:Y:S04]  /*b2590*/  STS.U8 [R39+UR4+0x14c0], R15 ;  /* 0x0014c00f27007988 */ /* 0x000fe80008000004 */
[----:B0-----:R-:W2:Y:S04]  /*b25a0*/  LDL.LU R47, [R1+0xc34] ;  /* 0x000c3400012f7983 */ /* 0x001ea80000300800 */
[----:B----4-:R-:W-:Y:S04]  /*b25b0*/  STS.U8 [R39+UR4+0x14e0], R7 ;  /* 0x0014e00727007988 */ /* 0x010fe80008000004 */
[----:B------:R0:W-:Y:S04]  /*b25c0*/  STS.U8 [R39+UR4+0x15a0], R51 ;  /* 0x0015a03327007988 */ /* 0x0001e80008000004 */
[----:B0-----:R-:W4:Y:S04]  /*b25d0*/  LDL.LU R51, [R1+0x894] ;  /* 0x0008940001337983 */ /* 0x001f280000300800 */
[----:B------:R0:W-:Y:S04]  /*b25e0*/  STS.U8 [R39+UR4+0x1580], R3 ;  /* 0x0015800327007988 */ /* 0x0001e80008000004 */
[----:B------:R-:W4:Y:S04]  /*b25f0*/  LDL.LU R7, [R1+0x5e0] ;  /* 0x0005e00001077983 */ /* 0x000f280000300800 */
[----:B------:R-:W-:Y:S04]  /*b2600*/  STS.U8 [R39+UR4+0x15e0], R5 ;  /* 0x0015e00527007988 */ /* 0x000fe80008000004 */
[----:B0-----:R-:W4:Y:S04]  /*b2610*/  LDL.LU R3, [R1+0xfa4] ;  /* 0x000fa40001037983 */ /* 0x001f280000300800 */
[----:B---3--:R0:W-:Y:S04]  /*b2620*/  STS.U8 [R39+UR4+0x15c0], R57 ;  /* 0x0015c03927007988 */ /* 0x0081e80008000004 */
[----:B0-----:R-:W3:Y:S04]  /*b2630*/  LDL.LU R57, [R1+0xc3c] ;  /* 0x000c3c0001397983 */ /* 0x001ee80000300800 */
[----:B------:R0:W-:Y:S04]  /*b2640*/  STS.U8 [R39+UR4+0x16c0], R59 ;  /* 0x0016c03b27007988 */ /* 0x0001e80008000004 */
[----:B------:R1:W-:Y:S04]  /*b2650*/  STS.U8 [R39+UR4+0x16e0], R29 ;  /* 0x0016e01d27007988 */ /* 0x0003e80008000004 */
[----:B0-----:R-:W3:Y:S04]  /*b2660*/  LDL.LU R59, [R1+0x89c] ;  /* 0x00089c00013b7983 */ /* 0x001ee80000300800 */
[----:B-1----:R-:W3:Y:S04]  /*b2670*/  LDL.LU R29, [R1+0x5e8] ;  /* 0x0005e800011d7983 */ /* 0x002ee80000300800 */
        /* <DEDUP_REMOVED lines=14> */
[----:B------:R0:W-:Y:S04]  /*b2760*/  STS.U8 [R39+UR4+0x1880], R43 ;  /* 0x0018802b27007988 */ /* 0x0001e80008000004 */
[----:B0-----:R-:W3:Y:S04]  /*b2770*/  LDL.LU R43, [R1+0xfcc] ;  /* 0x000fcc00012b7983 */ /* 0x001ee80000300800 */
[----:B------:R-:W3:Y:S04]  /*b2780*/  LDL.LU R13, [R1+0xc54] ;  /* 0x000c5400010d7983 */ /* 0x000ee80000300800 */
[----:B------:R-:W3:Y:S04]  /*b2790*/  LDL.LU R9, [R1+0x8b4] ;  /* 0x0008b40001097983 */ /* 0x000ee80000300800 */
[----:B--2---:R0:W-:Y:S04]  /*b27a0*/  STS.U8 [R39+UR4+0x18a0], R47 ;  /* 0x0018a02f27007988 */ /* 0x0041e80008000004 */
[----:B0-----:R-:W2:Y:S04]  /*b27b0*/  LDL.LU R47, [R1+0x600] ;  /* 0x00060000012f7983 */ /* 0x001ea80000300800 */
[----:B----4-:R0:W-:Y:S04]  /*b27c0*/  STS.U8 [R39+UR4+0x18c0], R51 ;  /* 0x0018c03327007988 */ /* 0x0101e80008000004 */
[----:B------:R1:W-:Y:S04]  /*b27d0*/  STS.U8 [R39+UR4+0x18e0], R7 ;  /* 0x0018e00727007988 */ /* 0x0003e80008000004 */
[----:B0-----:R-:W4:Y:S04]  /*b27e0*/  LDL.LU R51, [R1+0xfd4] ;  /* 0x000fd40001337983 */ /* 0x001f280000300800 */
[----:B------:R0:W-:Y:S04]  /*b27f0*/  STS.U8 [R39+UR4+0x19a0], R3 ;  /* 0x0019a00327007988 */ /* 0x0001e80008000004 */
[----:B-1----:R-:W4:Y:S04]  /*b2800*/  LDL.LU R7, [R1+0xc5c] ;  /* 0x000c5c0001077983 */ /* 0x002f280000300800 */
[----:B0-----:R-:W4:Y:S04]  /*b2810*/  LDL.LU R3, [R1+0x8bc] ;  /* 0x0008bc0001037983 */ /* 0x001f280000300800 */
[----:B---3--:R0:W-:Y:S04]  /*b2820*/  STS.U8 [R39+UR4+0x1980], R57 ;  /* 0x0019803927007988 */ /* 0x0081e80008000004 */
[----:B0-----:R-:W3:Y:S04]  /*b2830*/  LDL.LU R57, [R1+0x608] ;  /* 0x0006080001397983 */ /* 0x001ee80000300800 */
[----:B------:R0:W-:Y:S04]  /*b2840*/  STS.U8 [R39+UR4+0x19e0], R59 ;  /* 0x0019e03b27007988 */ /* 0x0001e80008000004 */
[----:B------:R1:W-:Y:S04]  /*b2850*/  STS.U8 [R39+UR4+0x19c0], R29 ;  /* 0x0019c01d27007988 */ /* 0x0003e80008000004 */
[----:B0-----:R-:W3:Y:S04]  /*b2860*/  LDL.LU R59, [R1+0xfdc] ;  /* 0x000fdc00013b7983 */ /* 0x001ee80000300800 */
[----:B------:R0:W-:Y:S04]  /*b2870*/  STS.U8 [R39+UR4+0x1ac0], R15 ;  /* 0x001ac00f27007988 */ /* 0x0001e80008000004 */
[----:B-1----:R-:W3:Y:S04]  /*b2880*/  LDL.LU R29, [R1+0xc74] ;  /* 0x000c7400011d7983 */ /* 0x002ee80000300800 */
[----:B------:R1:W-:Y:S04]  /*b2890*/  STS.U8 [R39+UR4+0x1ae0], R5 ;  /* 0x001ae00527007988 */ /* 0x0003e80008000004 */
[----:B0-----:R-:W3:Y:S04]  /*b28a0*/  LDL.LU R15, [R1+0x8c4] ;  /* 0x0008c400010f7983 */ /* 0x001ee80000300800 */
[----:B------:R0:W-:Y:S04]  /*b28b0*/  STS.U8 [R39+UR4+0x1a80], R61 ;  /* 0x001a803d27007988 */ /* 0x0001e80008000004 */
[----:B-1----:R-:W3:Y:S04]  /*b28c0*/  LDL.LU R5, [R1+0x610] ;  /* 0x0006100001057983 */ /* 0x002ee80000300800 */
[----:B------:R-:W-:Y:S04]  /*b28d0*/  STS.U8 [R39+UR4+0x1aa0], R19 ;  /* 0x001aa01327007988 */ /* 0x000fe80008000004 */
[----:B0-----:R-:W3:Y:S04]  /*b28e0*/  LDL.LU R61, [R1+0xff4] ;  /* 0x000ff400013d7983 */ /* 0x001ee80000300800 */
[----:B------:R0:W-:Y:S04]  /*b28f0*/  STS.U8 [R39+UR4+0x1be0], R11 ;  /* 0x001be00b27007988 */ /* 0x0001e80008000004 */
[----:B------:R1:W-:Y:S04]  /*b2900*/  STS.U8 [R39+UR4+0x1bc0], R0 ;  /* 0x001bc00027007988 */ /* 0x0003e80008000004 */
[----:B0-----:R-:W3:Y:S04]  /*b2910*/  LDL.LU R11, [R1+0xc7c] ;  /* 0x000c7c00010b7983 */ /* 0x001ee80000300800 */
[----:B-1----:R-:W3:Y:S04]  /*b2920*/  LDL.LU R0, [R1+0x8cc] ;  /* 0x0008cc0001007983 */ /* 0x002ee80000300800 */
[----:B------:R-:W-:Y:S04]  /*b2930*/  STS.U8 [R39+UR4+0x1ba0], R17 ;  /* 0x001ba01127007988 */ /* 0x000fe80008000004 */
[----:B------:R0:W-:Y:S04]  /*b2940*/  STS.U8 [R39+UR4+0x1b80], R35 ;  /* 0x001b802327007988 */ /* 0x0001e80008000004 */
[----:B0-----:R-:W3:Y:S04]  /*b2950*/  LDL.LU R35, [R1+0x618] ;  /* 0x0006180001237983 */ /* 0x001ee80000300800 */
[----:B------:R0:W-:Y:S04]  /*b2960*/  STS.U8 [R39+UR4+0x1c80], R43 ;  /* 0x001c802b27007988 */ /* 0x0001e80008000004 */
[----:B------:R-:W-:Y:S04]  /*b2970*/  STS.U8 [R39+UR4+0x1ca0], R13 ;  /* 0x001ca00d27007988 */ /* 0x000fe80008000004 */
[----:B------:R-:W-:Y:S04]  /*b2980*/  STS.U8 [R39+UR4+0x1cc0], R9 ;  /* 0x001cc00927007988 */ /* 0x000fe80008000004 */
[----:B0-----:R-:W3:Y:S04]  /*b2990*/  LDL.LU R43, [R1+0xffc] ;  /* 0x000ffc00012b7983 */ /* 0x001ee80000300800 */
[----:B--2---:R0:W-:Y:S04]  /*b29a0*/  STS.U8 [R39+UR4+0x1ce0], R47 ;  /* 0x001ce02f27007988 */ /* 0x0041e80008000004 */
[----:B0-----:R-:W2:Y:S04]  /*b29b0*/  LDL.LU R47, [R1+0xc84] ;  /* 0x000c8400012f7983 */ /* 0x001ea80000300800 */
[----:B------:R-:W2:Y:S04]  /*b29c0*/  LDL.LU R9, [R1+0x8d4] ;  /* 0x0008d40001097983 */ /* 0x000ea80000300800 */
[----:B----4-:R0:W-:Y:S04]  /*b29d0*/  STS.U8 [R39+UR4+0x1da0], R51 ;  /* 0x001da03327007988 */ /* 0x0101e80008000004 */
[----:B------:R-:W-:Y:S04]  /*b29e0*/  STS.U8 [R39+UR4+0x1d80], R7 ;  /* 0x001d800727007988 */ /* 0x000fe80008000004 */
[----:B0-----:R-:W4:Y:S04]  /*b29f0*/  LDL.LU R51, [R1+0x620] ;  /* 0x0006200001337983 */ /* 0x001f280000300800 */
[----:B------:R0:W-:Y:S04]  /*b2a00*/  STS.U8 [R39+UR4+0x1de0], R3 ;  /* 0x001de00327007988 */ /* 0x0001e80008000004 */
[----:B0-----:R-:W4:Y:S04]  /*b2a10*/  LDL.LU R3, [R1+0x1004] ;  /* 0x0010040001037983 */ /* 0x001f280000300800 */
[----:B---3--:R0:W-:Y:S04]  /*b2a20*/  STS.U8 [R39+UR4+0x1dc0], R57 ;  /* 0x001dc03927007988 */ /* 0x0081e80008000004 */
[----:B0-----:R-:W3:Y:S04]  /*b2a30*/  LDL.LU R57, [R1+0xc8c] ;  /* 0x000c8c0001397983 */ /* 0x001ee80000300800 */
[----:B------:R0:W-:Y:S04]  /*b2a40*/  STS.U8 [R39+UR4+0x1ec0], R59 ;  /* 0x001ec03b27007988 */ /* 0x0001e80008000004 */
[----:B------:R1:W-:Y:S04]  /*b2a50*/  STS.U8 [R39+UR4+0x1ee0], R29 ;  /* 0x001ee01d27007988 */ /* 0x0003e80008000004 */
[----:B0-----:R-:W3:Y:S04]  /*b2a60*/  LDL.LU R59, [R1+0x8dc] ;  /* 0x0008dc00013b7983 */ /* 0x001ee80000300800 */
[----:B------:R-:W3:Y:S04]  /*b2a70*/  LDL.LU R13, [R1+0x628] ;  /* 0x00062800010d7983 */ /* 0x000ee80000300800 */
[----:B------:R-:W3:Y:S04]  /*b2a80*/  LDL.LU R7, [R1+0x100c] ;  /* 0x00100c0001077983 */ /* 0x000ee80000300800 */
[----:B-1----:R-:W3:Y:S04]  /*b2a90*/  LDL.LU R29, [R1+0xc94] ;  /* 0x000c9400011d7983 */ /* 0x002ee80000300800 */
[----:B------:R-:W-:Y:S04]  /*b2aa0*/  STS.U8 [R39+UR4+0x1e80], R15 ;  /* 0x001e800f27007988 */ /* 0x000fe80008000004 */
[----:B------:R0:W-:Y:S04]  /*b2ab0*/  STS.U8 [R39+UR4+0x1ea0], R5 ;  /* 0x001ea00527007988 */ /* 0x0001e80008000004 */
[----:B------:R-:W3:Y:S04]  /*b2ac0*/  LDL.LU R19, [R1+0x8e4] ;  /* 0x0008e40001137983 */ /* 0x000ee80000300800 */
[----:B------:R1:W-:Y:S04]  /*b2ad0*/  STS.U8 [R39+UR4+0x1fe0], R61 ;  /* 0x001fe03d27007988 */ /* 0x0003e80008000004 */
[----:B0-----:R-:W3:Y:S04]  /*b2ae0*/  LDL.LU R5, [R1+0x630] ;  /* 0x0006300001057983 */ /* 0x001ee80000300800 */
[----:B------:R-:W-:Y:S04]  /*b2af0*/  STS.U8 [R39+UR4+0x1fc0], R11 ;  /* 0x001fc00b27007988 */ /* 0x000fe80008000004 */
[----:B-1----:R-:W3:Y:S04]  /*b2b00*/  LDL.LU R61, [R1+0x1014] ;  /* 0x00101400013d7983 */ /* 0x002ee80000300800 */
[----:B------:R0:W-:Y:S04]  /*b2b10*/  STS.U8 [R39+UR4+0x1fa0], R0 ;  /* 0x001fa00027007988 */ /* 0x0001e80008000004 */
[----:B------:R-:W3:Y:S04]  /*b2b20*/  LDL.LU R17, [R1+0xc9c] ;  /* 0x000c9c0001117983 */ /* 0x000ee80000300800 */
[----:B0-----:R-:W3:Y:S04]  /*b2b30*/  LDL.LU R0, [R1+0x8ec] ;  /* 0x0008ec0001007983 */ /* 0x001ee80000300800 */
[----:B------:R0:W-:Y:S04]  /*b2b40*/  STS.U8 [R39+UR4+0x1f80], R35 ;  /* 0x001f802327007988 */ /* 0x0001e80008000004 */
[----:B0-----:R-:W3:Y:S04]  /*b2b50*/  LDL.LU R35, [R1+0x638] ;  /* 0x0006380001237983 */ /* 0x001ee80000300800 */
[----:B------:R-:W3:Y:S04]  /*b2b60*/  LDL.LU R15, [R1+0x101c] ;  /* 0x00101c00010f7983 */ /* 0x000ee80000300800 */
[----:B------:R0:W-:Y:S04]  /*b2b70*/  STS.U8 [R39+UR4+0x2080], R43 ;  /* 0x0020802b27007988 */ /* 0x0001e80008000004 */
[----:B------:R-:W3:Y:S04]  /*b2b80*/  LDL.LU R11, [R1+0xcb4] ;  /* 0x000cb400010b7983 */ /* 0x000ee80000300800 */
[----:B0-----:R-:W3:Y:S04]  /*b2b90*/  LDL.LU R43, [R1+0x904] ;  /* 0x00090400012b7983 */ /* 0x001ee80000300800 */
[----:B--2---:R0:W-:Y:S04]  /*b2ba0*/  STS.U8 [R39+UR4+0x20a0], R47 ;  /* 0x0020a02f27007988 */ /* 0x0041e80008000004 */
[----:B------:R1:W-:Y:S04]  /*b2bb0*/  STS.U8 [R39+UR4+0x20c0], R9 ;  /* 0x0020c00927007988 */ /* 0x0003e80008000004 */
[----:B0-----:R-:W2:Y:S04]  /*b2bc0*/  LDL.LU R47, [R1+0x640] ;  /* 0x00064000012f7983 */ /* 0x001ea80000300800 */
[----:B-1----:R-:W2:Y:S04]  /*b2bd0*/  LDL.LU R9, [R1+0x1024] ;  /* 0x0010240001097983 */ /* 0x002ea80000300800 */
[----:B----4-:R0:W-:Y:S04]  /*b2be0*/  STS.U8 [R39+UR4+0x20e0], R51 ;  /* 0x0020e03327007988 */ /* 0x0101e80008000004 */
[----:B0-----:R-:W4:Y:S04]  /*b2bf0*/  LDL.LU R51, [R1+0xcbc] ;  /* 0x000cbc0001337983 */ /* 0x001f280000300800 */
[----:B------:R0:W-:Y:S04]  /*b2c00*/  STS.U8 [R39+UR4+0x21a0], R3 ;  /* 0x0021a00327007988 */ /* 0x0001e80008000004 */
[----:B0-----:R-:W4:Y:S04]  /*b2c10*/  LDL.LU R3, [R1+0x90c] ;  /* 0x00090c0001037983 */ /* 0x001f280000300800 */
[----:B---3--:R0:W-:Y:S04]  /*b2c20*/  STS.U8 [R39+UR4+0x2180], R57 ;  /* 0x0021803927007988 */ /* 0x0081e80008000004 */
        /* <DEDUP_REMOVED lines=21> */
[----:B------:R0:W-:Y:S04]  /*b2d80*/  STS.U8 [R39+UR4+0x24c0], R43 ;  /* 0x0024c02b27007988 */ /* 0x0001e80008000004 */
[----:B0-----:R-:W3:Y:S04]  /*b2d90*/  LDL.LU R43, [R1+0x104c] ;  /* 0x00104c00012b7983 */ /* 0x001ee80000300800 */
[----:B------:R-:W3:Y:S04]  /*b2da0*/  LDL.LU R11, [R1+0xcd4] ;  /* 0x000cd400010b7983 */ /* 0x000ee80000300800 */
[----:B--2---:R0:W-:Y:S04]  /*b2db0*/  STS.U8 [R39+UR4+0x24e0], R47 ;  /* 0x0024e02f27007988 */ /* 0x0041e80008000004 */
[----:B------:R-:W-:Y:S04]  /*b2dc0*/  STS.U8 [R39+UR4+0x25a0], R9 ;  /* 0x0025a00927007988 */ /* 0x000fe80008000004 */
[----:B0-----:R-:W2:Y:S04]  /*b2dd0*/  LDL.LU R47, [R1+0x924] ;  /* 0x00092400012f7983 */ /* 0x001ea80000300800 */
[----:B----4-:R0:W-:Y:S04]  /*b2de0*/  STS.U8 [R39+UR4+0x2580], R51 ;  /* 0x0025803327007988 */ /* 0x0101e80008000004 */
[----:B0-----:R-:W4:Y:S04]  /*b2df0*/  LDL.LU R51, [R1+0x660] ;  /* 0x0006600001337983 */ /* 0x001f280000300800 */
[----:B------:R0:W-:Y:S04]  /*b2e00*/  STS.U8 [R39+UR4+0x25e0], R3 ;  /* 0x0025e00327007988 */ /* 0x0001e80008000004 */
[----:B0-----:R-:W4:Y:S04]  /*b2e10*/  LDL.LU R3, [R1+0x1054] ;  /* 0x0010540001037983 */ /* 0x001f280000300800 */
[----:B---3--:R0:W-:Y:S04]  /*b2e20*/  STS.U8 [R39+UR4+0x25c0], R57 ;  /* 0x0025c03927007988 */ /* 0x0081e80008000004 */
[----:B0-----:R-:W3:Y:S04]  /*b2e30*/  LDL.LU R57, [R1+0xcdc] ;  /* 0x000cdc0001397983 */ /* 0x001ee80000300800 */
[----:B------:R-:W3:Y:S04]  /*b2e40*/  LDL.LU R15, [R1+0x92c] ;  /* 0x00092c00010f7983 */ /* 0x000ee80000300800 */
[----:B------:R-:W3:Y:S04]  /*b2e50*/  LDL.LU R9, [R1+0x668] ;  /* 0x0006680001097983 */ /* 0x000ee80000300800 */
[----:B------:R0:W-:Y:S04]  /*b2e60*/  STS.U8 [R39+UR4+0x26c0], R59 ;  /* 0x0026c03b27007988 */ /* 0x0001e80008000004 */
        /* <DEDUP_REMOVED lines=17> */
[----:B------:R0:W-:Y:S04]  /*b2f80*/  STS.U8 [R39+UR4+0x2880], R43 ;  /* 0x0028802b27007988 */ /* 0x0001e80008000004 */
[----:B------:R1:W-:Y:S04]  /*b2f90*/  STS.U8 [R39+UR4+0x28a0], R11 ;  /* 0x0028a00b27007988 */ /* 0x0003e80008000004 */
[----:B0-----:R-:W3:Y:S04]  /*b2fa0*/  LDL.LU R43, [R1+0x944] ;  /* 0x00094400012b7983 */ /* 0x001ee80000300800 */
[----:B-1----:R-:W3:Y:S04]  /*b2fb0*/  LDL.LU R11, [R1+0x680] ;  /* 0x00068000010b7983 */ /* 0x002ee80000300800 */
[----:B--2---:R0:W-:Y:S04]  /*b2fc0*/  STS.U8 [R39+UR4+0x28c0], R47 ;  /* 0x0028c02f27007988 */ /* 0x0041e80008000004 */
[----:B0-----:R-:W2:Y:S04]  /*b2fd0*/  LDL.LU R47, [R1+0x1074] ;  /* 0x00107400012f7983 */ /* 0x001ea80000300800 */
[----:B----4-:R0:W-:Y:S04]  /*b2fe0*/  STS.U8 [R39+UR4+0x28e0], R51 ;  /* 0x0028e03327007988 */ /* 0x0101e80008000004 */
[----:B0-----:R-:W4:Y:S04]  /*b2ff0*/  LDL.LU R51, [R1+0xd0c] ;  /* 0x000d0c0001337983 */ /* 0x001f280000300800 */
[----:B------:R0:W-:Y:S04]  /*b3000*/  STS.U8 [R39+UR4+0x29a0], R3 ;  /* 0x0029a00327007988 */ /* 0x0001e80008000004 */
[----:B0-----:R-:W4:Y:S04]  /*b3010*/  LDL.LU R3, [R1+0x94c] ;  /* 0x00094c0001037983 */ /* 0x001f280000300800 */
[----:B---3--:R0:W-:Y:S04]  /*b3020*/  STS.U8 [R39+UR4+0x2980], R57 ;  /* 0x0029803927007988 */ /* 0x0081e80008000004 */
[----:B------:R1:W-:Y:S04]  /*b3030*/  STS.U8 [R39+UR4+0x29e0], R15 ;  /* 0x0029e00f27007988 */ /* 0x0003e80008000004 */
[----:B------:R3:W-:Y:S04]  /*b3040*/  STS.U8 [R39+UR4+0x29c0], R9 ;  /* 0x0029c00927007988 */ /* 0x0007e80008000004 */
[----:B0-----:R-:W4:Y:S04]  /*b3050*/  LDL.LU R57, [R1+0x688] ;  /* 0x0006880001397983 */ /* 0x001f280000300800 */
[----:B-1----:R-:W4:Y:S04]  /*b3060*/  LDL.LU R15, [R1+0x107c] ;  /* 0x00107c00010f7983 */ /* 0x002f280000300800 */
[----:B---3--:R-:W3:Y:S04]  /*b3070*/  LDL.LU R9, [R1+0xd14] ;  /* 0x000d140001097983 */ /* 0x008ee80000300800 */
[----:B------:R0:W-:Y:S04]  /*b3080*/  STS.U8 [R39+UR4+0x2ac0], R59 ;  /* 0x002ac03b27007988 */ /* 0x0001e80008000004 */
        /* <DEDUP_REMOVED lines=10> */
[----:B0-----:R-:W3:Y:S04]  /*b3130*/  LDL.LU R0, [R1+0x95c] ;  /* 0x00095c0001007983 */ /* 0x001ee80000300800 */
[----:B------:R-:W-:Y:S04]  /*b3140*/  STS.U8 [R39+UR4+0x2b80], R13 ;  /* 0x002b800d27007988 */ /* 0x000fe80008000004 */
[----:B------:R-:W-:Y:S04]  /*b3150*/  STS.U8 [R39+UR4+0x2c80], R5 ;  /* 0x002c800527007988 */ /* 0x000fe80008000004 */
[----:B------:R0:W-:Y:S04]  /*b3160*/  STS.U8 [R39+UR4+0x2ca0], R35 ;  /* 0x002ca02327007988 */ /* 0x0001e80008000004 */
[----:B0-----:R-:W3:Y:S04]  /*b3170*/  LDL.LU R35, [R1+0x698] ;  /* 0x0006980001237983 */ /* 0x001ee80000300800 */
[----:B------:R0:W-:Y:S04]  /*b3180*/  STS.U8 [R39+UR4+0x2cc0], R43 ;  /* 0x002cc02b27007988 */ /* 0x0001e80008000004 */
[----:B------:R-:W3:Y:S04]  /*b3190*/  LDL.LU R5, [R1+0x10a4] ;  /* 0x0010a40001057983 */ /* 0x000ee80000300800 */
[----:B------:R-:W-:Y:S04]  /*b31a0*/  STS.U8 [R39+UR4+0x2ce0], R11 ;  /* 0x002ce00b27007988 */ /* 0x000fe80008000004 */
[----:B0-----:R-:W3:Y:S04]  /*b31b0*/  LDL.LU R43, [R1+0xd24] ;  /* 0x000d2400012b7983 */ /* 0x001ee80000300800 */
[----:B--2---:R0:W-:Y:S04]  /*b31c0*/  STS.U8 [R39+UR4+0x2da0], R47 ;  /* 0x002da02f27007988 */ /* 0x0041e80008000004 */
[----:B0-----:R-:W2:Y:S04]  /*b31d0*/  LDL.LU R47, [R1+0x964] ;  /* 0x00096400012f7983 */ /* 0x001ea80000300800 */
[----:B----4-:R0:W-:Y:S04]  /*b31e0*/  STS.U8 [R39+UR4+0x2d80], R51 ;  /* 0x002d803327007988 */ /* 0x0101e80008000004 */
[----:B0-----:R-:W4:Y:S04]  /*b31f0*/  LDL.LU R51, [R1+0x6a0] ;  /* 0x0006a00001337983 */ /* 0x001f280000300800 */
[----:B------:R0:W-:Y:S04]  /*b3200*/  STS.U8 [R39+UR4+0x2de0], R3 ;  /* 0x002de00327007988 */ /* 0x0001e80008000004 */
[----:B0-----:R-:W4:Y:S04]  /*b3210*/  LDL.LU R3, [R1+0x10b4] ;  /* 0x0010b40001037983 */ /* 0x001f280000300800 */
[----:B------:R-:W4:Y:S04]  /*b3220*/  LDL.LU R13, [R1+0xd2c] ;  /* 0x000d2c00010d7983 */ /* 0x000f280000300800 */
[----:B------:R-:W4:Y:S04]  /*b3230*/  LDL.LU R11, [R1+0x96c] ;  /* 0x00096c00010b7983 */ /* 0x000f280000300800 */
[----:B------:R0:W-:Y:S04]  /*b3240*/  STS.U8 [R39+UR4+0x2dc0], R57 ;  /* 0x002dc03927007988 */ /* 0x0001e80008000004 */
[----:B------:R-:W-:Y:S04]  /*b3250*/  STS.U8 [R39+UR4+0x2ec0], R15 ;  /* 0x002ec00f27007988 */ /* 0x000fe80008000004 */
[----:B---3--:R1:W-:Y:S04]  /*b3260*/  STS.U8 [R39+UR4+0x2ee0], R9 ;  /* 0x002ee00927007988 */ /* 0x0083e80008000004 */
[----:B0-----:R-:W3:Y:S04]  /*b3270*/  LDL.LU R57, [R1+0x6a8] ;  /* 0x0006a80001397983 */ /* 0x001ee80000300800 */
[----:B------:R-:W3:Y:S04]  /*b3280*/  LDL.LU R19, [R1+0x18f4] ;  /* 0x0018f40001137983 */ /* 0x000ee80000300800 */
[----:B-1----:R-:W3:Y:S04]  /*b3290*/  LDL.LU R9, [R1+0xd44] ;  /* 0x000d440001097983 */ /* 0x002ee80000300800 */
[----:B------:R0:W-:Y:S04]  /*b32a0*/  STS.U8 [R39+UR4+0x2e80], R59 ;  /* 0x002e803b27007988 */ /* 0x0001e80008000004 */
[----:B0-----:R-:W3:Y:S04]  /*b32b0*/  LDL.LU R59, [R1+0x9a4] ;  /* 0x0009a400013b7983 */ /* 0x001ee80000300800 */
[----:B------:R-:W-:Y:S04]  /*b32c0*/  STS.U8 [R39+UR4+0x2ea0], R7 ;  /* 0x002ea00727007988 */ /* 0x000fe80008000004 */
[----:B------:R-:W3:Y:S04]  /*b32d0*/  LDL.LU R17, [R1+0x6b0] ;  /* 0x0006b00001117983 */ /* 0x000ee80000300800 */
[----:B------:R0:W-:Y:S04]  /*b32e0*/  STS.U8 [R39+UR4+0x2fe0], R29 ;  /* 0x002fe01d27007988 */ /* 0x0001e80008000004 */
        /* <DEDUP_REMOVED lines=10> */
[----:B------:R0:W-:Y:S04]  /*b3390*/  STS.U8 [R39+UR4+0x30a0], R43 ;  /* 0x0030a02b27007988 */ /* 0x0001e80008000004 */
[----:B-1----:R-:W3:Y:S04]  /*b33a0*/  LDL.LU R5, [R1+0x9b4] ;  /* 0x0009b40001057983 */ /* 0x002ee80000300800 */
[----:B0-----:R-:W3:Y:S04]  /*b33b0*/  LDL.LU R43, [R1+0x6c0] ;  /* 0x0006c000012b7983 */ /* 0x001ee80000300800 */
[----:B--2---:R0:W-:Y:S04]  /*b33c0*/  STS.U8 [R39+UR4+0x30c0], R47 ;  /* 0x0030c02f27007988 */ /* 0x0041e80008000004 */
[----:B0-----:R-:W2:Y:S04]  /*b33d0*/  LDL.LU R47, [R1+0x190c] ;  /* 0x00190c00012f7983 */ /* 0x001ea80000300800 */
[----:B----4-:R0:W-:Y:S04]  /*b33e0*/  STS.U8 [R39+UR4+0x30e0], R51 ;  /* 0x0030e03327007988 */ /* 0x0101e80008000004 */
[----:B0-----:R-:W4:Y:S04]  /*b33f0*/  LDL.LU R51, [R1+0xd6c] ;  /* 0x000d6c0001337983 */ /* 0x001f280000300800 */
[----:B------:R0:W-:Y:S04]  /*b3400*/  STS.U8 [R39+UR4+0x31a0], R3 ;  /* 0x0031a00327007988 */ /* 0x0001e80008000004 */
[----:B------:R1:W-:Y:S04]  /*b3410*/  STS.U8 [R39+UR4+0x3180], R13 ;  /* 0x0031800d27007988 */ /* 0x0003e80008000004 */
[----:B------:R1:W-:Y:S04]  /*b3420*/  STS.U8 [R39+UR4+0x31e0], R11 ;  /* 0x0031e00b27007988 */ /* 0x0003e80008000004 */
[----:B0-----:R-:W4:Y:S04]  /*b3430*/  LDL.LU R3, [R1+0x9bc] ;  /* 0x0009bc0001037983 */ /* 0x001f280000300800 */
[----:B-1----:R-:W4:Y:S04]  /*b3440*/  LDL.LU R13, [R1+0x6c8] ;  /* 0x0006c800010d7983 */ /* 0x002f280000300800 */
[----:B------:R-:W4:Y:S04]  /*b3450*/  LDL.LU R11, [R1+0x191c] ;  /* 0x00191c00010b7983 */ /* 0x000f280000300800 */
[----:B---3--:R0:W-:Y:S04]  /*b3460*/  STS.U8 [R39+UR4+0x31c0], R57 ;  /* 0x0031c03927007988 */ /* 0x0081e80008000004 */
[----:B------:R-:W-:Y:S04]  /*b3470*/  STS.U8 [R39+UR4+0x32c0], R19 ;  /* 0x0032c01327007988 */ /* 0x000fe80008000004 */
[----:B------:R1:W-:Y:S04]  /*b3480*/  STS.U8 [R39+UR4+0x32e0], R9 ;  /* 0x0032e00927007988 */ /* 0x0003e80008000004 */
[----:B0-----:R-:W3:Y:S04]  /*b3490*/  LDL.LU R57, [R1+0xd74] ;  /* 0x000d740001397983 */ /* 0x001ee80000300800 */
[----:B-1----:R-:W3:Y:S04]  /*b34a0*/  LDL.LU R9, [R1+0x9c4] ;  /* 0x0009c40001097983 */ /* 0x002ee80000300800 */
[----:B------:R0:W-:Y:S04]  /*b34b0*/  STS.U8 [R39+UR4+0x3280], R59 ;  /* 0x0032803b27007988 */ /* 0x0001e80008000004 */
[----:B------:R-:W-:Y:S04]  /*b34c0*/  STS.U8 [R39+UR4+0x32a0], R17 ;  /* 0x0032a01127007988 */ /* 0x000fe80008000004 */
[----:B0-----:R-:W3:Y:S04]  /*b34d0*/  LDL.LU R59, [R1+0x6d0] ;  /* 0x0006d000013b7983 */ /* 0x001ee80000300800 */
[----:B------:R0:W-:Y:S04]  /*b34e0*/  STS.U8 [R39+UR4+0x33e0], R29 ;  /* 0x0033e01d27007988 */ /* 0x0001e80008000004 */
[----:B0-----:R-:W3:Y:S04]  /*b34f0*/  LDL.LU R29, [R1+0x1924] ;  /* 0x00192400011d7983 */ /* 0x001ee80000300800 */
[----:B------:R0:W-:Y:S04]  /*b3500*/  STS.U8 [R39+UR4+0x33c0], R61 ;  /* 0x0033c03d27007988 */ /* 0x0001e80008000004 */
[----:B------:R-:W-:Y:S04]  /*b3510*/  STS.U8 [R39+UR4+0x33a0], R15 ;  /* 0x0033a00f27007988 */ /* 0x000fe80008000004 */
[----:B0-----:R-:W3:Y:S04]  /*b3520*/  LDL.LU R61, [R1+0xd7c] ;  /* 0x000d7c00013d7983 */ /* 0x001ee80000300800 */
[----:B------:R-:W-:Y:S04]  /*b3530*/  STS.U8 [R39+UR4+0x3380], R7 ;  /* 0x0033800727007988 */ /* 0x000fe80008000004 */
[----:B------:R0:W-:Y:S04]  /*b3540*/  STS.U8 [R39+UR4+0x3480], R0 ;  /* 0x0034800027007988 */ /* 0x0001e80008000004 */
[----:B0-----:R-:W3:Y:S04]  /*b3550*/  LDL.LU R0, [R1+0x9cc] ;  /* 0x0009cc0001007983 */ /* 0x001ee80000300800 */
[----:B------:R-:W3:Y:S04]  /*b3560*/  LDL.LU R7, [R1+0x6d8] ;  /* 0x0006d80001077983 */ /* 0x000ee80000300800 */
[----:B------:R0:W-:Y:S04]  /*b3570*/  STS.U8 [R39+UR4+0x34a0], R35 ;  /* 0x0034a02327007988 */ /* 0x0001e80008000004 */
[----:B------:R-:W-:Y:S04]  /*b3580*/  STS.U8 [R39+UR4+0x34c0], R5 ;  /* 0x0034c00527007988 */ /* 0x000fe80008000004 */
[----:B0-----:R-:W3:Y:S04]  /*b3590*/  LDL.LU R35, [R1+0x192c] ;  /* 0x00192c0001237983 */ /* 0x001ee80000300800 */
[----:B------:R0:W-:Y:S04]  /*b35a0*/  STS.U8 [R39+UR4+0x34e0], R43 ;  /* 0x0034e02b27007988 */ /* 0x0001e80008000004 */
[----:B0-----:R-:W3:Y:S04]  /*b35b0*/  LDL.LU R43, [R1+0xd84] ;  /* 0x000d8400012b7983 */ /* 0x001ee80000300800 */
[----:B--2---:R0:W-:Y:S04]  /*b35c0*/  STS.U8 [R39+UR4+0x35a0], R47 ;  /* 0x0035a02f27007988 */ /* 0x0041e80008000004 */
[----:B0-----:R-:W2:Y:S04]  /*b35d0*/  LDL.LU R47, [R1+0x9d4] ;  /* 0x0009d400012f7983 */ /* 0x001ea80000300800 */
[----:B----4-:R0:W-:Y:S04]  /*b35e0*/  STS.U8 [R39+UR4+0x3580], R51 ;  /* 0x0035803327007988 */ /* 0x0101e80008000004 */
[----:B0-----:R-:W4:Y:S04]  /*b35f0*/  LDL.LU R51, [R1+0x6e0] ;  /* 0x0006e00001337983 */ /* 0x001f280000300800 */
[----:B------:R-:W4:Y:S04]  /*b3600*/  LDL.LU R15, [R1+0x1934] ;  /* 0x00193400010f7983 */ /* 0x000f280000300800 */
[----:B------:R0:W-:Y:S04]  /*b3610*/  STS.U8 [R39+UR4+0x35e0], R3 ;  /* 0x0035e00327007988 */ /* 0x0001e80008000004 */
[----:B------:R-:W4:Y:S04]  /*b3620*/  LDL.LU R5, [R1+0xd8c] ;  /* 0x000d8c0001057983 */ /* 0x000f280000300800 */
[----:B------:R-:W-:Y:S04]  /*b3630*/  STS.U8 [R39+UR4+0x35c0], R13 ;  /* 0x0035c00d27007988 */ /* 0x000fe80008000004 */
[----:B0-----:R-:W4:Y:S04]  /*b3640*/  LDL.LU R3, [R1+0x9dc] ;  /* 0x0009dc0001037983 */ /* 0x001f280000300800 */
[----:B------:R0:W-:Y:S04]  /*b3650*/  STS.U8 [R39+UR4+0x36c0], R11 ;  /* 0x0036c00b27007988 */ /* 0x0001e80008000004 */
[----:B------:R-:W4:Y:S04]  /*b3660*/  LDL.LU R19, [R1+0x6e8] ;  /* 0x0006e80001137983 */ /* 0x000f280000300800 */
[----:B0-----:R-:W4:Y:S04]  /*b3670*/  LDL.LU R11, [R1+0x193c] ;  /* 0x00193c00010b7983 */ /* 0x001f280000300800 */
[----:B---3--:R0:W-:Y:S04]  /*b3680*/  STS.U8 [R39+UR4+0x36e0], R57 ;  /* 0x0036e03927007988 */ /* 0x0081e80008000004 */
[----:B------:R-:W-:Y:S04]  /*b3690*/  STS.U8 [R39+UR4+0x3680], R9 ;  /* 0x0036800927007988 */ /* 0x000fe80008000004 */
[----:B0-----:R-:W3:Y:S04]  /*b36a0*/  LDL.LU R57, [R1+0xda4] ;  /* 0x000da40001397983 */ /* 0x001ee80000300800 */
        /* <DEDUP_REMOVED lines=10> */
[----:B0-----:R-:W3:Y:S04]  /*b3750*/  LDL.LU R0, [R1+0x194c] ;  /* 0x00194c0001007983 */ /* 0x001ee80000300800 */
[----:B------:R0:W-:Y:S04]  /*b3760*/  STS.U8 [R39+UR4+0x3780], R7 ;  /* 0x0037800727007988 */ /* 0x0001e80008000004 */
[----:B------:R1:W-:Y:S04]  /*b3770*/  STS.U8 [R39+UR4+0x3880], R35 ;  /* 0x0038802327007988 */ /* 0x0003e80008000004 */
[----:B0-----:R-:W3:Y:S04]  /*b3780*/  LDL.LU R7, [R1+0xdb4] ;  /* 0x000db40001077983 */ /* 0x001ee80000300800 */
[----:B-1----:R-:W3:Y:S04]  /*b3790*/  LDL.LU R35, [R1+0xa04] ;  /* 0x000a040001237983 */ /* 0x002ee80000300800 */
[----:B------:R0:W-:Y:S04]  /*b37a0*/  STS.U8 [R39+UR4+0x38a0], R43 ;  /* 0x0038a02b27007988 */ /* 0x0001e80008000004 */
[----:B0-----:R-:W3:Y:S04]  /*b37b0*/  LDL.LU R43, [R1+0x700] ;  /* 0x00070000012b7983 */ /* 0x001ee80000300800 */
[----:B--2---:R0:W-:Y:S04]  /*b37c0*/  STS.U8 [R39+UR4+0x38c0], R47 ;  /* 0x0038c02f27007988 */ /* 0x0041e80008000004 */
[----:B0-----:R-:W2:Y:S04]  /*b37d0*/  LDL.LU R47, [R1+0x1954] ;  /* 0x00195400012f7983 */ /* 0x001ea80000300800 */
[----:B----4-:R0:W-:Y:S04]  /*b37e0*/  STS.U8 [R39+UR4+0x38e0], R51 ;  /* 0x0038e03327007988 */ /* 0x0101e80008000004 */
[----:B------:R1:W-:Y:S04]  /*b37f0*/  STS.U8 [R39+UR4+0x39a0], R15 ;  /* 0x0039a00f27007988 */ /* 0x0003e80008000004 */
[----:B0-----:R-:W4:Y:S04]  /*b3800*/  LDL.LU R51, [R1+0xdbc] ;  /* 0x000dbc0001337983 */ /* 0x001f280000300800 */
[----:B------:R0:W-:Y:S04]  /*b3810*/  STS.U8 [R39+UR4+0x3980], R5 ;  /* 0x0039800527007988 */ /* 0x0001e80008000004 */
[----:B-1----:R-:W4:Y:S04]  /*b3820*/  LDL.LU R15, [R1+0xa0c] ;  /* 0x000a0c00010f7983 */ /* 0x002f280000300800 */
[----:B------:R1:W-:Y:S04]  /*b3830*/  STS.U8 [R39+UR4+0x39e0], R3 ;  /* 0x0039e00327007988 */ /* 0x0003e80008000004 */
[----:B0-----:R-:W4:Y:S04]  /*b3840*/  LDL.LU R5, [R1+0x708] ;  /* 0x0007080001057983 */ /* 0x001f280000300800 */
[----:B------:R-:W-:Y:S04]  /*b3850*/  STS.U8 [R39+UR4+0x39c0], R19 ;  /* 0x0039c01327007988 */ /* 0x000fe80008000004 */
[----:B-1----:R-:W4:Y:S04]  /*b3860*/  LDL.LU R3, [R1+0x195c] ;  /* 0x00195c0001037983 */ /* 0x002f280000300800 */
[----:B------:R0:W-:Y:S04]  /*b3870*/  STS.U8 [R39+UR4+0x3ac0], R11 ;  /* 0x003ac00b27007988 */ /* 0x0001e80008000004 */
[----:B0-----:R-:W4:Y:S04]  /*b3880*/  LDL.LU R11, [R1+0xdc4] ;  /* 0x000dc400010b7983 */ /* 0x001f280000300800 */
[----:B---3--:R0:W-:Y:S04]  /*b3890*/  STS.U8 [R39+UR4+0x3ae0], R57 ;  /* 0x003ae03927007988 */ /* 0x0081e80008000004 */
        /* <DEDUP_REMOVED lines=12> */
[----:B0-----:R-:W3:Y:S04]  /*b3960*/  LDL.LU R0, [R1+0x718] ;  /* 0x0007180001007983 */ /* 0x001ee80000300800 */
[----:B------:R-:W-:Y:S04]  /*b3970*/  STS.U8 [R39+UR4+0x3ca0], R7 ;  /* 0x003ca00727007988 */ /* 0x000fe80008000004 */
[----:B------:R0:W-:Y:S04]  /*b3980*/  STS.U8 [R39+UR4+0x3cc0], R35 ;  /* 0x003cc02327007988 */ /* 0x0001e80008000004 */
[----:B0-----:R-:W3:Y:S04]  /*b3990*/  LDL.LU R35, [R1+0x196c] ;  /* 0x00196c0001237983 */ /* 0x001ee80000300800 */
[----:B------:R0:W-:Y:S04]  /*b39a0*/  STS.U8 [R39+UR4+0x3ce0], R43 ;  /* 0x003ce02b27007988 */ /* 0x0001e80008000004 */
[----:B0-----:R-:W3:Y:S04]  /*b39b0*/  LDL.LU R43, [R1+0xdd4] ;  /* 0x000dd400012b7983 */ /* 0x001ee80000300800 */
[----:B--2---:R0:W-:Y:S04]  /*b39c0*/  STS.U8 [R39+UR4+0x3da0], R47 ;  /* 0x003da02f27007988 */ /* 0x0041e80008000004 */
[----:B0-----:R-:W2:Y:S04]  /*b39d0*/  LDL.LU R47, [R1+0xa34] ;  /* 0x000a3400012f7983 */ /* 0x001ea80000300800 */
[----:B------:R-:W2:Y:S04]  /*b39e0*/  LDL.LU R13, [R1+0x720] ;  /* 0x00072000010d7983 */ /* 0x000ea80000300800 */
[----:B------:R-:W2:Y:S04]  /*b39f0*/  LDL.LU R7, [R1+0x124] ;  /* 0x0001240001077983 */ /* 0x000ea80000300800 */
[----:B----4-:R0:W-:Y:S04]  /*b3a00*/  STS.U8 [R39+UR4+0x3d80], R51 ;  /* 0x003d803327007988 */ /* 0x0101e80008000004 */
[----:B------:R-:W-:Y:S04]  /*b3a10*/  STS.U8 [R39+UR4+0x3de0], R15 ;  /* 0x003de00f27007988 */ /* 0x000fe80008000004 */
[----:B0-----:R-:W4:Y:S04]  /*b3a20*/  LDL.LU R51, [R1+0xddc] ;  /* 0x000ddc0001337983 */ /* 0x001f280000300800 */
[----:B------:R0:W-:Y:S04]  /*b3a30*/  STS.U8 [R39+UR4+0x3dc0], R5 ;  /* 0x003dc00527007988 */ /* 0x0001e80008000004 */
[----:B------:R-:W4:Y:S04]  /*b3a40*/  LDL.LU R19, [R1+0xa3c] ;  /* 0x000a3c0001137983 */ /* 0x000f280000300800 */
[----:B------:R1:W-:Y:S04]  /*b3a50*/  STS.U8 [R39+UR4+0x3ec0], R3 ;  /* 0x003ec00327007988 */ /* 0x0003e80008000004 */
[----:B0-----:R-:W4:Y:S04]  /*b3a60*/  LDL.LU R5, [R1+0x728] ;  /* 0x0007280001057983 */ /* 0x001f280000300800 */
[----:B-1----:R-:W4:Y:S04]  /*b3a70*/  LDL.LU R3, [R1+0x11c] ;  /* 0x00011c0001037983 */ /* 0x002f280000300800 */
[----:B------:R-:W-:Y:S04]  /*b3a80*/  STS.U8 [R39+UR4+0x3ee0], R11 ;  /* 0x003ee00b27007988 */ /* 0x000fe80008000004 */
[----:B------:R-:W4:Y:S04]  /*b3a90*/  LDL.LU R17, [R1+0xde4] ;  /* 0x000de40001117983 */ /* 0x000f280000300800 */
[----:B---3--:R0:W-:Y:S04]  /*b3aa0*/  STS.U8 [R39+UR4+0x3e80], R57 ;  /* 0x003e803927007988 */ /* 0x0081e80008000004 */
[----:B0-----:R-:W3:Y:S04]  /*b3ab0*/  LDL.LU R57, [R1+0xa44] ;  /* 0x000a440001397983 */ /* 0x001ee80000300800 */
[----:B------:R0:W-:Y:S04]  /*b3ac0*/  STS.U8 [R39+UR4+0x3ea0], R59 ;  /* 0x003ea03b27007988 */ /* 0x0001e80008000004 */
[----:B0-----:R-:W3:Y:S04]  /*b3ad0*/  LDL.LU R59, [R1+0x730] ;  /* 0x00073000013b7983 */ /* 0x001ee80000300800 */
[----:B------:R-:W3:Y:S04]  /*b3ae0*/  LDL.LU R15, [R1+0x114] ;  /* 0x00011400010f7983 */ /* 0x000ee80000300800 */
[----:B------:R-:W3:Y:S04]  /*b3af0*/  LDL.LU R11, [R1+0xdec] ;  /* 0x000dec00010b7983 */ /* 0x000ee80000300800 */
        /* <DEDUP_REMOVED lines=11> */
[----:B0-----:R-:W3:Y:S04]  /*b3bb0*/  LDL.LU R43, [R1+0x740] ;  /* 0x00074000012b7983 */ /* 0x001ee80000300800 */
[----:B--2---:R0:W-:Y:S04]  /*b3bc0*/  STS.U8 [R39+UR4+0x40c0], R47 ;  /* 0x0040c02f27007988 */ /* 0x0041e80008000004 */
[----:B------:R1:W-:Y:S04]  /*b3bd0*/  STS.U8 [R39+UR4+0x40e0], R13 ;  /* 0x0040e00d27007988 */ /* 0x0003e80008000004 */
[----:B------:R2:W-:Y:S04]  /*b3be0*/  STS.U8 [R39+UR4+0x41a0], R7 ;  /* 0x0041a00727007988 */ /* 0x0005e80008000004 */
[----:B0-----:R-:W3:Y:S04]  /*b3bf0*/  LDL.LU R47, [R1+0x104] ;  /* 0x00010400012f7983 */ /* 0x001ee80000300800 */
[----:B-1----:R-:W3:Y:S04]  /*b3c00*/  LDL.LU R13, [R1+0xdfc] ;  /* 0x000dfc00010d7983 */ /* 0x002ee80000300800 */
[----:B--2---:R-:W2:Y:S04]  /*b3c10*/  LDL.LU R7, [R1+0xa5c] ;  /* 0x000a5c0001077983 */ /* 0x004ea80000300800 */
[----:B----4-:R0:W-:Y:S04]  /*b3c20*/  STS.U8 [R39+UR4+0x4180], R51 ;  /* 0x0041803327007988 */ /* 0x0101e80008000004 */
[----:B------:R-:W-:Y:S04]  /*b3c30*/  STS.U8 [R39+UR4+0x41e0], R19 ;  /* 0x0041e01327007988 */ /* 0x000fe80008000004 */
[----:B0-----:R-:W4:Y:S04]  /*b3c40*/  LDL.LU R51, [R1+0x748] ;  /* 0x0007480001337983 */ /* 0x001f280000300800 */
[----:B------:R0:W-:Y:S04]  /*b3c50*/  STS.U8 [R39+UR4+0x41c0], R5 ;  /* 0x0041c00527007988 */ /* 0x0001e80008000004 */
[----:B------:R1:W-:Y:S04]  /*b3c60*/  STS.U8 [R39+UR4+0x42c0], R3 ;  /* 0x0042c00327007988 */ /* 0x0003e80008000004 */
[----:B0-----:R-:W4:Y:S04]  /*b3c70*/  LDL.LU R5, [R1+0xfc] ;  /* 0x0000fc0001057983 */ /* 0x001f280000300800 */
[----:B------:R-:W-:Y:S04]  /*b3c80*/  STS.U8 [R39+UR4+0x42e0], R17 ;  /* 0x0042e01127007988 */ /* 0x000fe80008000004 */
[----:B-1----:R-:W4:Y:S04]  /*b3c90*/  LDL.LU R3, [R1+0xe14] ;  /* 0x000e140001037983 */ /* 0x002f280000300800 */
[----:B---3--:R0:W-:Y:S04]  /*b3ca0*/  STS.U8 [R39+UR4+0x4280], R57 ;  /* 0x0042803927007988 */ /* 0x0081e80008000004 */
        /* <DEDUP_REMOVED lines=13> */
[----:B------:R0:W-:Y:S04]  /*b3d80*/  STS.U8 [R39+UR4+0x44c0], R35 ;  /* 0x0044c02327007988 */ /* 0x0001e80008000004 */
[----:B0-----:R-:W3:Y:S04]  /*b3d90*/  LDL.LU R35, [R1+0xec] ;  /* 0x0000ec0001237983 */ /* 0x001ee80000300800 */
[----:B------:R0:W-:Y:S04]  /*b3da0*/  STS.U8 [R39+UR4+0x44e0], R43 ;  /* 0x0044e02b27007988 */ /* 0x0001e80008000004 */
[----:B0-----:R-:W3:Y:S04]  /*b3db0*/  LDL.LU R43, [R1+0xe24] ;  /* 0x000e2400012b7983 */ /* 0x001ee80000300800 */
[----:B------:R-:W3:Y:S04]  /*b3dc0*/  LDL.LU R15, [R1+0xa84] ;  /* 0x000a8400010f7983 */ /* 0x000ee80000300800 */
[----:B------:R-:W3:Y:S04]  /*b3dd0*/  LDL.LU R9, [R1+0x760] ;  /* 0x0007600001097983 */ /* 0x000ee80000300800 */
[----:B------:R0:W-:Y:S04]  /*b3de0*/  STS.U8 [R39+UR4+0x45a0], R47 ;  /* 0x0045a02f27007988 */ /* 0x0001e80008000004 */
[----:B------:R-:W-:Y:S04]  /*b3df0*/  STS.U8 [R39+UR4+0x4580], R13 ;  /* 0x0045800d27007988 */ /* 0x000fe80008000004 */
[----:B--2---:R1:W-:Y:S04]  /*b3e00*/  STS.U8 [R39+UR4+0x45e0], R7 ;  /* 0x0045e00727007988 */ /* 0x0043e80008000004 */
[----:B0-----:R-:W2:Y:S04]  /*b3e10*/  LDL.LU R47, [R1+0xe4] ;  /* 0x0000e400012f7983 */ /* 0x001ea80000300800 */
[----:B------:R-:W2:Y:S04]  /*b3e20*/  LDL.LU R19, [R1+0xe2c] ;  /* 0x000e2c0001137983 */ /* 0x000ea80000300800 */
[----:B-1----:R-:W2:Y:S04]  /*b3e30*/  LDL.LU R7, [R1+0xa8c] ;  /* 0x000a8c0001077983 */ /* 0x002ea80000300800 */
[----:B----4-:R0:W-:Y:S04]  /*b3e40*/  STS.U8 [R39+UR4+0x45c0], R51 ;  /* 0x0045c03327007988 */ /* 0x0101e80008000004 */
[----:B0-----:R-:W4:Y:S04]  /*b3e50*/  LDL.LU R51, [R1+0x768] ;  /* 0x0007680001337983 */ /* 0x001f280000300800 */
[----:B------:R-:W-:Y:S04]  /*b3e60*/  STS.U8 [R39+UR4+0x46c0], R5 ;  /* 0x0046c00527007988 */ /* 0x000fe80008000004 */
[----:B------:R-:W4:Y:S04]  /*b3e70*/  LDL.LU R17, [R1+0xdc] ;  /* 0x0000dc0001117983 */ /* 0x000f280000300800 */
[----:B------:R0:W-:Y:S04]  /*b3e80*/  STS.U8 [R39+UR4+0x46e0], R3 ;  /* 0x0046e00327007988 */ /* 0x0001e80008000004 */
[----:B0-----:R-:W4:Y:S04]  /*b3e90*/  LDL.LU R3, [R1+0xe34] ;  /* 0x000e340001037983 */ /* 0x001f280000300800 */
[----:B---3--:R0:W-:Y:S04]  /*b3ea0*/  STS.U8 [R39+UR4+0x4680], R57 ;  /* 0x0046803927007988 */ /* 0x0081e80008000004 */
        /* <DEDUP_REMOVED lines=20> */
[----:B------:R-:W3:Y:S04]  /*b3ff0*/  LDL.LU R9, [R1+0xe5c] ;  /* 0x000e5c0001097983 */ /* 0x000ee80000300800 */
[----:B--2---:R0:W-:Y:S04]  /*b4000*/  STS.U8 [R39+UR4+0x49a0], R47 ;  /* 0x0049a02f27007988 */ /* 0x0041e80008000004 */
[----:B------:R-:W-:Y:S04]  /*b4010*/  STS.U8 [R39+UR4+0x4980], R19 ;  /* 0x0049801327007988 */ /* 0x000fe80008000004 */
[----:B------:R1:W-:Y:S04]  /*b4020*/  STS.U8 [R39+UR4+0x49e0], R7 ;  /* 0x0049e00727007988 */ /* 0x0003e80008000004 */
[----:B0-----:R-:W2:Y:S04]  /*b4030*/  LDL.LU R47, [R1+0xabc] ;  /* 0x000abc00012f7983 */ /* 0x001ea80000300800 */
[----:B-1----:R-:W2:Y:S04]  /*b4040*/  LDL.LU R7, [R1+0x788] ;  /* 0x0007880001077983 */ /* 0x002ea80000300800 */
[----:B----4-:R0:W-:Y:S04]  /*b4050*/  STS.U8 [R39+UR4+0x49c0], R51 ;  /* 0x0049c03327007988 */ /* 0x0101e80008000004 */
[----:B------:R-:W-:Y:S04]  /*b4060*/  STS.U8 [R39+UR4+0x4ac0], R17 ;  /* 0x004ac01127007988 */ /* 0x000fe80008000004 */
[----:B0-----:R-:W4:Y:S04]  /*b4070*/  LDL.LU R51, [R1+0xbc] ;  /* 0x0000bc0001337983 */ /* 0x001f280000300800 */
[----:B------:R0:W-:Y:S04]  /*b4080*/  STS.U8 [R39+UR4+0x4ae0], R3 ;  /* 0x004ae00327007988 */ /* 0x0001e80008000004 */
[----:B0-----:R-:W4:Y:S04]  /*b4090*/  LDL.LU R3, [R1+0xe64] ;  /* 0x000e640001037983 */ /* 0x001f280000300800 */
[----:B---3--:R0:W-:Y:S04]  /*b40a0*/  STS.U8 [R39+UR4+0x4a80], R57 ;  /* 0x004a803927007988 */ /* 0x0081e80008000004 */
        /* <DEDUP_REMOVED lines=22> */
[----:B0-----:R-:W3:Y:S04]  /*b4210*/  LDL.LU R9, [R1+0xe7c] ;  /* 0x000e7c0001097983 */ /* 0x001ee80000300800 */
[----:B--2---:R0:W-:Y:S04]  /*b4220*/  STS.U8 [R39+UR4+0x4de0], R47 ;  /* 0x004de02f27007988 */ /* 0x0041e80008000004 */
[----:B------:R-:W-:Y:S04]  /*b4230*/  STS.U8 [R39+UR4+0x4dc0], R7 ;  /* 0x004dc00727007988 */ /* 0x000fe80008000004 */
[----:B0-----:R-:W2:Y:S04]  /*b4240*/  LDL.LU R47, [R1+0xaec] ;  /* 0x000aec00012f7983 */ /* 0x001ea80000300800 */
[----:B------:R-:W2:Y:S04]  /*b4250*/  LDL.LU R17, [R1+0x7a8] ;  /* 0x0007a80001117983 */ /* 0x000ea80000300800 */
[----:B----4-:R0:W-:Y:S04]  /*b4260*/  STS.U8 [R39+UR4+0x4ec0], R51 ;  /* 0x004ec03327007988 */ /* 0x0101e80008000004 */
[----:B0-----:R-:W4:Y:S04]  /*b4270*/  LDL.LU R51, [R1+0x9c] ;  /* 0x00009c0001337983 */ /* 0x001f280000300800 */
[----:B------:R0:W-:Y:S04]  /*b4280*/  STS.U8 [R39+UR4+0x4ee0], R3 ;  /* 0x004ee00327007988 */ /* 0x0001e80008000004 */
[----:B0-----:R-:W4:Y:S04]  /*b4290*/  LDL.LU R3, [R1+0xe84] ;  /* 0x000e840001037983 */ /* 0x001f280000300800 */
[----:B------:R-:W4:Y:S04]  /*b42a0*/  LDL.LU R15, [R1+0xb0c] ;  /* 0x000b0c00010f7983 */ /* 0x000f280000300800 */
[----:B------:R-:W4:Y:S04]  /*b42b0*/  LDL.LU R7, [R1+0x7b0] ;  /* 0x0007b00001077983 */ /* 0x000f280000300800 */
[----:B---3--:R0:W-:Y:S04]  /*b42c0*/  STS.U8 [R39+UR4+0x4e80], R57 ;  /* 0x004e803927007988 */ /* 0x0081e80008000004 */
        /* <DEDUP_REMOVED lines=18> */
[----:B------:R-:W-:Y:S04]  /*b43f0*/  STS.U8 [R39+UR4+0x51a0], R19 ;  /* 0x0051a01327007988 */ /* 0x000fe80008000004 */
[----:B-1----:R-:W3:Y:S04]  /*b4400*/  LDL.LU R43, [R1+0x50c] ;  /* 0x00050c00012b7983 */ /* 0x002ee80000300800 */
[----:B------:R0:W-:Y:S04]  /*b4410*/  STS.U8 [R39+UR4+0x5180], R9 ;  /* 0x0051800927007988 */ /* 0x0001e80008000004 */
[----:B0-----:R-:W3:Y:S04]  /*b4420*/  LDL.LU R9, [R1+0x508] ;  /* 0x0005080001097983 */ /* 0x001ee80000300800 */
[----:B--2---:R0:W-:Y:S04]  /*b4430*/  STS.U8 [R39+UR4+0x51e0], R47 ;  /* 0x0051e02f27007988 */ /* 0x0041e80008000004 */
[----:B------:R-:W-:Y:S04]  /*b4440*/  STS.U8 [R39+UR4+0x51c0], R17 ;  /* 0x0051c01127007988 */ /* 0x000fe80008000004 */
[----:B0-----:R-:W2:Y:S04]  /*b4450*/  LDL.LU R47, [R1+0x504] ;  /* 0x00050400012f7983 */ /* 0x001ea80000300800 */
[----:B----4-:R0:W-:Y:S04]  /*b4460*/  STS.U8 [R39+UR4+0x52c0], R51 ;  /* 0x0052c03327007988 */ /* 0x0101e80008000004 */
[----:B0-----:R-:W4:Y:S04]  /*b4470*/  LDL.LU R51, [R1+0x7c] ;  /* 0x00007c0001337983 */ /* 0x001f280000300800 */
[----:B------:R0:W-:Y:S04]  /*b4480*/  STS.U8 [R39+UR4+0x52e0], R3 ;  /* 0x0052e00327007988 */ /* 0x0001e80008000004 */
[----:B------:R-:W-:Y:S04]  /*b4490*/  STS.U8 [R39+UR4+0x5280], R15 ;  /* 0x0052800f27007988 */ /* 0x000fe80008000004 */
[----:B------:R-:W-:Y:S04]  /*b44a0*/  STS.U8 [R39+UR4+0x52a0], R7 ;  /* 0x0052a00727007988 */ /* 0x000fe80008000004 */
[----:B0-----:R-:W4:Y:S04]  /*b44b0*/  LDL.LU R3, [R1+0x4f4] ;  /* 0x0004f40001037983 */ /* 0x001f280000300800 */
[----:B---3--:R0:W-:Y:S04]  /*b44c0*/  STS.U8 [R39+UR4+0x53e0], R57 ;  /* 0x0053e03927007988 */ /* 0x0081e80008000004 */
        /* <DEDUP_REMOVED lines=14> */
[----:B------:R1:W-:Y:S04]  /*b45b0*/  STS.U8 [R39+UR4+0x54e0], R13 ;  /* 0x0054e00d27007988 */ /* 0x0003e80008000004 */
[----:B0-----:R-:W3:Y:S04]  /*b45c0*/  LDL.LU R35, [R1+0x4c0] ;  /* 0x0004c00001237983 */ /* 0x001ee80000300800 */
[----:B------:R-:W-:Y:S04]  /*b45d0*/  STS.U8 [R39+UR4+0x55a0], R11 ;  /* 0x0055a00b27007988 */ /* 0x000fe80008000004 */
[----:B------:R-:W3:Y:S04]  /*b45e0*/  LDL.LU R19, [R1+0x4bc] ;  /* 0x0004bc0001137983 */ /* 0x000ee80000300800 */
[----:B------:R0:W-:Y:S04]  /*b45f0*/  STS.U8 [R39+UR4+0x5580], R43 ;  /* 0x0055802b27007988 */ /* 0x0001e80008000004 */
[----:B-1----:R-:W3:Y:S04]  /*b4600*/  LDL.LU R13, [R1+0x64] ;  /* 0x00006400010d7983 */ /* 0x002ee80000300800 */
[----:B0-----:R-:W3:Y:S04]  /*b4610*/  LDL.LU R43, [R1+0x4ac] ;  /* 0x0004ac00012b7983 */ /* 0x001ee80000300800 */
[----:B------:R-:W-:Y:S04]  /*b4620*/  STS.U8 [R39+UR4+0x55e0], R9 ;  /* 0x0055e00927007988 */ /* 0x000fe80008000004 */
[----:B------:R-:W3:Y:S04]  /*b4630*/  LDL.LU R17, [R1+0x4a8] ;  /* 0x0004a80001117983 */ /* 0x000ee80000300800 */
[----:B--2---:R0:W-:Y:S04]  /*b4640*/  STS.U8 [R39+UR4+0x55c0], R47 ;  /* 0x0055c02f27007988 */ /* 0x0041e80008000004 */
[----:B0-----:R-:W2:Y:S04]  /*b4650*/  LDL.LU R47, [R1+0x4a4] ;  /* 0x0004a400012f7983 */ /* 0x001ea80000300800 */
[----:B----4-:R0:W-:Y:S04]  /*b4660*/  STS.U8 [R39+UR4+0x56c0], R51 ;  /* 0x0056c03327007988 */ /* 0x0101e80008000004 */
[----:B0-----:R-:W4:Y:S04]  /*b4670*/  LDL.LU R51, [R1+0x5c] ;  /* 0x00005c0001337983 */ /* 0x001f280000300800 */
[----:B------:R-:W4:Y:S04]  /*b4680*/  LDL.LU R11, [R1+0x494] ;  /* 0x00049400010b7983 */ /* 0x000f280000300800 */
[----:B------:R-:W4:Y:S04]  /*b4690*/  LDL.LU R9, [R1+0x490] ;  /* 0x0004900001097983 */ /* 0x000f280000300800 */
[----:B------:R0:W-:Y:S04]  /*b46a0*/  STS.U8 [R39+UR4+0x56e0], R3 ;  /* 0x0056e00327007988 */ /* 0x0001e80008000004 */
[----:B0-----:R-:W4:Y:S04]  /*b46b0*/  LDL.LU R3, [R1+0x48c] ;  /* 0x00048c0001037983 */ /* 0x001f280000300800 */
[----:B---3--:R0:W-:Y:S04]  /*b46c0*/  STS.U8 [R39+UR4+0x5680], R57 ;  /* 0x0056803927007988 */ /* 0x0081e80008000004 */
        /* <DEDUP_REMOVED lines=20> */
[----:B0-----:R-:W3:Y:S04]  /*b4810*/  LDL.LU R13, [R1+0x44c] ;  /* 0x00044c00010d7983 */ /* 0x001ee80000300800 */
[----:B-1----:R-:W3:Y:S04]  /*b4820*/  LDL.LU R43, [R1+0x448] ;  /* 0x00044800012b7983 */ /* 0x002ee80000300800 */
[----:B------:R-:W-:Y:S04]  /*b4830*/  STS.U8 [R39+UR4+0x59e0], R17 ;  /* 0x0059e01127007988 */ /* 0x000fe80008000004 */
        /* <DEDUP_REMOVED lines=22> */
[----:B------:R-:W3:Y:S04]  /*b49a0*/  LDL.LU R19, [R1+0x400] ;  /* 0x0004000001137983 */ /* 0x000ee80000300800 */
[----:B------:R-:W-:Y:S04]  /*b49b0*/  STS.U8 [R39+UR4+0x5cc0], R15 ;  /* 0x005cc00f27007988 */ /* 0x000fe80008000004 */
[----:B------:R0:W-:Y:S04]  /*b49c0*/  STS.U8 [R39+UR4+0x5ce0], R5 ;  /* 0x005ce00527007988 */ /* 0x0001e80008000004 */
        /* <DEDUP_REMOVED lines=10> */
[----:B------:R-:W2:Y:S04]  /*b4a70*/  LDL.LU R13, [R1+0x3d4] ;  /* 0x0003d400010d7983 */ /* 0x000ea80000300800 */
[----:B----4-:R0:W-:Y:S04]  /*b4a80*/  STS.U8 [R39+UR4+0x5ec0], R51 ;  /* 0x005ec03327007988 */ /* 0x0101e80008000004 */
        /* <DEDUP_REMOVED lines=22> */
[----:B0-----:R-:W3:Y:S04]  /*b4bf0*/  LDL.LU R5, [R1] ;  /* 0x0000000001057983 */ /* 0x001ee80000300800 */
[----:B-1----:R-:W3:Y:S04]  /*b4c00*/  LDL.LU R35, [R1+0x38c] ;  /* 0x00038c0001237983 */ /* 0x002ee80000300800 */
[----:B------:R-:W-:Y:S04]  /*b4c10*/  STS.U8 [R39+UR4+0x6180], R17 ;  /* 0x0061801127007988 */ /* 0x000fe80008000004 */
[----:B------:R0:W-:Y:S04]  /*b4c20*/  STS.U8 [R39+UR4+0x61e0], R43 ;  /* 0x0061e02b27007988 */ /* 0x0001e80008000004 */
[----:B0-----:R-:W3:Y:S04]  /*b4c30*/  LDL.LU R43, [R1+0x388] ;  /* 0x00038800012b7983 */ /* 0x001ee80000300800 */
[----:B--2---:R0:W-:Y:S04]  /*b4c40*/  STS.U8 [R39+UR4+0x61c0], R47 ;  /* 0x0061c02f27007988 */ /* 0x0041e80008000004 */
[----:B------:R-:W-:Y:S04]  /*b4c50*/  STS.U8 [R39+UR4+0x62c0], R15 ;  /* 0x0062c00f27007988 */ /* 0x000fe80008000004 */
[----:B------:R-:W-:Y:S04]  /*b4c60*/  STS.U8 [R39+UR4+0x62e0], R13 ;  /* 0x0062e00d27007988 */ /* 0x000fe80008000004 */
[----:B0-----:R-:W2:Y:S04]  /*b4c70*/  LDL.LU R47, [R1+0x384] ;  /* 0x00038400012f7983 */ /* 0x001ea80000300800 */
[----:B----4-:R0:W-:Y:S04]  /*b4c80*/  STS.U8 [R39+UR4+0x6280], R51 ;  /* 0x0062803327007988 */ /* 0x0101e80008000004 */
[----:B0-----:R-:W4:Y:S04]  /*b4c90*/  LDL.LU R51, [R1+0x374] ;  /* 0x0003740001337983 */ /* 0x001f280000300800 */
[----:B------:R-:W4:Y:S04]  /*b4ca0*/  LDL.LU R17, [R1+0x370] ;  /* 0x0003700001117983 */ /* 0x000f280000300800 */
[----:B------:R0:W-:Y:S04]  /*b4cb0*/  STS.U8 [R39+UR4+0x62a0], R3 ;  /* 0x0062a00327007988 */ /* 0x0001e80008000004 */
[----:B------:R-:W-:Y:S04]  /*b4cc0*/  STS.U8 [R39+UR4+0x63e0], R11 ;  /* 0x0063e00b27007988 */ /* 0x000fe80008000004 */
[----:B0-----:R-:W4:Y:S04]  /*b4cd0*/  LDL.LU R3, [R1+0x36c] ;  /* 0x00036c0001037983 */ /* 0x001f280000300800 */
        /* <DEDUP_REMOVED lines=16> */
[----:B------:R-:W3:Y:S04]  /*b4de0*/  LDL.LU R7, [R1+0x314] ;  /* 0x0003140001077983 */ /* 0x000ee80000300800 */
[----:B------:R-:W-:Y:S04]  /*b4df0*/  STS.U8 [R39+UR4+0x65a0], R5 ;  /* 0x0065a00527007988 */ /* 0x000fe80008000004 */
[----:B------:R0:W-:Y:S04]  /*b4e00*/  STS.U8 [R39+UR4+0x6580], R35 ;  /* 0x0065802327007988 */ /* 0x0001e80008000004 */
        /* <DEDUP_REMOVED lines=8> */
[----:B------:R-:W-:Y:S04]  /*b4e90*/  STS.U8 [R39+UR4+0x6680], R17 ;  /* 0x0066801127007988 */ /* 0x000fe80008000004 */
[----:B0-----:R-:W4:Y:S04]  /*b4ea0*/  LDL.LU R51, [R1+0x2f4] ;  /* 0x0002f40001337983 */ /* 0x001f280000300800 */
[----:B------:R0:W-:Y:S04]  /*b4eb0*/  STS.U8 [R39+UR4+0x66a0], R3 ;  /* 0x0066a00327007988 */ /* 0x0001e80008000004 */
[----:B------:R-:W-:Y:S04]  /*b4ec0*/  STS.U8 [R39+UR4+0x67e0], R58 ;  /* 0x0067e03a27007988 */ /* 0x000fe80008000004 */
[----:B0-----:R-:W4:Y:S04]  /*b4ed0*/  LDL.LU R3, [R1+0x2e4] ;  /* 0x0002e40001037983 */ /* 0x001f280000300800 */
[----:B---3--:R0:W-:Y:S04]  /*b4ee0*/  STS.U8 [R39+UR4+0x67c0], R57 ;  /* 0x0067c03927007988 */ /* 0x0081e80008000004 */
[----:B0-----:R-:W3:Y:S04]  /*b4ef0*/  LDL.LU R57, [R1+0x2e0] ;  /* 0x0002e00001397983 */ /* 0x001ee80000300800 */
[----:B------:R0:W-:Y:S04]  /*b4f00*/  STS.U8 [R39+UR4+0x67a0], R59 ;  /* 0x0067a03b27007988 */ /* 0x0001e80008000004 */
[----:B------:R-:W-:Y:S04]  /*b4f10*/  STS.U8 [R39+UR4+0x6780], R15 ;  /* 0x0067800f27007988 */ /* 0x000fe80008000004 */
[----:B------:R-:W-:Y:S04]  /*b4f20*/  STS.U8 [R39+UR4+0x6880], R53 ;  /* 0x0068803527007988 */ /* 0x000fe80008000004 */
[----:B0-----:R-:W3:Y:S04]  /*b4f30*/  LDL.LU R59, [R1+0x2dc] ;  /* 0x0002dc00013b7983 */ /* 0x001ee80000300800 */
[----:B------:R-:W-:Y:S04]  /*b4f40*/  STS.U8 [R39+UR4+0x68a0], R13 ;  /* 0x0068a00d27007988 */ /* 0x000fe80008000004 */
[----:B------:R0:W-:Y:S04]  /*b4f50*/  STS.U8 [R39+UR4+0x68c0], R29 ;  /* 0x0068c01d27007988 */ /* 0x0001e80008000004 */
        /* <DEDUP_REMOVED lines=8> */
[----:B------:R-:W-:Y:S04]  /*b4fe0*/  STS.U8 [R39+UR4+0x6ac0], R45 ;  /* 0x006ac02d27007988 */ /* 0x000fe80008000004 */
        /* <DEDUP_REMOVED lines=13> */
[----:B------:R-:W4:Y:S04]  /*b50c0*/  LDL.LU R19, [R1+0x294] ;  /* 0x0002940001137983 */ /* 0x000f280000300800 */
[----:B------:R-:W-:Y:S04]  /*b50d0*/  STS.U8 [R39+UR4+0x6ca0], R3 ;  /* 0x006ca00327007988 */ /* 0x000fe80008000004 */
[----:B---3--:R0:W-:Y:S04]  /*b50e0*/  STS.U8 [R39+UR4+0x6cc0], R57 ;  /* 0x006cc03927007988 */ /* 0x0081e80008000004 */
[----:B0-----:R-:W3:Y:S04]  /*b50f0*/  LDL.LU R57, [R1+0x284] ;  /* 0x0002840001397983 */ /* 0x001ee80000300800 */
[----:B------:R-:W3:Y:S04]  /*b5100*/  LDL.LU R17, [R1+0x280] ;  /* 0x0002800001117983 */ /* 0x000ee80000300800 */
[----:B------:R-:W3:Y:S04]  /*b5110*/  LDL.LU R15, [R1+0x27c] ;  /* 0x00027c00010f7983 */ /* 0x000ee80000300800 */
[----:B------:R-:W3:Y:S04]  /*b5120*/  LDL.LU R13, [R1+0x26c] ;  /* 0x00026c00010d7983 */ /* 0x000ee80000300800 */
[----:B------:R0:W-:Y:S04]  /*b5130*/  STS.U8 [R39+UR4+0x6ce0], R59 ;  /* 0x006ce03b27007988 */ /* 0x0001e80008000004 */
[----:B------:R-:W3:Y:S04]  /*b5140*/  LDL.LU R11, [R1+0x268] ;  /* 0x00026800010b7983 */ /* 0x000ee80000300800 */
[----:B------:R-:W-:Y:S04]  /*b5150*/  STS.U8 [R39+UR4+0x6da0], R33 ;  /* 0x006da02127007988 */ /* 0x000fe80008000004 */
[----:B0-----:R-:W3:Y:S04]  /*b5160*/  LDL.LU R59, [R1+0x264] ;  /* 0x00026400013b7983 */ /* 0x001ee80000300800 */
[----:B------:R-:W3:Y:S04]  /*b5170*/  LDL.LU R9, [R1+0x254] ;  /* 0x0002540001097983 */ /* 0x000ee80000300800 */
[----:B------:R-:W-:Y:S04]  /*b5180*/  STS.U8 [R39+UR4+0x6d80], R29 ;  /* 0x006d801d27007988 */ /* 0x000fe80008000004 */
[----:B------:R-:W3:Y:S04]  /*b5190*/  LDL.LU R7, [R1+0x250] ;  /* 0x0002500001077983 */ /* 0x000ee80000300800 */
[----:B------:R0:W-:Y:S04]  /*b51a0*/  STS.U8 [R39+UR4+0x6de0], R61 ;  /* 0x006de03d27007988 */ /* 0x0001e80008000004 */
[----:B0-----:R-:W3:Y:S04]  /*b51b0*/  LDL.LU R61, [R1+0x24c] ;  /* 0x00024c00013d7983 */ /* 0x001ee80000300800 */
[----:B------:R-:W3:Y:S04]  /*b51c0*/  LDL.LU R5, [R1+0x23c] ;  /* 0x00023c0001057983 */ /* 0x000ee80000300800 */
[----:B------:R0:W-:Y:S04]  /*b51d0*/  STS.U8 [R39+UR4+0x6dc0], R0 ;  /* 0x006dc00027007988 */ /* 0x0001e80008000004 */
[----:B0-----:R-:W3:Y:S04]  /*b51e0*/  LDL.LU R0, [R1+0x238] ;  /* 0x0002380001007983 */ /* 0x001ee80000300800 */
[----:B------:R-:W-:Y:S04]  /*b51f0*/  STS.U8 [R39+UR4+0x6ec0], R2 ;  /* 0x006ec00227007988 */ /* 0x000fe80008000004 */
[----:B------:R-:W3:Y:S04]  /*b5200*/  LDL.LU R3, [R1+0x234] ;  /* 0x0002340001037983 */ /* 0x000ee80000300800 */
[----:B------:R0:W-:Y:S04]  /*b5210*/  STS.U8 [R39+UR4+0x6ee0], R35 ;  /* 0x006ee02327007988 */ /* 0x0001e80008000004 */
[----:B------:R-:W3:Y:S04]  /*b5220*/  LDL.LU R29, [R1+0x224] ;  /* 0x00022400011d7983 */ /* 0x000ee80000300800 */
[----:B0-----:R-:W3:Y:S04]  /*b5230*/  LDL.LU R35, [R1+0x220] ;  /* 0x0002200001237983 */ /* 0x001ee80000300800 */
[----:B------:R0:W-:Y:S04]  /*b5240*/  STS.U8 [R39+UR4+0x6e80], R43 ;  /* 0x006e802b27007988 */ /* 0x0001e80008000004 */
[----:B0-----:R-:W3:Y:S04]  /*b5250*/  LDL.LU R43, [R1+0x21c] ;  /* 0x00021c00012b7983 */ /* 0x001ee80000300800 */
[----:B--2---:R0:W-:Y:S04]  /*b5260*/  STS.U8 [R39+UR4+0x6ea0], R47 ;  /* 0x006ea02f27007988 */ /* 0x0041e80008000004 */
[----:B------:R-:W-:Y:S04]  /*b5270*/  STS.U8 [R39+UR4+0x6fe0], R4 ;  /* 0x006fe00427007988 */ /* 0x000fe80008000004 */
[----:B------:R-:W-:Y:S04]  /*b5280*/  STS.U8 [R39+UR4+0x6fc0], R21 ;  /* 0x006fc01527007988 */ /* 0x000fe80008000004 */
[----:B0-----:R-:W2:Y:S04]  /*b5290*/  LDL.LU R47, [R1+0x20c] ;  /* 0x00020c00012f7983 */ /* 0x001ea80000300800 */
[----:B----4-:R0:W-:Y:S04]  /*b52a0*/  STS.U8 [R39+UR4+0x6fa0], R51 ;  /* 0x006fa03327007988 */ /* 0x0101e80008000004 */
[----:B------:R-:W-:Y:S04]  /*b52b0*/  STS.U8 [R39+UR4+0x6f80], R19 ;  /* 0x006f801327007988 */ /* 0x000fe80008000004 */
[----:B------:R-:W-:Y:S04]  /*b52c0*/  STS.U8 [R39+UR4+0x7080], R6 ;  /* 0x0070800627007988 */ /* 0x000fe80008000004 */
[----:B0-----:R-:W4:Y:S04]  /*b52d0*/  LDL.LU R51, [R1+0x208] ;  /* 0x0002080001337983 */ /* 0x001f280000300800 */
[----:B---3--:R0:W-:Y:S04]  /*b52e0*/  STS.U8 [R39+UR4+0x70a0], R57 ;  /* 0x0070a03927007988 */ /* 0x0081e80008000004 */
[----:B------:R-:W-:Y:S04]  /*b52f0*/  STS.U8 [R39+UR4+0x70c0], R17 ;  /* 0x0070c01127007988 */ /* 0x000fe80008000004 */
[----:B------:R-:W-:Y:S04]  /*b5300*/  STS.U8 [R39+UR4+0x70e0], R15 ;  /* 0x0070e00f27007988 */ /* 0x000fe80008000004 */
[----:B------:R-:W-:Y:S04]  /*b5310*/  STS.U8 [R39+UR4+0x71a0], R8 ;  /* 0x0071a00827007988 */ /* 0x000fe80008000004 */
[----:B------:R-:W-:Y:S04]  /*b5320*/  STS.U8 [R39+UR4+0x7180], R13 ;  /* 0x0071800d27007988 */ /* 0x000fe80008000004 */
[----:B------:R-:W-:Y:S04]  /*b5330*/  STS.U8 [R39+UR4+0x71e0], R11 ;  /* 0x0071e00b27007988 */ /* 0x000fe80008000004 */
[----:B0-----:R-:W3:Y:S04]  /*b5340*/  LDL.LU R57, [R1+0x204] ;  /* 0x0002040001397983 */ /* 0x001ee80000300800 */
[----:B------:R0:W-:Y:S04]  /*b5350*/  STS.U8 [R39+UR4+0x71c0], R59 ;  /* 0x0071c03b27007988 */ /* 0x0001e80008000004 */
[----:B------:R-:W-:Y:S04]  /*b5360*/  STS.U8 [R39+UR4+0x72c0], R10 ;  /* 0x0072c00a27007988 */ /* 0x000fe80008000004 */
[----:B------:R-:W-:Y:S04]  /*b5370*/  STS.U8 [R39+UR4+0x72e0], R9 ;  /* 0x0072e00927007988 */ /* 0x000fe80008000004 */
[----:B------:R-:W-:Y:S04]  /*b5380*/  STS.U8 [R39+UR4+0x7280], R7 ;  /* 0x0072800727007988 */ /* 0x000fe80008000004 */
        /* <DEDUP_REMOVED lines=20> */
[----:B------:R0:W-:Y:S04]  /*b54d0*/  STS.U8 [R39+UR4+0x7380], R3 ;  /* 0x0073800327007988 */ /* 0x0001e80008000004 */
[----:B------:R-:W3:Y:S04]  /*b54e0*/  LDL.LU R5, [R1+0x178] ;  /* 0x0001780001057983 */ /* 0x000ee80000300800 */
[----:B------:R-:W-:Y:S04]  /*b54f0*/  STS.U8 [R39+UR4+0x7480], R14 ;  /* 0x0074800e27007988 */ /* 0x000fe80008000004 */
[----:B0-----:R-:W3:Y:S04]  /*b5500*/  LDL.LU R3, [R1+0x174] ;  /* 0x0001740001037983 */ /* 0x001ee80000300800 */
[----:B------:R0:W-:Y:S04]  /*b5510*/  STS.U8 [R39+UR4+0x74a0], R29 ;  /* 0x0074a01d27007988 */ /* 0x0001e80008000004 */
[----:B------:R1:W-:Y:S04]  /*b5520*/  STS.U8 [R39+UR4+0x74c0], R35 ;  /* 0x0074c02327007988 */ /* 0x0003e80008000004 */
[----:B------:R2:W-:Y:S04]  /*b5530*/  STS.U8 [R39+UR4+0x74e0], R43 ;  /* 0x0074e02b27007988 */ /* 0x0005e80008000004 */
[----:B0-----:R-:W3:Y:S04]  /*b5540*/  LDL.LU R29, [R1+0x164] ;  /* 0x00016400011d7983 */ /* 0x001ee80000300800 */
[----:B-1----:R-:W3:Y:S04]  /*b5550*/  LDL.LU R35, [R1+0x160] ;  /* 0x0001600001237983 */ /* 0x002ee80000300800 */
[----:B------:R-:W-:Y:S04]  /*b5560*/  STS.U8 [R39+UR4+0x75a0], R16 ;  /* 0x0075a01027007988 */ /* 0x000fe80008000004 */
[----:B--2---:R-:W2:Y:S04]  /*b5570*/  LDL.LU R43, [R1+0x15c] ;  /* 0x00015c00012b7983 */ /* 0x004ea80000300800 */
[----:B------:R0:W-:Y:S04]  /*b5580*/  STS.U8 [R39+UR4+0x7580], R47 ;  /* 0x0075802f27007988 */ /* 0x0001e80008000004 */
[----:B----4-:R1:W-:Y:S04]  /*b5590*/  STS.U8 [R39+UR4+0x75e0], R51 ;  /* 0x0075e03327007988 */ /* 0x0103e80008000004 */
[----:B0-----:R-:W4:Y:S04]  /*b55a0*/  LDL.LU R47, [R1+0x14c] ;  /* 0x00014c00012f7983 */ /* 0x001f280000300800 */
[----:B-1----:R-:W4:Y:S04]  /*b55b0*/  LDL.LU R51, [R1+0x148] ;  /* 0x0001480001337983 */ /* 0x002f280000300800 */
        /* <DEDUP_REMOVED lines=32> */
[----:B--2---:R0:W-:Y:S04]  /*b57c0*/  STS.U8 [R39+UR4+0x7ce0], R43 ;  /* 0x007ce02b27007988 */ /* 0x0041e80008000004 */
[----:B------:R-:W-:Y:S04]  /*b57d0*/  STS.U8 [R39+UR4+0x7da0], R38 ;  /* 0x007da02627007988 */ /* 0x000fe80008000004 */
[----:B----4-:R1:W-:Y:S04]  /*b57e0*/  STS.U8 [R39+UR4+0x7d80], R47 ;  /* 0x007d802f27007988 */ /* 0x0103e80008000004 */
[----:B------:R2:W-:Y:S04]  /*b57f0*/  STS.U8 [R39+UR4+0x7de0], R51 ;  /* 0x007de03327007988 */ /* 0x0005e80008000004 */
[----:B0-----:R-:W4:Y:S04]  /*b5800*/  LDL.LU R43, [R1+0xadc] ;  /* 0x000adc00012b7983 */ /* 0x001f280000300800 */
[----:B-1----:R-:W4:Y:S04]  /*b5810*/  LDL.LU R47, [R1+0xad4] ;  /* 0x000ad400012f7983 */ /* 0x002f280000300800 */
[----:B--2---:R-:W2:Y:S04]  /*b5820*/  LDL.LU R51, [R1+0xae8] ;  /* 0x000ae80001337983 */ /* 0x004ea80000300800 */
[----:B---3--:R0:W-:Y:S04]  /*b5830*/  STS.U8 [R39+UR4+0x7dc0], R57 ;  /* 0x007dc03927007988 */ /* 0x0081e80008000004 */
[----:B------:R-:W-:Y:S04]  /*b5840*/  STS.U8 [R39+UR4+0x7ec0], R42 ;  /* 0x007ec02a27007988 */ /* 0x000fe80008000004 */
[----:B0-----:R-:W2:Y:S04]  /*b5850*/  LDL.LU R57, [R1+0xae4] ;  /* 0x000ae40001397983 */ /* 0x001ea80000300800 */
[----:B------:R0:W-:Y:S04]  /*b5860*/  STS.U8 [R39+UR4+0x7ee0], R59 ;  /* 0x007ee03b27007988 */ /* 0x0001e80008000004 */
[----:B0-----:R-:W3:Y:S04]  /*b5870*/  LDL.LU R59, [R1+0xb08] ;  /* 0x000b0800013b7983 */ /* 0x001ee80000300800 */
[----:B------:R0:W-:Y:S04]  /*b5880*/  STS.U8 [R39+UR4+0x7e80], R61 ;  /* 0x007e803d27007988 */ /* 0x0001e80008000004 */
[----:B0-----:R-:W3:Y:S04]  /*b5890*/  LDL.LU R61, [R1+0xb04] ;  /* 0x000b0400013d7983 */ /* 0x001ee80000300800 */
[----:B------:R0:W-:Y:S02]  /*b58a0*/  STS.U8 [R39+UR4+0x7ea0], R0 ;  /* 0x007ea00027007988 */ /* 0x0001e40008000004 */
[----:B0-----:R-:W0:Y:S02]  /*b58b0*/  S2R R0, SR_TID.X ;  /* 0x0000000000007919 */ /* 0x001e240000002100 */
[----:B------:R-:W-:Y:S04]  /*b58c0*/  STS.U8 [R39+UR4+0x7fe0], R52 ;  /* 0x007fe03427007988 */ /* 0x000fe80008000004 */
[----:B------:R-:W-:Y:S04]  /*b58d0*/  STS.U8 [R39+UR4+0x7fc0], R54 ;  /* 0x007fc03627007988 */ /* 0x000fe80008000004 */
[----:B------:R-:W-:Y:S04]  /*b58e0*/  STS.U8 [R39+UR4+0x7fa0], R55 ;  /* 0x007fa03727007988 */ /* 0x000fe80008000004 */
[----:B------:R-:W-:Y:S01]  /*b58f0*/  STS.U8 [R39+UR4+0x7f80], R56 ;  /* 0x007f803827007988 */ /* 0x000fe20008000004 */
[C---:B0-----:R-:W-:Y:S01]  /*b5900*/  IMAD.SHL.U32 R7, R0.reuse, 0x2, RZ ;  /* 0x0000000200077824 */ /* 0x041fe200078e00ff */
[----:B------:R-:W-:-:S05]  /*b5910*/  LOP3.LUT R0, R0, 0x7, RZ, 0xc0, !PT ;  /* 0x0000000700007812 */ /* 0x000fca00078ec0ff */
[----:B------:R-:W-:-:S05]  /*b5920*/  IMAD R0, R0, 0x90, RZ ;  /* 0x0000009000007824 */ /* 0x000fca00078e02ff */
[----:B------:R-:W-:Y:S01]  /*b5930*/  LOP3.LUT R0, R0, 0x30, R7, 0x78, !PT ;  /* 0x0000003000007812 */ /* 0x000fe200078e7807 */
[----:B------:R-:W-:Y:S06]  /*b5940*/  BAR.SYNC.DEFER_BLOCKING 0x0 ;  /* 0x0000000000007b1d */ /* 0x000fec0000010000 */
[----:B------:R-:W0:Y:S04]  /*b5950*/  LDSM.16.M88.4 R4, [R0+UR4] ;  /* 0x000000040004783b */ /* 0x000e280008000200 */
[----:B------:R-:W1:Y:S04]  /*b5960*/  LDSM.16.M88.4 R12, [R0+UR4+0x400] ;  /* 0x00040004000c783b */ /* 0x000e680008000200 */
[----:B------:R-:W-:Y:S04]  /*b5970*/  LDSM.16.M88.4 R16, [R0+UR4+0x1000] ;  /* 0x001000040010783b */ /* 0x000fe80008000200 */
[----:B------:R-:W-:Y:S04]  /*b5980*/  LDSM.16.M88.4 R24, [R0+UR4+0x1c00] ;  /* 0x001c00040018783b */ /* 0x000fe80008000200 */
[----:B0-----:R-:W-:Y:S04]  /*b5990*/  STL.64 [R1+0x2910], R4 ;  /* 0x0029100401007387 */ /* 0x001fe80000100a00 */
[----:B------:R0:W-:Y:S04]  /*b59a0*/  STL.64 [R1+0x2918], R6 ;  /* 0x0029180601007387 */ /* 0x0001e80000100a00 */
[----:B-1----:R-:W-:Y:S04]  /*b59b0*/  STL.64 [R1+0x2920], R12 ;  /* 0x0029200c01007387 */ /* 0x002fe80000100a00 */
[----:B------:R-:W-:Y:S01]  /*b59c0*/  STL.64 [R1+0x2928], R14 ;  /* 0x0029280e01007387 */ /* 0x000fe20000100a00 */
[----:B0-----:R-:W-:-:S02]  /*b59d0*/  IMAD.MOV.U32 R6, RZ, RZ, R12 ;  /* 0x000000ffff067224 */ /* 0x001fc400078e000c */
[----:B------:R-:W-:Y:S02]  /*b59e0*/  IMAD.MOV.U32 R7, RZ, RZ, R13 ;  /* 0x000000ffff077224 */ /* 0x000fe400078e000d */
[----:B------:R-:W0:Y:S04]  /*b59f0*/  LDSM.16.M88.4 R12, [R0+UR4+0x800] ;  /* 0x00080004000c783b */ /* 0x000e280008000200 */
[----:B0-----:R-:W-:Y:S01]  /*b5a00*/  STL.64 [R1+0x2930], R12 ;  /* 0x0029300c01007387 */ /* 0x001fe20000100a00 */
[----:B------:R-:W-:Y:S02]  /*b5a10*/  IMAD.MOV.U32 R2, RZ, RZ, R12 ;  /* 0x000000ffff027224 */ /* 0x000fe400078e000c */
[----:B------:R-:W-:Y:S01]  /*b5a20*/  IMAD.MOV.U32 R3, RZ, RZ, R13 ;  /* 0x000000ffff037224 */ /* 0x000fe200078e000d */
[----:B------:R-:W-:Y:S04]  /*b5a30*/  STL.64 [R1+0x2938], R14 ;  /* 0x0029380e01007387 */ /* 0x000fe80000100a00 */
[----:B------:R-:W0:Y:S01]  /*b5a40*/  LDSM.16.M88.4 R12, [R0+UR4+0xc00] ;  /* 0x000c0004000c783b */ /* 0x000e220008000200 */
[----:B------:R-:W-:-:S02]  /*b5a50*/  IMAD.MOV.U32 R8, RZ, RZ, R4 ;  /* 0x000000ffff087224 */ /* 0x000fc400078e0004 */
[----:B------:R-:W-:Y:S01]  /*b5a60*/  IMAD.MOV.U32 R9, RZ, RZ, R5 ;  /* 0x000000ffff097224 */ /* 0x000fe200078e0005 */
[----:B0-----:R0:W-:Y:S01]  /*b5a70*/  STL.64 [R1+0x2940], R12 ;  /* 0x0029400c01007387 */ /* 0x0011e20000100a00 */
[----:B------:R-:W-:Y:S02]  /*b5a80*/  IMAD.MOV.U32 R4, RZ, RZ, R12 ;  /* 0x000000ffff047224 */ /* 0x000fe400078e000c */
[----:B------:R-:W-:Y:S01]  /*b5a90*/  IMAD.MOV.U32 R5, RZ, RZ, R13 ;  /* 0x000000ffff057224 */ /* 0x000fe200078e000d */
[----:B------:R-:W-:Y:S04]  /*b5aa0*/  STL.64 [R1+0x2948], R14 ;  /* 0x0029480e01007387 */ /* 0x000fe80000100a00 */
[----:B------:R-:W-:Y:S01]  /*b5ab0*/  STL.64 [R1+0x2950], R16 ;  /* 0x0029501001007387 */ /* 0x000fe20000100a00 */
[----:B0-----:R-:W-:-:S03]  /*b5ac0*/  IMAD.MOV.U32 R12, RZ, RZ, R16 ;  /* 0x000000ffff0c7224 */ /* 0x001fc600078e0010 */
[----:B------:R-:W-:Y:S01]  /*b5ad0*/  STL.64 [R1+0x2958], R18 ;  /* 0x0029581201007387 */ /* 0x000fe20000100a00 */
[----:B------:R-:W-:-:S03]  /*b5ae0*/  IMAD.MOV.U32 R13, RZ, RZ, R17 ;  /* 0x000000ffff0d7224 */ /* 0x000fc600078e0011 */
[----:B------:R-:W0:Y:S04]  /*b5af0*/  LDSM.16.M88.4 R16, [R0+UR4+0x1400] ;  /* 0x001400040010783b */ /* 0x000e280008000200 */
[----:B0-----:R-:W-:Y:S01]  /*b5b00*/  STL.64 [R1+0x2960], R16 ;  /* 0x0029601001007387 */ /* 0x001fe20000100a00 */
[----:B------:R-:W-:Y:S02]  /*b5b10*/  IMAD.MOV.U32 R37, RZ, RZ, R16 ;  /* 0x000000ffff257224 */ /* 0x000fe400078e0010 */
[----:B------:R-:W-:Y:S01]  /*b5b20*/  IMAD.MOV.U32 R36, RZ, RZ, R17 ;  /* 0x000000ffff247224 */ /* 0x000fe200078e0011 */
[----:B------:R-:W-:Y:S04]  /*b5b30*/  STL.64 [R1+0x2968], R18 ;  /* 0x0029681201007387 */ /* 0x000fe80000100a00 */
[----:B------:R-:W0:Y:S04]  /*b5b40*/  LDSM.16.M88.4 R16, [R0+UR4+0x1800] ;  /* 0x001800040010783b */ /* 0x000e280008000200 */
[----:B0-----:R0:W-:Y:S04]  /*b5b50*/  STL.64 [R1+0x2970], R16 ;  /* 0x0029701001007387 */ /* 0x0011e80000100a00 */
[----:B------:R-:W-:Y:S04]  /*b5b60*/  STL.64 [R1+0x2978], R18 ;  /* 0x0029781201007387 */ /* 0x000fe80000100a00 */
[----:B------:R-:W3:Y:S04]  /*b5b70*/  LDL.LU.64 R32, [R1+0x2000] ;  /* 0x0020000001207983 */ /* 0x000ee80000300a00 */
[----:B------:R-:W3:Y:S04]  /*b5b80*/  LDL.LU.64 R34, [R1+0x2008] ;  /* 0x0020080001227983 */ /* 0x000ee80000300a00 */
[----:B------:R-:W3:Y:S04]  /*b5b90*/  LDL.LU.64 R20, [R1+0x1ff0] ;  /* 0x001ff00001147983 */ /* 0x000ee80000300a00 */
[----:B------:R-:W3:Y:S01]  /*b5ba0*/  LDL.LU.64 R22, [R1+0x1ff8] ;  /* 0x001ff80001167983 */ /* 0x000ee20000300a00 */
[----:B------:R-:W-:-:S02]  /*b5bb0*/  IMAD.MOV.U32 R15, RZ, RZ, R16 ;  /* 0x000000ffff0f7224 */ /* 0x000fc400078e0010 */
[----:B------:R-:W-:Y:S01]  /*b5bc0*/  IMAD.MOV.U32 R14, RZ, RZ, R17 ;  /* 0x000000ffff0e7224 */ /* 0x000fe200078e0011 */
[----:B------:R-:W-:Y:S01]  /*b5bd0*/  STL.64 [R1+0x2980], R24 ;  /* 0x0029801801007387 */ /* 0x000fe20000100a00 */
[----:B0-----:R-:W-:Y:S02]  /*b5be0*/  IMAD.MOV.U32 R17, RZ, RZ, R24 ;  /* 0x000000ffff117224 */ /* 0x001fe400078e0018 */
[----:B------:R-:W-:Y:S01]  /*b5bf0*/  IMAD.MOV.U32 R16, RZ, RZ, R25 ;  /* 0x000000ffff107224 */ /* 0x000fe200078e0019 */
[----:B------:R-:W-:Y:S04]  /*b5c00*/  STL.64 [R1+0x2988], R26 ;  /* 0x0029881a01007387 */ /* 0x000fe80000100a00 */
[----:B------:R-:W0:Y:S01]  /*b5c10*/  LDSM.16.M88.4 R24, [R0+UR4+0x2000] ;  /* 0x002000040018783b */ /* 0x000e220008000200 */
[----:B------:R-:W-:-:S03]  /*b5c20*/  F2FP.F16.E4M3.UNPACK_B R8, R8 ;  /* 0x00000008ff08723e */ /* 0x000fc600020006ff */
[----:B0-----:R-:W-:Y:S01]  /*b5c30*/  STL.64 [R1+0x2990], R24 ;  /* 0x0029901801007387 */ /* 0x001fe20000100a00 */
[----:B------:R-:W-:Y:S02]  /*b5c40*/  IMAD.MOV.U32 R19, RZ, RZ, R24 ;  /* 0x000000ffff137224 */ /* 0x000fe400078e0018 */
[----:B------:R-:W-:Y:S01]  /*b5c50*/  IMAD.MOV.U32 R18, RZ, RZ, R25 ;  /* 0x000000ffff127224 */ /* 0x000fe200078e0019 */
[----:B------:R-:W-:Y:S04]  /*b5c60*/  STL.64 [R1+0x2998], R26 ;  /* 0x0029981a01007387 */ /* 0x000fe80000100a00 */
[----:B------:R-:W0:Y:S01]  /*b5c70*/  LDSM.16.M88.4 R24, [R0+UR4+0x2400] ;  /* 0x002400040018783b */ /* 0x000e220008000200 */
[----:B------:R-:W-:-:S03]  /*b5c80*/  F2FP.F16.E4M3.UNPACK_B R9, R9 ;  /* 0x00000009ff09723e */ /* 0x000fc600020006ff */
[----:B0-----:R0:W-:Y:S01]  /*b5c90*/  STL.64 [R1+0x29a0], R24 ;  /* 0x0029a01801007387 */ /* 0x0011e20000100a00 */
[----:B------:R-:W-:Y:S02]  /*b5ca0*/  IMAD.MOV.U32 R11, RZ, RZ, R24 ;  /* 0x000000ffff0b7224 */ /* 0x000fe400078e0018 */
[----:B------:R-:W-:Y:S01]  /*b5cb0*/  IMAD.MOV.U32 R10, RZ, RZ, R25 ;  /* 0x000000ffff0a7224 */ /* 0x000fe200078e0019 */
[----:B------:R1:W-:Y:S04]  /*b5cc0*/  STL.64 [R1+0x29a8], R26 ;  /* 0x0029a81a01007387 */ /* 0x0003e80000100a00 */
[----:B------:R-:W-:Y:S04]  /*b5cd0*/  STL.64 [R1+0x20], R8 ;  /* 0x0000200801007387 */ /* 0x000fe80000100a00 */
[----:B0-----:R-:W3:Y:S04]  /*b5ce0*/  LDL.LU.64 R24, [R1+0x1fe0] ;  /* 0x001fe00001187983 */ /* 0x001ee80000300a00 */
[----:B-1----:R-:W3:Y:S01]  /*b5cf0*/  LDL.LU.64 R26, [R1+0x1fe8] ;  /* 0x001fe800011a7983 */ /* 0x002ee20000300a00 */
[----:B------:R-:W-:-:S02]  /*b5d00*/  IMAD R28, R30, 0x100, R31 ;  /* 0x000001001e1c7824 */ /* 0x000fc400078e021f */
[----:B----4-:R-:W-:Y:S02]  /*b5d10*/  IMAD R29, R47, 0x100, R43 ;  /* 0x000001002f1d7824 */ /* 0x010fe400078e022b */
[----:B--2---:R-:W-:Y:S02]  /*b5d20*/  IMAD R30, R57, 0x100, R51 ;  /* 0x00000100391e7824 */ /* 0x004fe400078e0233 */
[----:B---3--:R-:W-:Y:S01]  /*b5d30*/  IMAD R31, R61, 0x100, R59 ;  /* 0x000001003d1f7824 */ /* 0x008fe200078e023b */
[----:B------:R-:W-:Y:S02]  /*b5d40*/  F2FP.F16.E4M3.UNPACK_B R28, R28 ;  /* 0x0000001cff1c723e */ /* 0x000fe400020006ff */
[----:B------:R-:W-:Y:S02]  /*b5d50*/  F2FP.F16.E4M3.UNPACK_B R29, R29 ;  /* 0x0000001dff1d723e */ /* 0x000fe400020006ff */
[----:B------:R-:W-:Y:S02]  /*b5d60*/  F2FP.F16.E4M3.UNPACK_B R30, R30 ;  /* 0x0000001eff1e723e */ /* 0x000fe400020006ff */
[----:B------:R-:W-:-:S02]  /*b5d70*/  F2FP.F16.E4M3.UNPACK_B R31, R31 ;  /* 0x0000001fff1f723e */ /* 0x000fc400020006ff */
[----:B------:R-:W-:Y:S02]  /*b5d80*/  F2FP.F16.E4M3.UNPACK_B R6, R6 ;  /* 0x00000006ff06723e */ /* 0x000fe400020006ff */
[----:B------:R-:W-:Y:S02]  /*b5d90*/  F2FP.F16.E4M3.UNPACK_B R7, R7 ;  /* 0x00000007ff07723e */ /* 0x000fe400020006ff */
[----:B------:R-:W-:Y:S01]  /*b5da0*/  F2FP.F16.E4M3.UNPACK_B R2, R2 ;  /* 0x00000002ff02723e */ /* 0x000fe200020006ff */
[----:B------:R-:W-:Y:S01]  /*b5db0*/  HMMA.16816.F32 R40, R28, R8, R32 ;  /* 0x000000081c28723c */ /* 0x000fe20000001820 */
[----:B------:R-:W0:-:S15]  /*b5dc0*/  LDSM.16.M88.4 R32, [R0+UR4+0x2800] ;  /* 0x002800040020783b */ /* 0x000e1e0008000200 */
[----:B------:R-:W-:-:S07]  /*b5dd0*/  NOP ;  /* 0x0000000000007918 */ /* 0x000fce0000000000 */
[----:B------:R-:W-:Y:S04]  /*b5de0*/  STL.64 [R1+0x40], R40 ;  /* 0x0000402801007387 */ /* 0x000fe80000100a00 */
[----:B------:R-:W-:Y:S04]  /*b5df0*/  STL.64 [R1+0x48], R42 ;  /* 0x0000482a01007387 */ /* 0x000fe80000100a00 */
[----:B0-----:R-:W-:Y:S01]  /*b5e00*/  STL.64 [R1+0x29b0], R32 ;  /* 0x0029b02001007387 */ /* 0x001fe20000100a00 */
[----:B------:R-:W-:Y:S02]  /*b5e10*/  IMAD.MOV.U32 R9, RZ, RZ, R32 ;  /* 0x000000ffff097224 */ /* 0x000fe400078e0020 */
[----:B------:R-:W-:Y:S01]  /*b5e20*/  IMAD.MOV.U32 R8, RZ, RZ, R33 ;  /* 0x000000ffff087224 */ /* 0x000fe200078e0021 */
[----:B------:R0:W-:Y:S02]  /*b5e30*/  STL.64 [R1+0x29b8], R34 ;  /* 0x0029b82201007387 */ /* 0x0001e40000100a00 */
[----:B0-----:R-:W-:Y:S06]  /*b5e40*/  HMMA.16816.F32 R32, R28, R6, R20 ;  /* 0x000000061c20723c */ /* 0x001fec0000001814 */
[----:B------:R-:W-:Y:S04]  /*b5e50*/  STL.64 [R1+0x18], R6 ;  /* 0x0000180601007387 */ /* 0x000fe80000100a00 */
[----:B------:R-:W2:Y:S04]  /*b5e60*/  LDL.LU.64 R20, [R1+0x1fd0] ;  /* 0x001fd00001147983 */ /* 0x000ea80000300a00 */
[----:B------:R-:W-:Y:S09]  /*b5e70*/  STL [R1+0x10], R2 ;  /* 0x0000100201007387 */ /* 0x000ff20000100800 */
[----:B------:R-:W-:Y:S04]  /*b5e80*/  STL.64 [R1+0x50], R32 ;  /* 0x0000502001007387 */ /* 0x000fe80000100a00 */
[----:B------:R-:W-:Y:S04]  /*b5e90*/  STL.64 [R1+0x58], R34 ;  /* 0x0000582201007387 */ /* 0x000fe80000100a00 */
[----:B------:R-:W2:Y:S04]  /*b5ea0*/  LDL.LU.64 R22, [R1+0x1fd8] ;  /* 0x001fd80001167983 */ /* 0x000ea80000300a00 */
[----:B------:R-:W0:Y:S01]  /*b5eb0*/  LDSM.16.M88.4 R32, [R0+UR4+0x2c00] ;  /* 0x002c00040020783b */ /* 0x000e220008000200 */
[----:B------:R-:W-:-:S05]  /*b5ec0*/  F2FP.F16.E4M3.UNPACK_B R3, R3 ;  /* 0x00000003ff03723e */ /* 0x000fca00020006ff */
[----:B------:R-:W-:Y:S01]  /*b5ed0*/  STL [R1+0x14], R3 ;  /* 0x0000140301007387 */ /* 0x000fe20000100800 */
[----:B------:R-:W-:-:S03]  /*b5ee0*/  F2FP.F16.E4M3.UNPACK_B R4, R4 ;  /* 0x00000004ff04723e */ /* 0x000fc600020006ff */
[----:B0-----:R-:W-:Y:S01]  /*b5ef0*/  STL.64 [R1+0x29c0], R32 ;  /* 0x0029c02001007387 */ /* 0x001fe20000100a00 */
[----:B------:R-:W-:Y:S02]  /*b5f00*/  IMAD.MOV.U32 R7, RZ, RZ, R32 ;  /* 0x000000ffff077224 */ /* 0x000fe400078e0020 */
[----:B------:R-:W-:Y:S01]  /*b5f10*/  IMAD.MOV.U32 R6, RZ, RZ, R33 ;  /* 0x000000ffff067224 */ /* 0x000fe200078e0021 */
[----:B------:R0:W-:Y:S02]  /*b5f20*/  STL.64 [R1+0x29c8], R34 ;  /* 0x0029c82201007387 */ /* 0x0001e40000100a00 */
[----:B0-----:R-:W-:Y:S02]  /*b5f30*/  HMMA.16816.F32 R32, R28, R2, R24 ;  /* 0x000000021c20723c */ /* 0x001fe40000001818 */
[----:B------:R-:W3:Y:S04]  /*b5f40*/  LDL.LU.64 R24, [R1+0x1fc0] ;  /* 0x001fc00001187983 */ /* 0x000ee80000300a00 */
[----:B------:R-:W-:-:S15]  /*b5f50*/  STL [R1+0x8], R4 ;  /* 0x0000080401007387 */ /* 0x000fde0000100800 */
[----:B------:R-:W-:-:S02]  /*b5f60*/  NOP ;  /* 0x0000000000007918 */ /* 0x000fc40000000000 */
[----:B------:R-:W-:Y:S04]  /*b5f70*/  STL.64 [R1+0x60], R32 ;  /* 0x0000602001007387 */ /* 0x000fe80000100a00 */
[----:B------:R-:W-:Y:S04]  /*b5f80*/  STL.64 [R1+0x68], R34 ;  /* 0x0000682201007387 */ /* 0x000fe80000100a00 */
[----:B------:R-:W3:Y:S04]  /*b5f90*/  LDL.LU.64 R26, [R1+0x1fc8] ;  /* 0x001fc800011a7983 */ /* 0x000ee80000300a00 */
[----:B------:R-:W0:Y:S01]  /*b5fa0*/  LDSM.16.M88.4 R32, [R0+UR4+0x3000] ;  /* 0x003000040020783b */ /* 0x000e220008000200 */
[----:B------:R-:W-:-:S05]  /*b5fb0*/  F2FP.F16.E4M3.UNPACK_B R5, R5 ;  /* 0x00000005ff05723e */ /* 0x000fca00020006ff */
[----:B------:R-:W-:Y:S04]  /*b5fc0*/  STL [R1+0xc], R5 ;  /* 0x00000c0501007387 */ /* 0x000fe80000100800 */
[----:B0-----:R0:W-:Y:S01]  /*b5fd0*/  STL.64 [R1+0x29d0], R32 ;  /* 0x0029d02001007387 */ /* 0x0011e20000100a00 */
[----:B------:R-:W-:Y:S02]  /*b5fe0*/  IMAD.MOV.U32 R3, RZ, RZ, R32 ;  /* 0x000000ffff037224 */ /* 0x000fe400078e0020 */
[----:B------:R-:W-:Y:S01]  /*b5ff0*/  IMAD.MOV.U32 R2, RZ, RZ, R33 ;  /* 0x000000ffff027224 */ /* 0x000fe200078e0021 */
[----:B------:R1:W-:Y:S04]  /*b6000*/  STL.64 [R1+0x29d8], R34 ;  /* 0x0029d82201007387 */ /* 0x0003e80000100a00 */
[----:B0-----:R-:W4:Y:S04]  /*b6010*/  LDL.LU.64 R32, [R1+0x1fb0] ;  /* 0x001fb00001207983 */ /* 0x001f280000300a00 */
[----:B-1----:R-:W4:Y:S01]  /*b6020*/  LDL.LU.64 R34, [R1+0x1fb8] ;  /* 0x001fb80001227983 */ /* 0x002f220000300a00 */
[----:B------:R-:W-:-:S02]  /*b6030*/  F2FP.F16.E4M3.UNPACK_B R12, R12 ;  /* 0x0000000cff0c723e */ /* 0x000fc400020006ff */
[----:B------:R-:W-:-:S03]  /*b6040*/  F2FP.F16.E4M3.UNPACK_B R13, R13 ;  /* 0x0000000dff0d723e */ /* 0x000fc600020006ff */
[----:B------:R-:W-:Y:S04]  /*b6050*/  STL [R1], R12 ;  /* 0x0000000c01007387 */ /* 0x000fe80000100800 */
[----:B------:R-:W-:Y:S01]  /*b6060*/  STL [R1+0x4], R13 ;  /* 0x0000040d01007387 */ /* 0x000fe20000100800 */
[----:B--2---:R-:W-:Y:S03]  /*b6070*/  HMMA.16816.F32 R40, R28, R4, R20 ;  /* 0x000000041c28723c */ /* 0x004fe60000001814 */
[----:B------:R-:W0:-:S15]  /*b6080*/  LDSM.16.M88.4 R20, [R0+UR4+0x3400] ;  /* 0x003400040014783b */ /* 0x000e1e0008000200 */
[----:B------:R-:W-:-:S05]  /*b6090*/  NOP ;  /* 0x0000000000007918 */ /* 0x000fca0000000000 */
[----:B------:R-:W-:Y:S04]  /*b60a0*/  STL.64 [R1+0x70], R40 ;  /* 0x0000702801007387 */ /* 0x000fe80000100a00 */
[----:B------:R-:W-:Y:S04]  /*b60b0*/  STL.64 [R1+0x78], R42 ;  /* 0x0000782a01007387 */ /* 0x000fe80000100a00 */
[----:B0-----:R0:W-:Y:S01]  /*b60c0*/  STL.64 [R1+0x29e0], R20 ;  /* 0x0029e01401007387 */ /* 0x0011e20000100a00 */
[----:B------:R-:W-:Y:S02]  /*b60d0*/  IMAD.MOV.U32 R5, RZ, RZ, R20 ;  /* 0x000000ffff057224 */ /* 0x000fe400078e0014 */
[----:B------:R-:W-:Y:S01]  /*b60e0*/  IMAD.MOV.U32 R4, RZ, RZ, R21 ;  /* 0x000000ffff047224 */ /* 0x000fe200078e0015 */
[----:B------:R1:W-:Y:S04]  /*b60f0*/  STL.64 [R1+0x29e8], R22 ;  /* 0x0029e81601007387 */ /* 0x0003e80000100a00 */
[----:B0-----:R-:W2:Y:S04]  /*b6100*/  LDL.LU.64 R20, [R1+0x1fa0] ;  /* 0x001fa00001147983 */ /* 0x001ea80000300a00 */
[----:B-1----:R-:W2:Y:S01]  /*b6110*/  LDL.LU.64 R22, [R1+0x1fa8] ;  /* 0x001fa80001167983 */ /* 0x002ea20000300a00 */
[----:B------:R-:W-:-:S02]  /*b6120*/  F2FP.F16.E4M3.UNPACK_B R60, R37 ;  /* 0x00000025ff3c723e */ /* 0x000fc400020006ff */
[----:B------:R-:W-:Y:S02]  /*b6130*/  F2FP.F16.E4M3.UNPACK_B R61, R36 ;  /* 0x00000024ff3d723e */ /* 0x000fe400020006ff */
[----:B---3--:R-:W-:Y:S01]  /*b6140*/  HMMA.16816.F32 R36, R28, R12, R24 ;  /* 0x0000000c1c24723c */ /* 0x008fe20000001818 */
[----:B------:R-:W0:-:S15]  /*b6150*/  LDSM.16.M88.4 R24, [R0+UR4+0x3800] ;  /* 0x003800040018783b */ /* 0x000e1e0008000200 */
[----:B------:R-:W-:-:S07]  /*b6160*/  NOP ;  /* 0x0000000000007918 */ /* 0x000fce0000000000 */
[----:B------:R-:W-:Y:S04]  /*b6170*/  STL.64 [R1+0x80], R36 ;  /* 0x0000802401007387 */ /* 0x000fe80000100a00 */
[----:B------:R-:W-:Y:S04]  /*b6180*/  STL.64 [R1+0x88], R38 ;  /* 0x0000882601007387 */ /* 0x000fe80000100a00 */
[----:B0-----:R0:W-:Y:S01]  /*b6190*/  STL.64 [R1+0x29f0], R24 ;  /* 0x0029f01801007387 */ /* 0x0011e20000100a00 */
[----:B------:R-:W-:Y:S02]  /*b61a0*/  IMAD.MOV.U32 R13, RZ, RZ, R24 ;  /* 0x000000ffff0d7224 */ /* 0x000fe400078e0018 */
[----:B------:R-:W-:Y:S01]  /*b61b0*/  IMAD.MOV.U32 R12, RZ, RZ, R25 ;  /* 0x000000ffff0c7224 */ /* 0x000fe200078e0019 */
[----:B------:R1:W-:Y:S04]  /*b61c0*/  STL.64 [R1+0x29f8], R26 ;  /* 0x0029f81a01007387 */ /* 0x0003e80000100a00 */
[----:B0-----:R-:W3:Y:S04]  /*b61d0*/  LDL.LU.64 R24, [R1+0x1f90] ;  /* 0x001f900001187983 */ /* 0x001ee80000300a00 */
[----:B-1----:R-:W3:Y:S01]  /*b61e0*/  LDL.LU.64 R26, [R1+0x1f98] ;  /* 0x001f9800011a7983 */ /* 0x002ee20000300a00 */
[----:B----4-:R-:W-:Y:S03]  /*b61f0*/  HMMA.16816.F32 R36, R28, R60, R32 ;  /* 0x0000003c1c24723c */ /* 0x010fe60000001820 */
[----:B------:R-:W0:Y:S01]  /*b6200*/  LDSM.16.M88.4 R32, [R0+UR4+0x3c00] ;  /* 0x003c00040020783b */ /* 0x000e220008000200 */
[----:B------:R-:W-:-:S02]  /*b6210*/  F2FP.F16.E4M3.UNPACK_B R58, R15 ;  /* 0x0000000fff3a723e */ /* 0x000fc400020006ff */
[----:B------:R-:W-:Y:S01]  /*b6220*/  F2FP.F16.E4M3.UNPACK_B R59, R14 ;  /* 0x0000000eff3b723e */ /* 0x000fe200020006ff */
[----:B------:R-:W-:-:S15]  /*b6230*/  STL.64 [R1+0x8bb8], R60 ;  /* 0x008bb83c01007387 */ /* 0x000fde0000100a00 */
[----:B------:R-:W-:-:S01]  /*b6240*/  NOP ;  /* 0x0000000000007918 */ /* 0x000fc20000000000 */
[----:B------:R-:W-:Y:S04]  /*b6250*/  STL.64 [R1+0x90], R36 ;  /* 0x0000902401007387 */ /* 0x000fe80000100a00 */
[----:B------:R-:W-:Y:S01]  /*b6260*/  STL.64 [R1+0x98], R38 ;  /* 0x0000982601007387 */ /* 0x000fe20000100a00 */
[----:B------:R-:W-:Y:S02]  /*b6270*/  F2FP.F16.E4M3.UNPACK_B R56, R17 ;  /* 0x00000011ff38723e */ /* 0x000fe400020006ff */
[----:B------:R-:W-:Y:S01]  /*b6280*/  F2FP.F16.E4M3.UNPACK_B R57, R16 ;  /* 0x00000010ff39723e */ /* 0x000fe200020006ff */
[----:B------:R-:W-:Y:S04]  /*b6290*/  LDSM.16.M88.4 R36, [R0+UR4+0x4800] ;  /* 0x004800040024783b */ /* 0x000fe80008000200 */
[----:B0-----:R-:W-:Y:S01]  /*b62a0*/  STL.64 [R1+0x2a00], R32 ;  /* 0x002a002001007387 */ /* 0x001fe20000100a00 */
[----:B------:R-:W-:-:S02]  /*b62b0*/  IMAD.MOV.U32 R15, RZ, RZ, R32 ;  /* 0x000000ffff0f7224 */ /* 0x000fc400078e0020 */
[----:B------:R-:W-:Y:S01]  /*b62c0*/  IMAD.MOV.U32 R14, RZ, RZ, R33 ;  /* 0x000000ffff0e7224 */ /* 0x000fe200078e0021 */
[----:B------:R2:W-:Y:S02]  /*b62d0*/  STL.64 [R1+0x2a08], R34 ;  /* 0x002a082201007387 */ /* 0x0005e40000100a00 */
[----:B--2---:R-:W-:Y:S02]  /*b62e0*/  HMMA.16816.F32 R32, R28, R58, R20 ;  /* 0x0000003a1c20723c */ /* 0x004fe40000001814 */
[----:B------:R-:W2:Y:S04]  /*b62f0*/  LDL.LU.64 R20, [R1+0x1f80] ;  /* 0x001f800001147983 */ /* 0x000ea80000300a00 */
[----:B------:R-:W2:-:S15]  /*b6300*/  LDL.LU.64 R22, [R1+0x1f88] ;  /* 0x001f880001167983 */ /* 0x000e9e0000300a00 */
[----:B------:R-:W-:-:S02]  /*b6310*/  NOP ;  /* 0x0000000000007918 */ /* 0x000fc40000000000 */
[----:B------:R-:W-:Y:S04]  /*b6320*/  STL.64 [R1+0xa0], R32 ;  /* 0x0000a02001007387 */ /* 0x000fe80000100a00 */
[----:B------:R-:W-:Y:S04]  /*b6330*/  STL.64 [R1+0xa8], R34 ;  /* 0x0000a82201007387 */ /* 0x000fe80000100a00 */
[----:B------:R-:W0:Y:S04]  /*b6340*/  LDSM.16.M88.4 R32, [R0+UR4+0x4000] ;  /* 0x004000040020783b */ /* 0x000e280008000200 */
[----:B0-----:R0:W-:Y:S01]  /*b6350*/  STL.64 [R1+0x2a10], R32 ;  /* 0x002a102001007387 */ /* 0x0011e20000100a00 */
[----:B------:R-:W-:-:S02]  /*b6360*/  IMAD.MOV.U32 R17, RZ, RZ, R32 ;  /* 0x000000ffff117224 */ /* 0x000fc400078e0020 */
[----:B------:R-:W-:Y:S01]  /*b6370*/  IMAD.MOV.U32 R16, RZ, RZ, R33 ;  /* 0x000000ffff107224 */ /* 0x000fe200078e0021 */
[----:B------:R1:W-:Y:S04]  /*b6380*/  STL.64 [R1+0x2a18], R34 ;  /* 0x002a182201007387 */ /* 0x0003e80000100a00 */
[----:B0-----:R-:W4:Y:S04]  /*b6390*/  LDL.LU.64 R32, [R1+0x1f70] ;  /* 0x001f700001207983 */ /* 0x001f280000300a00 */
[----:B-1----:R-:W4:Y:S01]  /*b63a0*/  LDL.LU.64 R34, [R1+0x1f78] ;  /* 0x001f780001227983 */ /* 0x002f220000300a00 */
[----:B---3--:R-:W-:-:S15]  /*b63b0*/  HMMA.16816.F32 R24, R28, R56, R24 ;  /* 0x000000381c18723c */ /* 0x008fde0000001818 */
[----:B------:R-:W-:-:S08]  /*b63c0*/  NOP ;  /* 0x0000000000007918 */ /* 0x000fd00000000000 */
[----:B------:R-:W-:Y:S04]  /*b63d0*/  STL.64 [R1+0xb0], R24 ;  /* 0x0000b01801007387 */ /* 0x000fe80000100a00 */
[----:B------:R-:W-:Y:S04]  /*b63e0*/  STL.64 [R1+0xb8], R26 ;  /* 0x0000b81a01007387 */ /* 0x000fe80000100a00 */
[----:B------:R-:W0:Y:S01]  /*b63f0*/  LDSM.16.M88.4 R24, [R0+UR4+0x4400] ;  /* 0x004400040018783b */ /* 0x000e220008000200 */
[----:B------:R-:W-:-:S03]  /*b6400*/  F2FP.F16.E4M3.UNPACK_B R54, R19 ;  /* 0x00000013ff36723e */ /* 0x000fc600020006ff */
[----:B------:R-:W-:Y:S01]  /*b6410*/  STL.64 [R1+0x8bc8], R58 ;  /* 0x008bc83a01007387 */ /* 0x000fe20000100a00 */
[----:B------:R-:W-:-:S03]  /*b6420*/  F2FP.F16.E4M3.UNPACK_B R55, R18 ;  /* 0x00000012ff37723e */ /* 0x000fc600020006ff */
[----:B------:R-:W-:Y:S04]  /*b6430*/  STL.64 [R1+0x8bc0], R56 ;  /* 0x008bc03801007387 */ /* 0x000fe80000100a00 */
[----:B0-----:R0:W-:Y:S01]  /*b6440*/  STL.64 [R1+0x2a20], R24 ;  /* 0x002a201801007387 */ /* 0x0011e20000100a00 */
[----:B------:R-:W-:Y:S02]  /*b6450*/  IMAD.MOV.U32 R19, RZ, RZ, R24 ;  /* 0x000000ffff137224 */ /* 0x000fe400078e0018 */
[----:B------:R-:W-:Y:S01]  /*b6460*/  IMAD.MOV.U32 R18, RZ, RZ, R25 ;  /* 0x000000ffff127224 */ /* 0x000fe200078e0019 */
[----:B------:R1:W-:Y:S04]  /*b6470*/  STL.64 [R1+0x2a28], R26 ;  /* 0x002a281a01007387 */ /* 0x0003e80000100a00 */
[----:B0-----:R-:W3:Y:S04]  /*b6480*/  LDL.LU.64 R24, [R1+0x1f60] ;  /* 0x001f600001187983 */ /* 0x001ee80000300a00 */
[----:B-1----:R-:W3:Y:S01]  /*b6490*/  LDL.LU.64 R26, [R1+0x1f68] ;  /* 0x001f6800011a7983 */ /* 0x002ee20000300a00 */
[----:B------:R-:W-:-:S02]  /*b64a0*/  F2FP.F16.E4M3.UNPACK_B R50, R9 ;  /* 0x00000009ff32723e */ /* 0x000fc400020006ff */
[----:B------:R-:W-:Y:S02]  /*b64b0*/  F2FP.F16.E4M3.UNPACK_B R51, R8 ;  /* 0x00000008ff33723e */ /* 0x000fe400020006ff */
[----:B------:R-:W-:Y:S02]  /*b64c0*/  F2FP.F16.E4M3.UNPACK_B R52, R11 ;  /* 0x0000000bff34723e */ /* 0x000fe400020006ff */
[----:B------:R-:W-:Y:S01]  /*b64d0*/  F2FP.F16.E4M3.UNPACK_B R53, R10 ;  /* 0x0000000aff35723e */ /* 0x000fe200020006ff */
[----:B--2---:R-:W-:-:S15]  /*b64e0*/  HMMA.16816.F32 R40, R28, R54, R20 ;  /* 0x000000361c28723c */ /* 0x004fde0000001814 */
[----:B------:R-:W-:-:S08]  /*b64f0*/  NOP ;  /* 0x0000000000007918 */ /* 0x000fd00000000000 */
[----:B------:R-:W-:Y:S04]  /*b6500*/  STL.64 [R1+0xc0], R40 ;  /* 0x0000c02801007387 */ /* 0x000fe80000100a00 */
[----:B------:R-:W-:Y:S04]  /*b6510*/  STL.64 [R1+0xc8], R42 ;  /* 0x0000c82a01007387 */ /* 0x000fe80000100a00 */
[----:B------:R-:W-:Y:S04]  /*b6520*/  STL.64 [R1+0x2a30], R36 ;  /* 0x002a302401007387 */ /* 0x000fe80000100a00 */
[----:B------:R-:W-:Y:S04]  /*b6530*/  STL.64 [R1+0x2a38], R38 ;  /* 0x002a382601007387 */ /* 0x000fe80000100a00 */
[----:B------:R-:W2:Y:S04]  /*b6540*/  LDL.LU.64 R8, [R1+0x1f50] ;  /* 0x001f500001087983 */ /* 0x000ea80000300a00 */
[----:B------:R-:W2:Y:S04]  /*b6550*/  LDL.LU.64 R10, [R1+0x1f58] ;  /* 0x001f5800010a7983 */ /* 0x000ea80000300a00 */
[----:B------:R-:W-:Y:S04]  /*b6560*/  STL.64 [R1+0x8bd8], R54 ;  /* 0x008bd83601007387 */ /* 0x000fe80000100a00 */
[----:B------:R-:W-:Y:S01]  /*b6570*/  STL.64 [R1+0x8bd0], R52 ;  /* 0x008bd03401007387 */ /* 0x000fe20000100a00 */
[----:B----4-:R-:W-:-:S15]  /*b6580*/  HMMA.16816.F32 R32, R28, R52, R32 ;  /* 0x000000341c20723c */ /* 0x010fde0000001820 */
[----:B------:R-:W-:-:S08]  /*b6590*/  NOP ;  /* 0x0000000000007918 */ /* 0x000fd00000000000 */
[----:B------:R-:W-:Y:S04]  /*b65a0*/  STL.64 [R1+0xd0], R32 ;  /* 0x0000d02001007387 */ /* 0x000fe80000100a00 */
[----:B------:R-:W-:Y:S04]  /*b65b0*/  STL.64 [R1+0xd8], R34 ;  /* 0x0000d82201007387 */ /* 0x000fe80000100a00 */
[----:B------:R-:W0:Y:S04]  /*b65c0*/  LDSM.16.M88.4 R32, [R0+UR4+0x4c00] ;  /* 0x004c00040020783b */ /* 0x000e280008000200 */
[----:B0-----:R-:W-:Y:S01]  /*b65d0*/  STL.64 [R1+0x2a40], R32 ;  /* 0x002a402001007387 */ /* 0x001fe20000100a00 */
[----:B------:R-:W-:-:S02]  /*b65e0*/  IMAD.MOV.U32 R23, RZ, RZ, R32 ;  /* 0x000000ffff177224 */ /* 0x000fc400078e0020 */
[----:B------:R-:W-:Y:S01]  /*b65f0*/  IMAD.MOV.U32 R22, RZ, RZ, R33 ;  /* 0x000000ffff167224 */ /* 0x000fe200078e0021 */
[----:B------:R3:W-:Y:S02]  /*b6600*/  STL.64 [R1+0x2a48], R34 ;  /* 0x002a482201007387 */ /* 0x0007e40000100a00 */
[----:B---3--:R-:W-:Y:S02]  /*b6610*/  HMMA.16816.F32 R32, R28, R50, R24 ;  /* 0x000000321c20723c */ /* 0x008fe40000001818 */
[----:B------:R-:W3:Y:S04]  /*b6620*/  LDL.LU.64 R24, [R1+0x1f40] ;  /* 0x001f400001187983 */ /* 0x000ee80000300a00 */
[----:B------:R-:W3:-:S15]  /*b6630*/  LDL.LU.64 R26, [R1+0x1f48] ;  /* 0x001f4800011a7983 */ /* 0x000ede0000300a00 */
[----:B------:R-:W-:-:S02]  /*b6640*/  NOP ;  /* 0x0000000000007918 */ /* 0x000fc40000000000 */
[----:B------:R-:W-:Y:S04]  /*b6650*/  STL.64 [R1+0xe0], R32 ;  /* 0x0000e02001007387 */ /* 0x000fe80000100a00 */
[----:B------:R-:W-:Y:S04]  /*b6660*/  STL.64 [R1+0xe8], R34 ;  /* 0x0000e82201007387 */ /* 0x000fe80000100a00 */
[----:B------:R-:W0:Y:S01]  /*b6670*/  LDSM.16.M88.4 R32, [R0+UR4+0x5000] ;  /* 0x005000040020783b */ /* 0x000e220008000200 */
[----:B------:R-:W-:Y:S02]  /*b6680*/  F2FP.F16.E4M3.UNPACK_B R48, R7 ;  /* 0x00000007ff30723e */ /* 0x000fe400020006ff */
[----:B------:R-:W-:-:S02]  /*b6690*/  F2FP.F16.E4M3.UNPACK_B R49, R6 ;  /* 0x00000006ff31723e */ /* 0x000fc400020006ff */
[----:B------:R-:W-:Y:S02]  /*b66a0*/  F2FP.F16.E4M3.UNPACK_B R46, R3 ;  /* 0x00000003ff2e723e */ /* 0x000fe400020006ff */
[----:B------:R-:W-:Y:S01]  /*b66b0*/  F2FP.F16.E4M3.UNPACK_B R47, R2 ;  /* 0x00000002ff2f723e */ /* 0x000fe200020006ff */
[----:B0-----:R0:W-:Y:S01]  /*b66c0*/  STL.64 [R1+0x2a50], R32 ;  /* 0x002a502001007387 */ /* 0x0011e20000100a00 */
[----:B------:R-:W-:Y:S02]  /*b66d0*/  IMAD.MOV.U32 R2, RZ, RZ, R32 ;  /* 0x000000ffff027224 */ /* 0x000fe400078e0020 */
[----:B------:R-:W-:Y:S01]  /*b66e0*/  IMAD.MOV.U32 R3, RZ, RZ, R33 ;  /* 0x000000ffff037224 */ /* 0x000fe200078e0021 */
[----:B------:R1:W-:Y:S04]  /*b66f0*/  STL.64 [R1+0x2a58], R34 ;  /* 0x002a582201007387 */ /* 0x0003e80000100a00 */
[----:B0-----:R-:W4:Y:S04]  /*b6700*/  LDL.LU.64 R32, [R1+0x1f30] ;  /* 0x001f300001207983 */ /* 0x001f280000300a00 */
[----:B-1----:R-:W4:Y:S01]  /*b6710*/  LDL.LU.64 R34, [R1+0x1f38] ;  /* 0x001f380001227983 */ /* 0x002f220000300a00 */
[----:B--2---:R-:W-:-:S15]  /*b6720*/  HMMA.16816.F32 R8, R28, R48, R8 ;  /* 0x000000301c08723c */ /* 0x004fde0000001808 */
[----:B------:R-:W-:-:S08]  /*b6730*/  NOP ;  /* 0x0000000000007918 */ /* 0x000fd00000000000 */
[----:B------:R-:W-:Y:S04]  /*b6740*/  STL.64 [R1+0xf0], R8 ;  /* 0x0000f00801007387 */ /* 0x000fe80000100a00 */
[----:B------:R-:W-:Y:S04]  /*b6750*/  STL.64 [R1+0xf8], R10 ;  /* 0x0000f80a01007387 */ /* 0x000fe80000100a00 */
[----:B------:R-:W0:Y:S04]  /*b6760*/  LDSM.16.M88.4 R8, [R0+UR4+0x5400] ;  /* 0x005400040008783b */ /* 0x000e280008000200 */
[----:B------:R-:W-:Y:S04]  /*b6770*/  STL.64 [R1+0x8be8], R50 ;  /* 0x008be83201007387 */ /* 0x000fe80000100a00 */
[----:B------:R-:W-:Y:S04]  /*b6780*/  STL.64 [R1+0x8be0], R48 ;  /* 0x008be03001007387 */ /* 0x000fe80000100a00 */
[----:B0-----:R0:W-:Y:S01]  /*b6790*/  STL.64 [R1+0x2a60], R8 ;  /* 0x002a600801007387 */ /* 0x0011e20000100a00 */
[----:B------:R-:W-:-:S02]  /*b67a0*/  IMAD.MOV.U32 R7, RZ, RZ, R8 ;  /* 0x000000ffff077224 */ /* 0x000fc400078e0008 */
[----:B------:R-:W-:Y:S01]  /*b67b0*/  IMAD.MOV.U32 R6, RZ, RZ, R9 ;  /* 0x000000ffff067224 */ /* 0x000fe200078e0009 */
[----:B------:R1:W-:Y:S04]  /*b67c0*/  STL.64 [R1+0x2a68], R10 ;  /* 0x002a680a01007387 */ /* 0x0003e80000100a00 */
[----:B0-----:R-:W2:Y:S04]  /*b67d0*/  LDL.LU.64 R8, [R1+0x1f20] ;  /* 0x001f200001087983 */ /* 0x001ea80000300a00 */
[----:B-1----:R-:W2:Y:S01]  /*b67e0*/  LDL.LU.64 R10, [R1+0x1f28] ;  /* 0x001f2800010a7983 */ /* 0x002ea20000300a00 */
[----:B------:R-:W-:-:S02]  /*b67f0*/  IMAD.MOV.U32 R21, RZ, RZ, R36 ;  /* 0x000000ffff157224 */ /* 0x000fc400078e0024 */
[----:B------:R-:W-:Y:S01]  /*b6800*/  IMAD.MOV.U32 R20, RZ, RZ, R37 ;  /* 0x000000ffff147224 */ /* 0x000fe200078e0025 */
[----:B------:R-:W-:Y:S02]  /*b6810*/  F2FP.F16.E4M3.UNPACK_B R44, R5 ;  /* 0x00000005ff2c723e */ /* 0x000fe400020006ff */
[----:B------:R-:W-:Y:S01]  /*b6820*/  F2FP.F16.E4M3.UNPACK_B R45, R4 ;  /* 0x00000004ff2d723e */ /* 0x000fe200020006ff */
        /* <DEDUP_REMOVED lines=10> */
[----:B-1----:R-:W3:Y:S04]  /*b68d0*/  LDL.LU.64 R26, [R1+0x1f18] ;  /* 0x001f1800011a7983 */ /* 0x002ee80000300a00 */
[----:B------:R-:W-:Y:S01]  /*b68e0*/  STL.64 [R1+0x8ba0], R46 ;  /* 0x008ba02e01007387 */ /* 0x000fe20000100a00 */
[----:B----4-:R-:W-:Y:S06]  /*b68f0*/  HMMA.16816.F32 R32, R28, R44, R32 ;  /* 0x0000002c1c20723c */ /* 0x010fec0000001820 */
[----:B------:R-:W-:-:S15]  /*b6900*/  STL.64 [R1+0x8b98], R44 ;  /* 0x008b982c01007387 */ /* 0x000fde0000100a00 */
[----:B------:R-:W-:-:S02]  /*b6910*/  NOP ;  /* 0x0000000000007918 */ /* 0x000fc40000000000 */
[----:B------:R-:W-:Y:S04]  /*b6920*/  STL.64 [R1+0x110], R32 ;  /* 0x0001102001007387 */ /* 0x000fe80000100a00 */
[----:B------:R-:W-:Y:S04]  /*b6930*/  STL.64 [R1+0x118], R34 ;  /* 0x0001182201007387 */ /* 0x000fe80000100a00 */
[----:B------:R-:W0:Y:S01]  /*b6940*/  LDSM.16.M88.4 R32, [R0+UR4+0x5c00] ;  /* 0x005c00040020783b */ /* 0x000e220008000200 */
[----:B------:R-:W-:Y:S02]  /*b6950*/  F2FP.F16.E4M3.UNPACK_B R42, R13 ;  /* 0x0000000dff2a723e */ /* 0x000fe400020006ff */
[----:B------:R-:W-:Y:S01]  /*b6960*/  F2FP.F16.E4M3.UNPACK_B R43, R12 ;  /* 0x0000000cff2b723e */ /* 0x000fe200020006ff */
        /* <DEDUP_REMOVED lines=11> */
[----:B0-----:R-:W-:Y:S04]  /*b6a20*/  STL.64 [R1+0x2a90], R32 ;  /* 0x002a902001007387 */ /* 0x001fe80000100a00 */
[----:B------:R-:W-:Y:S04]  /*b6a30*/  STL.64 [R1+0x2a98], R34 ;  /* 0x002a982201007387 */ /* 0x000fe80000100a00 */
[----:B------:R-:W4:Y:S04]  /*b6a40*/  LDL.LU.64 R44, [R1+0x1ef0] ;  /* 0x001ef000012c7983 */ /* 0x000f280000300a00 */
[----:B------:R-:W4:Y:S01]  /*b6a50*/  LDL.LU.64 R46, [R1+0x1ef8] ;  /* 0x001ef800012e7983 */ /* 0x000f220000300a00 */
[----:B------:R-:W-:-:S02]  /*b6a60*/  F2FP.F16.E4M3.UNPACK_B R40, R15 ;  /* 0x0000000fff28723e */ /* 0x000fc400020006ff */
[----:B------:R-:W-:-:S07]  /*b6a70*/  F2FP.F16.E4M3.UNPACK_B R41, R14 ;  /* 0x0000000eff29723e */ /* 0x000fce00020006ff */
[----:B---3--:R-:W-:-:S15]  /*b6a80*/  HMMA.16816.F32 R24, R28, R40, R24 ;  /* 0x000000281c18723c */ /* 0x008fde0000001818 */
[----:B------:R-:W-:-:S08]  /*b6a90*/  NOP ;  /* 0x0000000000007918 */ /* 0x000fd00000000000 */
[----:B------:R-:W-:Y:S04]  /*b6aa0*/  STL.64 [R1+0x130], R24 ;  /* 0x0001301801007387 */ /* 0x000fe80000100a00 */
[----:B------:R-:W-:Y:S04]  /*b6ab0*/  STL.64 [R1+0x138], R26 ;  /* 0x0001381a01007387 */ /* 0x000fe80000100a00 */
[----:B------:R-:W0:Y:S01]  /*b6ac0*/  LDSM.16.M88.4 R24, [R0+UR4+0x6400] ;  /* 0x006400040018783b */ /* 0x000e220008000200 */
[----:B------:R-:W-:Y:S02]  /*b6ad0*/  F2FP.F16.E4M3.UNPACK_B R38, R17 ;  /* 0x00000011ff26723e */ /* 0x000fe400020006ff */
[----:B------:R-:W-:Y:S01]  /*b6ae0*/  F2FP.F16.E4M3.UNPACK_B R39, R16 ;  /* 0x00000010ff27723e */ /* 0x000fe200020006ff */
[----:B------:R-:W-:Y:S04]  /*b6af0*/  STL.64 [R1+0x8bb0], R42 ;  /* 0x008bb02a01007387 */ /* 0x000fe80000100a00 */
[----:B------:R-:W-:Y:S01]  /*b6b00*/  STL.64 [R1+0x8ba8], R40 ;  /* 0x008ba82801007387 */ /* 0x000fe20000100a00 */
[----:B------:R-:W-:-:S02]  /*b6b10*/  IMAD.MOV.U32 R14, RZ, RZ, R32 ;  /* 0x000000ffff0e7224 */ /* 0x000fc400078e0020 */
[----:B------:R-:W-:Y:S01]  /*b6b20*/  IMAD.MOV.U32 R15, RZ, RZ, R33 ;  /* 0x000000ffff0f7224 */ /* 0x000fe200078e0021 */
[----:B0-----:R0:W-:Y:S01]  /*b6b30*/  STL.64 [R1+0x2aa0], R24 ;  /* 0x002aa01801007387 */ /* 0x0011e20000100a00 */
[----:B------:R-:W-:Y:S02]  /*b6b40*/  IMAD.MOV.U32 R16, RZ, RZ, R24 ;  /* 0x000000ffff107224 */ /* 0x000fe400078e0018 */
[----:B------:R-:W-:Y:S01]  /*b6b50*/  IMAD.MOV.U32 R17, RZ, RZ, R25 ;  /* 0x000000ffff117224 */ /* 0x000fe200078e0019 */
[----:B------:R1:W-:Y:S04]  /*b6b60*/  STL.64 [R1+0x2aa8], R26 ;  /* 0x002aa81a01007387 */ /* 0x0003e80000100a00 */
[----:B0-----:R-:W3:Y:S04]  /*b6b70*/  LDL.LU.64 R24, [R1+0x1ee0] ;  /* 0x001ee00001187983 */ /* 0x001ee80000300a00 */
[----:B-1----:R-:W3:Y:S01]  /*b6b80*/  LDL.LU.64 R26, [R1+0x1ee8] ;  /* 0x001ee800011a7983 */ /* 0x002ee20000300a00 */
[----:B------:R-:W-:-:S02]  /*b6b90*/  F2FP.F16.E4M3.UNPACK_B R36, R19 ;  /* 0x00000013ff24723e */ /* 0x000fc400020006ff */
[----:B------:R-:W-:Y:S01]  /*b6ba0*/  F2FP.F16.E4M3.UNPACK_B R37, R18 ;  /* 0x00000012ff25723e */ /* 0x000fe200020006ff */
[----:B--2---:R-:W-:Y:S01]  /*b6bb0*/  HMMA.16816.F32 R32, R28, R38, R8 ;  /* 0x000000261c20723c */ /* 0x004fe20000001808 */
        /* <DEDUP_REMOVED lines=10> */
[----:B----4-:R-:W-:Y:S03]  /*b6c60*/  HMMA.16816.F32 R40, R28, R36, R44 ;  /* 0x000000241c28723c */ /* 0x010fe6000000182c */
[----:B------:R-:W-:Y:S04]  /*b6c70*/  STL.64 [R1+0x8bf8], R38 ;  /* 0x008bf82601007387 */ /* 0x000fe80000100a00 */
[----:B------:R-:W-:Y:S01]  /*b6c80*/  STL.64 [R1+0x8bf0], R36 ;  /* 0x008bf02401007387 */ /* 0x000fe20000100a00 */
[----:B------:R-:W-:-:S02]  /*b6c90*/  F2FP.F16.E4M3.UNPACK_B R34, R21 ;  /* 0x00000015ff22723e */ /* 0x000fc400020006ff */
[----:B------:R-:W-:Y:S01]  /*b6ca0*/  F2FP.F16.E4M3.UNPACK_B R35, R20 ;  /* 0x00000014ff23723e */ /* 0x000fe200020006ff */
[----:B------:R-:W-:-:S12]  /*b6cb0*/  LDSM.16.M88.4 R44, [R0+UR4+0x7c00] ;  /* 0x007c0004002c783b */ /* 0x000fd80008000200 */
[----:B------:R-:W-:Y:S04]  /*b6cc0*/  STL.64 [R1+0x150], R40 ;  /* 0x0001502801007387 */ /* 0x000fe80000100a00 */
[----:B------:R-:W-:Y:S04]  /*b6cd0*/  STL.64 [R1+0x158], R42 ;  /* 0x0001582a01007387 */ /* 0x000fe80000100a00 */
[----:B------:R-:W0:Y:S04]  /*b6ce0*/  LDSM.16.M88.4 R40, [R0+UR4+0x6c00] ;  /* 0x006c00040028783b */ /* 0x000e280008000200 */
[----:B0-----:R-:W-:Y:S04]  /*b6cf0*/  STL.64 [R1+0x2ac0], R40 ;  /* 0x002ac02801007387 */ /* 0x001fe80000100a00 */
[----:B------:R-:W-:Y:S04]  /*b6d00*/  STL.64 [R1+0x2ac8], R42 ;  /* 0x002ac82a01007387 */ /* 0x000fe80000100a00 */
[----:B------:R-:W4:Y:S04]  /*b6d10*/  LDL.LU.64 R36, [R1+0x1ec0] ;  /* 0x001ec00001247983 */ /* 0x000f280000300a00 */
[----:B------:R-:W4:Y:S01]  /*b6d20*/  LDL.LU.64 R38, [R1+0x1ec8] ;  /* 0x001ec80001267983 */ /* 0x000f220000300a00 */
[----:B---3--:R-:W-:Y:S01]  /*b6d30*/  HMMA.16816.F32 R24, R28, R34, R24 ;  /* 0x000000221c18723c */ /* 0x008fe20000001818 */
[----:B------:R-:W-:-:S02]  /*b6d40*/  F2FP.F16.E4M3.UNPACK_B R32, R23 ;  /* 0x00000017ff20723e */ /* 0x000fc400020006ff */
[----:B------:R-:W-:-:S15]  /*b6d50*/  F2FP.F16.E4M3.UNPACK_B R33, R22 ;  /* 0x00000016ff21723e */ /* 0x000fde00020006ff */
[----:B------:R-:W-:-:S05]  /*b6d60*/  NOP ;  /* 0x0000000000007918 */ /* 0x000fca0000000000 */
[----:B------:R-:W-:Y:S04]  /*b6d70*/  STL.64 [R1+0x160], R24 ;  /* 0x0001601801007387 */ /* 0x000fe80000100a00 */
[----:B------:R-:W-:Y:S04]  /*b6d80*/  STL.64 [R1+0x168], R26 ;  /* 0x0001681a01007387 */ /* 0x000fe80000100a00 */
[----:B------:R-:W0:Y:S04]  /*b6d90*/  LDSM.16.M88.4 R24, [R0+UR4+0x7000] ;  /* 0x007000040018783b */ /* 0x000e280008000200 */
[----:B0-----:R-:W-:Y:S04]  /*b6da0*/  STL.64 [R1+0x2ad0], R24 ;  /* 0x002ad01801007387 */ /* 0x001fe80000100a00 */
[----:B------:R-:W-:Y:S04]  /*b6db0*/  STL.64 [R1+0x2ad8], R26 ;  /* 0x002ad81a01007387 */ /* 0x000fe80000100a00 */
[----:B------:R-:W-:Y:S04]  /*b6dc0*/  STL.64 [R1+0x8c08], R34 ;  /* 0x008c082201007387 */ /* 0x000fe80000100a00 */
[----:B------:R-:W-:Y:S01]  /*b6dd0*/  STL.64 [R1+0x8c00], R32 ;  /* 0x008c002001007387 */ /* 0x000fe20000100a00 */
[----:B------:R-:W-:-:S02]  /*b6de0*/  IMAD.MOV.U32 R22, RZ, RZ, R24 ;  /* 0x000000ffff167224 */ /* 0x000fc400078e0018 */
[----:B------:R-:W-:Y:S01]  /*b6df0*/  IMAD.MOV.U32 R23, RZ, RZ, R25 ;  /* 0x000000ffff177224 */ /* 0x000fe200078e0019 */
[----:B------:R-:W-:Y:S01]  /*b6e00*/  F2FP.F16.E4M3.UNPACK_B R2, R2 ;  /* 0x00000002ff02723e */ /* 0x000fe200020006ff */
[----:B--2---:R-:W-:-:S15]  /*b6e10*/  HMMA.16816.F32 R8, R28, R32, R8 ;  /* 0x000000201c08723c */ /* 0x004fde0000001808 */
[----:B------:R-:W-:-:S08]  /*b6e20*/  NOP ;  /* 0x0000000000007918 */ /* 0x000fd00000000000 */
[----:B------:R-:W-:Y:S04]  /*b6e30*/  STL.64 [R1+0x170], R8 ;  /* 0x0001700801007387 */ /* 0x000fe80000100a00 */
        /* <DEDUP_REMOVED lines=8> */
[----:B------:R-:W-:Y:S02]  /*b6ec0*/  IMAD.MOV.U32 R20, RZ, RZ, R40 ;  /* 0x000000ffff147224 */ /* 0x000fe400078e0028 */
[----:B------:R-:W-:Y:S01]  /*b6ed0*/  IMAD.MOV.U32 R21, RZ, RZ, R41 ;  /* 0x000000ffff157224 */ /* 0x000fe200078e0029 */
[----:B----4-:R-:W-:Y:S01]  /*b6ee0*/  HMMA.16816.F32 R32, R28, R2, R36 ;  /* 0x000000021c20723c */ /* 0x010fe20000001824 */
[----:B0-----:R-:W-:Y:S04]  /*b6ef0*/  STL.64 [R1+0x2af0], R8 ;  /* 0x002af00801007387 */ /* 0x001fe80000100a00 */
[----:B------:R0:W-:Y:S04]  /*b6f00*/  STL.64 [R1+0x2af8], R10 ;  /* 0x002af80a01007387 */ /* 0x0001e80000100a00 */
[----:B------:R-:W2:Y:S04]  /*b6f10*/  LDL.LU.64 R40, [R1+0x2020] ;  /* 0x0020200001287983 */ /* 0x000ea80000300a00 */
[----:B------:R-:W2:Y:S10]  /*b6f20*/  LDL.LU.64 R42, [R1+0x2028] ;  /* 0x00202800012a7983 */ /* 0x000eb40000300a00 */
[----:B------:R1:W-:Y:S04]  /*b6f30*/  STL.64 [R1+0x180], R32 ;  /* 0x0001802001007387 */ /* 0x0003e80000100a00 */
[----:B------:R-:W-:Y:S04]  /*b6f40*/  STL.64 [R1+0x188], R34 ;  /* 0x0001882201007387 */ /* 0x000fe80000100a00 */
[----:B------:R-:W3:Y:S04]  /*b6f50*/  LDL.LU.64 R36, [R1+0x2010] ;  /* 0x0020100001247983 */ /* 0x000ee80000300a00 */
[----:B------:R-:W3:Y:S01]  /*b6f60*/  LDL.LU.64 R38, [R1+0x2018] ;  /* 0x0020180001267983 */ /* 0x000ee20000300a00 */
[----:B0-----:R-:W-:-:S03]  /*b6f70*/  F2FP.F16.E4M3.UNPACK_B R11, R4 ;  /* 0x00000004ff0b723e */ /* 0x001fc600020006ff */
[----:B------:R-:W4:Y:S01]  /*b6f80*/  LDL.LU R58, [R1+0x10a0] ;  /* 0x0010a000013a7983 */ /* 0x000f220000300800 */
[----:B------:R-:W-:Y:S01]  /*b6f90*/  F2FP.F16.E4M3.UNPACK_B R10, R5 ;  /* 0x00000005ff0a723e */ /* 0x000fe200020006ff */
[----:B------:R-:W-:Y:S02]  /*b6fa0*/  IMAD.MOV.U32 R27, RZ, RZ, R9 ;  /* 0x000000ffff1b7224 */ /* 0x000fe400078e0009 */
[----:B------:R-:W4:Y:S01]  /*b6fb0*/  LDL.LU R4, [R1+0x109c] ;  /* 0x00109c0001047983 */ /* 0x000f220000300800 */
[----:B------:R-:W-:-:S03]  /*b6fc0*/  F2FP.F16.E4M3.UNPACK_B R9, R6 ;  /* 0x00000006ff09723e */ /* 0x000fc600020006ff */
[----:B------:R-:W4:Y:S04]  /*b6fd0*/  LDL.LU R60, [R1+0x10b0] ;  /* 0x0010b000013c7983 */ /* 0x000f280000300800 */
[----:B------:R-:W4:Y:S04]  /*b6fe0*/  LDL.LU R5, [R1+0x10ac] ;  /* 0x0010ac0001057983 */ /* 0x000f280000300800 */
[----:B------:R-:W4:Y:S04]  /*b6ff0*/  LDL.LU R61, [R1+0x18f0] ;  /* 0x0018f000013d7983 */ /* 0x000f280000300800 */
[----:B------:R-:W4:Y:S04]  /*b7000*/  LDL.LU R6, [R1+0x10b8] ;  /* 0x0010b80001067983 */ /* 0x000f280000300800 */
[----:B------:R0:W-:Y:S04]  /*b7010*/  STL.64 [R1+0x2b00], R44 ;  /* 0x002b002c01007387 */ /* 0x0001e80000100a00 */
[----:B------:R0:W-:Y:S04]  /*b7020*/  STL.64 [R1+0x2b08], R46 ;  /* 0x002b082e01007387 */ /* 0x0001e80000100a00 */
[----:B------:R-:W4:Y:S04]  /*b7030*/  LDL.LU.64 R48, [R1+0x1eb0] ;  /* 0x001eb00001307983 */ /* 0x000f280000300a00 */
[----:B------:R-:W4:Y:S01]  /*b7040*/  LDL.LU.64 R50, [R1+0x1eb8] ;  /* 0x001eb80001327983 */ /* 0x000f220000300a00 */
[----:B------:R-:W-:Y:S01]  /*b7050*/  IMAD.MOV.U32 R26, RZ, RZ, R8 ;  /* 0x000000ffff1a7224 */ /* 0x000fe200078e0008 */
[----:B------:R-:W-:Y:S01]  /*b7060*/  F2FP.F16.E4M3.UNPACK_B R8, R7 ;  /* 0x00000007ff08723e */ /* 0x000fe200020006ff */
[----:B-1----:R-:W-:-:S02]  /*b7070*/  IMAD.MOV.U32 R32, RZ, RZ, R44 ;  /* 0x000000ffff207224 */ /* 0x002fc400078e002c */
[----:B------:R-:W-:Y:S02]  /*b7080*/  IMAD.MOV.U32 R0, RZ, RZ, R45 ;  /* 0x000000ffff007224 */ /* 0x000fe400078e002d */
[----:B0-----:R-:W4:Y:S04]  /*b7090*/  LDL.LU.64 R44, [R1+0x1ea0] ;  /* 0x001ea000012c7983 */ /* 0x001f280000300a00 */
[----:B------:R-:W4:Y:S01]  /*b70a0*/  LDL.LU.64 R46, [R1+0x1ea8] ;  /* 0x001ea800012e7983 */ /* 0x000f220000300a00 */
[----:B------:R-:W-:Y:S02]  /*b70b0*/  F2FP.F16.E4M3.UNPACK_B R12, R12 ;  /* 0x0000000cff0c723e */ /* 0x000fe400020006ff */
[----:B------:R-:W-:Y:S01]  /*b70c0*/  F2FP.F16.E4M3.UNPACK_B R13, R13 ;  /* 0x0000000dff0d723e */ /* 0x000fe200020006ff */
[C---:B--2---:R-:W-:Y:S06]  /*b70d0*/  HMMA.16816.F32 R40, R28.reuse, R8, R40 ;  /* 0x000000081c28723c */ /* 0x044fec0000001828 */
[----:B---3--:R-:W-:-:S15]  /*b70e0*/  HMMA.16816.F32 R36, R28, R10, R36 ;  /* 0x0000000a1c24723c */ /* 0x008fde0000001824 */
[----:B------:R-:W-:-:S02]  /*b70f0*/  NOP ;  /* 0x0000000000007918 */ /* 0x000fc40000000000 */
[----:B------:R0:W-:Y:S04]  /*b7100*/  STL.64 [R1+0x190], R40 ;  /* 0x0001902801007387 */ /* 0x0001e80000100a00 */
[----:B------:R1:W-:Y:S04]  /*b7110*/  STL.64 [R1+0x198], R42 ;  /* 0x0001982a01007387 */ /* 0x0003e80000100a00 */
[----:B------:R-:W2:Y:S04]  /*b7120*/  LDL.LU R59, [R1+0x1914] ;  /* 0x00191400013b7983 */ /* 0x000ea80000300800 */
[----:B------:R-:W2:Y:S04]  /*b7130*/  LDL.LU R7, [R1+0x1910] ;  /* 0x0019100001077983 */ /* 0x000ea80000300800 */
[----:B0-----:R-:W3:Y:S04]  /*b7140*/  LDL.LU.64 R40, [R1+0x1e90] ;  /* 0x001e900001287983 */ /* 0x001ee80000300a00 */
[----:B-1----:R-:W3:Y:S04]  /*b7150*/  LDL.LU.64 R42, [R1+0x1e98] ;  /* 0x001e9800012a7983 */ /* 0x002ee80000300a00 */
[----:B------:R0:W-:Y:S04]  /*b7160*/  STL.64 [R1+0x1a0], R36 ;  /* 0x0001a02401007387 */ /* 0x0001e80000100a00 */
[----:B------:R1:W-:Y:S04]  /*b7170*/  STL.64 [R1+0x1a8], R38 ;  /* 0x0001a82601007387 */ /* 0x0003e80000100a00 */
[----:B0-----:R-:W2:Y:S04]  /*b7180*/  LDL.LU.64 R36, [R1+0x1e80] ;  /* 0x001e800001247983 */ /* 0x001ea80000300a00 */
[----:B-1----:R-:W2:Y:S04]  /*b7190*/  LDL.LU.64 R38, [R1+0x1e88] ;  /* 0x001e880001267983 */ /* 0x002ea80000300a00 */
[----:B------:R-:W-:Y:S04]  /*b71a0*/  STL.64 [R1+0x8b90], R10 ;  /* 0x008b900a01007387 */ /* 0x000fe80000100a00 */
[----:B------:R4:W-:Y:S02]  /*b71b0*/  STL.64 [R1+0x8b88], R8 ;  /* 0x008b880801007387 */ /* 0x0009e40000100a00 */
[----:B----4-:R-:W-:-:S15]  /*b71c0*/  HMMA.16816.F32 R8, R28, R12, R48 ;  /* 0x0000000c1c08723c */ /* 0x010fde0000001830 */
[----:B------:R-:W-:-:S08]  /*b71d0*/  NOP ;  /* 0x0000000000007918 */ /* 0x000fd00000000000 */
[----:B------:R0:W-:Y:S04]  /*b71e0*/  STL.64 [R1+0x1b0], R8 ;  /* 0x0001b00801007387 */ /* 0x0001e80000100a00 */
[----:B------:R1:W-:Y:S04]  /*b71f0*/  STL.64 [R1+0x1b8], R10 ;  /* 0x0001b80a01007387 */ /* 0x0003e80000100a00 */
[----:B0-----:R-:W4:Y:S04]  /*b7200*/  LDL.LU.64 R8, [R1+0x1e70] ;  /* 0x001e700001087983 */ /* 0x001f280000300a00 */
[----:B-1----:R-:W4:Y:S01]  /*b7210*/  LDL.LU.64 R10, [R1+0x1e78] ;  /* 0x001e7800010a7983 */ /* 0x002f220000300a00 */
[----:B------:R-:W-:-:S02]  /*b7220*/  F2FP.F16.E4M3.UNPACK_B R14, R14 ;  /* 0x0000000eff0e723e */ /* 0x000fc400020006ff */
[----:B------:R-:W-:Y:S02]  /*b7230*/  F2FP.F16.E4M3.UNPACK_B R15, R15 ;  /* 0x0000000fff0f723e */ /* 0x000fe400020006ff */
[----:B------:R-:W-:Y:S02]  /*b7240*/  F2FP.F16.E4M3.UNPACK_B R16, R16 ;  /* 0x00000010ff10723e */ /* 0x000fe400020006ff */
[----:B------:R-:W-:Y:S01]  /*b7250*/  F2FP.F16.E4M3.UNPACK_B R17, R17 ;  /* 0x00000011ff11723e */ /* 0x000fe200020006ff */
[----:B------:R-:W-:Y:S02]  /*b7260*/  STL.64 [R1+0x8b80], R14 ;  /* 0x008b800e01007387 */ /* 0x000fe40000100a00 */
[----:B------:R-:W-:Y:S02]  /*b7270*/  HMMA.16816.F32 R44, R28, R14, R44 ;  /* 0x0000000e1c2c723c */ /* 0x000fe4000000182c */
[----:B------:R3:W-:Y:S01]  /*b7280*/  STL.64 [R1+0x8b78], R12 ;  /* 0x008b780c01007387 */ /* 0x0007e20000100a00 */
[----:B------:R-:W-:-:S02]  /*b7290*/  F2FP.F16.E4M3.UNPACK_B R18, R18 ;  /* 0x00000012ff12723e */ /* 0x000fc400020006ff */
[----:B------:R-:W-:Y:S02]  /*b72a0*/  F2FP.F16.E4M3.UNPACK_B R19, R19 ;  /* 0x00000013ff13723e */ /* 0x000fe400020006ff */
[----:B------:R-:W-:Y:S02]  /*b72b0*/  F2FP.F16.E4M3.UNPACK_B R20, R20 ;  /* 0x00000014ff14723e */ /* 0x000fe400020006ff */
[----:B------:R-:W-:-:S14]  /*b72c0*/  F2FP.F16.E4M3.UNPACK_B R21, R21 ;  /* 0x00000015ff15723e */ /* 0x000fdc00020006ff */
[----:B------:R-:W-:Y:S04]  /*b72d0*/  STL.64 [R1+0x1c0], R44 ;  /* 0x0001c02c01007387 */ /* 0x000fe80000100a00 */
[----:B------:R-:W-:Y:S01]  /*b72e0*/  STL.64 [R1+0x1c8], R46 ;  /* 0x0001c82e01007387 */ /* 0x000fe20000100a00 */
[----:B------:R-:W-:Y:S02]  /*b72f0*/  IMAD R5, R5, 0x100, R60 ;  /* 0x0000010005057824 */ /* 0x000fe400078e023c */
[----:B------:R-:W-:Y:S01]  /*b7300*/  IMAD R6, R6, 0x100, R61 ;  /* 0x0000010006067824 */ /* 0x000fe200078e023d */
[----:B---3--:R-:W-:-:S15]  /*b7310*/  HMMA.16816.F32 R12, R28, R16, R40 ;  /* 0x000000101c0c723c */ /* 0x008fde0000001828 */
[----:B------:R-:W-:-:S08]  /*b7320*/  NOP ;  /* 0x0000000000007918 */ /* 0x000fd00000000000 */
[----:B------:R-:W-:Y:S04]  /*b7330*/  STL.64 [R1+0x1d0], R12 ;  /* 0x0001d00c01007387 */ /* 0x000fe80000100a00 */
[----:B------:R2:W-:Y:S02]  /*b7340*/  STL.64 [R1+0x1d8], R14 ;  /* 0x0001d80e01007387 */ /* 0x0005e40000100a00 */
[C---:B--2---:R-:W-:Y:S06]  /*b7350*/  HMMA.16816.F32 R12, R28.reuse, R18, R36 ;  /* 0x000000121c0c723c */ /* 0x044fec0000001824 */
[----:B------:R-:W-:Y:S04]  /*b7360*/  STL.64 [R1+0x8c18], R18 ;  /* 0x008c181201007387 */ /* 0x000fe80000100a00 */
[----:B------:R0:W-:Y:S01]  /*b7370*/  STL.64 [R1+0x8c10], R16 ;  /* 0x008c101001007387 */ /* 0x0001e20000100a00 */
[----:B----4-:R-:W-:-:S12]  /*b7380*/  HMMA.16816.F32 R8, R28, R20, R8 ;  /* 0x000000141c08723c */ /* 0x010fd80000001808 */
[----:B------:R1:W-:Y:S04]  /*b7390*/  STL.64 [R1+0x1e0], R12 ;  /* 0x0001e00c01007387 */ /* 0x0003e80000100a00 */
[----:B------:R2:W-:Y:S04]  /*b73a0*/  STL.64 [R1+0x1e8], R14 ;  /* 0x0001e80e01007387 */ /* 0x0005e80000100a00 */
[----:B0-----:R-:W3:Y:S04]  /*b73b0*/  LDL.LU.64 R16, [R1+0x1e60] ;  /* 0x001e600001107983 */ /* 0x001ee80000300a00 */
[----:B------:R-:W3:Y:S04]  /*b73c0*/  LDL.LU.64 R18, [R1+0x1e68] ;  /* 0x001e680001127983 */ /* 0x000ee80000300a00 */
[----:B------:R-:W-:Y:S04]  /*b73d0*/  STL.64 [R1+0x1f0], R8 ;  /* 0x0001f00801007387 */ /* 0x000fe80000100a00 */
[----:B------:R0:W-:Y:S04]  /*b73e0*/  STL.64 [R1+0x1f8], R10 ;  /* 0x0001f80a01007387 */ /* 0x0001e80000100a00 */
[----:B------:R-:W4:Y:S04]  /*b73f0*/  LDL.64 R60, [R1] ;  /* 0x00000000013c7983 */ /* 0x000f280000100a00 */
[----:B-1----:R-:W4:Y:S04]  /*b7400*/  LDL.LU.64 R12, [R1+0x2050] ;  /* 0x00205000010c7983 */ /* 0x002f280000300a00 */
[----:B--2---:R-:W4:Y:S04]  /*b7410*/  LDL.LU.64 R14, [R1+0x2058] ;  /* 0x00205800010e7983 */ /* 0x004f280000300a00 */
[----:B------:R-:W2:Y:S04]  /*b7420*/  LDL R34, [R1+0x20] ;  /* 0x0000200001227983 */ /* 0x000ea80000100800 */
[----:B------:R-:W2:Y:S04]  /*b7430*/  LDL R35, [R1+0x24] ;  /* 0x0000240001237983 */ /* 0x000ea80000100800 */
[----:B------:R-:W4:Y:S04]  /*b7440*/  LDL R52, [R1+0x10] ;  /* 0x0000100001347983 */ /* 0x000f280000100800 */
[----:B------:R-:W4:Y:S04]  /*b7450*/  LDL R53, [R1+0x14] ;  /* 0x0000140001357983 */ /* 0x000f280000100800 */
[----:B0-----:R-:W4:Y:S04]  /*b7460*/  LDL R10, [R1+0x18] ;  /* 0x00001800010a7983 */ /* 0x001f280000100800 */
[----:B------:R-:W4:Y:S01]  /*b7470*/  LDL R11, [R1+0x1c] ;  /* 0x00001c00010b7983 */ /* 0x000f220000100800 */
[----:B------:R-:W-:-:S02]  /*b7480*/  F2FP.F16.E4M3.UNPACK_B R22, R22 ;  /* 0x00000016ff16723e */ /* 0x000fc400020006ff */
[----:B------:R-:W-:Y:S01]  /*b7490*/  F2FP.F16.E4M3.UNPACK_B R23, R23 ;  /* 0x00000017ff17723e */ /* 0x000fe200020006ff */
[----:B--2---:R-:W-:Y:S04]  /*b74a0*/  STL.64 [R1+0x8c20], R34 ;  /* 0x008c202201007387 */ /* 0x004fe80000100a00 */
[----:B------:R-:W2:Y:S04]  /*b74b0*/  LDL R54, [R1+0x8] ;  /* 0x0000080001367983 */ /* 0x000ea80000100800 */
[----:B------:R-:W2:Y:S01]  /*b74c0*/  LDL R55, [R1+0xc] ;  /* 0x00000c0001377983 */ /* 0x000ea20000100800 */
[----:B---3--:R-:W-:Y:S01]  /*b74d0*/  HMMA.16816.F32 R16, R28, R22, R16 ;  /* 0x000000161c10723c */ /* 0x008fe20000001810 */
[----:B------:R-:W-:-:S02]  /*b74e0*/  F2FP.F16.E4M3.UNPACK_B R24, R24 ;  /* 0x00000018ff18723e */ /* 0x000fc400020006ff */
[----:B------:R-:W-:-:S07]  /*b74f0*/  F2FP.F16.E4M3.UNPACK_B R25, R25 ;  /* 0x00000019ff19723e */ /* 0x000fce00020006ff */
[----:B----4-:R-:W-:Y:S01]  /*b7500*/  HMMA.16816.F32 R12, R28, R24, R12 ;  /* 0x000000181c0c723c */ /* 0x010fe2000000180c */
[----:B------:R-:W-:Y:S01]  /*b7510*/  F2FP.F16.E4M3.UNPACK_B R8, R32 ;  /* 0x00000020ff08723e */ /* 0x000fe200020006ff */
[----:B--2---:R-:W-:Y:S04]  /*b7520*/  STL.64 [R1+0x8c30], R54 ;  /* 0x008c303601007387 */ /* 0x004fe80000100a00 */
[----:B------:R0:W-:Y:S07]  /*b7530*/  STL.64 [R1+0x8c28], R52 ;  /* 0x008c283401007387 */ /* 0x0001ee0000100a00 */
[----:B------:R1:W-:Y:S04]  /*b7540*/  STL.64 [R1+0x200], R16 ;  /* 0x0002001001007387 */ /* 0x0003e80000100a00 */
[----:B------:R2:W-:Y:S04]  /*b7550*/  STL.64 [R1+0x208], R18 ;  /* 0x0002081201007387 */ /* 0x0005e80000100a00 */
[----:B0-----:R-:W3:Y:S04]  /*b7560*/  LDL.LU.64 R52, [R1+0x2040] ;  /* 0x0020400001347983 */ /* 0x001ee80000300a00 */
[----:B------:R-:W3:Y:S04]  /*b7570*/  LDL.LU.64 R54, [R1+0x2048] ;  /* 0x0020480001367983 */ /* 0x000ee80000300a00 */
[----:B------:R0:W-:Y:S04]  /*b7580*/  STL.64 [R1+0x850], R12 ;  /* 0x0008500c01007387 */ /* 0x0001e80000100a00 */
[----:B------:R4:W-:Y:S04]  /*b7590*/  STL.64 [R1+0x858], R14 ;  /* 0x0008580e01007387 */ /* 0x0009e80000100a00 */
[----:B------:R-:W3:Y:S04]  /*b75a0*/  LDL.LU.64 R32, [R1+0x1e50] ;  /* 0x001e500001207983 */ /* 0x000ee80000300a00 */
[----:B------:R-:W3:Y:S01]  /*b75b0*/  LDL.LU.64 R34, [R1+0x1e58] ;  /* 0x001e580001227983 */ /* 0x000ee20000300a00 */
[----:B------:R-:W-:-:S02]  /*b75c0*/  F2FP.F16.E4M3.UNPACK_B R26, R26 ;  /* 0x0000001aff1a723e */ /* 0x000fc400020006ff */
[----:B------:R-:W-:Y:S01]  /*b75d0*/  F2FP.F16.E4M3.UNPACK_B R27, R27 ;  /* 0x0000001bff1b723e */ /* 0x000fe200020006ff */
[----:B-1----:R-:W3:Y:S01]  /*b75e0*/  LDL.LU.64 R16, [R1+0x1e40] ;  /* 0x001e400001107983 */ /* 0x002ee20000300a00 */
[----:B------:R-:W-:-:S03]  /*b75f0*/  F2FP.F16.E4M3.UNPACK_B R9, R0 ;  /* 0x00000000ff09723e */ /* 0x000fc600020006ff */
[----:B------:R-:W-:Y:S04]  /*b7600*/  STL [R1+0x28], R8 ;  /* 0x0000280801007387 */ /* 0x000fe80000100800 */
[----:B--2---:R-:W2:Y:S04]  /*b7610*/  LDL.LU.64 R18, [R1+0x1e48] ;  /* 0x001e480001127983 */ /* 0x004ea80000300a00 */
[----:B------:R-:W-:Y:S04]  /*b7620*/  STL [R1+0x2c], R9 ;  /* 0x00002c0901007387 */ /* 0x000fe80000100800 */
[----:B------:R-:W2:Y:S04]  /*b7630*/  LDL.LU.64 R36, [R1+0x1e30] ;  /* 0x001e300001247983 */ /* 0x000ea80000300a00 */
[----:B------:R-:W2:Y:S04]  /*b7640*/  LDL.LU.64 R38, [R1+0x1e38] ;  /* 0x001e380001267983 */ /* 0x000ea80000300a00 */
[----:B0-----:R-:W2:Y:S01]  /*b7650*/  LDL.LU.64 R12, [R1+0x1e20] ;  /* 0x001e2000010c7983 */ /* 0x001ea20000300a00 */
[----:B------:R-:W-:-:S03]  /*b7660*/  IMAD R4, R4, 0x100, R58 ;  /* 0x0000010004047824 */ /* 0x000fc600078e023a */
[----:B----4-:R-:W4:Y:S01]  /*b7670*/  LDL.LU.64 R14, [R1+0x1e28] ;  /* 0x001e2800010e7983 */ /* 0x010f220000300a00 */
[----:B------:R-:W-:-:S03]  /*b7680*/  IMAD R7, R7, 0x100, R59 ;  /* 0x0000010007077824 */ /* 0x000fc600078e023b */
[----:B------:R-:W4:Y:S04]  /*b7690*/  LDL.LU.64 R48, [R1+0x1e10] ;  /* 0x001e100001307983 */ /* 0x000f280000300a00 */
[----:B------:R-:W4:Y:S04]  /*b76a0*/  LDL.LU.64 R50, [R1+0x1e18] ;  /* 0x001e180001327983 */ /* 0x000f280000300a00 */
[----:B------:R-:W4:Y:S04]  /*b76b0*/  LDL.LU.64 R56, [R1+0x2730] ;  /* 0x0027300001387983 */ /* 0x000f280000300a00 */
[----:B------:R-:W4:Y:S04]  /*b76c0*/  LDL.LU.64 R58, [R1+0x2738] ;  /* 0x00273800013a7983 */ /* 0x000f280000300a00 */
[----:B------:R-:W4:Y:S04]  /*b76d0*/  LDL.LU.64 R44, [R1+0x2710] ;  /* 0x00271000012c7983 */ /* 0x000f280000300a00 */
[----:B------:R-:W4:Y:S04]  /*b76e0*/  LDL.LU.64 R46, [R1+0x2718] ;  /* 0x00271800012e7983 */ /* 0x000f280000300a00 */
[----:B------:R-:W4:Y:S04]  /*b76f0*/  LDL.LU.64 R40, [R1+0x2700] ;  /* 0x0027000001287983 */ /* 0x000f280000300a00 */
[----:B------:R-:W4:Y:S01]  /*b7700*/  LDL.LU.64 R42, [R1+0x2708] ;  /* 0x00270800012a7983 */ /* 0x000f220000300a00 */
[C---:B---3--:R-:W-:Y:S06]  /*b7710*/  HMMA.16816.F32 R52, R28.reuse, R26, R52 ;  /* 0x0000001a1c34723c */ /* 0x048fec0000001834 */
[----:B------:R-:W-:-:S15]  /*b7720*/  HMMA.16816.F32 R28, R28, R8, R32 ;  /* 0x000000081c1c723c */ /* 0x000fde0000001820 */
[----:B------:R-:W-:-:S02]  /*b7730*/  NOP ;  /* 0x0000000000007918 */ /* 0x000fc40000000000 */
[----:B------:R-:W-:Y:S04]  /*b7740*/  STL.64 [R1+0x840], R52 ;  /* 0x0008403401007387 */ /* 0x000fe80000100a00 */
[----:B------:R0:W-:Y:S04]  /*b7750*/  STL.64 [R1+0x848], R54 ;  /* 0x0008483601007387 */ /* 0x0001e80000100a00 */
[----:B0-----:R-:W3:Y:S04]  /*b7760*/  LDL.LU.64 R54, [R1+0x8c30] ;  /* 0x008c300001367983 */ /* 0x001ee80000300a00 */
[----:B------:R-:W3:Y:S04]  /*b7770*/  LDL.LU.64 R52, [R1+0x8c28] ;  /* 0x008c280001347983 */ /* 0x000ee80000300a00 */
[----:B------:R-:W-:Y:S04]  /*b7780*/  STL [R1+0x8b70], R27 ;  /* 0x008b701b01007387 */ /* 0x000fe80000100800 */
[----:B------:R-:W3:Y:S01]  /*b7790*/  LDL.LU.64 R34, [R1+0x8c20] ;  /* 0x008c200001227983 */ /* 0x000ee20000300a00 */
[----:B------:R-:W-:-:S02]  /*b77a0*/  F2FP.F16.E4M3.UNPACK_B R4, R4 ;  /* 0x00000004ff04723e */ /* 0x000fc400020006ff */
[----:B------:R-:W-:Y:S02]  /*b77b0*/  F2FP.F16.E4M3.UNPACK_B R5, R5 ;  /* 0x00000005ff05723e */ /* 0x000fe400020006ff */
[----:B------:R-:W-:Y:S02]  /*b77c0*/  F2FP.F16.E4M3.UNPACK_B R6, R6 ;  /* 0x00000006ff06723e */ /* 0x000fe400020006ff */
[----:B------:R-:W-:-:S07]  /*b77d0*/  F2FP.F16.E4M3.UNPACK_B R7, R7 ;  /* 0x00000007ff07723e */ /* 0x000fce00020006ff */
[C---:B--2---:R-:W-:Y:S01]  /*b77e0*/  HMMA.16816.F32 R8, R4.reuse, R10, R36 ;  /* 0x0000000a0408723c */ /* 0x044fe20000001824 */
[----:B------:R0:W-:Y:S04]  /*b77f0*/  STL.64 [R1+0x7d0], R28 ;  /* 0x0007d01c01007387 */ /* 0x0001e80000100a00 */
[----:B------:R1:W-:Y:S01]  /*b7800*/  STL.64 [R1+0x7d8], R30 ;  /* 0x0007d81e01007387 */ /* 0x0003e20000100a00 */
[----:B----4-:R-:W-:Y:S03]  /*b7810*/  HMMA.16816.F32 R56, R4, R60, R56 ;  /* 0x0000003c0438723c */ /* 0x010fe60000001838 */
[----:B0-----:R-:W2:Y:S04]  /*b7820*/  LDL.LU.64 R28, [R1+0x2720] ;  /* 0x00272000011c7983 */ /* 0x001ea80000300a00 */
[----:B-1----:R-:W2:Y:S01]  /*b7830*/  LDL.LU.64 R30, [R1+0x2728] ;  /* 0x00272800011e7983 */ /* 0x002ea20000300a00 */
[----:B------:R-:W-:-:S02]  /*b7840*/  IMAD.MOV.U32 R27, RZ, RZ, R60 ;  /* 0x000000ffff1b7224 */ /* 0x000fc400078e003c */
[----:B------:R-:W-:Y:S01]  /*b7850*/  IMAD.MOV.U32 R0, RZ, RZ, R61 ;  /* 0x000000ffff007224 */ /* 0x000fe200078e003d */
[C---:B---3--:R-:W-:Y:S01]  /*b7860*/  HMMA.16816.F32 R32, R4.reuse, R34, R16 ;  /* 0x000000220420723c */ /* 0x048fe20000001810 */
[----:B------:R-:W3:Y:S04]  /*b7870*/  LDL.LU.64 R18, [R1+0x8c18] ;  /* 0x008c180001127983 */ /* 0x000ee80000300a00 */
[----:B------:R-:W4:Y:S01]  /*b7880*/  LDL.LU.64 R16, [R1+0x8c10] ;  /* 0x008c100001107983 */ /* 0x000f220000300a00 */
[C---:B------:R-:W-:Y:S06]  /*b7890*/  HMMA.16816.F32 R12, R4.reuse, R52, R12 ;  /* 0x00000034040c723c */ /* 0x040fec000000180c */
[C---:B------:R-:W-:Y:S11]  /*b78a0*/  HMMA.16816.F32 R52, R4.reuse, R54, R48 ;  /* 0x000000360434723c */ /* 0x040ff60000001830 */
[----:B------:R-:W-:Y:S04]  /*b78b0*/  STL.64 [R1+0x7c0], R32 ;  /* 0x0007c02001007387 */ /* 0x000fe80000100a00 */
[----:B------:R0:W-:Y:S04]  /*b78c0*/  STL.64 [R1+0x7c8], R34 ;  /* 0x0007c82201007387 */ /* 0x0001e80000100a00 */
[----:B0-----:R-:W3:Y:S04]  /*b78d0*/  LDL.LU.64 R34, [R1+0x8c08] ;  /* 0x008c080001227983 */ /* 0x001ee80000300a00 */
[----:B------:R-:W4:Y:S04]  /*b78e0*/  LDL.LU.64 R32, [R1+0x8c00] ;  /* 0x008c000001207983 */ /* 0x000f280000300a00 */
[----:B------:R-:W3:Y:S04]  /*b78f0*/  LDL.LU.64 R38, [R1+0x8bf8] ;  /* 0x008bf80001267983 */ /* 0x000ee80000300a00 */
[----:B------:R-:W4:Y:S04]  /*b7900*/  LDL.LU.64 R36, [R1+0x8bf0] ;  /* 0x008bf00001247983 */ /* 0x000f280000300a00 */
[----:B------:R0:W-:Y:S04]  /*b7910*/  STL.64 [R1+0x7b0], R8 ;  /* 0x0007b00801007387 */ /* 0x0001e80000100a00 */
[----:B------:R1:W-:Y:S04]  /*b7920*/  STL.64 [R1+0x7b8], R10 ;  /* 0x0007b80a01007387 */ /* 0x0003e80000100a00 */
[----:B0-----:R-:W3:Y:S04]  /*b7930*/  LDL.LU.64 R8, [R1+0x26f0] ;  /* 0x0026f00001087983 */ /* 0x001ee80000300a00 */
[----:B-1----:R-:W3:Y:S04]  /*b7940*/  LDL.LU.64 R10, [R1+0x26f8] ;  /* 0x0026f800010a7983 */ /* 0x002ee80000300a00 */
[----:B------:R0:W-:Y:S04]  /*b7950*/  STL.64 [R1+0x7a0], R12 ;  /* 0x0007a00c01007387 */ /* 0x0001e80000100a00 */
[----:B------:R1:W-:Y:S04]  /*b7960*/  STL.64 [R1+0x7a8], R14 ;  /* 0x0007a80e01007387 */ /* 0x0003e80000100a00 */
[----:B0-----:R-:W4:Y:S04]  /*b7970*/  LDL.LU.64 R12, [R1+0x26e0] ;  /* 0x0026e000010c7983 */ /* 0x001f280000300a00 */
[----:B-1----:R-:W4:Y:S04]  /*b7980*/  LDL.LU.64 R14, [R1+0x26e8] ;  /* 0x0026e800010e7983 */ /* 0x002f280000300a00 */
[----:B------:R-:W4:Y:S04]  /*b7990*/  LDL.LU.64 R50, [R1+0x8be8] ;  /* 0x008be80001327983 */ /* 0x000f280000300a00 */
[----:B------:R-:W4:Y:S04]  /*b79a0*/  LDL.LU.64 R48, [R1+0x8be0] ;  /* 0x008be00001307983 */ /* 0x000f280000300a00 */
[----:B------:R-:W-:Y:S04]  /*b79b0*/  STL.64 [R1+0x790], R52 ;  /* 0x0007903401007387 */ /* 0x000fe80000100a00 */
[----:B------:R0:W-:Y:S04]  /*b79c0*/  STL.64 [R1+0x798], R54 ;  /* 0x0007983601007387 */ /* 0x0001e80000100a00 */
[----:B0-----:R-:W3:Y:S04]  /*b79d0*/  LDL.LU.64 R54, [R1+0x8bd8] ;  /* 0x008bd80001367983 */ /* 0x001ee80000300a00 */
[----:B------:R-:W4:Y:S04]  /*b79e0*/  LDL.LU.64 R52, [R1+0x8bd0] ;  /* 0x008bd00001347983 */ /* 0x000f280000300a00 */
[----:B------:R-:W-:Y:S04]  /*b79f0*/  STL.64 [R1+0x780], R56 ;  /* 0x0007803801007387 */ /* 0x000fe80000100a00 */
[----:B------:R0:W-:Y:S04]  /*b7a00*/  STL.64 [R1+0x788], R58 ;  /* 0x0007883a01007387 */ /* 0x0001e80000100a00 */
[----:B0-----:R-:W3:Y:S04]  /*b7a10*/  LDL.LU.64 R58, [R1+0x8bc8] ;  /* 0x008bc800013a7983 */ /* 0x001ee80000300a00 */
[----:B------:R-:W4:Y:S04]  /*b7a20*/  LDL.LU.64 R56, [R1+0x8bc0] ;  /* 0x008bc00001387983 */ /* 0x000f280000300a00 */
[----:B------:R-:W2:Y:S02]  /*b7a30*/  LDL.LU.64 R60, [R1+0x8bb8] ;  /* 0x008bb800013c7983 */ /* 0x000ea40000300a00 */
[C---:B--2---:R-:W-:Y:S06]  /*b7a40*/  HMMA.16816.F32 R28, R4.reuse, R60, R28 ;  /* 0x0000003c041c723c */ /* 0x044fec000000181c */
[----:B---3--:R-:W-:-:S15]  /*b7a50*/  HMMA.16816.F32 R44, R4, R58, R44 ;  /* 0x0000003a042c723c */ /* 0x008fde000000182c */
[----:B------:R-:W-:-:S02]  /*b7a60*/  NOP ;  /* 0x0000000000007918 */ /* 0x000fc40000000000 */
[----:B------:R-:W-:Y:S04]  /*b7a70*/  STL.64 [R1+0x770], R28 ;  /* 0x0007701c01007387 */ /* 0x000fe80000100a00 */
[----:B------:R4:W-:Y:S02]  /*b7a80*/  STL.64 [R1+0x778], R30 ;  /* 0x0007781e01007387 */ /* 0x0009e40000100a00 */
[C---:B----4-:R-:W-:Y:S02]  /*b7a90*/  HMMA.16816.F32 R28, R4.reuse, R56, R40 ;  /* 0x00000038041c723c */ /* 0x050fe40000001828 */
[----:B------:R-:W2:Y:S04]  /*b7aa0*/  LDL.LU.64 R40, [R1+0x26d0] ;  /* 0x0026d00001287983 */ /* 0x000ea80000300a00 */
[----:B------:R0:W-:Y:S04]  /*b7ab0*/  STL.64 [R1+0x760], R44 ;  /* 0x0007602c01007387 */ /* 0x0001e80000100a00 */
[----:B------:R1:W-:Y:S04]  /*b7ac0*/  STL.64 [R1+0x768], R46 ;  /* 0x0007682e01007387 */ /* 0x0003e80000100a00 */
[----:B------:R-:W2:Y:S09]  /*b7ad0*/  LDL.LU.64 R42, [R1+0x26d8] ;  /* 0x0026d800012a7983 */ /* 0x000eb20000300a00 */
[----:B------:R-:W-:Y:S04]  /*b7ae0*/  STL.64 [R1+0x750], R28 ;  /* 0x0007501c01007387 */ /* 0x000fe80000100a00 */
[----:B------:R3:W-:Y:S04]  /*b7af0*/  STL.64 [R1+0x758], R30 ;  /* 0x0007581e01007387 */ /* 0x0007e80000100a00 */
[----:B0-----:R-:W4:Y:S04]  /*b7b00*/  LDL.LU.64 R44, [R1+0x26c0] ;  /* 0x0026c000012c7983 */ /* 0x001f280000300a00 */
[----:B-1----:R-:W4:Y:S01]  /*b7b10*/  LDL.LU.64 R46, [R1+0x26c8] ;  /* 0x0026c800012e7983 */ /* 0x002f220000300a00 */
[C---:B---3--:R-:W-:Y:S06]  /*b7b20*/  HMMA.16816.F32 R28, R4.reuse, R54, R8 ;  /* 0x00000036041c723c */ /* 0x048fec0000001808 */
[C---:B------:R-:W-:Y:S01]  /*b7b30*/  HMMA.16816.F32 R12, R4.reuse, R52, R12 ;  /* 0x00000034040c723c */ /* 0x040fe2000000180c */
[----:B------:R-:W-:Y:S04]  /*b7b40*/  STL.64 [R1+0x8b48], R58 ;  /* 0x008b483a01007387 */ /* 0x000fe80000100a00 */
[----:B------:R0:W-:Y:S04]  /*b7b50*/  STL.64 [R1+0x8b40], R56 ;  /* 0x008b403801007387 */ /* 0x0001e80000100a00 */
[----:B------:R-:W3:Y:S04]  /*b7b60*/  LDL.LU.64 R8, [R1+0x26a0] ;  /* 0x0026a00001087983 */ /* 0x000ee80000300a00 */
[----:B------:R-:W3:Y:S04]  /*b7b70*/  LDL.LU.64 R10, [R1+0x26a8] ;  /* 0x0026a800010a7983 */ /* 0x000ee80000300a00 */
[----:B------:R1:W-:Y:S04]  /*b7b80*/  STL.64 [R1+0x740], R28 ;  /* 0x0007401c01007387 */ /* 0x0003e80000100a00 */
[----:B------:R1:W-:Y:S04]  /*b7b90*/  STL.64 [R1+0x748], R30 ;  /* 0x0007481e01007387 */ /* 0x0003e80000100a00 */
[----:B0-----:R-:W3:Y:S04]  /*b7ba0*/  LDL.LU.64 R56, [R1+0x2680] ;  /* 0x0026800001387983 */ /* 0x001ee80000300a00 */
[----:B------:R-:W3:Y:S04]  /*b7bb0*/  LDL.LU.64 R58, [R1+0x2688] ;  /* 0x00268800013a7983 */ /* 0x000ee80000300a00 */
[----:B------:R0:W-:Y:S04]  /*b7bc0*/  STL.64 [R1+0x730], R12 ;  /* 0x0007300c01007387 */ /* 0x0001e80000100a00 */
[----:B------:R0:W-:Y:S04]  /*b7bd0*/  STL.64 [R1+0x738], R14 ;  /* 0x0007380e01007387 */ /* 0x0001e80000100a00 */
[----:B-1----:R-:W3:Y:S04]  /*b7be0*/  LDL.LU.64 R28, [R1+0x2670] ;  /* 0x00267000011c7983 */ /* 0x002ee80000300a00 */
[----:B------:R-:W3:Y:S04]  /*b7bf0*/  LDL.LU.64 R30, [R1+0x2678] ;  /* 0x00267800011e7983 */ /* 0x000ee80000300a00 */
[----:B0-----:R-:W3:Y:S04]  /*b7c00*/  LDL.LU.64 R12, [R1+0x2660] ;  /* 0x00266000010c7983 */ /* 0x001ee80000300a00 */
[----:B------:R-:W3:Y:S04]  /*b7c10*/  LDL.LU.64 R14, [R1+0x2668] ;  /* 0x00266800010e7983 */ /* 0x000ee80000300a00 */
[----:B------:R-:W-:Y:S04]  /*b7c20*/  STL.64 [R1+0x8b38], R54 ;  /* 0x008b383601007387 */ /* 0x000fe80000100a00 */
[----:B------:R0:W-:Y:S04]  /*b7c30*/  STL.64 [R1+0x8b30], R52 ;  /* 0x008b303401007387 */ /* 0x0001e80000100a00 */
[----:B0-----:R-:W3:Y:S04]  /*b7c40*/  LDL.LU.64 R52, [R1+0x2690] ;  /* 0x0026900001347983 */ /* 0x001ee80000300a00 */
[----:B------:R-:W3:Y:S01]  /*b7c50*/  LDL.LU.64 R54, [R1+0x2698] ;  /* 0x0026980001367983 */ /* 0x000ee20000300a00 */
[C---:B--2---:R-:W-:Y:S06]  /*b7c60*/  HMMA.16816.F32 R40, R4.reuse, R50, R40 ;  /* 0x000000320428723c */ /* 0x044fec0000001828 */
[----:B----4-:R-:W-:-:S15]  /*b7c70*/  HMMA.16816.F32 R44, R4, R48, R44 ;  /* 0x00000030042c723c */ /* 0x010fde000000182c */
[----:B------:R-:W-:-:S02]  /*b7c80*/  NOP ;  /* 0x0000000000007918 */ /* 0x000fc40000000000 */
[----:B------:R-:W-:Y:S04]  /*b7c90*/  STL.64 [R1+0x720], R40 ;  /* 0x0007202801007387 */ /* 0x000fe80000100a00 */
[----:B------:R0:W-:Y:S04]  /*b7ca0*/  STL.64 [R1+0x728], R42 ;  /* 0x0007282a01007387 */ /* 0x0001e80000100a00 */
[----:B0-----:R-:W2:Y:S04]  /*b7cb0*/  LDL.LU.64 R42, [R1+0x8bb0] ;  /* 0x008bb000012a7983 */ /* 0x001ea80000300a00 */
[----:B------:R-:W4:Y:S04]  /*b7cc0*/  LDL.LU.64 R40, [R1+0x8ba8] ;  /* 0x008ba80001287983 */ /* 0x000f280000300a00 */
[----:B------:R-:W-:Y:S04]  /*b7cd0*/  STL.64 [R1+0x710], R44 ;  /* 0x0007102c01007387 */ /* 0x000fe80000100a00 */
[----:B------:R0:W-:Y:S04]  /*b7ce0*/  STL.64 [R1+0x718], R46 ;  /* 0x0007182e01007387 */ /* 0x0001e80000100a00 */
[----:B0-----:R-:W2:Y:S04]  /*b7cf0*/  LDL.LU.64 R46, [R1+0x8ba0] ;  /* 0x008ba000012e7983 */ /* 0x001ea80000300a00 */
[----:B------:R-:W4:Y:S04]  /*b7d00*/  LDL.LU.64 R44, [R1+0x8b98] ;  /* 0x008b9800012c7983 */ /* 0x000f280000300a00 */
[----:B------:R-:W-:Y:S04]  /*b7d10*/  STL.64 [R1+0x8b28], R50 ;  /* 0x008b283201007387 */ /* 0x000fe80000100a00 */
[----:B------:R0:W-:Y:S04]  /*b7d20*/  STL.64 [R1+0x8b20], R48 ;  /* 0x008b203001007387 */ /* 0x0001e80000100a00 */
[----:B0-----:R-:W2:Y:S04]  /*b7d30*/  LDL.LU.64 R48, [R1+0x26b0] ;  /* 0x0026b00001307983 */ /* 0x001ea80000300a00 */
[----:B------:R-:W2:Y:S01]  /*b7d40*/  LDL.LU.64 R50, [R1+0x26b8] ;  /* 0x0026b80001327983 */ /* 0x000ea20000300a00 */
[C---:B---3--:R-:W-:Y:S06]  /*b7d50*/  HMMA.16816.F32 R28, R4.reuse, R38, R28 ;  /* 0x00000026041c723c */ /* 0x048fec000000181c */
[----:B--2---:R-:W-:-:S15]  /*b7d60*/  HMMA.16816.F32 R48, R4, R46, R48 ;  /* 0x0000002e0430723c */ /* 0x004fde0000001830 */
[----:B------:R-:W-:-:S08]  /*b7d70*/  NOP ;  /* 0x0000000000007918 */ /* 0x000fd00000000000 */
[----:B------:R-:W-:Y:S04]  /*b7d80*/  STL.64 [R1+0x700], R48 ;  /* 0x0007003001007387 */ /* 0x000fe80000100a00 */
[----:B------:R4:W-:Y:S02]  /*b7d90*/  STL.64 [R1+0x708], R50 ;  /* 0x0007083201007387 */ /* 0x0009e40000100a00 */
[C---:B----4-:R-:W-:Y:S02]  /*b7da0*/  HMMA.16816.F32 R48, R4.reuse, R44, R8 ;  /* 0x0000002c0430723c */ /* 0x050fe40000001808 */
[----:B------:R-:W2:Y:S04]  /*b7db0*/  LDL.LU.64 R8, [R1+0x2650] ;  /* 0x0026500001087983 */ /* 0x000ea80000300a00 */
[----:B------:R-:W2:Y:S01]  /*b7dc0*/  LDL.LU.64 R10, [R1+0x2658] ;  /* 0x00265800010a7983 */ /* 0x000ea20000300a00 */
[----:B------:R-:W-:-:S15]  /*b7dd0*/  HMMA.16816.F32 R12, R4, R36, R12 ;  /* 0x00000024040c723c */ /* 0x000fde000000180c */
[----:B------:R-:W-:-:S01]  /*b7de0*/  NOP ;  /* 0x0000000000007918 */ /* 0x000fc20000000000 */
[----:B------:R-:W-:Y:S04]  /*b7df0*/  STL.64 [R1+0x6f0], R48 ;  /* 0x0006f03001007387 */ /* 0x000fe80000100a00 */
[----:B------:R0:W-:Y:S04]  /*b7e00*/  STL.64 [R1+0x6f8], R50 ;  /* 0x0006f83201007387 */ /* 0x0001e80000100a00 */
[----:B------:R-:W-:Y:S04]  /*b7e10*/  STL.64 [R1+0x8b18], R46 ;  /* 0x008b182e01007387 */ /* 0x000fe80000100a00 */
[----:B------:R1:W-:Y:S01]  /*b7e20*/  STL.64 [R1+0x8b10], R44 ;  /* 0x008b102c01007387 */ /* 0x0003e20000100a00 */
[C---:B0-----:R-:W-:Y:S06]  /*b7e30*/  HMMA.16816.F32 R48, R4.reuse, R42, R52 ;  /* 0x0000002a0430723c */ /* 0x041fec0000001834 */
[----:B-1----:R-:W-:Y:S01]  /*b7e40*/  HMMA.16816.F32 R44, R4, R40, R56 ;  /* 0x00000028042c723c */ /* 0x002fe20000001838 */
[----:B------:R-:W-:-:S15]  /*b7e50*/  STL.64 [R1+0x8b58], R42 ;  /* 0x008b582a01007387 */ /* 0x000fde0000100a00 */
[----:B------:R-:W-:-:S01]  /*b7e60*/  NOP ;  /* 0x0000000000007918 */ /* 0x000fc20000000000 */
[----:B------:R-:W-:Y:S04]  /*b7e70*/  STL.64 [R1+0x6e0], R48 ;  /* 0x0006e03001007387 */ /* 0x000fe80000100a00 */
[----:B------:R-:W-:Y:S04]  /*b7e80*/  STL.64 [R1+0x6e8], R50 ;  /* 0x0006e83201007387 */ /* 0x000fe80000100a00 */
[----:B------:R0:W-:Y:S04]  /*b7e90*/  STL.64 [R1+0x8b50], R40 ;  /* 0x008b502801007387 */ /* 0x0001e80000100a00 */
[----:B------:R-:W-:Y:S04]  /*b7ea0*/  STL.64 [R1+0x6d0], R44 ;  /* 0x0006d02c01007387 */ /* 0x000fe80000100a00 */
[----:B------:R-:W-:Y:S04]  /*b7eb0*/  STL.64 [R1+0x6d8], R46 ;  /* 0x0006d82e01007387 */ /* 0x000fe80000100a00 */
[----:B0-----:R-:W3:Y:S04]  /*b7ec0*/  LDL.LU.64 R40, [R1+0x2640] ;  /* 0x0026400001287983 */ /* 0x001ee80000300a00 */
[----:B------:R0:W-:Y:S04]  /*b7ed0*/  STL.64 [R1+0x6c0], R28 ;  /* 0x0006c01c01007387 */ /* 0x0001e80000100a00 */
[----:B------:R-:W-:Y:S04]  /*b7ee0*/  STL.64 [R1+0x6c8], R30 ;  /* 0x0006c81e01007387 */ /* 0x000fe80000100a00 */
[----:B------:R-:W3:Y:S04]  /*b7ef0*/  LDL.LU.64 R42, [R1+0x2648] ;  /* 0x00264800012a7983 */ /* 0x000ee80000300a00 */
[----:B------:R-:W-:Y:S04]  /*b7f00*/  STL.64 [R1+0x6b0], R12 ;  /* 0x0006b00c01007387 */ /* 0x000fe80000100a00 */
[----:B------:R2:W-:Y:S04]  /*b7f10*/  STL.64 [R1+0x6b8], R14 ;  /* 0x0006b80e01007387 */ /* 0x0005e80000100a00 */
[----:B------:R-:W4:Y:S04]  /*b7f20*/  LDL.LU R56, [R1+0x3164] ;  /* 0x0031640001387983 */ /* 0x000f280000300800 */
[----:B0-----:R-:W4:Y:S04]  /*b7f30*/  LDL.LU R28, [R1+0x3160] ;  /* 0x00316000011c7983 */ /* 0x001f280000300800 */
[----:B------:R-:W4:Y:S04]  /*b7f40*/  LDL.LU R57, [R1+0x316c] ;  /* 0x00316c0001397983 */ /* 0x000f280000300800 */
[----:B------:R-:W4:Y:S04]  /*b7f50*/  LDL.LU R29, [R1+0x3168] ;  /* 0x00316800011d7983 */ /* 0x000f280000300800 */
[----:B------:R-:W-:Y:S04]  /*b7f60*/  STL.64 [R1+0x8b68], R38 ;  /* 0x008b682601007387 */ /* 0x000fe80000100a00 */
[----:B------:R-:W-:Y:S01]  /*b7f70*/  STL.64 [R1+0x8b60], R36 ;  /* 0x008b602401007387 */ /* 0x000fe20000100a00 */
[----:B--2---:R-:W-:Y:S03]  /*b7f80*/  HMMA.16816.F32 R12, R4, R34, R8 ;  /* 0x00000022040c723c */ /* 0x004fe60000001808 */
[----:B------:R-:W2:Y:S04]  /*b7f90*/  LDL.LU.64 R8, [R1+0x2630] ;  /* 0x0026300001087983 */ /* 0x000ea80000300a00 */
[----:B------:R-:W2:-:S15]  /*b7fa0*/  LDL.LU.64 R10, [R1+0x2638] ;  /* 0x00263800010a7983 */ /* 0x000e9e0000300a00 */
[----:B------:R-:W-:-:S01]  /*b7fb0*/  NOP ;  /* 0x0000000000007918 */ /* 0x000fc20000000000 */
[----:B------:R0:W-:Y:S04]  /*b7fc0*/  STL.64 [R1+0x6a0], R12 ;  /* 0x0006a00c01007387 */ /* 0x0001e80000100a00 */
[----:B------:R1:W-:Y:S04]  /*b7fd0*/  STL.64 [R1+0x6a8], R14 ;  /* 0x0006a80e01007387 */ /* 0x0003e80000100a00 */
[----:B0-----:R-:W4:Y:S04]  /*b7fe0*/  LDL.LU.64 R12, [R1+0x2620] ;  /* 0x00262000010c7983 */ /* 0x001f280000300a00 */
[----:B-1----:R-:W4:Y:S04]  /*b7ff0*/  LDL.LU.64 R14, [R1+0x2628] ;  /* 0x00262800010e7983 */ /* 0x002f280000300a00 */
[----:B------:R-:W4:Y:S04]  /*b8000*/  LDL.LU.64 R52, [R1+0x2600] ;  /* 0x0026000001347983 */ /* 0x000f280000300a00 */
[----:B------:R-:W4:Y:S04]  /*b8010*/  LDL.LU.64 R54, [R1+0x2608] ;  /* 0x0026080001367983 */ /* 0x000f280000300a00 */
[----:B------:R-:W4:Y:S04]  /*b8020*/  LDL.LU.64 R48, [R1+0x25f0] ;  /* 0x0025f00001307983 */ /* 0x000f280000300a00 */
[----:B------:R-:W4:Y:S04]  /*b8030*/  LDL.LU.64 R50, [R1+0x25f8] ;  /* 0x0025f80001327983 */ /* 0x000f280000300a00 */
[----:B------:R-:W4:Y:S04]  /*b8040*/  LDL.LU.64 R44, [R1+0x25e0] ;  /* 0x0025e000012c7983 */ /* 0x000f280000300a00 */
[----:B------:R-:W4:Y:S04]  /*b8050*/  LDL.LU.64 R46, [R1+0x25e8] ;  /* 0x0025e800012e7983 */ /* 0x000f280000300a00 */
[----:B------:R-:W4:Y:S04]  /*b8060*/  LDL.LU R58, [R1+0x3174] ;  /* 0x00317400013a7983 */ /* 0x000f280000300800 */
[----:B------:R-:W4:Y:S01]  /*b8070*/  LDL.LU R30, [R1+0x3170] ;  /* 0x00317000011e7983 */ /* 0x000f220000300800 */
[----:B---3--:R-:W-:Y:S03]  /*b8080*/  HMMA.16816.F32 R36, R4, R32, R40 ;  /* 0x000000200424723c */ /* 0x008fe60000001828 */
[----:B------:R-:W3:Y:S04]  /*b8090*/  LDL.LU.64 R40, [R1+0x25d0] ;  /* 0x0025d00001287983 */ /* 0x000ee80000300a00 */
[----:B------:R-:W3:-:S15]  /*b80a0*/  LDL.LU.64 R42, [R1+0x25d8] ;  /* 0x0025d800012a7983 */ /* 0x000ede0000300a00 */
[----:B------:R-:W-:-:S01]  /*b80b0*/  NOP ;  /* 0x0000000000007918 */ /* 0x000fc20000000000 */
[----:B------:R0:W-:Y:S04]  /*b80c0*/  STL.64 [R1+0x690], R36 ;  /* 0x0006902401007387 */ /* 0x0001e80000100a00 */
[----:B------:R1:W-:Y:S04]  /*b80d0*/  STL.64 [R1+0x698], R38 ;  /* 0x0006982601007387 */ /* 0x0003e80000100a00 */
[----:B0-----:R-:W3:Y:S04]  /*b80e0*/  LDL.LU.64 R36, [R1+0x25c0] ;  /* 0x0025c00001247983 */ /* 0x001ee80000300a00 */
[----:B-1----:R-:W3:Y:S04]  /*b80f0*/  LDL.LU.64 R38, [R1+0x25c8] ;  /* 0x0025c80001267983 */ /* 0x002ee80000300a00 */
[----:B------:R-:W3:Y:S04]  /*b8100*/  LDL.LU R59, [R1+0x317c] ;  /* 0x00317c00013b7983 */ /* 0x000ee80000300800 */
[----:B------:R-:W3:Y:S04]  /*b8110*/  LDL.LU R31, [R1+0x3178] ;  /* 0x00317800011f7983 */ /* 0x000ee80000300800 */
[----:B------:R-:W-:Y:S04]  /*b8120*/  STL.64 [R1+0x8b08], R34 ;  /* 0x008b082201007387 */ /* 0x000fe80000100a00 */
[----:B------:R0:W-:Y:S04]  /*b8130*/  STL.64 [R1+0x8b00], R32 ;  /* 0x008b002001007387 */ /* 0x0001e80000100a00 */
[----:B0-----:R-:W3:Y:S04]  /*b8140*/  LDL.LU.64 R32, [R1+0x2610] ;  /* 0x0026100001207983 */ /* 0x001ee80000300a00 */
[----:B------:R-:W3:Y:S01]  /*b8150*/  LDL.LU.64 R34, [R1+0x2618] ;  /* 0x0026180001227983 */ /* 0x000ee20000300a00 */
[----:B--2---:R-:W-:-:S15]  /*b8160*/  HMMA.16816.F32 R8, R4, R2, R8 ;  /* 0x000000020408723c */ /* 0x004fde0000001808 */
[----:B------:R-:W-:-:S08]  /*b8170*/  NOP ;  /* 0x0000000000007918 */ /* 0x000fd00000000000 */
[----:B------:R-:W-:Y:S04]  /*b8180*/  STL.64 [R1+0x680], R8 ;  /* 0x0006800801007387 */ /* 0x000fe80000100a00 */
[----:B------:R0:W-:Y:S04]  /*b8190*/  STL.64 [R1+0x688], R10 ;  /* 0x0006880a01007387 */ /* 0x0001e80000100a00 */
[----:B0-----:R-:W3:Y:S04]  /*b81a0*/  LDL.LU.64 R10, [R1+0x8b90] ;  /* 0x008b9000010a7983 */ /* 0x001ee80000300a00 */
[----:B------:R-:W4:Y:S02]  /*b81b0*/  LDL.LU.64 R8, [R1+0x8b88] ;  /* 0x008b880001087983 */ /* 0x000f240000300a00 */
[----:B----4-:R-:W-:-:S15]  /*b81c0*/  HMMA.16816.F32 R12, R4, R8, R12 ;  /* 0x00000008040c723c */ /* 0x010fde000000180c */
[----:B------:R-:W-:-:S08]  /*b81d0*/  NOP ;  /* 0x0000000000007918 */ /* 0x000fd00000000000 */
[----:B------:R-:W-:Y:S04]  /*b81e0*/  STL.64 [R1+0x670], R12 ;  /* 0x0006700c01007387 */ /* 0x000fe80000100a00 */
[----:B------:R0:W-:Y:S04]  /*b81f0*/  STL.64 [R1+0x678], R14 ;  /* 0x0006780e01007387 */ /* 0x0001e80000100a00 */
[----:B0-----:R-:W2:Y:S04]  /*b8200*/  LDL.LU.64 R14, [R1+0x8b80] ;  /* 0x008b8000010e7983 */ /* 0x001ea80000300a00 */
[----:B------:R-:W4:Y:S01]  /*b8210*/  LDL.LU.64 R12, [R1+0x8b78] ;  /* 0x008b7800010c7983 */ /* 0x000f220000300a00 */
[----:B---3--:R-:W-:-:S15]  /*b8220*/  HMMA.16816.F32 R32, R4, R10, R32 ;  /* 0x0000000a0420723c */ /* 0x008fde0000001820 */
[----:B------:R-:W-:-:S08]  /*b8230*/  NOP ;  /* 0x0000000000007918 */ /* 0x000fd00000000000 */
[----:B------:R0:W-:Y:S04]  /*b8240*/  STL.64 [R1+0x660], R32 ;  /* 0x0006602001007387 */ /* 0x0001e80000100a00 */
[----:B------:R1:W-:Y:S04]  /*b8250*/  STL.64 [R1+0x668], R34 ;  /* 0x0006682201007387 */ /* 0x0003e80000100a00 */
[----:B0-----:R-:W3:Y:S04]  /*b8260*/  LDL.LU.64 R32, [R1+0x25b0] ;  /* 0x0025b00001207983 */ /* 0x001ee80000300a00 */
[----:B-1----:R-:W3:Y:S01]  /*b8270*/  LDL.LU.64 R34, [R1+0x25b8] ;  /* 0x0025b80001227983 */ /* 0x002ee20000300a00 */
[C---:B------:R-:W-:Y:S06]  /*b8280*/  HMMA.16816.F32 R44, R4.reuse, R16, R44 ;  /* 0x00000010042c723c */ /* 0x040fec000000182c */
[----:B------:R-:W-:Y:S01]  /*b8290*/  HMMA.16816.F32 R40, R4, R18, R40 ;  /* 0x000000120428723c */ /* 0x000fe20000001828 */
[----:B------:R-:W-:-:S02]  /*b82a0*/  IMAD R30, R30, 0x100, R58 ;  /* 0x000001001e1e7824 */ /* 0x000fc400078e023a */
[----:B------:R-:W-:-:S03]  /*b82b0*/  IMAD.MOV.U32 R58, RZ, RZ, R27 ;  /* 0x000000ffff3a7224 */ /* 0x000fc600078e001b */
[C---:B--2---:R-:W-:Y:S06]  /*b82c0*/  HMMA.16816.F32 R48, R4.reuse, R14, R48 ;  /* 0x0000000e0430723c */ /* 0x044fec0000001830 */
[----:B----4-:R-:W-:-:S15]  /*b82d0*/  HMMA.16816.F32 R52, R4, R12, R52 ;  /* 0x0000000c0434723c */ /* 0x010fde0000001834 */
[----:B------:R-:W-:-:S08]  /*b82e0*/  NOP ;  /* 0x0000000000007918 */ /* 0x000fd00000000000 */
[----:B------:R-:W-:Y:S04]  /*b82f0*/  STL.64 [R1+0x650], R52 ;  /* 0x0006503401007387 */ /* 0x000fe80000100a00 */
[----:B------:R-:W-:Y:S04]  /*b8300*/  STL.64 [R1+0x658], R54 ;  /* 0x0006583601007387 */ /* 0x000fe80000100a00 */
[----:B------:R-:W-:Y:S04]  /*b8310*/  STL [R1+0x8af4], R16 ;  /* 0x008af41001007387 */ /* 0x000fe80000100800 */
[----:B------:R-:W-:Y:S04]  /*b8320*/  STL.64 [R1+0x640], R48 ;  /* 0x0006403001007387 */ /* 0x000fe80000100a00 */
[----:B------:R0:W-:Y:S04]  /*b8330*/  STL.64 [R1+0x648], R50 ;  /* 0x0006483201007387 */ /* 0x0001e80000100a00 */
[----:B------:R-:W-:Y:S04]  /*b8340*/  STL [R1+0x8af0], R17 ;  /* 0x008af01101007387 */ /* 0x000fe80000100800 */
[----:B------:R-:W-:Y:S04]  /*b8350*/  STL.64 [R1+0x630], R44 ;  /* 0x0006302c01007387 */ /* 0x000fe80000100a00 */
[----:B------:R1:W-:Y:S04]  /*b8360*/  STL.64 [R1+0x638], R46 ;  /* 0x0006382e01007387 */ /* 0x0003e80000100a00 */
[----:B0-----:R-:W2:Y:S04]  /*b8370*/  LDL.64 R50, [R1+0x28] ;  /* 0x0000280001327983 */ /* 0x001ea80000100a00 */
[----:B-1----:R-:W4:Y:S04]  /*b8380*/  LDL.64 R46, [R1+0x20] ;  /* 0x00002000012e7983 */ /* 0x002f280000100a00 */
[----:B------:R-:W-:Y:S04]  /*b8390*/  STL.64 [R1+0x620], R40 ;  /* 0x0006202801007387 */ /* 0x000fe80000100a00 */
[----:B------:R-:W-:Y:S04]  /*b83a0*/  STL.64 [R1+0x628], R42 ;  /* 0x0006282a01007387 */ /* 0x000fe80000100a00 */
[----:B------:R-:W4:Y:S04]  /*b83b0*/  LDL.64 R52, [R1+0x18] ;  /* 0x0000180001347983 */ /* 0x000f280000100a00 */
[----:B------:R-:W-:Y:S04]  /*b83c0*/  STL [R1+0x8aec], R18 ;  /* 0x008aec1201007387 */ /* 0x000fe80000100800 */
[----:B------:R0:W-:Y:S02]  /*b83d0*/  STL [R1+0x8ae8], R19 ;  /* 0x008ae81301007387 */ /* 0x0001e40000100800 */
[----:B0-----:R-:W-:Y:S06]  /*b83e0*/  HMMA.16816.F32 R16, R4, R20, R36 ;  /* 0x000000140410723c */ /* 0x001fec0000001824 */
[----:B------:R-:W-:Y:S04]  /*b83f0*/  STL [R1+0x8af8], R20 ;  /* 0x008af81401007387 */ /* 0x000fe80000100800 */
[----:B------:R-:W-:-:S13]  /*b8400*/  STL [R1+0x8ae4], R21 ;  /* 0x008ae41501007387 */ /* 0x000fda0000100800 */
[----:B------:R-:W-:Y:S04]  /*b8410*/  STL.64 [R1+0x610], R16 ;  /* 0x0006101001007387 */ /* 0x000fe80000100a00 */
[----:B------:R3:W-:Y:S04]  /*b8420*/  STL.64 [R1+0x618], R18 ;  /* 0x0006181201007387 */ /* 0x0007e80000100a00 */
[----:B------:R-:W2:Y:S04]  /*b8430*/  LDL.LU.64 R40, [R1+0x2890] ;  /* 0x0028900001287983 */ /* 0x000ea80000300a00 */
[----:B------:R-:W2:Y:S01]  /*b8440*/  LDL.LU.64 R42, [R1+0x2898] ;  /* 0x00289800012a7983 */ /* 0x000ea20000300a00 */
[----:B---3--:R-:W-:-:S15]  /*b8450*/  HMMA.16816.F32 R16, R4, R22, R32 ;  /* 0x000000160410723c */ /* 0x008fde0000001820 */
[----:B------:R-:W-:-:S08]  /*b8460*/  NOP ;  /* 0x0000000000007918 */ /* 0x000fd00000000000 */
[----:B------:R-:W-:Y:S04]  /*b8470*/  STL.64 [R1+0x600], R16 ;  /* 0x0006001001007387 */ /* 0x000fe80000100a00 */
[----:B------:R-:W-:Y:S04]  /*b8480*/  STL.64 [R1+0x608], R18 ;  /* 0x0006081201007387 */ /* 0x000fe80000100a00 */
[----:B------:R-:W3:Y:S04]  /*b8490*/  LDL.64 R54, [R1+0x10] ;  /* 0x0000100001367983 */ /* 0x000ee80000100a00 */
[----:B------:R-:W-:Y:S04]  /*b84a0*/  STL [R1+0x8adc], R22 ;  /* 0x008adc1601007387 */ /* 0x000fe80000100800 */
[----:B------:R0:W-:Y:S04]  /*b84b0*/  STL [R1+0x8ad8], R23 ;  /* 0x008ad81701007387 */ /* 0x0001e80000100800 */
[----:B------:R-:W4:Y:S04]  /*b84c0*/  LDL.LU.64 R36, [R1+0x2880] ;  /* 0x0028800001247983 */ /* 0x000f280000300a00 */
[----:B------:R-:W4:Y:S04]  /*b84d0*/  LDL.LU.64 R38, [R1+0x2888] ;  /* 0x0028880001267983 */ /* 0x000f280000300a00 */
[----:B------:R-:W3:Y:S04]  /*b84e0*/  LDL.LU.64 R20, [R1+0x25a0] ;  /* 0x0025a00001147983 */ /* 0x000ee80000300a00 */
[----:B0-----:R-:W3:Y:S04]  /*b84f0*/  LDL.LU.64 R22, [R1+0x25a8] ;  /* 0x0025a80001167983 */ /* 0x001ee80000300a00 */
[----:B------:R-:W4:Y:S04]  /*b8500*/  LDL.LU R27, [R1+0x8b70] ;  /* 0x008b7000011b7983 */ /* 0x000f280000300800 */
[----:B------:R-:W3:Y:S04]  /*b8510*/  LDL.LU.64 R32, [R1+0x2590] ;  /* 0x0025900001207983 */ /* 0x000ee80000300a00 */
[----:B------:R-:W3:Y:S04]  /*b8520*/  LDL.LU.64 R34, [R1+0x2598] ;  /* 0x0025980001227983 */ /* 0x000ee80000300a00 */
[----:B------:R-:W3:Y:S04]  /*b8530*/  LDL.LU.64 R16, [R1+0x2580] ;  /* 0x0025800001107983 */ /* 0x000ee80000300a00 */
[----:B------:R-:W3:Y:S01]  /*b8540*/  LDL.LU.64 R18, [R1+0x2588] ;  /* 0x0025880001127983 */ /* 0x000ee20000300a00 */
[----:B------:R-:W-:-:S02]  /*b8550*/  IMAD R28, R28, 0x100, R56 ;  /* 0x000001001c1c7824 */ /* 0x000fc400078e0238 */
[----:B------:R-:W-:Y:S02]  /*b8560*/  IMAD R29, R29, 0x100, R57 ;  /* 0x000001001d1d7824 */ /* 0x000fe400078e0239 */
[----:B------:R-:W-:Y:S01]  /*b8570*/  IMAD R31, R31, 0x100, R59 ;  /* 0x000001001f1f7824 */ /* 0x000fe200078e023b */
[----:B------:R-:W3:Y:S01]  /*b8580*/  LDL.64 R56, [R1+0x8] ;  /* 0x0000080001387983 */ /* 0x000ee20000100a00 */
[----:B------:R-:W-:Y:S02]  /*b8590*/  F2FP.F16.E4M3.UNPACK_B R28, R28 ;  /* 0x0000001cff1c723e */ /* 0x000fe400020006ff */
[----:B------:R-:W-:Y:S01]  /*b85a0*/  F2FP.F16.E4M3.UNPACK_B R29, R29 ;  /* 0x0000001dff1d723e */ /* 0x000fe200020006ff */
[----:B------:R-:W-:Y:S01]  /*b85b0*/  STL [R1+0x8afc], R24 ;  /* 0x008afc1801007387 */ /* 0x000fe20000100800 */
[----:B------:R-:W-:Y:S02]  /*b85c0*/  F2FP.F16.E4M3.UNPACK_B R30, R30 ;  /* 0x0000001eff1e723e */ /* 0x000fe400020006ff */
[----:B------:R-:W-:Y:S01]  /*b85d0*/  F2FP.F16.E4M3.UNPACK_B R31, R31 ;  /* 0x0000001fff1f723e */ /* 0x000fe200020006ff */
[----:B------:R0:W-:Y:S01]  /*b85e0*/  STL [R1+0x8ae0], R25 ;  /* 0x008ae01901007387 */ /* 0x0001e20000100800 */
[----:B--2---:R-:W-:-:S15]  /*b85f0*/  HMMA.16816.F32 R40, R4, R24, R40 ;  /* 0x000000180428723c */ /* 0x004fde0000001828 */
[----:B------:R-:W-:-:S08]  /*b8600*/  NOP ;  /* 0x0000000000007918 */ /* 0x000fd00000000000 */
[----:B------:R-:W-:Y:S04]  /*b8610*/  STL.64 [R1+0x830], R40 ;  /* 0x0008302801007387 */ /* 0x000fe80000100a00 */
[----:B------:R-:W-:Y:S01]  /*b8620*/  STL.64 [R1+0x838], R42 ;  /* 0x0008382a01007387 */ /* 0x000fe20000100a00 */
[C---:B----4-:R-:W-:Y:S06]  /*b8630*/  HMMA.16816.F32 R36, R4.reuse, R26, R36 ;  /* 0x0000001a0424723c */ /* 0x050fec0000001824 */
[----:B---3--:R-:W-:-:S15]  /*b8640*/  HMMA.16816.F32 R4, R4, R50, R20 ;  /* 0x000000320404723c */ /* 0x008fde0000001814 */
[----:B------:R-:W-:-:S02]  /*b8650*/  NOP ;  /* 0x0000000000007918 */ /* 0x000fc40000000000 */
[----:B------:R-:W-:Y:S04]  /*b8660*/  STL.64 [R1+0x820], R36 ;  /* 0x0008202401007387 */ /* 0x000fe80000100a00 */
[----:B------:R-:W-:Y:S04]  /*b8670*/  STL.64 [R1+0x828], R38 ;  /* 0x0008282601007387 */ /* 0x000fe80000100a00 */
[----:B------:R-:W-:Y:S04]  /*b8680*/  STL.64 [R1+0x5f0], R4 ;  /* 0x0005f00401007387 */ /* 0x000fe80000100a00 */
[----:B------:R1:W-:Y:S01]  /*b8690*/  STL.64 [R1+0x5f8], R6 ;  /* 0x0005f80601007387 */ /* 0x0003e20000100a00 */
[----:B------:R-:W-:-:S02]  /*b86a0*/  IMAD.MOV.U32 R21, RZ, RZ, R50 ;  /* 0x000000ffff157224 */ /* 0x000fc400078e0032 */
[----:B0-----:R-:W-:Y:S01]  /*b86b0*/  IMAD.MOV.U32 R25, RZ, RZ, R51 ;  /* 0x000000ffff197224 */ /* 0x001fe200078e0033 */
[----:B------:R-:W2:Y:S04]  /*b86c0*/  LDL.LU.64 R48, [R1+0x2570] ;  /* 0x0025700001307983 */ /* 0x000ea80000300a00 */
[----:B------:R-:W2:Y:S01]  /*b86d0*/  LDL.LU.64 R50, [R1+0x2578] ;  /* 0x0025780001327983 */ /* 0x000ea20000300a00 */
[----:B-1----:R-:W-:-:S15]  /*b86e0*/  HMMA.16816.F32 R4, R28, R46, R32 ;  /* 0x0000002e1c04723c */ /* 0x002fde0000001820 */
[----:B------:R-:W-:-:S08]  /*b86f0*/  NOP ;  /* 0x0000000000007918 */ /* 0x000fd00000000000 */
[----:B------:R-:W-:Y:S04]  /*b8700*/  STL.64 [R1+0x5e0], R4 ;  /* 0x0005e00401007387 */ /* 0x000fe80000100a00 */
[----:B------:R0:W-:Y:S02]  /*b8710*/  STL.64 [R1+0x5e8], R6 ;  /* 0x0005e80601007387 */ /* 0x0001e40000100a00 */
[----:B0-----:R-:W-:-:S15]  /*b8720*/  HMMA.16816.F32 R4, R28, R52, R16 ;  /* 0x000000341c04723c */ /* 0x001fde0000001810 */
[----:B------:R-:W-:-:S08]  /*b8730*/  NOP ;  /* 0x0000000000007918 */ /* 0x000fd00000000000 */
[----:B------:R-:W-:Y:S04]  /*b8740*/  STL.64 [R1+0x5d0], R4 ;  /* 0x0005d00401007387 */ /* 0x000fe80000100a00 */
[----:B------:R2:W-:Y:S04]  /*b8750*/  STL.64 [R1+0x5d8], R6 ;  /* 0x0005d80601007387 */ /* 0x0005e80000100a00 */
[----:B------:R-:W3:Y:S04]  /*b8760*/  LDL.LU.64 R36, [R1+0x2560] ;  /* 0x0025600001247983 */ /* 0x000ee80000300a00 */
[----:B------:R-:W3:Y:S04]  /*b8770*/  LDL.LU.64 R38, [R1+0x2568] ;  /* 0x0025680001267983 */ /* 0x000ee80000300a00 */
[----:B------:R-:W4:Y:S04]  /*b8780*/  LDL.LU.64 R40, [R1+0x2550] ;  /* 0x0025500001287983 */ /* 0x000f280000300a00 */
[----:B------:R-:W4:Y:S01]  /*b8790*/  LDL.LU.64 R42, [R1+0x2558] ;  /* 0x00255800012a7983 */ /* 0x000f220000300a00 */
[----:B------:R-:W-:-:S02]  /*b87a0*/  IMAD.MOV.U32 R59, RZ, RZ, R0 ;  /* 0x000000ffff3b7224 */ /* 0x000fc400078e0000 */
[----:B------:R-:W-:Y:S01]  /*b87b0*/  IMAD.MOV.U32 R24, RZ, RZ, R56 ;  /* 0x000000ffff187224 */ /* 0x000fe200078e0038 */
[----:B------:R-:W4:Y:S01]  /*b87c0*/  LDL.LU.64 R44, [R1+0x2540] ;  /* 0x00254000012c7983 */ /* 0x000f220000300a00 */
[----:B------:R-:W-:Y:S02]  /*b87d0*/  IMAD.MOV.U32 R20, RZ, RZ, R57 ;  /* 0x000000ffff147224 */ /* 0x000fe400078e0039 */
[----:B------:R-:W-:Y:S02]  /*b87e0*/  IMAD.MOV.U32 R22, RZ, RZ, R46 ;  /* 0x000000ffff167224 */ /* 0x000fe400078e002e */
[----:B------:R-:W-:Y:S02]  /*b87f0*/  IMAD.MOV.U32 R23, RZ, RZ, R47 ;  /* 0x000000ffff177224 */ /* 0x000fe400078e002f */
[----:B------:R-:W4:Y:S01]  /*b8800*/  LDL.LU.64 R46, [R1+0x2548] ;  /* 0x00254800012e7983 */ /* 0x000f220000300a00 */
[----:B------:R-:W-:-:S03]  /*b8810*/  IMAD.MOV.U32 R18, RZ, RZ, R52 ;  /* 0x000000ffff127224 */ /* 0x000fc600078e0034 */
[----:B------:R-:W4:Y:S01]  /*b8820*/  LDL.LU.64 R32, [R1+0x2530] ;  /* 0x0025300001207983 */ /* 0x000f220000300a00 */
[----:B------:R-:W-:-:S03]  /*b8830*/  IMAD.MOV.U32 R19, RZ, RZ, R53 ;  /* 0x000000ffff137224 */ /* 0x000fc600078e0035 */
[----:B------:R-:W4:Y:S01]  /*b8840*/  LDL.LU.64 R34, [R1+0x2538] ;  /* 0x0025380001227983 */ /* 0x000f220000300a00 */
[----:B------:R-:W-:Y:S02]  /*b8850*/  IMAD.MOV.U32 R16, RZ, RZ, R54 ;  /* 0x000000ffff107224 */ /* 0x000fe400078e0036 */
[----:B------:R-:W-:Y:S01]  /*b8860*/  IMAD.MOV.U32 R17, RZ, RZ, R55 ;  /* 0x000000ffff117224 */ /* 0x000fe200078e0037 */
[----:B--2---:R-:W-:-:S15]  /*b8870*/  HMMA.16816.F32 R4, R28, R54, R48 ;  /* 0x000000361c04723c */ /* 0x004fde0000001830 */
[----:B------:R-:W-:-:S08]  /*b8880*/  NOP ;  /* 0x0000000000007918 */ /* 0x000fd00000000000 */
[----:B------:R0:W-:Y:S04]  /*b8890*/  STL.64 [R1+0x5c0], R4 ;  /* 0x0005c00401007387 */ /* 0x0001e80000100a00 */
[----:B------:R1:W-:Y:S04]  /*b88a0*/  STL.64 [R1+0x5c8], R6 ;  /* 0x0005c80601007387 */ /* 0x0003e80000100a00 */
[----:B------:R-:W2:Y:S04]  /*b88b0*/  LDL.LU.64 R52, [R1+0x2520] ;  /* 0x0025200001347983 */ /* 0x000ea80000300a00 */
[----:B------:R-:W2:Y:S04]  /*b88c0*/  LDL.LU.64 R54, [R1+0x2528] ;  /* 0x0025280001367983 */ /* 0x000ea80000300a00 */
[----:B------:R-:W2:Y:S04]  /*b88d0*/  LDL.LU.64 R48, [R1+0x2510] ;  /* 0x0025100001307983 */ /* 0x000ea80000300a00 */
[----:B------:R-:W2:Y:S04]  /*b88e0*/  LDL.LU.64 R50, [R1+0x2518] ;  /* 0x0025180001327983 */ /* 0x000ea80000300a00 */
[----:B0-----:R-:W2:Y:S04]  /*b88f0*/  LDL.LU.64 R4, [R1+0x2500] ;  /* 0x0025000001047983 */ /* 0x001ea80000300a00 */
[----:B-1----:R-:W2:Y:S01]  /*b8900*/  LDL.LU.64 R6, [R1+0x2508] ;  /* 0x0025080001067983 */ /* 0x002ea20000300a00 */
[C---:B---3--:R-:W-:Y:S06]  /*b8910*/  HMMA.16816.F32 R36, R28.reuse, R56, R36 ;  /* 0x000000381c24723c */ /* 0x048fec0000001824 */
[----:B----4-:R-:W-:-:S15]  /*b8920*/  HMMA.16816.F32 R56, R28, R58, R40 ;  /* 0x0000003a1c38723c */ /* 0x010fde0000001828 */
[----:B------:R-:W-:-:S02]  /*b8930*/  NOP ;  /* 0x0000000000007918 */ /* 0x000fc40000000000 */
[----:B------:R-:W-:Y:S04]  /*b8940*/  STL.64 [R1+0x5b0], R36 ;  /* 0x0005b02401007387 */ /* 0x000fe80000100a00 */
[----:B------:R0:W-:Y:S04]  /*b8950*/  STL.64 [R1+0x5b8], R38 ;  /* 0x0005b82601007387 */ /* 0x0001e80000100a00 */
[----:B0-----:R-:W3:Y:S04]  /*b8960*/  LDL.LU.64 R38, [R1+0x8b68] ;  /* 0x008b680001267983 */ /* 0x001ee80000300a00 */
[----:B------:R-:W4:Y:S04]  /*b8970*/  LDL.LU.64 R36, [R1+0x8b60] ;  /* 0x008b600001247983 */ /* 0x000f280000300a00 */
[----:B------:R-:W3:Y:S04]  /*b8980*/  LDL.LU.64 R42, [R1+0x8b58] ;  /* 0x008b5800012a7983 */ /* 0x000ee80000300a00 */
[----:B------:R-:W4:Y:S04]  /*b8990*/  LDL.LU.64 R40, [R1+0x8b50] ;  /* 0x008b500001287983 */ /* 0x000f280000300a00 */
[----:B------:R-:W-:Y:S04]  /*b89a0*/  STL.64 [R1+0x5a0], R56 ;  /* 0x0005a03801007387 */ /* 0x000fe80000100a00 */
[----:B------:R0:W-:Y:S04]  /*b89b0*/  STL.64 [R1+0x5a8], R58 ;  /* 0x0005a83a01007387 */ /* 0x0001e80000100a00 */
[----:B0-----:R-:W2:Y:S04]  /*b89c0*/  LDL.LU.64 R58, [R1+0x8b48] ;  /* 0x008b4800013a7983 */ /* 0x001ea80000300a00 */
[----:B------:R-:W3:Y:S01]  /*b89d0*/  LDL.LU.64 R56, [R1+0x8b40] ;  /* 0x008b400001387983 */ /* 0x000ee20000300a00 */
[----:B------:R-:W-:-:S15]  /*b89e0*/  HMMA.16816.F32 R44, R28, R60, R44 ;  /* 0x0000003c1c2c723c */ /* 0x000fde000000182c */
[----:B------:R-:W-:-:S08]  /*b89f0*/  NOP ;  /* 0x0000000000007918 */ /* 0x000fd00000000000 */
[----:B------:R0:W-:Y:S04]  /*b8a00*/  STL.64 [R1+0x590], R44 ;  /* 0x0005902c01007387 */ /* 0x0001e80000100a00 */
[----:B------:R1:W-:Y:S04]  /*b8a10*/  STL.64 [R1+0x598], R46 ;  /* 0x0005982e01007387 */ /* 0x0003e80000100a00 */
[----:B0-----:R-:W4:Y:S04]  /*b8a20*/  LDL.LU.64 R44, [R1+0x24f0] ;  /* 0x0024f000012c7983 */ /* 0x001f280000300a00 */
[----:B-1----:R-:W4:Y:S01]  /*b8a30*/  LDL.LU.64 R46, [R1+0x24f8] ;  /* 0x0024f800012e7983 */ /* 0x002f220000300a00 */
[C---:B--2---:R-:W-:Y:S06]  /*b8a40*/  HMMA.16816.F32 R32, R28.reuse, R58, R32 ;  /* 0x0000003a1c20723c */ /* 0x044fec0000001820 */
[----:B---3--:R-:W-:-:S15]  /*b8a50*/  HMMA.16816.F32 R52, R28, R56, R52 ;  /* 0x000000381c34723c */ /* 0x008fde0000001834 */
[----:B------:R-:W-:-:S02]  /*b8a60*/  NOP ;  /* 0x0000000000007918 */ /* 0x000fc40000000000 */
[----:B------:R0:W-:Y:S04]  /*b8a70*/  STL.64 [R1+0x580], R32 ;  /* 0x0005802001007387 */ /* 0x0001e80000100a00 */
[----:B------:R1:W-:Y:S04]  /*b8a80*/  STL.64 [R1+0x588], R34 ;  /* 0x0005882201007387 */ /* 0x0003e80000100a00 */
[----:B0-----:R-:W2:Y:S04]  /*b8a90*/  LDL.LU.64 R32, [R1+0x24c0] ;  /* 0x0024c00001207983 */ /* 0x001ea80000300a00 */
[----:B-1----:R-:W2:Y:S04]  /*b8aa0*/  LDL.LU.64 R34, [R1+0x24c8] ;  /* 0x0024c80001227983 */ /* 0x002ea80000300a00 */
[----:B------:R-:W-:Y:S04]  /*b8ab0*/  STL.64 [R1+0x570], R52 ;  /* 0x0005703401007387 */ /* 0x000fe80000100a00 */
[----:B------:R0:W-:Y:S04]  /*b8ac0*/  STL.64 [R1+0x578], R54 ;  /* 0x0005783601007387 */ /* 0x0001e80000100a00 */
[----:B0-----:R-:W3:Y:S04]  /*b8ad0*/  LDL.LU.64 R54, [R1+0x8b38] ;  /* 0x008b380001367983 */ /* 0x001ee80000300a00 */
[----:B------:R-:W4:Y:S04]  /*b8ae0*/  LDL.LU.64 R52, [R1+0x8b30] ;  /* 0x008b300001347983 */ /* 0x000f280000300a00 */
[----:B------:R-:W-:Y:S04]  /*b8af0*/  STL.64 [R1+0x8a70], R58 ;  /* 0x008a703a01007387 */ /* 0x000fe80000100a00 */
[----:B------:R0:W-:Y:S04]  /*b8b00*/  STL.64 [R1+0x8a68], R56 ;  /* 0x008a683801007387 */ /* 0x0001e80000100a00 */
[----:B0-----:R-:W2:Y:S04]  /*b8b10*/  LDL.LU.64 R56, [R1+0x24d0] ;  /* 0x0024d00001387983 */ /* 0x001ea80000300a00 */
[----:B------:R-:W2:Y:S01]  /*b8b20*/  LDL.LU.64 R58, [R1+0x24d8] ;  /* 0x0024d800013a7983 */ /* 0x000ea20000300a00 */
[----:B---3--:R-:W-:-:S15]  /*b8b30*/  HMMA.16816.F32 R48, R28, R54, R48 ;  /* 0x000000361c30723c */ /* 0x008fde0000001830 */
[----:B------:R-:W-:-:S08]  /*b8b40*/  NOP ;  /* 0x0000000000007918 */ /* 0x000fd00000000000 */
[----:B------:R-:W-:Y:S04]  /*b8b50*/  STL.64 [R1+0x560], R48 ;  /* 0x0005603001007387 */ /* 0x000fe80000100a00 */
[----:B------:R0:W-:Y:S04]  /*b8b60*/  STL.64 [R1+0x568], R50 ;  /* 0x0005683201007387 */ /* 0x0001e80000100a00 */
[----:B0-----:R-:W3:Y:S01]  /*b8b70*/  LDL.LU.64 R50, [R1+0x8b28] ;  /* 0x008b280001327983 */ /* 0x001ee20000300a00 */
[----:B----4-:R-:W-:Y:S03]  /*b8b80*/  HMMA.16816.F32 R4, R28, R52, R4 ;  /* 0x000000341c04723c */ /* 0x010fe60000001804 */
[----:B------:R-:W4:-:S15]  /*b8b90*/  LDL.LU.64 R48, [R1+0x8b20] ;  /* 0x008b200001307983 */ /* 0x000f1e0000300a00 */
[----:B------:R-:W-:-:S05]  /*b8ba0*/  NOP ;  /* 0x0000000000007918 */ /* 0x000fca0000000000 */
[----:B------:R0:W-:Y:S04]  /*b8bb0*/  STL.64 [R1+0x550], R4 ;  /* 0x0005500401007387 */ /* 0x0001e80000100a00 */
[----:B------:R1:W-:Y:S04]  /*b8bc0*/  STL.64 [R1+0x558], R6 ;  /* 0x0005580601007387 */ /* 0x0003e80000100a00 */
[----:B0-----:R-:W2:Y:S04]  /*b8bd0*/  LDL.LU.64 R4, [R1+0x24a0] ;  /* 0x0024a00001047983 */ /* 0x001ea80000300a00 */
[----:B-1----:R-:W2:Y:S04]  /*b8be0*/  LDL.LU.64 R6, [R1+0x24a8] ;  /* 0x0024a80001067983 */ /* 0x002ea80000300a00 */
[----:B------:R-:W-:Y:S04]  /*b8bf0*/  STL.64 [R1+0x8a80], R54 ;  /* 0x008a803601007387 */ /* 0x000fe80000100a00 */
[----:B------:R0:W-:Y:S04]  /*b8c00*/  STL.64 [R1+0x8a78], R52 ;  /* 0x008a783401007387 */ /* 0x0001e80000100a00 */
[----:B0-----:R-:W4:Y:S04]  /*b8c10*/  LDL.LU.64 R52, [R1+0x24e0] ;  /* 0x0024e00001347983 */ /* 0x001f280000300a00 */
[----:B------:R-:W4:Y:S01]  /*b8c20*/  LDL.LU.64 R54, [R1+0x24e8] ;  /* 0x0024e80001367983 */ /* 0x000f220000300a00 */
[----:B---3--:R-:W-:-:S15]  /*b8c30*/  HMMA.16816.F32 R44, R28, R50, R44 ;  /* 0x000000321c2c723c */ /* 0x008fde000000182c */
[----:B------:R-:W-:-:S08]  /*b8c40*/  NOP ;  /* 0x0000000000007918 */ /* 0x000fd00000000000 */
[----:B------:R-:W-:Y:S04]  /*b8c50*/  STL.64 [R1+0x540], R44 ;  /* 0x0005402c01007387 */ /* 0x000fe80000100a00 */
[----:B------:R0:W-:Y:S04]  /*b8c60*/  STL.64 [R1+0x548], R46 ;  /* 0x0005482e01007387 */ /* 0x0001e80000100a00 */
[----:B0-----:R-:W2:Y:S04]  /*b8c70*/  LDL.LU.64 R46, [R1+0x8b18] ;  /* 0x008b1800012e7983 */ /* 0x001ea80000300a00 */
[----:B------:R-:W3:Y:S01]  /*b8c80*/  LDL.LU.64 R44, [R1+0x8b10] ;  /* 0x008b1000012c7983 */ /* 0x000ee20000300a00 */
[----:B----4-:R-:W-:Y:S03]  /*b8c90*/  HMMA.16816.F32 R52, R28, R48, R52 ;  /* 0x000000301c34723c */ /* 0x010fe60000001834 */
[----:B------:R-:W-:Y:S04]  /*b8ca0*/  STL.64 [R1+0x8a50], R50 ;  /* 0x008a503201007387 */ /* 0x000fe80000100a00 */
[----:B------:R0:W-:-:S15]  /*b8cb0*/  STL.64 [R1+0x8a48], R48 ;  /* 0x008a483001007387 */ /* 0x0001de0000100a00 */
[----:B------:R-:W-:-:S01]  /*b8cc0*/  NOP ;  /* 0x0000000000007918 */ /* 0x000fc20000000000 */
[----:B------:R-:W-:Y:S04]  /*b8cd0*/  STL.64 [R1+0x530], R52 ;  /* 0x0005303401007387 */ /* 0x000fe80000100a00 */
[----:B------:R3:W-:Y:S04]  /*b8ce0*/  STL.64 [R1+0x538], R54 ;  /* 0x0005383601007387 */ /* 0x0007e80000100a00 */
[----:B0-----:R-:W4:Y:S04]  /*b8cf0*/  LDL.LU.64 R48, [R1+0x24b0] ;  /* 0x0024b00001307983 */ /* 0x001f280000300a00 */
[----:B------:R-:W4:Y:S01]  /*b8d00*/  LDL.LU.64 R50, [R1+0x24b8] ;  /* 0x0024b80001327983 */ /* 0x000f220000300a00 */
[C---:B--2---:R-:W-:Y:S06]  /*b8d10*/  HMMA.16816.F32 R56, R28.reuse, R46, R56 ;  /* 0x0000002e1c38723c */ /* 0x044fec0000001838 */
[----:B---3--:R-:W-:Y:S01]  /*b8d20*/  HMMA.16816.F32 R52, R28, R44, R32 ;  /* 0x0000002c1c34723c */ /* 0x008fe20000001820 */
[----:B------:R-:W2:-:S15]  /*b8d30*/  LDL.LU.64 R32, [R1+0x2490] ;  /* 0x0024900001207983 */ /* 0x000e9e0000300a00 */
[----:B------:R-:W-:-:S01]  /*b8d40*/  NOP ;  /* 0x0000000000007918 */ /* 0x000fc20000000000 */
[----:B------:R0:W-:Y:S04]  /*b8d50*/  STL.64 [R1+0x520], R56 ;  /* 0x0005203801007387 */ /* 0x0001e80000100a00 */
[----:B------:R1:W-:Y:S04]  /*b8d60*/  STL.64 [R1+0x528], R58 ;  /* 0x0005283a01007387 */ /* 0x0003e80000100a00 */
[----:B------:R-:W2:Y:S04]  /*b8d70*/  LDL.LU.64 R34, [R1+0x2498] ;  /* 0x0024980001227983 */ /* 0x000ea80000300a00 */
[----:B------:R3:W-:Y:S04]  /*b8d80*/  STL.64 [R1+0x510], R52 ;  /* 0x0005103401007387 */ /* 0x0007e80000100a00 */
[----:B------:R3:W-:Y:S04]  /*b8d90*/  STL.64 [R1+0x518], R54 ;  /* 0x0005183601007387 */ /* 0x0007e80000100a00 */
[----:B0-----:R-:W2:Y:S04]  /*b8da0*/  LDL.LU.64 R56, [R1+0x2470] ;  /* 0x0024700001387983 */ /* 0x001ea80000300a00 */
[----:B-1----:R-:W2:Y:S04]  /*b8db0*/  LDL.LU.64 R58, [R1+0x2478] ;  /* 0x00247800013a7983 */ /* 0x002ea80000300a00 */
[----:B---3--:R-:W3:Y:S04]  /*b8dc0*/  LDL.LU.64 R52, [R1+0x2460] ;  /* 0x0024600001347983 */ /* 0x008ee80000300a00 */
[----:B------:R-:W3:Y:S04]  /*b8dd0*/  LDL.LU.64 R54, [R1+0x2468] ;  /* 0x0024680001367983 */ /* 0x000ee80000300a00 */
[----:B------:R-:W-:Y:S04]  /*b8de0*/  STL.64 [R1+0x8a60], R46 ;  /* 0x008a602e01007387 */ /* 0x000fe80000100a00 */
[----:B------:R4:W-:Y:S01]  /*b8df0*/  STL.64 [R1+0x8a58], R44 ;  /* 0x008a582c01007387 */ /* 0x0009e20000100a00 */
[C---:B------:R-:W-:Y:S06]  /*b8e00*/  HMMA.16816.F32 R4, R28.reuse, R40, R4 ;  /* 0x000000281c04723c */ /* 0x040fec0000001804 */
[----:B----4-:R-:W-:Y:S01]  /*b8e10*/  HMMA.16816.F32 R44, R28, R42, R48 ;  /* 0x0000002a1c2c723c */ /* 0x010fe20000001830 */
[----:B------:R-:W4:-:S15]  /*b8e20*/  LDL.LU.64 R48, [R1+0x2450] ;  /* 0x0024500001307983 */ /* 0x000f1e0000300a00 */
[----:B------:R-:W-:-:S07]  /*b8e30*/  NOP ;  /* 0x0000000000007918 */ /* 0x000fce0000000000 */
[----:B------:R0:W-:Y:S04]  /*b8e40*/  STL.64 [R1+0x500], R44 ;  /* 0x0005002c01007387 */ /* 0x0001e80000100a00 */
[----:B------:R1:W-:Y:S04]  /*b8e50*/  STL.64 [R1+0x508], R46 ;  /* 0x0005082e01007387 */ /* 0x0003e80000100a00 */
[----:B------:R-:W4:Y:S04]  /*b8e60*/  LDL.LU.64 R50, [R1+0x2458] ;  /* 0x0024580001327983 */ /* 0x000f280000300a00 */
[----:B------:R1:W-:Y:S04]  /*b8e70*/  STL.64 [R1+0x4f0], R4 ;  /* 0x0004f00401007387 */ /* 0x0003e80000100a00 */
[----:B------:R1:W-:Y:S04]  /*b8e80*/  STL.64 [R1+0x4f8], R6 ;  /* 0x0004f80601007387 */ /* 0x0003e80000100a00 */
[----:B0-----:R-:W3:Y:S04]  /*b8e90*/  LDL.LU.64 R44, [R1+0x2440] ;  /* 0x00244000012c7983 */ /* 0x001ee80000300a00 */
[----:B-1----:R-:W3:Y:S04]  /*b8ea0*/  LDL.LU.64 R46, [R1+0x2448] ;  /* 0x00244800012e7983 */ /* 0x002ee80000300a00 */
[----:B------:R-:W3:Y:S04]  /*b8eb0*/  LDL.LU.64 R4, [R1+0x2430] ;  /* 0x0024300001047983 */ /* 0x000ee80000300a00 */
[----:B------:R-:W3:Y:S04]  /*b8ec0*/  LDL.LU.64 R6, [R1+0x2438] ;  /* 0x0024380001067983 */ /* 0x000ee80000300a00 */
        /* <DEDUP_REMOVED lines=8> */
[----:B0-----:R-:W2:Y:S04]  /*b8f50*/  LDL.LU.64 R34, [R1+0x8b08] ;  /* 0x008b080001227983 */ /* 0x001ea80000300a00 */
[----:B------:R-:W2:Y:S04]  /*b8f60*/  LDL.LU.64 R32, [R1+0x8b00] ;  /* 0x008b000001207983 */ /* 0x000ea80000300a00 */
[----:B------:R-:W-:Y:S04]  /*b8f70*/  STL.64 [R1+0x8aa0], R38 ;  /* 0x008aa02601007387 */ /* 0x000fe80000100a00 */
[----:B------:R-:W-:Y:S01]  /*b8f80*/  STL.64 [R1+0x8a98], R36 ;  /* 0x008a982401007387 */ /* 0x000fe20000100a00 */
[C---:B----4-:R-:W-:Y:S06]  /*b8f90*/  HMMA.16816.F32 R48, R28.reuse, R2, R48 ;  /* 0x000000021c30723c */ /* 0x050fec0000001830 */
[C---:B---3--:R-:W-:Y:S06]  /*b8fa0*/  HMMA.16816.F32 R44, R28.reuse, R8, R44 ;  /* 0x000000081c2c723c */ /* 0x048fec000000182c */
[----:B------:R-:W-:-:S15]  /*b8fb0*/  HMMA.16816.F32 R40, R28, R36, R40 ;  /* 0x000000241c28723c */ /* 0x000fde0000001828 */
[----:B------:R-:W-:-:S08]  /*b8fc0*/  NOP ;  /* 0x0000000000007918 */ /* 0x000fd00000000000 */
[----:B------:R0:W-:Y:S04]  /*b8fd0*/  STL.64 [R1+0x4d0], R40 ;  /* 0x0004d02801007387 */ /* 0x0001e80000100a00 */
[----:B------:R1:W-:Y:S04]  /*b8fe0*/  STL.64 [R1+0x4d8], R42 ;  /* 0x0004d82a01007387 */ /* 0x0003e80000100a00 */
[----:B0-----:R-:W3:Y:S01]  /*b8ff0*/  LDL.LU.64 R40, [R1+0x2420] ;  /* 0x0024200001287983 */ /* 0x001ee20000300a00 */
[C---:B--2---:R-:W-:Y:S06]  /*b9000*/  HMMA.16816.F32 R56, R28.reuse, R34, R56 ;  /* 0x000000221c38723c */ /* 0x044fec0000001838 */
[----:B------:R-:W-:-:S15]  /*b9010*/  HMMA.16816.F32 R36, R28, R32, R52 ;  /* 0x000000201c24723c */ /* 0x000fde0000001834 */
[----:B------:R-:W-:-:S02]  /*b9020*/  NOP ;  /* 0x0000000000007918 */ /* 0x000fc40000000000 */
[----:B------:R-:W-:Y:S04]  /*b9030*/  STL.64 [R1+0x4c0], R56 ;  /* 0x0004c03801007387 */ /* 0x000fe80000100a00 */
[----:B------:R-:W-:Y:S04]  /*b9040*/  STL.64 [R1+0x4c8], R58 ;  /* 0x0004c83a01007387 */ /* 0x000fe80000100a00 */
[----:B-1----:R-:W3:Y:S04]  /*b9050*/  LDL.LU.64 R42, [R1+0x2428] ;  /* 0x00242800012a7983 */ /* 0x002ee80000300a00 */
[----:B------:R0:W-:Y:S04]  /*b9060*/  STL.64 [R1+0x4b0], R36 ;  /* 0x0004b02401007387 */ /* 0x0001e80000100a00 */
[----:B------:R1:W-:Y:S04]  /*b9070*/  STL.64 [R1+0x4b8], R38 ;  /* 0x0004b82601007387 */ /* 0x0003e80000100a00 */
[----:B0-----:R-:W2:Y:S04]  /*b9080*/  LDL.LU.64 R36, [R1+0x2410] ;  /* 0x0024100001247983 */ /* 0x001ea80000300a00 */
[----:B-1----:R-:W2:Y:S04]  /*b9090*/  LDL.LU.64 R38, [R1+0x2418] ;  /* 0x0024180001267983 */ /* 0x002ea80000300a00 */
[----:B------:R-:W-:Y:S04]  /*b90a0*/  STL.64 [R1+0x8ab0], R34 ;  /* 0x008ab02201007387 */ /* 0x000fe80000100a00 */
[----:B------:R0:W-:Y:S02]  /*b90b0*/  STL.64 [R1+0x8aa8], R32 ;  /* 0x008aa82001007387 */ /* 0x0001e40000100a00 */
[----:B0-----:R-:W-:Y:S02]  /*b90c0*/  HMMA.16816.F32 R32, R28, R10, R4 ;  /* 0x0000000a1c20723c */ /* 0x001fe40000001804 */
[----:B------:R-:W-:Y:S04]  /*b90d0*/  STL.64 [R1+0x4a0], R48 ;  /* 0x0004a03001007387 */ /* 0x000fe80000100a00 */
[----:B------:R0:W-:Y:S04]  /*b90e0*/  STL.64 [R1+0x4a8], R50 ;  /* 0x0004a83201007387 */ /* 0x0001e80000100a00 */
[----:B------:R-:W4:Y:S04]  /*b90f0*/  LDL.LU R53, [R1+0x3184] ;  /* 0x0031840001357983 */ /* 0x000f280000300800 */
[----:B------:R-:W-:Y:S04]  /*b9100*/  STL.64 [R1+0x490], R44 ;  /* 0x0004902c01007387 */ /* 0x000fe80000100a00 */
[----:B------:R-:W-:Y:S04]  /*b9110*/  STL.64 [R1+0x498], R46 ;  /* 0x0004982e01007387 */ /* 0x000fe80000100a00 */
[----:B------:R-:W4:Y:S04]  /*b9120*/  LDL.LU R4, [R1+0x3180] ;  /* 0x0031800001047983 */ /* 0x000f280000300800 */
[----:B------:R-:W-:Y:S04]  /*b9130*/  STL.64 [R1+0x480], R32 ;  /* 0x0004802001007387 */ /* 0x000fe80000100a00 */
[----:B------:R3:W-:Y:S04]  /*b9140*/  STL.64 [R1+0x488], R34 ;  /* 0x0004882201007387 */ /* 0x0007e80000100a00 */
[----:B------:R-:W4:Y:S04]  /*b9150*/  LDL.LU R54, [R1+0x318c] ;  /* 0x00318c0001367983 */ /* 0x000f280000300800 */
[----:B------:R-:W4:Y:S04]  /*b9160*/  LDL.LU R5, [R1+0x3188] ;  /* 0x0031880001057983 */ /* 0x000f280000300800 */
[----:B------:R-:W4:Y:S04]  /*b9170*/  LDL.LU R55, [R1+0x3194] ;  /* 0x0031940001377983 */ /* 0x000f280000300800 */
[----:B------:R-:W4:Y:S04]  /*b9180*/  LDL.LU R6, [R1+0x3190] ;  /* 0x0031900001067983 */ /* 0x000f280000300800 */
[----:B------:R-:W4:Y:S04]  /*b9190*/  LDL.LU R7, [R1+0x319c] ;  /* 0x00319c0001077983 */ /* 0x000f280000300800 */
[----:B------:R-:W4:Y:S04]  /*b91a0*/  LDL.LU R0, [R1+0x3198] ;  /* 0x0031980001007983 */ /* 0x000f280000300800 */
[----:B------:R-:W-:Y:S04]  /*b91b0*/  STL.64 [R1+0x8a40], R10 ;  /* 0x008a400a01007387 */ /* 0x000fe80000100a00 */
[----:B------:R2:W-:Y:S04]  /*b91c0*/  STL.64 [R1+0x8a38], R8 ;  /* 0x008a380801007387 */ /* 0x0005e80000100a00 */
[----:B0-----:R-:W4:Y:S01]  /*b91d0*/  LDL.64 R50, [R1] ;  /* 0x0000000001327983 */ /* 0x001f220000100a00 */
[----:B------:R-:W-:-:S02]  /*b91e0*/  IMAD.MOV.U32 R48, RZ, RZ, R24 ;  /* 0x000000ffff307224 */ /* 0x000fc400078e0018 */
[----:B------:R-:W-:Y:S02]  /*b91f0*/  IMAD.MOV.U32 R49, RZ, RZ, R20 ;  /* 0x000000ffff317224 */ /* 0x000fe400078e0014 */
[----:B------:R-:W-:Y:S02]  /*b9200*/  IMAD.MOV.U32 R58, RZ, RZ, R16 ;  /* 0x000000ffff3a7224 */ /* 0x000fe400078e0010 */
[----:B------:R-:W-:Y:S01]  /*b9210*/  IMAD.MOV.U32 R59, RZ, RZ, R17 ;  /* 0x000000ffff3b7224 */ /* 0x000fe200078e0011 */
[C---:B---3--:R-:W-:Y:S06]  /*b9220*/  HMMA.16816.F32 R32, R28.reuse, R12, R40 ;  /* 0x0000000c1c20723c */ /* 0x048fec0000001828 */
[----:B--2---:R-:W-:-:S15]  /*b9230*/  HMMA.16816.F32 R8, R28, R14, R36 ;  /* 0x0000000e1c08723c */ /* 0x004fde0000001824 */
[----:B------:R-:W-:-:S02]  /*b9240*/  NOP ;  /* 0x0000000000007918 */ /* 0x000fc40000000000 */
[----:B------:R0:W-:Y:S04]  /*b9250*/  STL.64 [R1+0x470], R32 ;  /* 0x0004702001007387 */ /* 0x0001e80000100a00 */
[----:B------:R1:W-:Y:S04]  /*b9260*/  STL.64 [R1+0x478], R34 ;  /* 0x0004782201007387 */ /* 0x0003e80000100a00 */
[----:B------:R-:W2:Y:S04]  /*b9270*/  LDL.LU.64 R36, [R1+0x2400] ;  /* 0x0024000001247983 */ /* 0x000ea80000300a00 */
[----:B------:R-:W2:Y:S04]  /*b9280*/  LDL.LU.64 R38, [R1+0x2408] ;  /* 0x0024080001267983 */ /* 0x000ea80000300a00 */
[----:B------:R3:W-:Y:S04]  /*b9290*/  STL.64 [R1+0x460], R8 ;  /* 0x0004600801007387 */ /* 0x0007e80000100a00 */
[----:B------:R3:W-:Y:S04]  /*b92a0*/  STL.64 [R1+0x468], R10 ;  /* 0x0004680a01007387 */ /* 0x0007e80000100a00 */
[----:B------:R-:W2:Y:S04]  /*b92b0*/  LDL.LU R24, [R1+0x8afc] ;  /* 0x008afc0001187983 */ /* 0x000ea80000300800 */
[----:B------:R-:W2:Y:S04]  /*b92c0*/  LDL.LU R20, [R1+0x8af8] ;  /* 0x008af80001147983 */ /* 0x000ea80000300800 */
[----:B------:R-:W2:Y:S04]  /*b92d0*/  LDL.LU.64 R40, [R1+0x23f0] ;  /* 0x0023f00001287983 */ /* 0x000ea80000300a00 */
[----:B------:R-:W2:Y:S04]  /*b92e0*/  LDL.LU.64 R42, [R1+0x23f8] ;  /* 0x0023f800012a7983 */ /* 0x000ea80000300a00 */
[----:B----4-:R-:W-:Y:S04]  /*b92f0*/  STL.64 [R1+0x8ac0], R50 ;  /* 0x008ac03201007387 */ /* 0x010fe80000100a00 */
[----:B------:R-:W-:Y:S04]  /*b9300*/  STL.64 [R1+0x8ab8], R48 ;  /* 0x008ab83001007387 */ /* 0x000fe80000100a00 */
[----:B------:R-:W2:Y:S04]  /*b9310*/  LDL.LU R16, [R1+0x8af4] ;  /* 0x008af40001107983 */ /* 0x000ea80000300800 */
[----:B------:R-:W2:Y:S01]  /*b9320*/  LDL.LU R17, [R1+0x8af0] ;  /* 0x008af00001117983 */ /* 0x000ea20000300800 */
[----:B------:R-:W-:-:S03]  /*b9330*/  IMAD.MOV.U32 R56, RZ, RZ, R18 ;  /* 0x000000ffff387224 */ /* 0x000fc600078e0012 */
[----:B0-----:R-:W4:Y:S01]  /*b9340*/  LDL.LU.64 R32, [R1+0x23e0] ;  /* 0x0023e00001207983 */ /* 0x001f220000300a00 */
[----:B------:R-:W-:-:S03]  /*b9350*/  IMAD.MOV.U32 R57, RZ, RZ, R19 ;  /* 0x000000ffff397224 */ /* 0x000fc600078e0013 */
[----:B-1----:R-:W4:Y:S04]  /*b9360*/  LDL.LU.64 R34, [R1+0x23e8] ;  /* 0x0023e80001227983 */ /* 0x002f280000300a00 */
[----:B---3--:R-:W3:Y:S04]  /*b9370*/  LDL.LU.64 R8, [R1+0x23d0] ;  /* 0x0023d00001087983 */ /* 0x008ee80000300a00 */
[----:B------:R-:W3:Y:S04]  /*b9380*/  LDL.LU.64 R10, [R1+0x23d8] ;  /* 0x0023d800010a7983 */ /* 0x000ee80000300a00 */
[----:B------:R-:W4:Y:S04]  /*b9390*/  LDL.LU R18, [R1+0x8aec] ;  /* 0x008aec0001127983 */ /* 0x000f280000300800 */
[----:B------:R-:W4:Y:S04]  /*b93a0*/  LDL.LU R19, [R1+0x8ae8] ;  /* 0x008ae80001137983 */ /* 0x000f280000300800 */
[----:B------:R-:W-:Y:S04]  /*b93b0*/  STL.64 [R1+0x8ad0], R58 ;  /* 0x008ad03a01007387 */ /* 0x000fe80000100a00 */
[----:B------:R-:W-:Y:S04]  /*b93c0*/  STL.64 [R1+0x8ac8], R56 ;  /* 0x008ac83801007387 */ /* 0x000fe80000100a00 */
[----:B------:R-:W-:Y:S04]  /*b93d0*/  STL.64 [R1+0x8a30], R14 ;  /* 0x008a300e01007387 */ /* 0x000fe80000100a00 */
[----:B------:R2:W-:Y:S02]  /*b93e0*/  STL.64 [R1+0x8a28], R12 ;  /* 0x008a280c01007387 */ /* 0x0005e40000100a00 */
[----:B--2---:R-:W-:Y:S07]  /*b93f0*/  HMMA.16816.F32 R12, R28, R16, R36 ;  /* 0x000000101c0c723c */ /* 0x004fee0000001824 */
[----:B------:R-:W-:-:S02]  /*b9400*/  IMAD.MOV.U32 R36, RZ, RZ, R21 ;  /* 0x000000ffff247224 */ /* 0x000fc400078e0015 */
[----:B------:R-:W2:Y:S01]  /*b9410*/  LDL.LU R21, [R1+0x8ae4] ;  /* 0x008ae40001157983 */ /* 0x000ea20000300800 */
[----:B------:R-:W-:Y:S02]  /*b9420*/  IMAD.MOV.U32 R37, RZ, RZ, R25 ;  /* 0x000000ffff257224 */ /* 0x000fe400078e0019 */
[----:B------:R-:W-:Y:S02]  /*b9430*/  IMAD.MOV.U32 R38, RZ, RZ, R22 ;  /* 0x000000ffff267224 */ /* 0x000fe400078e0016 */
[----:B------:R-:W-:-:S09]  /*b9440*/  IMAD.MOV.U32 R39, RZ, RZ, R23 ;  /* 0x000000ffff277224 */ /* 0x000fd200078e0017 */
[----:B------:R-:W-:Y:S04]  /*b9450*/  STL.64 [R1+0x450], R12 ;  /* 0x0004500c01007387 */ /* 0x000fe80000100a00 */
[----:B------:R4:W-:Y:S04]  /*b9460*/  STL.64 [R1+0x458], R14 ;  /* 0x0004580e01007387 */ /* 0x0009e80000100a00 */
[----:B------:R-:W3:Y:S04]  /*b9470*/  LDL.LU R25, [R1+0x8ae0] ;  /* 0x008ae00001197983 */ /* 0x000ee80000300800 */
[----:B------:R-:W3:Y:S04]  /*b9480*/  LDL.LU R22, [R1+0x8adc] ;  /* 0x008adc0001167983 */ /* 0x000ee80000300800 */
[----:B------:R-:W3:Y:S01]  /*b9490*/  LDL.LU R23, [R1+0x8ad8] ;  /* 0x008ad80001177983 */ /* 0x000ee20000300800 */
[----:B----4-:R-:W-:Y:S06]  /*b94a0*/  HMMA.16816.F32 R12, R28, R18, R40 ;  /* 0x000000121c0c723c */ /* 0x010fec0000001828 */
[----:B------:R-:W-:Y:S04]  /*b94b0*/  STL.64 [R1+0x8a20], R18 ;  /* 0x008a201201007387 */ /* 0x000fe80000100a00 */
[----:B------:R-:W-:-:S13]  /*b94c0*/  STL.64 [R1+0x8a18], R16 ;  /* 0x008a181001007387 */ /* 0x000fda0000100a00 */
[----:B------:R-:W-:Y:S04]  /*b94d0*/  STL.64 [R1+0x440], R12 ;  /* 0x0004400c01007387 */ /* 0x000fe80000100a00 */
[----:B------:R2:W-:Y:S02]  /*b94e0*/  STL.64 [R1+0x448], R14 ;  /* 0x0004480e01007387 */ /* 0x0005e40000100a00 */
[----:B--2---:R-:W-:-:S15]  /*b94f0*/  HMMA.16816.F32 R12, R28, R20, R32 ;  /* 0x000000141c0c723c */ /* 0x004fde0000001820 */
[----:B------:R-:W-:-:S08]  /*b9500*/  NOP ;  /* 0x0000000000007918 */ /* 0x000fd00000000000 */
[----:B------:R-:W-:Y:S04]  /*b9510*/  STL.64 [R1+0x430], R12 ;  /* 0x0004300c01007387 */ /* 0x000fe80000100a00 */
[----:B------:R3:W-:Y:S02]  /*b9520*/  STL.64 [R1+0x438], R14 ;  /* 0x0004380e01007387 */ /* 0x0007e40000100a00 */
[----:B---3--:R-:W-:Y:S02]  /*b9530*/  HMMA.16816.F32 R12, R28, R22, R8 ;  /* 0x000000161c0c723c */ /* 0x008fe40000001808 */
[----:B------:R-:W2:Y:S04]  /*b9540*/  LDL.LU.64 R8, [R1+0x2870] ;  /* 0x0028700001087983 */ /* 0x000ea80000300a00 */
[----:B------:R-:W2:-:S15]  /*b9550*/  LDL.LU.64 R10, [R1+0x2878] ;  /* 0x00287800010a7983 */ /* 0x000e9e0000300a00 */
[----:B------:R-:W-:-:S02]  /*b9560*/  NOP ;  /* 0x0000000000007918 */ /* 0x000fc40000000000 */
[----:B------:R-:W-:Y:S04]  /*b9570*/  STL.64 [R1+0x420], R12 ;  /* 0x0004200c01007387 */ /* 0x000fe80000100a00 */
[----:B------:R-:W-:Y:S04]  /*b9580*/  STL.64 [R1+0x428], R14 ;  /* 0x0004280e01007387 */ /* 0x000fe80000100a00 */
[----:B------:R-:W3:Y:S04]  /*b9590*/  LDL.LU.64 R56, [R1+0x2860] ;  /* 0x0028600001387983 */ /* 0x000ee80000300a00 */
[----:B------:R-:W3:Y:S04]  /*b95a0*/  LDL.LU.64 R58, [R1+0x2868] ;  /* 0x00286800013a7983 */ /* 0x000ee80000300a00 */
[----:B------:R-:W4:Y:S04]  /*b95b0*/  LDL.LU.64 R48, [R1+0x23c0] ;  /* 0x0023c00001307983 */ /* 0x000f280000300a00 */
[----:B------:R-:W4:Y:S01]  /*b95c0*/  LDL.LU.64 R50, [R1+0x23c8] ;  /* 0x0023c80001327983 */ /* 0x000f220000300a00 */
[----:B------:R-:W-:-:S03]  /*b95d0*/  IMAD R4, R4, 0x100, R53 ;  /* 0x0000010004047824 */ /* 0x000fc600078e0235 */
[----:B------:R-:W4:Y:S01]  /*b95e0*/  LDL.LU.64 R32, [R1+0x23b0] ;  /* 0x0023b00001207983 */ /* 0x000f220000300a00 */
[----:B------:R-:W-:-:S03]  /*b95f0*/  IMAD R5, R5, 0x100, R54 ;  /* 0x0000010005057824 */ /* 0x000fc600078e0236 */
[----:B------:R-:W4:Y:S01]  /*b9600*/  LDL.LU.64 R34, [R1+0x23b8] ;  /* 0x0023b80001227983 */ /* 0x000f220000300a00 */
        /* <DEDUP_REMOVED lines=9> */
[C---:B--2---:R-:W-:Y:S06]  /*b96a0*/  HMMA.16816.F32 R8, R28.reuse, R24, R8 ;  /* 0x000000181c08723c */ /* 0x044fec0000001808 */
[----:B---3--:R-:W-:-:S15]  /*b96b0*/  HMMA.16816.F32 R56, R28, R26, R56 ;  /* 0x0000001a1c38723c */ /* 0x008fde0000001838 */
[----:B------:R-:W-:-:S02]  /*b96c0*/  NOP ;  /* 0x0000000000007918 */ /* 0x000fc40000000000 */
[----:B------:R0:W-:Y:S01]  /*b96d0*/  STL.64 [R1+0x810], R8 ;  /* 0x0008100801007387 */ /* 0x0001e20000100a00 */
[----:B----4-:R-:W-:Y:S03]  /*b96e0*/  HMMA.16816.F32 R28, R28, R36, R48 ;  /* 0x000000241c1c723c */ /* 0x010fe60000001830 */
[----:B------:R1:W-:Y:S04]  /*b96f0*/  STL.64 [R1+0x818], R10 ;  /* 0x0008180a01007387 */ /* 0x0003e80000100a00 */
[----:B0-----:R-:W2:Y:S04]  /*b9700*/  LDL.LU.64 R8, [R1+0x2350] ;  /* 0x0023500001087983 */ /* 0x001ea80000300a00 */
[----:B-1----:R-:W2:Y:S04]  /*b9710*/  LDL.LU.64 R10, [R1+0x2358] ;  /* 0x00235800010a7983 */ /* 0x002ea80000300a00 */
[----:B------:R-:W3:Y:S04]  /*b9720*/  LDL.LU.64 R12, [R1+0x2340] ;  /* 0x00234000010c7983 */ /* 0x000ee80000300a00 */
[----:B------:R-:W3:Y:S04]  /*b9730*/  LDL.LU.64 R14, [R1+0x2348] ;  /* 0x00234800010e7983 */ /* 0x000ee80000300a00 */
[----:B------:R-:W-:Y:S04]  /*b9740*/  STL.64 [R1+0x800], R56 ;  /* 0x0008003801007387 */ /* 0x000fe80000100a00 */
[----:B------:R0:W-:Y:S04]  /*b9750*/  STL.64 [R1+0x808], R58 ;  /* 0x0008083a01007387 */ /* 0x0001e80000100a00 */
[----:B0-----:R-:W4:Y:S04]  /*b9760*/  LDL.LU.64 R58, [R1+0x8ad0] ;  /* 0x008ad000013a7983 */ /* 0x001f280000300a00 */
[----:B------:R-:W2:Y:S04]  /*b9770*/  LDL.LU.64 R56, [R1+0x8ac8] ;  /* 0x008ac80001387983 */ /* 0x000ea80000300a00 */
[----:B------:R-:W3:Y:S04]  /*b9780*/  LDL.LU.64 R50, [R1+0x8ac0] ;  /* 0x008ac00001327983 */ /* 0x000ee80000300a00 */
[----:B------:R-:W3:Y:S04]  /*b9790*/  LDL.LU.64 R48, [R1+0x8ab8] ;  /* 0x008ab80001307983 */ /* 0x000ee80000300a00 */
[----:B------:R0:W-:Y:S04]  /*b97a0*/  STL.64 [R1+0x410], R28 ;  /* 0x0004101c01007387 */ /* 0x0001e80000100a00 */
[----:B------:R1:W-:Y:S04]  /*b97b0*/  STL.64 [R1+0x418], R30 ;  /* 0x0004181e01007387 */ /* 0x0003e80000100a00 */
[----:B0-----:R-:W3:Y:S04]  /*b97c0*/  LDL.LU.64 R28, [R1+0x2380] ;  /* 0x00238000011c7983 */ /* 0x001ee80000300a00 */
[----:B-1----:R-:W3:Y:S01]  /*b97d0*/  LDL.LU.64 R30, [R1+0x2388] ;  /* 0x00238800011e7983 */ /* 0x002ee20000300a00 */
[----:B------:R-:W-:Y:S01]  /*b97e0*/  IMAD R7, R0, 0x100, R7 ;  /* 0x0000010000077824 */ /* 0x000fe200078e0207 */
[----:B------:R-:W-:-:S02]  /*b97f0*/  F2FP.F16.E4M3.UNPACK_B R4, R4 ;  /* 0x00000004ff04723e */ /* 0x000fc400020006ff */
[----:B------:R-:W-:Y:S02]  /*b9800*/  F2FP.F16.E4M3.UNPACK_B R5, R5 ;  /* 0x00000005ff05723e */ /* 0x000fe400020006ff */
[----:B------:R-:W-:Y:S02]  /*b9810*/  F2FP.F16.E4M3.UNPACK_B R6, R6 ;  /* 0x00000006ff06723e */ /* 0x000fe400020006ff */
[----:B------:R-:W-:-:S07]  /*b9820*/  F2FP.F16.E4M3.UNPACK_B R7, R7 ;  /* 0x00000007ff07723e */ /* 0x000fce00020006ff */
[----:B------:R-:W-:Y:S01]  /*b9830*/  HMMA.16816.F32 R36, R4, R38, R32 ;  /* 0x000000260424723c */ /* 0x000fe20000001820 */
[----:B------:R-:W3:Y:S04]  /*b9840*/  LDL.LU.64 R34, [R1+0x8ab0] ;  /* 0x008ab00001227983 */ /* 0x000ee80000300a00 */
[----:B------:R-:W3:-:S15]  /*b9850*/  LDL.LU.64 R32, [R1+0x8aa8] ;  /* 0x008aa80001207983 */ /* 0x000ede0000300a00 */
[----:B------:R-:W-:-:S03]  /*b9860*/  NOP ;  /* 0x0000000000007918 */ /* 0x000fc60000000000 */
[----:B------:R-:W-:Y:S04]  /*b9870*/  STL.64 [R1+0x400], R36 ;  /* 0x0004002401007387 */ /* 0x000fe80000100a00 */
[----:B------:R0:W-:Y:S04]  /*b9880*/  STL.64 [R1+0x408], R38 ;  /* 0x0004082601007387 */ /* 0x0001e80000100a00 */
[----:B0-----:R-:W3:Y:S04]  /*b9890*/  LDL.LU.64 R38, [R1+0x8aa0] ;  /* 0x008aa00001267983 */ /* 0x001ee80000300a00 */
[----:B------:R-:W3:Y:S01]  /*b98a0*/  LDL.LU.64 R36, [R1+0x8a98] ;  /* 0x008a980001247983 */ /* 0x000ee20000300a00 */
[C---:B--2---:R-:W-:Y:S06]  /*b98b0*/  HMMA.16816.F32 R40, R4.reuse, R56, R40 ;  /* 0x000000380428723c */ /* 0x044fec0000001828 */
[C---:B----4-:R-:W-:Y:S06]  /*b98c0*/  HMMA.16816.F32 R56, R4.reuse, R58, R52 ;  /* 0x0000003a0438723c */ /* 0x050fec0000001834 */
[C---:B---3--:R-:W-:Y:S11]  /*b98d0*/  HMMA.16816.F32 R28, R4.reuse, R48, R28 ;  /* 0x00000030041c723c */ /* 0x048ff6000000181c */
[----:B------:R-:W-:Y:S04]  /*b98e0*/  STL.64 [R1+0x3f0], R40 ;  /* 0x0003f02801007387 */ /* 0x000fe80000100a00 */
[----:B------:R0:W-:Y:S04]  /*b98f0*/  STL.64 [R1+0x3f8], R42 ;  /* 0x0003f82a01007387 */ /* 0x0001e80000100a00 */
[----:B0-----:R-:W2:Y:S04]  /*b9900*/  LDL.LU.64 R42, [R1+0x8a90] ;  /* 0x008a9000012a7983 */ /* 0x001ea80000300a00 */
[----:B------:R-:W3:Y:S04]  /*b9910*/  LDL.LU.64 R40, [R1+0x8a88] ;  /* 0x008a880001287983 */ /* 0x000ee80000300a00 */
[----:B------:R-:W4:Y:S04]  /*b9920*/  LDL.LU.64 R54, [R1+0x8a80] ;  /* 0x008a800001367983 */ /* 0x000f280000300a00 */
[----:B------:R-:W2:Y:S04]  /*b9930*/  LDL.LU.64 R52, [R1+0x8a78] ;  /* 0x008a780001347983 */ /* 0x000ea80000300a00 */
[----:B------:R-:W-:Y:S04]  /*b9940*/  STL.64 [R1+0x3e0], R56 ;  /* 0x0003e03801007387 */ /* 0x000fe80000100a00 */
[----:B------:R0:W-:Y:S04]  /*b9950*/  STL.64 [R1+0x3e8], R58 ;  /* 0x0003e83a01007387 */ /* 0x0001e80000100a00 */
[----:B0-----:R-:W3:Y:S04]  /*b9960*/  LDL.LU.64 R58, [R1+0x8a70] ;  /* 0x008a7000013a7983 */ /* 0x001ee80000300a00 */
[----:B------:R-:W4:Y:S04]  /*b9970*/  LDL.LU.64 R56, [R1+0x8a68] ;  /* 0x008a680001387983 */ /* 0x000f280000300a00 */
[----:B------:R-:W-:Y:S04]  /*b9980*/  STL.64 [R1+0x3d0], R28 ;  /* 0x0003d01c01007387 */ /* 0x000fe80000100a00 */
[----:B------:R0:W-:Y:S02]  /*b9990*/  STL.64 [R1+0x3d8], R30 ;  /* 0x0003d81e01007387 */ /* 0x0001e40000100a00 */
[----:B0-----:R-:W-:Y:S02]  /*b99a0*/  HMMA.16816.F32 R28, R4, R50, R44 ;  /* 0x00000032041c723c */ /* 0x001fe4000000182c */
[----:B------:R-:W2:Y:S04]  /*b99b0*/  LDL.LU.64 R44, [R1+0x2330] ;  /* 0x00233000012c7983 */ /* 0x000ea80000300a00 */
[----:B------:R-:W-:-:S15]  /*b99c0*/  IMAD.MOV.U32 R0, RZ, RZ, R51 ;  /* 0x000000ffff007224 */ /* 0x000fde00078e0033 */
[----:B------:R-:W-:-:S02]  /*b99d0*/  NOP ;  /* 0x0000000000007918 */ /* 0x000fc40000000000 */
[----:B------:R-:W-:Y:S04]  /*b99e0*/  STL.64 [R1+0x3c0], R28 ;  /* 0x0003c01c01007387 */ /* 0x000fe80000100a00 */
[----:B------:R0:W-:Y:S04]  /*b99f0*/  STL.64 [R1+0x3c8], R30 ;  /* 0x0003c81e01007387 */ /* 0x0001e80000100a00 */
[----:B------:R-:W2:Y:S04]  /*b9a00*/  LDL.LU.64 R46, [R1+0x2338] ;  /* 0x00233800012e7983 */ /* 0x000ea80000300a00 */
[----:B------:R-:W2:Y:S04]  /*b9a10*/  LDL.LU.64 R48, [R1+0x2320] ;  /* 0x0023200001307983 */ /* 0x000ea80000300a00 */
[----:B------:R-:W2:Y:S01]  /*b9a20*/  LDL.LU.64 R50, [R1+0x2328] ;  /* 0x0023280001327983 */ /* 0x000ea20000300a00 */
[C---:B0-----:R-:W-:Y:S06]  /*b9a30*/  HMMA.16816.F32 R28, R4.reuse, R60, R16 ;  /* 0x0000003c041c723c */ /* 0x041fec0000001810 */
[C---:B---3--:R-:W-:Y:S01]  /*b9a40*/  HMMA.16816.F32 R16, R4.reuse, R58, R8 ;  /* 0x0000003a0410723c */ /* 0x048fe20000001808 */
[----:B------:R-:W3:Y:S05]  /*b9a50*/  LDL.LU.64 R8, [R1+0x2300] ;  /* 0x0023000001087983 */ /* 0x000eea0000300a00 */
[C---:B----4-:R-:W-:Y:S11]  /*b9a60*/  HMMA.16816.F32 R12, R4.reuse, R56, R12 ;  /* 0x00000038040c723c */ /* 0x050ff6000000180c */
[----:B------:R0:W-:Y:S04]  /*b9a70*/  STL.64 [R1+0x3b0], R28 ;  /* 0x0003b01c01007387 */ /* 0x0001e80000100a00 */
[----:B------:R1:W-:Y:S04]  /*b9a80*/  STL.64 [R1+0x3b8], R30 ;  /* 0x0003b81e01007387 */ /* 0x0003e80000100a00 */
[----:B------:R-:W3:Y:S04]  /*b9a90*/  LDL.LU.64 R10, [R1+0x2308] ;  /* 0x00230800010a7983 */ /* 0x000ee80000300a00 */
[----:B------:R4:W-:Y:S04]  /*b9aa0*/  STL.64 [R1+0x3a0], R16 ;  /* 0x0003a01001007387 */ /* 0x0009e80000100a00 */
[----:B------:R4:W-:Y:S04]  /*b9ab0*/  STL.64 [R1+0x3a8], R18 ;  /* 0x0003a81201007387 */ /* 0x0009e80000100a00 */
[----:B0-----:R-:W3:Y:S04]  /*b9ac0*/  LDL.LU.64 R28, [R1+0x22e0] ;  /* 0x0022e000011c7983 */ /* 0x001ee80000300a00 */
[----:B-1----:R-:W3:Y:S04]  /*b9ad0*/  LDL.LU.64 R30, [R1+0x22e8] ;  /* 0x0022e800011e7983 */ /* 0x002ee80000300a00 */
[----:B------:R0:W-:Y:S01]  /*b9ae0*/  STL.64 [R1+0x390], R12 ;  /* 0x0003900c01007387 */ /* 0x0001e20000100a00 */
[C---:B--2---:R-:W-:Y:S06]  /*b9af0*/  HMMA.16816.F32 R44, R4.reuse, R54, R44 ;  /* 0x00000036042c723c */ /* 0x044fec000000182c */
[C---:B------:R-:W-:Y:S01]  /*b9b00*/  HMMA.16816.F32 R48, R4.reuse, R52, R48 ;  /* 0x000000340430723c */ /* 0x040fe20000001830 */
[----:B------:R1:W-:Y:S04]  /*b9b10*/  STL.64 [R1+0x398], R14 ;  /* 0x0003980e01007387 */ /* 0x0003e80000100a00 */
[----:B----4-:R-:W2:Y:S04]  /*b9b20*/  LDL.LU.64 R16, [R1+0x22d0] ;  /* 0x0022d00001107983 */ /* 0x010ea80000300a00 */
[----:B------:R-:W2:Y:S04]  /*b9b30*/  LDL.LU.64 R18, [R1+0x22d8] ;  /* 0x0022d80001127983 */ /* 0x000ea80000300a00 */
[----:B0-----:R-:W4:Y:S04]  /*b9b40*/  LDL.LU.64 R12, [R1+0x22c0] ;  /* 0x0022c000010c7983 */ /* 0x001f280000300a00 */
[----:B-1----:R-:W4:Y:S04]  /*b9b50*/  LDL.LU.64 R14, [R1+0x22c8] ;  /* 0x0022c800010e7983 */ /* 0x002f280000300a00 */
[----:B------:R-:W-:Y:S04]  /*b9b60*/  STL.64 [R1+0x8a00], R58 ;  /* 0x008a003a01007387 */ /* 0x000fe80000100a00 */
[----:B------:R0:W-:Y:S04]  /*b9b70*/  STL.64 [R1+0x89f8], R56 ;  /* 0x0089f83801007387 */ /* 0x0001e80000100a00 */
[----:B0-----:R-:W4:Y:S04]  /*b9b80*/  LDL.LU.64 R56, [R1+0x22f0] ;  /* 0x0022f00001387983 */ /* 0x001f280000300a00 */
[----:B------:R-:W4:Y:S04]  /*b9b90*/  LDL.LU.64 R58, [R1+0x22f8] ;  /* 0x0022f800013a7983 */ /* 0x000f280000300a00 */
[----:B------:R-:W-:Y:S04]  /*b9ba0*/  STL.64 [R1+0x380], R44 ;  /* 0x0003802c01007387 */ /* 0x000fe80000100a00 */
[----:B------:R0:W-:Y:S04]  /*b9bb0*/  STL.64 [R1+0x388], R46 ;  /* 0x0003882e01007387 */ /* 0x0001e80000100a00 */
[----:B0-----:R-:W4:Y:S04]  /*b9bc0*/  LDL.LU.64 R46, [R1+0x8a60] ;  /* 0x008a6000012e7983 */ /* 0x001f280000300a00 */
[----:B------:R-:W2:Y:S04]  /*b9bd0*/  LDL.LU.64 R44, [R1+0x8a58] ;  /* 0x008a5800012c7983 */ /* 0x000ea80000300a00 */
[----:B------:R-:W-:Y:S04]  /*b9be0*/  STL.64 [R1+0x370], R48 ;  /* 0x0003703001007387 */ /* 0x000fe80000100a00 */
[----:B------:R0:W-:Y:S04]  /*b9bf0*/  STL.64 [R1+0x378], R50 ;  /* 0x0003783201007387 */ /* 0x0001e80000100a00 */
[----:B0-----:R-:W3:Y:S04]  /*b9c00*/  LDL.LU.64 R50, [R1+0x8a50] ;  /* 0x008a500001327983 */ /* 0x001ee80000300a00 */
[----:B------:R-:W4:Y:S04]  /*b9c10*/  LDL.LU.64 R48, [R1+0x8a48] ;  /* 0x008a480001307983 */ /* 0x000f280000300a00 */
[----:B------:R-:W-:Y:S04]  /*b9c20*/  STL.64 [R1+0x8a10], R54 ;  /* 0x008a103601007387 */ /* 0x000fe80000100a00 */
[----:B------:R0:W-:Y:S04]  /*b9c30*/  STL.64 [R1+0x8a08], R52 ;  /* 0x008a083401007387 */ /* 0x0001e80000100a00 */
[----:B0-----:R-:W3:Y:S04]  /*b9c40*/  LDL.LU.64 R52, [R1+0x2310] ;  /* 0x0023100001347983 */ /* 0x001ee80000300a00 */
[----:B------:R-:W3:Y:S02]  /*b9c50*/  LDL.LU.64 R54, [R1+0x2318] ;  /* 0x0023180001367983 */ /* 0x000ee40000300a00 */
[----:B---3--:R-:W-:-:S15]  /*b9c60*/  HMMA.16816.F32 R52, R4, R50, R52 ;  /* 0x000000320434723c */ /* 0x008fde0000001834 */
[----:B------:R-:W-:-:S08]  /*b9c70*/  NOP ;  /* 0x0000000000007918 */ /* 0x000fd00000000000 */
[----:B------:R-:W-:Y:S04]  /*b9c80*/  STL.64 [R1+0x360], R52 ;  /* 0x0003603401007387 */ /* 0x000fe80000100a00 */
[----:B------:R4:W-:Y:S02]  /*b9c90*/  STL.64 [R1+0x368], R54 ;  /* 0x0003683601007387 */ /* 0x0009e40000100a00 */
[C---:B----4-:R-:W-:Y:S02]  /*b9ca0*/  HMMA.16816.F32 R52, R4.reuse, R48, R8 ;  /* 0x000000300434723c */ /* 0x050fe40000001808 */
[----:B------:R-:W3:Y:S04]  /*b9cb0*/  LDL.LU.64 R8, [R1+0x22b0] ;  /* 0x0022b00001087983 */ /* 0x000ee80000300a00 */
[----:B------:R-:W3:Y:S01]  /*b9cc0*/  LDL.LU.64 R10, [R1+0x22b8] ;  /* 0x0022b800010a7983 */ /* 0x000ee20000300a00 */
[C---:B--2---:R-:W-:Y:S06]  /*b9cd0*/  HMMA.16816.F32 R28, R4.reuse, R44, R28 ;  /* 0x0000002c041c723c */ /* 0x044fec000000181c */
[C---:B------:R-:W-:Y:S10]  /*b9ce0*/  HMMA.16816.F32 R16, R4.reuse, R42, R16 ;  /* 0x0000002a0410723c */ /* 0x040ff40000001810 */
[----:B------:R-:W-:Y:S04]  /*b9cf0*/  STL.64 [R1+0x350], R52 ;  /* 0x0003503401007387 */ /* 0x000fe80000100a00 */
[----:B------:R-:W-:Y:S04]  /*b9d00*/  STL.64 [R1+0x358], R54 ;  /* 0x0003583601007387 */ /* 0x000fe80000100a00 */
[----:B------:R-:W-:Y:S04]  /*b9d10*/  STL.64 [R1+0x89f0], R50 ;  /* 0x0089f03201007387 */ /* 0x000fe80000100a00 */
[----:B------:R0:W-:Y:S01]  /*b9d20*/  STL.64 [R1+0x89e8], R48 ;  /* 0x0089e83001007387 */ /* 0x0001e20000100a00 */
[C---:B------:R-:W-:Y:S06]  /*b9d30*/  HMMA.16816.F32 R12, R4.reuse, R40, R12 ;  /* 0x00000028040c723c */ /* 0x040fec000000180c */
[----:B0-----:R-:W-:Y:S06]  /*b9d40*/  HMMA.16816.F32 R48, R4, R46, R56 ;  /* 0x0000002e0430723c */ /* 0x001fec0000001838 */
[----:B------:R-:W-:-:S15]  /*b9d50*/  STL.64 [R1+0x89e0], R46 ;  /* 0x0089e02e01007387 */ /* 0x000fde0000100a00 */
[----:B------:R-:W-:-:S02]  /*b9d60*/  NOP ;  /* 0x0000000000007918 */ /* 0x000fc40000000000 */
[----:B------:R0:W-:Y:S04]  /*b9d70*/  STL.64 [R1+0x340], R48 ;  /* 0x0003403001007387 */ /* 0x0001e80000100a00 */
[----:B------:R1:W-:Y:S04]  /*b9d80*/  STL.64 [R1+0x348], R50 ;  /* 0x0003483201007387 */ /* 0x0003e80000100a00 */
[----:B------:R-:W-:Y:S04]  /*b9d90*/  STL.64 [R1+0x89d8], R44 ;  /* 0x0089d82c01007387 */ /* 0x000fe80000100a00 */
[----:B------:R-:W-:Y:S04]  /*b9da0*/  STL.64 [R1+0x330], R28 ;  /* 0x0003301c01007387 */ /* 0x000fe80000100a00 */
[----:B------:R-:W-:Y:S04]  /*b9db0*/  STL.64 [R1+0x338], R30 ;  /* 0x0003381e01007387 */ /* 0x000fe80000100a00 */
[----:B0-----:R-:W2:Y:S04]  /*b9dc0*/  LDL.LU.64 R48, [R1+0x22a0] ;  /* 0x0022a00001307983 */ /* 0x001ea80000300a00 */
[----:B------:R0:W-:Y:S04]  /*b9dd0*/  STL.64 [R1+0x320], R16 ;  /* 0x0003201001007387 */ /* 0x0001e80000100a00 */
[----:B------:R4:W-:Y:S04]  /*b9de0*/  STL.64 [R1+0x328], R18 ;  /* 0x0003281201007387 */ /* 0x0009e80000100a00 */
[----:B-1----:R-:W2:Y:S04]  /*b9df0*/  LDL.LU.64 R50, [R1+0x22a8] ;  /* 0x0022a80001327983 */ /* 0x002ea80000300a00 */
[----:B------:R-:W-:Y:S04]  /*b9e00*/  STL.64 [R1+0x310], R12 ;  /* 0x0003100c01007387 */ /* 0x000fe80000100a00 */
[----:B------:R-:W-:Y:S04]  /*b9e10*/  STL.64 [R1+0x318], R14 ;  /* 0x0003180e01007387 */ /* 0x000fe80000100a00 */
[----:B0-----:R-:W2:Y:S04]  /*b9e20*/  LDL.LU.64 R16, [R1+0x2290] ;  /* 0x0022900001107983 */ /* 0x001ea80000300a00 */
[----:B----4-:R-:W4:Y:S04]  /*b9e30*/  LDL.LU.64 R18, [R1+0x2298] ;  /* 0x0022980001127983 */ /* 0x010f280000300a00 */
[----:B------:R-:W4:Y:S04]  /*b9e40*/  LDL.LU R56, [R1+0x31a4] ;  /* 0x0031a40001387983 */ /* 0x000f280000300800 */
[----:B------:R-:W4:Y:S04]  /*b9e50*/  LDL.LU R28, [R1+0x31a0] ;  /* 0x0031a000011c7983 */ /* 0x000f280000300800 */
[----:B------:R-:W4:Y:S04]  /*b9e60*/  LDL.LU R57, [R1+0x31ac] ;  /* 0x0031ac0001397983 */ /* 0x000f280000300800 */
[----:B------:R-:W4:Y:S04]  /*b9e70*/  LDL.LU R29, [R1+0x31a8] ;  /* 0x0031a800011d7983 */ /* 0x000f280000300800 */
[----:B------:R-:W4:Y:S04]  /*b9e80*/  LDL.LU.64 R52, [R1+0x2280] ;  /* 0x0022800001347983 */ /* 0x000f280000300a00 */
[----:B------:R-:W4:Y:S01]  /*b9e90*/  LDL.LU.64 R54, [R1+0x2288] ;  /* 0x0022880001367983 */ /* 0x000f220000300a00 */
[----:B---3--:R-:W-:-:S15]  /*b9ea0*/  HMMA.16816.F32 R8, R4, R38, R8 ;  /* 0x000000260408723c */ /* 0x008fde0000001808 */
[----:B------:R-:W-:-:S08]  /*b9eb0*/  NOP ;  /* 0x0000000000007918 */ /* 0x000fd00000000000 */
[----:B------:R0:W-:Y:S04]  /*b9ec0*/  STL.64 [R1+0x300], R8 ;  /* 0x0003000801007387 */ /* 0x0001e80000100a00 */
[----:B------:R1:W-:Y:S04]  /*b9ed0*/  STL.64 [R1+0x308], R10 ;  /* 0x0003080a01007387 */ /* 0x0003e80000100a00 */
[----:B0-----:R-:W3:Y:S04]  /*b9ee0*/  LDL.LU.64 R8, [R1+0x2270] ;  /* 0x0022700001087983 */ /* 0x001ee80000300a00 */
[----:B-1----:R-:W3:Y:S04]  /*b9ef0*/  LDL.LU.64 R10, [R1+0x2278] ;  /* 0x00227800010a7983 */ /* 0x002ee80000300a00 */
[----:B------:R-:W3:Y:S04]  /*b9f00*/  LDL.LU.64 R12, [R1+0x2260] ;  /* 0x00226000010c7983 */ /* 0x000ee80000300a00 */
[----:B------:R-:W3:Y:S04]  /*b9f10*/  LDL.LU.64 R14, [R1+0x2268] ;  /* 0x00226800010e7983 */ /* 0x000ee80000300a00 */
[----:B------:R-:W3:Y:S04]  /*b9f20*/  LDL.LU.64 R44, [R1+0x2250] ;  /* 0x00225000012c7983 */ /* 0x000ee80000300a00 */
[----:B------:R-:W3:Y:S04]  /*b9f30*/  LDL.LU.64 R46, [R1+0x2258] ;  /* 0x00225800012e7983 */ /* 0x000ee80000300a00 */
[----:B------:R-:W3:Y:S04]  /*b9f40*/  LDL.LU R58, [R1+0x31b4] ;  /* 0x0031b400013a7983 */ /* 0x000ee80000300800 */
[----:B------:R-:W3:Y:S04]  /*b9f50*/  LDL.LU R30, [R1+0x31b0] ;  /* 0x0031b000011e7983 */ /* 0x000ee80000300800 */
[----:B------:R-:W3:Y:S04]  /*b9f60*/  LDL.LU R59, [R1+0x31bc] ;  /* 0x0031bc00013b7983 */ /* 0x000ee80000300800 */
[----:B------:R-:W3:Y:S01]  /*b9f70*/  LDL.LU R31, [R1+0x31b8] ;  /* 0x0031b800011f7983 */ /* 0x000ee20000300800 */
[C---:B--2---:R-:W-:Y:S06]  /*b9f80*/  HMMA.16816.F32 R48, R4.reuse, R36, R48 ;  /* 0x000000240430723c */ /* 0x044fec0000001830 */
[----:B----4-:R-:W-:-:S15]  /*b9f90*/  HMMA.16816.F32 R16, R4, R34, R16 ;  /* 0x000000220410723c */ /* 0x010fde0000001810 */
[----:B------:R-:W-:-:S02]  /*b9fa0*/  NOP ;  /* 0x0000000000007918 */ /* 0x000fc40000000000 */
[----:B------:R0:W-:Y:S01]  /*b9fb0*/  STL.64 [R1+0x2f0], R48 ;  /* 0x0002f03001007387 */ /* 0x0001e20000100a00 */
[C---:B------:R-:W-:Y:S03]  /*b9fc0*/  HMMA.16816.F32 R52, R4.reuse, R32, R52 ;  /* 0x000000200434723c */ /* 0x040fe60000001834 */
[----:B------:R1:W-:Y:S04]  /*b9fd0*/  STL.64 [R1+0x2f8], R50 ;  /* 0x0002f83201007387 */ /* 0x0003e80000100a00 */
[----:B0-----:R-:W2:Y:S04]  /*b9fe0*/  LDL.LU.64 R48, [R1+0x2210] ;  /* 0x0022100001307983 */ /* 0x001ea80000300a00 */
[----:B-1----:R-:W2:Y:S04]  /*b9ff0*/  LDL.LU.64 R50, [R1+0x2218] ;  /* 0x0022180001327983 */ /* 0x002ea80000300a00 */
[----:B------:R0:W-:Y:S04]  /*ba000*/  STL.64 [R1+0x2e0], R16 ;  /* 0x0002e01001007387 */ /* 0x0001e80000100a00 */
[----:B------:R1:W-:Y:S04]  /*ba010*/  STL.64 [R1+0x2e8], R18 ;  /* 0x0002e81201007387 */ /* 0x0003e80000100a00 */
[----:B0-----:R-:W4:Y:S04]  /*ba020*/  LDL.LU.64 R16, [R1+0x2240] ;  /* 0x0022400001107983 */ /* 0x001f280000300a00 */
[----:B-1----:R-:W4:Y:S04]  /*ba030*/  LDL.LU.64 R18, [R1+0x2248] ;  /* 0x0022480001127983 */ /* 0x002f280000300a00 */
[----:B------:R0:W-:Y:S04]  /*ba040*/  STL.64 [R1+0x2d0], R52 ;  /* 0x0002d03401007387 */ /* 0x0001e80000100a00 */
[----:B------:R1:W-:Y:S04]  /*ba050*/  STL.64 [R1+0x2d8], R54 ;  /* 0x0002d83601007387 */ /* 0x0003e80000100a00 */
[----:B0-----:R-:W2:Y:S04]  /*ba060*/  LDL.LU.64 R52, [R1+0x2200] ;  /* 0x0022000001347983 */ /* 0x001ea80000300a00 */
[----:B-1----:R-:W2:Y:S04]  /*ba070*/  LDL.LU.64 R54, [R1+0x2208] ;  /* 0x0022080001367983 */ /* 0x002ea80000300a00 */
        /* <DEDUP_REMOVED lines=14> */
[----:B0-----:R-:W4:Y:S04]  /*ba160*/  LDL.LU.64 R14, [R1+0x8a30] ;  /* 0x008a3000010e7983 */ /* 0x001f280000300a00 */
[----:B------:R-:W2:Y:S01]  /*ba170*/  LDL.LU.64 R12, [R1+0x8a28] ;  /* 0x008a2800010c7983 */ /* 0x000ea20000300a00 */
[----:B---3--:R-:W-:-:S15]  /*ba180*/  HMMA.16816.F32 R44, R4, R10, R44 ;  /* 0x0000000a042c723c */ /* 0x008fde000000182c */
[----:B------:R-:W-:-:S08]  /*ba190*/  NOP ;  /* 0x0000000000007918 */ /* 0x000fd00000000000 */
[----:B------:R0:W-:Y:S04]  /*ba1a0*/  STL.64 [R1+0x2a0], R44 ;  /* 0x0002a02c01007387 */ /* 0x0001e80000100a00 */
[----:B------:R1:W-:Y:S04]  /*ba1b0*/  STL.64 [R1+0x2a8], R46 ;  /* 0x0002a82e01007387 */ /* 0x0003e80000100a00 */
[----:B0-----:R-:W3:Y:S04]  /*ba1c0*/  LDL.LU.64 R44, [R1+0x21f0] ;  /* 0x0021f000012c7983 */ /* 0x001ee80000300a00 */
[----:B-1----:R-:W3:Y:S04]  /*ba1d0*/  LDL.LU.64 R46, [R1+0x21f8] ;  /* 0x0021f800012e7983 */ /* 0x002ee80000300a00 */
[----:B------:R-:W-:Y:S04]  /*ba1e0*/  STL.64 [R1+0x89d0], R10 ;  /* 0x0089d00a01007387 */ /* 0x000fe80000100a00 */
[----:B------:R0:W-:Y:S04]  /*ba1f0*/  STL.64 [R1+0x89c8], R8 ;  /* 0x0089c80801007387 */ /* 0x0001e80000100a00 */
[----:B0-----:R-:W4:Y:S04]  /*ba200*/  LDL.LU.64 R8, [R1+0x2230] ;  /* 0x0022300001087983 */ /* 0x001f280000300a00 */
[----:B------:R-:W4:Y:S01]  /*ba210*/  LDL.LU.64 R10, [R1+0x2238] ;  /* 0x00223800010a7983 */ /* 0x000f220000300a00 */
[----:B--2---:R-:W-:-:S15]  /*ba220*/  HMMA.16816.F32 R16, R4, R12, R16 ;  /* 0x0000000c0410723c */ /* 0x004fde0000001810 */
[----:B------:R-:W-:-:S08]  /*ba230*/  NOP ;  /* 0x0000000000007918 */ /* 0x000fd00000000000 */
[----:B------:R-:W-:Y:S04]  /*ba240*/  STL.64 [R1+0x290], R16 ;  /* 0x0002901001007387 */ /* 0x000fe80000100a00 */
[----:B------:R0:W-:Y:S04]  /*ba250*/  STL.64 [R1+0x298], R18 ;  /* 0x0002981201007387 */ /* 0x0001e80000100a00 */
[----:B0-----:R-:W2:Y:S04]  /*ba260*/  LDL.LU.64 R18, [R1+0x8a20] ;  /* 0x008a200001127983 */ /* 0x001ea80000300a00 */
[----:B------:R-:W3:Y:S01]  /*ba270*/  LDL.LU.64 R16, [R1+0x8a18] ;  /* 0x008a180001107983 */ /* 0x000ee20000300a00 */
[----:B----4-:R-:W-:-:S15]  /*ba280*/  HMMA.16816.F32 R8, R4, R14, R8 ;  /* 0x0000000e0408723c */ /* 0x010fde0000001808 */
[----:B------:R-:W-:-:S08]  /*ba290*/  NOP ;  /* 0x0000000000007918 */ /* 0x000fd00000000000 */
[----:B------:R-:W-:Y:S04]  /*ba2a0*/  STL.64 [R1+0x280], R8 ;  /* 0x0002800801007387 */ /* 0x000fe80000100a00 */
[----:B------:R2:W-:Y:S02]  /*ba2b0*/  STL.64 [R1+0x288], R10 ;  /* 0x0002880a01007387 */ /* 0x0005e40000100a00 */
[C---:B--2---:R-:W-:Y:S02]  /*ba2c0*/  HMMA.16816.F32 R8, R4.reuse, R18, R48 ;  /* 0x000000120408723c */ /* 0x044fe40000001830 */
[----:B------:R-:W2:Y:S04]  /*ba2d0*/  LDL.64 R48, [R1+0x28] ;  /* 0x0000280001307983 */ /* 0x000ea80000100a00 */
[----:B---3--:R-:W-:-:S15]  /*ba2e0*/  HMMA.16816.F32 R32, R4, R16, R32 ;  /* 0x000000100420723c */ /* 0x008fde0000001820 */
[----:B------:R-:W-:-:S08]  /*ba2f0*/  NOP ;  /* 0x0000000000007918 */ /* 0x000fd00000000000 */
[----:B------:R-:W-:Y:S04]  /*ba300*/  STL.64 [R1+0x270], R32 ;  /* 0x0002702001007387 */ /* 0x000fe80000100a00 */
[----:B------:R-:W-:Y:S04]  /*ba310*/  STL.64 [R1+0x278], R34 ;  /* 0x0002782201007387 */ /* 0x000fe80000100a00 */
[----:B------:R-:W-:Y:S04]  /*ba320*/  STL [R1+0x89b4], R18 ;  /* 0x0089b41201007387 */ /* 0x000fe80000100800 */
[----:B------:R-:W-:Y:S04]  /*ba330*/  STL.64 [R1+0x260], R8 ;  /* 0x0002600801007387 */ /* 0x000fe80000100a00 */
[----:B------:R0:W-:Y:S02]  /*ba340*/  STL.64 [R1+0x268], R10 ;  /* 0x0002680a01007387 */ /* 0x0001e40000100a00 */
[----:B0-----:R-:W-:Y:S02]  /*ba350*/  HMMA.16816.F32 R8, R4, R20, R52 ;  /* 0x000000140408723c */ /* 0x001fe40000001834 */
[----:B------:R-:W-:Y:S04]  /*ba360*/  STL [R1+0x89b0], R19 ;  /* 0x0089b01301007387 */ /* 0x000fe80000100800 */
[----:B------:R-:W3:Y:S04]  /*ba370*/  LDL.64 R52, [R1+0x20] ;  /* 0x0000200001347983 */ /* 0x000ee80000100a00 */
[----:B------:R-:W-:-:S13]  /*ba380*/  STL [R1+0x89a0], R20 ;  /* 0x0089a01401007387 */ /* 0x000fda0000100800 */
[----:B------:R-:W-:Y:S04]  /*ba390*/  STL.64 [R1+0x250], R8 ;  /* 0x0002500801007387 */ /* 0x000fe80000100a00 */
[----:B------:R0:W-:Y:S04]  /*ba3a0*/  STL.64 [R1+0x258], R10 ;  /* 0x0002580a01007387 */ /* 0x0001e80000100a00 */
[----:B------:R1:W-:Y:S04]  /*ba3b0*/  STL [R1+0x899c], R21 ;  /* 0x00899c1501007387 */ /* 0x0003e80000100800 */
[----:B------:R-:W4:Y:S04]  /*ba3c0*/  LDL.64 R54, [R1+0x18] ;  /* 0x0000180001367983 */ /* 0x000f280000100a00 */
[----:B------:R-:W2:Y:S04]  /*ba3d0*/  LDL.LU.64 R32, [R1+0x2850] ;  /* 0x0028500001207983 */ /* 0x000ea80000300a00 */
[----:B------:R-:W2:Y:S01]  /*ba3e0*/  LDL.LU.64 R34, [R1+0x2858] ;  /* 0x0028580001227983 */ /* 0x000ea20000300a00 */
[----:B0-----:R-:W-:Y:S06]  /*ba3f0*/  HMMA.16816.F32 R8, R4, R22, R44 ;  /* 0x000000160408723c */ /* 0x001fec000000182c */
[----:B------:R-:W-:Y:S04]  /*ba400*/  STL [R1+0x8998], R22 ;  /* 0x0089981601007387 */ /* 0x000fe80000100800 */
[----:B------:R0:W-:-:S13]  /*ba410*/  STL [R1+0x8994], R23 ;  /* 0x0089941701007387 */ /* 0x0001da0000100800 */
[----:B------:R0:W-:Y:S04]  /*ba420*/  STL.64 [R1+0x240], R8 ;  /* 0x0002400801007387 */ /* 0x0001e80000100a00 */
[----:B------:R0:W-:Y:S04]  /*ba430*/  STL.64 [R1+0x248], R10 ;  /* 0x0002480a01007387 */ /* 0x0001e80000100a00 */
[----:B-1----:R-:W3:Y:S04]  /*ba440*/  LDL.LU.64 R20, [R1+0x2840] ;  /* 0x0028400001147983 */ /* 0x002ee80000300a00 */
[----:B0-----:R-:W3:Y:S04]  /*ba450*/  LDL.LU.64 R22, [R1+0x2848] ;  /* 0x0028480001167983 */ /* 0x001ee80000300a00 */
[----:B------:R-:W4:Y:S04]  /*ba460*/  LDL.LU.64 R8, [R1+0x21e0] ;  /* 0x0021e00001087983 */ /* 0x000f280000300a00 */
[----:B------:R-:W4:Y:S04]  /*ba470*/  LDL.LU.64 R10, [R1+0x21e8] ;  /* 0x0021e800010a7983 */ /* 0x000f280000300a00 */
[----:B------:R-:W4:Y:S01]  /*ba480*/  LDL.LU.64 R44, [R1+0x21d0] ;  /* 0x0021d000012c7983 */ /* 0x000f220000300a00 */
[----:B------:R-:W-:-:S03]  /*ba490*/  IMAD R28, R28, 0x100, R56 ;  /* 0x000001001c1c7824 */ /* 0x000fc600078e0238 */
[----:B------:R-:W4:Y:S01]  /*ba4a0*/  LDL.LU.64 R46, [R1+0x21d8] ;  /* 0x0021d800012e7983 */ /* 0x000f220000300a00 */
[----:B------:R-:W-:Y:S02]  /*ba4b0*/  IMAD R29, R29, 0x100, R57 ;  /* 0x000001001d1d7824 */ /* 0x000fe400078e0239 */
[----:B------:R-:W-:Y:S01]  /*ba4c0*/  IMAD R30, R30, 0x100, R58 ;  /* 0x000001001e1e7824 */ /* 0x000fe200078e023a */
[----:B------:R-:W4:Y:S04]  /*ba4d0*/  LDL.64 R50, [R1+0x10] ;  /* 0x0000100001327983 */ /* 0x000f280000100a00 */
[----:B------:R-:W4:Y:S04]  /*ba4e0*/  LDL.64 R56, [R1+0x8] ;  /* 0x0000080001387983 */ /* 0x000f280000100a00 */
[----:B------:R-:W4:Y:S01]  /*ba4f0*/  LDL R58, [R1] ;  /* 0x00000000013a7983 */ /* 0x000f220000100800 */
[----:B--2---:R-:W-:-:S15]  /*ba500*/  HMMA.16816.F32 R32, R4, R24, R32 ;  /* 0x000000180420723c */ /* 0x004fde0000001820 */
[----:B------:R-:W-:-:S08]  /*ba510*/  NOP ;  /* 0x0000000000007918 */ /* 0x000fd00000000000 */
[----:B------:R0:W-:Y:S04]  /*ba520*/  STL.64 [R1+0x7f0], R32 ;  /* 0x0007f02001007387 */ /* 0x0001e80000100a00 */
[----:B------:R1:W-:Y:S04]  /*ba530*/  STL.64 [R1+0x7f8], R34 ;  /* 0x0007f82201007387 */ /* 0x0003e80000100a00 */
[----:B0-----:R-:W2:Y:S04]  /*ba540*/  LDL.LU.64 R32, [R1+0x21c0] ;  /* 0x0021c00001207983 */ /* 0x001ea80000300a00 */
[----:B-1----:R-:W2:Y:S01]  /*ba550*/  LDL.LU.64 R34, [R1+0x21c8] ;  /* 0x0021c80001227983 */ /* 0x002ea20000300a00 */
[C---:B---3--:R-:W-:Y:S06]  /*ba560*/  HMMA.16816.F32 R20, R4.reuse, R26, R20 ;  /* 0x0000001a0414723c */ /* 0x048fec0000001814 */
[----:B----4-:R-:W-:Y:S01]  /*ba570*/  HMMA.16816.F32 R4, R4, R48, R8 ;  /* 0x000000300404723c */ /* 0x010fe20000001808 */
[----:B------:R-:W-:Y:S01]  /*ba580*/  IMAD R31, R31, 0x100, R59 ;  /* 0x000001001f1f7824 */ /* 0x000fe200078e023b */
[----:B------:R-:W-:Y:S01]  /*ba590*/  STL [R1+0x89a4], R24 ;  /* 0x0089a41801007387 */ /* 0x000fe20000100800 */
[----:B------:R-:W-:-:S02]  /*ba5a0*/  F2FP.F16.E4M3.UNPACK_B R28, R28 ;  /* 0x0000001cff1c723e */ /* 0x000fc400020006ff */
[----:B------:R-:W-:Y:S01]  /*ba5b0*/  F2FP.F16.E4M3.UNPACK_B R29, R29 ;  /* 0x0000001dff1d723e */ /* 0x000fe200020006ff */
[----:B------:R-:W-:Y:S01]  /*ba5c0*/  STL [R1+0x8990], R25 ;  /* 0x0089901901007387 */ /* 0x000fe20000100800 */
[----:B------:R-:W-:Y:S02]  /*ba5d0*/  F2FP.F16.E4M3.UNPACK_B R30, R30 ;  /* 0x0000001eff1e723e */ /* 0x000fe400020006ff */
[----:B------:R-:W-:Y:S01]  /*ba5e0*/  F2FP.F16.E4M3.UNPACK_B R31, R31 ;  /* 0x0000001fff1f723e */ /* 0x000fe200020006ff */
[----:B------:R-:W-:Y:S04]  /*ba5f0*/  STL [R1+0x89ac], R26 ;  /* 0x0089ac1a01007387 */ /* 0x000fe80000100800 */
[----:B------:R-:W-:Y:S04]  /*ba600*/  STL [R1+0x89a8], R27 ;  /* 0x0089a81b01007387 */ /* 0x000fe80000100800 */
[----:B------:R-:W-:Y:S04]  /*ba610*/  STL.64 [R1+0x7e0], R20 ;  /* 0x0007e01401007387 */ /* 0x000fe80000100a00 */
[----:B------:R-:W-:Y:S04]  /*ba620*/  STL.64 [R1+0x7e8], R22 ;  /* 0x0007e81601007387 */ /* 0x000fe80000100a00 */
[----:B------:R-:W-:Y:S04]  /*ba630*/  STL.64 [R1+0x230], R4 ;  /* 0x0002300401007387 */ /* 0x000fe80000100a00 */
[----:B------:R0:W-:Y:S04]  /*ba640*/  STL.64 [R1+0x238], R6 ;  /* 0x0002380601007387 */ /* 0x0001e80000100a00 */
[----:B------:R-:W3:Y:S04]  /*ba650*/  LDL.LU.64 R8, [R1+0x21b0] ;  /* 0x0021b00001087983 */ /* 0x000ee80000300a00 */
[----:B------:R-:W3:Y:S01]  /*ba660*/  LDL.LU.64 R10, [R1+0x21b8] ;  /* 0x0021b800010a7983 */ /* 0x000ee20000300a00 */
[----:B0-----:R-:W-:Y:S06]  /*ba670*/  HMMA.16816.F32 R4, R28, R52, R44 ;  /* 0x000000341c04723c */ /* 0x001fec000000182c */
[----:B------:R-:W-:-:S02]  /*ba680*/  IMAD.MOV.U32 R21, RZ, RZ, R52 ;  /* 0x000000ffff157224 */ /* 0x000fc400078e0034 */
[----:B------:R-:W-:Y:S02]  /*ba690*/  IMAD.MOV.U32 R22, RZ, RZ, R53 ;  /* 0x000000ffff167224 */ /* 0x000fe400078e0035 */
[----:B------:R-:W-:Y:S02]  /*ba6a0*/  IMAD.MOV.U32 R24, RZ, RZ, R54 ;  /* 0x000000ffff187224 */ /* 0x000fe400078e0036 */
[----:B------:R-:W-:-:S11]  /*ba6b0*/  IMAD.MOV.U32 R20, RZ, RZ, R55 ;  /* 0x000000ffff147224 */ /* 0x000fd600078e0037 */
[----:B------:R0:W-:Y:S04]  /*ba6c0*/  STL.64 [R1+0x220], R4 ;  /* 0x0002200401007387 */ /* 0x0001e80000100a00 */
[----:B------:R1:W-:Y:S04]  /*ba6d0*/  STL.64 [R1+0x228], R6 ;  /* 0x0002280601007387 */ /* 0x0003e80000100a00 */
[----:B0-----:R-:W4:Y:S04]  /*ba6e0*/  LDL.LU.64 R4, [R1+0x21a0] ;  /* 0x0021a00001047983 */ /* 0x001f280000300a00 */
[----:B-1----:R-:W4:Y:S01]  /*ba6f0*/  LDL.LU.64 R6, [R1+0x21a8] ;  /* 0x0021a80001067983 */ /* 0x002f220000300a00 */
[----:B--2---:R-:W-:-:S15]  /*ba700*/  HMMA.16816.F32 R32, R28, R54, R32 ;  /* 0x000000361c20723c */ /* 0x004fde0000001820 */
[----:B------:R-:W-:-:S08]  /*ba710*/  NOP ;  /* 0x0000000000007918 */ /* 0x000fd00000000000 */
[----:B------:R0:W-:Y:S04]  /*ba720*/  STL.64 [R1+0x210], R32 ;  /* 0x0002102001007387 */ /* 0x0001e80000100a00 */
[----:B------:R1:W-:Y:S04]  /*ba730*/  STL.64 [R1+0x218], R34 ;  /* 0x0002182201007387 */ /* 0x0003e80000100a00 */
[----:B------:R-:W2:Y:S04]  /*ba740*/  LDL.LU.64 R52, [R1+0x2190] ;  /* 0x0021900001347983 */ /* 0x000ea80000300a00 */
[----:B------:R-:W2:Y:S01]  /*ba750*/  LDL.LU.64 R54, [R1+0x2198] ;  /* 0x0021980001367983 */ /* 0x000ea20000300a00 */
[----:B------:R-:W-:-:S02]  /*ba760*/  IMAD.MOV.U32 R59, RZ, RZ, R0 ;  /* 0x000000ffff3b7224 */ /* 0x000fc400078e0000 */
[----:B------:R-:W-:Y:S01]  /*ba770*/  IMAD.MOV.U32 R18, RZ, RZ, R56 ;  /* 0x000000ffff127224 */ /* 0x000fe200078e0038 */
[----:B------:R-:W2:Y:S01]  /*ba780*/  LDL.LU.64 R44, [R1+0x2180] ;  /* 0x00218000012c7983 */ /* 0x000ea20000300a00 */
[----:B------:R-:W-:-:S03]  /*ba790*/  IMAD.MOV.U32 R19, RZ, RZ, R57 ;  /* 0x000000ffff137224 */ /* 0x000fc600078e0039 */
[----:B------:R-:W2:Y:S01]  /*ba7a0*/  LDL.LU.64 R46, [R1+0x2188] ;  /* 0x00218800012e7983 */ /* 0x000ea20000300a00 */
[----:B---3--:R-:W-:Y:S03]  /*ba7b0*/  HMMA.16816.F32 R8, R28, R50, R8 ;  /* 0x000000321c08723c */ /* 0x008fe60000001808 */
[----:B0-----:R-:W3:Y:S04]  /*ba7c0*/  LDL.LU.64 R32, [R1+0x2170] ;  /* 0x0021700001207983 */ /* 0x001ee80000300a00 */
[----:B-1----:R-:W3:Y:S01]  /*ba7d0*/  LDL.LU.64 R34, [R1+0x2178] ;  /* 0x0021780001227983 */ /* 0x002ee20000300a00 */
[----:B------:R-:W-:Y:S02]  /*ba7e0*/  IMAD.MOV.U32 R23, RZ, RZ, R48 ;  /* 0x000000ffff177224 */ /* 0x000fe400078e0030 */
[----:B------:R-:W-:-:S02]  /*ba7f0*/  IMAD.MOV.U32 R25, RZ, RZ, R49 ;  /* 0x000000ffff197224 */ /* 0x000fc400078e0031 */
[----:B------:R-:W-:Y:S02]  /*ba800*/  IMAD.MOV.U32 R26, RZ, RZ, R50 ;  /* 0x000000ffff1a7224 */ /* 0x000fe400078e0032 */
[----:B------:R-:W-:-:S09]  /*ba810*/  IMAD.MOV.U32 R27, RZ, RZ, R51 ;  /* 0x000000ffff1b7224 */ /* 0x000fd200078e0033 */
[----:B------:R0:W-:Y:S01]  /*ba820*/  STL.64 [R1+0x870], R8 ;  /* 0x0008700801007387 */ /* 0x0001e20000100a00 */
[----:B----4-:R-:W-:Y:S03]  /*ba830*/  HMMA.16816.F32 R4, R28, R56, R4 ;  /* 0x000000381c04723c */ /* 0x010fe60000001804 */
[----:B------:R1:W-:Y:S04]  /*ba840*/  STL.64 [R1+0x878], R10 ;  /* 0x0008780a01007387 */ /* 0x0003e80000100a00 */
[----:B0-----:R-:W4:Y:S04]  /*ba850*/  LDL.LU.64 R8, [R1+0x2160] ;  /* 0x0021600001087983 */ /* 0x001f280000300a00 */
[----:B-1----:R-:W4:-:S12]  /*ba860*/  LDL.LU.64 R10, [R1+0x2168] ;  /* 0x00216800010a7983 */ /* 0x002f180000300a00 */
[----:B------:R0:W-:Y:S04]  /*ba870*/  STL.64 [R1+0x880], R4 ;  /* 0x0008800401007387 */ /* 0x0001e80000100a00 */
[----:B------:R1:W-:Y:S04]  /*ba880*/  STL.64 [R1+0x888], R6 ;  /* 0x0008880601007387 */ /* 0x0003e80000100a00 */
[----:B------:R-:W3:Y:S04]  /*ba890*/  LDL.LU.64 R48, [R1+0x2150] ;  /* 0x0021500001307983 */ /* 0x000ee80000300a00 */
[----:B------:R-:W3:Y:S04]  /*ba8a0*/  LDL.LU.64 R50, [R1+0x2158] ;  /* 0x0021580001327983 */ /* 0x000ee80000300a00 */
[----:B0-----:R-:W4:Y:S04]  /*ba8b0*/  LDL.LU.64 R4, [R1+0x2140] ;  /* 0x0021400001047983 */ /* 0x001f280000300a00 */
[----:B-1----:R-:W4:Y:S01]  /*ba8c0*/  LDL.LU.64 R6, [R1+0x2148] ;  /* 0x0021480001067983 */ /* 0x002f220000300a00 */
[----:B--2---:R-:W-:Y:S03]  /*ba8d0*/  HMMA.16816.F32 R56, R28, R58, R52 ;  /* 0x0000003a1c38723c */ /* 0x004fe60000001834 */
[----:B------:R-:W3:Y:S04]  /*ba8e0*/  LDL.LU.64 R54, [R1+0x8a10] ;  /* 0x008a100001367983 */ /* 0x000ee80000300a00 */
[----:B------:R-:W2:-:S15]  /*ba8f0*/  LDL.LU.64 R52, [R1+0x8a08] ;  /* 0x008a080001347983 */ /* 0x000e9e0000300a00 */
[----:B------:R-:W-:-:S01]  /*ba900*/  NOP ;  /* 0x0000000000007918 */ /* 0x000fc20000000000 */
[----:B------:R-:W-:Y:S04]  /*ba910*/  STL.64 [R1+0x890], R56 ;  /* 0x0008903801007387 */ /* 0x000fe80000100a00 */
[----:B------:R0:W-:Y:S04]  /*ba920*/  STL.64 [R1+0x898], R58 ;  /* 0x0008983a01007387 */ /* 0x0001e80000100a00 */
[----:B0-----:R-:W4:Y:S04]  /*ba930*/  LDL.LU.64 R58, [R1+0x8a00] ;  /* 0x008a0000013a7983 */ /* 0x001f280000300a00 */
[----:B------:R-:W2:Y:S01]  /*ba940*/  LDL.LU.64 R56, [R1+0x89f8] ;  /* 0x0089f80001387983 */ /* 0x000ea20000300a00 */
[----:B------:R-:W-:-:S15]  /*ba950*/  HMMA.16816.F32 R44, R28, R60, R44 ;  /* 0x0000003c1c2c723c */ /* 0x000fde000000182c */
[----:B------:R-:W-:-:S08]  /*ba960*/  NOP ;  /* 0x0000000000007918 */ /* 0x000fd00000000000 */
[----:B------:R0:W-:Y:S04]  /*ba970*/  STL.64 [R1+0x8a0], R44 ;  /* 0x0008a02c01007387 */ /* 0x0001e80000100a00 */
[----:B------:R1:W-:Y:S04]  /*ba980*/  STL.64 [R1+0x8a8], R46 ;  /* 0x0008a82e01007387 */ /* 0x0003e80000100a00 */
[----:B0-----:R-:W2:Y:S04]  /*ba990*/  LDL.LU.64 R44, [R1+0x2130] ;  /* 0x00213000012c7983 */ /* 0x001ea80000300a00 */
[----:B-1----:R-:W2:Y:S01]  /*ba9a0*/  LDL.LU.64 R46, [R1+0x2138] ;  /* 0x00213800012e7983 */ /* 0x002ea20000300a00 */
[C---:B---3--:R-:W-:Y:S06]  /*ba9b0*/  HMMA.16816.F32 R48, R28.reuse, R54, R48 ;  /* 0x000000361c30723c */ /* 0x048fec0000001830 */
[C---:B----4-:R-:W-:Y:S06]  /*ba9c0*/  HMMA.16816.F32 R32, R28.reuse, R58, R32 ;  /* 0x0000003a1c20723c */ /* 0x050fec0000001820 */
[----:B--2---:R-:W-:-:S15]  /*ba9d0*/  HMMA.16816.F32 R8, R28, R56, R8 ;  /* 0x000000381c08723c */ /* 0x004fde0000001808 */
[----:B------:R-:W-:-:S02]  /*ba9e0*/  NOP ;  /* 0x0000000000007918 */ /* 0x000fc40000000000 */
[----:B------:R0:W-:Y:S04]  /*ba9f0*/  STL.64 [R1+0x8b0], R32 ;  /* 0x0008b02001007387 */ /* 0x0001e80000100a00 */
[----:B------:R1:W-:Y:S04]  /*baa00*/  STL.64 [R1+0x8b8], R34 ;  /* 0x0008b82201007387 */ /* 0x0003e80000100a00 */
[----:B0-----:R-:W2:Y:S04]  /*baa10*/  LDL.LU.64 R32, [R1+0x2100] ;  /* 0x0021000001207983 */ /* 0x001ea80000300a00 */
[----:B-1----:R-:W2:Y:S04]  /*baa20*/  LDL.LU.64 R34, [R1+0x2108] ;  /* 0x0021080001227983 */ /* 0x002ea80000300a00 */
[----:B------:R0:W-:Y:S04]  /*baa30*/  STL.64 [R1+0x8c0], R8 ;  /* 0x0008c00801007387 */ /* 0x0001e80000100a00 */
[----:B------:R1:W-:Y:S04]  /*baa40*/  STL.64 [R1+0x8c8], R10 ;  /* 0x0008c80a01007387 */ /* 0x0003e80000100a00 */
[----:B0-----:R-:W3:Y:S04]  /*baa50*/  LDL.LU.64 R8, [R1+0x20f0] ;  /* 0x0020f00001087983 */ /* 0x001ee80000300a00 */
[----:B-1----:R-:W3:Y:S04]  /*baa60*/  LDL.LU.64 R10, [R1+0x20f8] ;  /* 0x0020f800010a7983 */ /* 0x002ee80000300a00 */
[----:B------:R-:W-:Y:S04]  /*baa70*/  STL.64 [R1+0x8928], R58 ;  /* 0x0089283a01007387 */ /* 0x000fe80000100a00 */
[----:B------:R0:W-:Y:S04]  /*baa80*/  STL.64 [R1+0x8920], R56 ;  /* 0x0089203801007387 */ /* 0x0001e80000100a00 */
[----:B0-----:R-:W4:Y:S04]  /*baa90*/  LDL.LU.64 R56, [R1+0x2110] ;  /* 0x0021100001387983 */ /* 0x001f280000300a00 */
[----:B------:R-:W4:Y:S04]  /*baaa0*/  LDL.LU.64 R58, [R1+0x2118] ;  /* 0x00211800013a7983 */ /* 0x000f280000300a00 */
[----:B------:R-:W-:Y:S04]  /*baab0*/  STL.64 [R1+0x8d0], R48 ;  /* 0x0008d03001007387 */ /* 0x000fe80000100a00 */
[----:B------:R0:W-:Y:S04]  /*baac0*/  STL.64 [R1+0x8d8], R50 ;  /* 0x0008d83201007387 */ /* 0x0001e80000100a00 */
[----:B0-----:R-:W2:Y:S01]  /*baad0*/  LDL.LU.64 R50, [R1+0x89f0] ;  /* 0x0089f00001327983 */ /* 0x001ea20000300a00 */
[----:B------:R-:W-:Y:S03]  /*baae0*/  HMMA.16816.F32 R4, R28, R52, R4 ;  /* 0x000000341c04723c */ /* 0x000fe60000001804 */
[----:B------:R-:W3:-:S15]  /*baaf0*/  LDL.LU.64 R48, [R1+0x89e8] ;  /* 0x0089e80001307983 */ /* 0x000ede0000300a00 */
[----:B------:R-:W-:-:S05]  /*bab00*/  NOP ;  /* 0x0000000000007918 */ /* 0x000fca0000000000 */
[----:B------:R0:W-:Y:S04]  /*bab10*/  STL.64 [R1+0x8e0], R4 ;  /* 0x0008e00401007387 */ /* 0x0001e80000100a00 */
[----:B------:R1:W-:Y:S04]  /*bab20*/  STL.64 [R1+0x8e8], R6 ;  /* 0x0008e80601007387 */ /* 0x0003e80000100a00 */
[----:B0-----:R-:W4:Y:S04]  /*bab30*/  LDL.LU.64 R4, [R1+0x20e0] ;  /* 0x0020e00001047983 */ /* 0x001f280000300a00 */
[----:B-1----:R-:W4:Y:S04]  /*bab40*/  LDL.LU.64 R6, [R1+0x20e8] ;  /* 0x0020e80001067983 */ /* 0x002f280000300a00 */
        /* <DEDUP_REMOVED lines=9> */
[----:B------:R-:W2:Y:S04]  /*babe0*/  LDL.LU.64 R44, [R1+0x89d8] ;  /* 0x0089d800012c7983 */ /* 0x000ea80000300a00 */
[----:B------:R-:W-:Y:S04]  /*babf0*/  STL.64 [R1+0x8918], R50 ;  /* 0x0089183201007387 */ /* 0x000fe80000100a00 */
[----:B---3--:R2:W-:Y:S01]  /*bac00*/  STL.64 [R1+0x8910], R48 ;  /* 0x0089103001007387 */ /* 0x0085e20000100a00 */
[----:B----4-:R-:W-:-:S15]  /*bac10*/  HMMA.16816.F32 R52, R28, R48, R52 ;  /* 0x000000301c34723c */ /* 0x010fde0000001834 */
[----:B------:R-:W-:-:S08]  /*bac20*/  NOP ;  /* 0x0000000000007918 */ /* 0x000fd00000000000 */
[----:B------:R-:W-:Y:S04]  /*bac30*/  STL.64 [R1+0x910], R52 ;  /* 0x0009103401007387 */ /* 0x000fe80000100a00 */
[----:B------:R-:W-:Y:S01]  /*bac40*/  STL.64 [R1+0x918], R54 ;  /* 0x0009183601007387 */ /* 0x000fe20000100a00 */
[C---:B--2---:R-:W-:Y:S06]  /*bac50*/  HMMA.16816.F32 R48, R28.reuse, R46, R56 ;  /* 0x0000002e1c30723c */ /* 0x044fec0000001838 */
[----:B------:R-:W-:Y:S01]  /*bac60*/  HMMA.16816.F32 R32, R28, R44, R32 ;  /* 0x0000002c1c20723c */ /* 0x000fe20000001820 */
[----:B------:R-:W-:-:S15]  /*bac70*/  STL.64 [R1+0x88f8], R46 ;  /* 0x0088f82e01007387 */ /* 0x000fde0000100a00 */
[----:B------:R-:W-:-:S01]  /*bac80*/  NOP ;  /* 0x0000000000007918 */ /* 0x000fc20000000000 */
[----:B------:R-:W-:Y:S04]  /*bac90*/  STL.64 [R1+0x920], R48 ;  /* 0x0009203001007387 */ /* 0x000fe80000100a00 */
[----:B------:R-:W-:Y:S04]  /*baca0*/  STL.64 [R1+0x928], R50 ;  /* 0x0009283201007387 */ /* 0x000fe80000100a00 */
[----:B------:R-:W-:Y:S04]  /*bacb0*/  STL.64 [R1+0x88f0], R44 ;  /* 0x0088f02c01007387 */ /* 0x000fe80000100a00 */
[----:B------:R-:W-:Y:S04]  /*bacc0*/  STL.64 [R1+0x930], R32 ;  /* 0x0009302001007387 */ /* 0x000fe80000100a00 */
[----:B------:R0:W-:Y:S02]  /*bacd0*/  STL.64 [R1+0x938], R34 ;  /* 0x0009382201007387 */ /* 0x0001e40000100a00 */
[----:B0-----:R-:W-:Y:S02]  /*bace0*/  HMMA.16816.F32 R32, R28, R42, R8 ;  /* 0x0000002a1c20723c */ /* 0x001fe40000001808 */
[----:B------:R-:W2:Y:S04]  /*bacf0*/  LDL.LU.64 R8, [R1+0x20d0] ;  /* 0x0020d00001087983 */ /* 0x000ea80000300a00 */
[----:B------:R-:W2:-:S15]  /*bad00*/  LDL.LU.64 R10, [R1+0x20d8] ;  /* 0x0020d800010a7983 */ /* 0x000e9e0000300a00 */
[----:B------:R-:W-:-:S02]  /*bad10*/  NOP ;  /* 0x0000000000007918 */ /* 0x000fc40000000000 */
[----:B------:R0:W-:Y:S04]  /*bad20*/  STL.64 [R1+0x940], R32 ;  /* 0x0009402001007387 */ /* 0x0001e80000100a00 */
[----:B------:R1:W-:Y:S04]  /*bad30*/  STL.64 [R1+0x948], R34 ;  /* 0x0009482201007387 */ /* 0x0003e80000100a00 */
[----:B0-----:R-:W3:Y:S04]  /*bad40*/  LDL.LU.64 R32, [R1+0x20c0] ;  /* 0x0020c00001207983 */ /* 0x001ee80000300a00 */
[----:B-1----:R-:W3:Y:S01]  /*bad50*/  LDL.LU.64 R34, [R1+0x20c8] ;  /* 0x0020c80001227983 */ /* 0x002ee20000300a00 */
[C---:B------:R-:W-:Y:S03]  /*bad60*/  HMMA.16816.F32 R4, R28.reuse, R40, R4 ;  /* 0x000000281c04723c */ /* 0x040fe60000001804 */
[----:B------:R-:W4:Y:S04]  /*bad70*/  LDL.LU.64 R56, [R1+0x20a0] ;  /* 0x0020a00001387983 */ /* 0x000f280000300a00 */
[----:B------:R-:W4:Y:S04]  /*bad80*/  LDL.LU.64 R58, [R1+0x20a8] ;  /* 0x0020a800013a7983 */ /* 0x000f280000300a00 */
[----:B------:R-:W4:Y:S04]  /*bad90*/  LDL.LU.64 R52, [R1+0x2090] ;  /* 0x0020900001347983 */ /* 0x000f280000300a00 */
[----:B------:R-:W4:Y:S08]  /*bada0*/  LDL.LU.64 R54, [R1+0x2098] ;  /* 0x0020980001367983 */ /* 0x000f300000300a00 */
[----:B------:R0:W-:Y:S04]  /*badb0*/  STL.64 [R1+0x950], R4 ;  /* 0x0009500401007387 */ /* 0x0001e80000100a00 */
[----:B------:R1:W-:Y:S04]  /*badc0*/  STL.64 [R1+0x958], R6 ;  /* 0x0009580601007387 */ /* 0x0003e80000100a00 */
[----:B------:R-:W4:Y:S04]  /*badd0*/  LDL.LU.64 R48, [R1+0x2080] ;  /* 0x0020800001307983 */ /* 0x000f280000300a00 */
[----:B------:R-:W4:Y:S04]  /*bade0*/  LDL.LU.64 R50, [R1+0x2088] ;  /* 0x0020880001327983 */ /* 0x000f280000300a00 */
[----:B------:R-:W4:Y:S04]  /*badf0*/  LDL.LU.64 R44, [R1+0x2070] ;  /* 0x00207000012c7983 */ /* 0x000f280000300a00 */
[----:B------:R-:W4:Y:S04]  /*bae00*/  LDL.LU.64 R46, [R1+0x2078] ;  /* 0x00207800012e7983 */ /* 0x000f280000300a00 */
[----:B0-----:R-:W4:Y:S04]  /*bae10*/  LDL.LU.64 R4, [R1+0x2060] ;  /* 0x0020600001047983 */ /* 0x001f280000300a00 */
[----:B-1----:R-:W4:Y:S04]  /*bae20*/  LDL.LU.64 R6, [R1+0x2068] ;  /* 0x0020680001067983 */ /* 0x002f280000300a00 */
[----:B------:R-:W-:Y:S04]  /*bae30*/  STL.64 [R1+0x8908], R42 ;  /* 0x0089082a01007387 */ /* 0x000fe80000100a00 */
[----:B------:R0:W-:Y:S04]  /*bae40*/  STL.64 [R1+0x8900], R40 ;  /* 0x0089002801007387 */ /* 0x0001e80000100a00 */
[----:B0-----:R-:W4:Y:S04]  /*bae50*/  LDL.LU.64 R40, [R1+0x20b0] ;  /* 0x0020b00001287983 */ /* 0x001f280000300a00 */
[----:B------:R-:W4:Y:S01]  /*bae60*/  LDL.LU.64 R42, [R1+0x20b8] ;  /* 0x0020b800012a7983 */ /* 0x000f220000300a00 */
[C---:B--2---:R-:W-:Y:S06]  /*bae70*/  HMMA.16816.F32 R8, R28.reuse, R38, R8 ;  /* 0x000000261c08723c */ /* 0x044fec0000001808 */
[----:B---3--:R-:W-:-:S15]  /*bae80*/  HMMA.16816.F32 R32, R28, R36, R32 ;  /* 0x000000241c20723c */ /* 0x008fde0000001820 */
[----:B------:R-:W-:-:S02]  /*bae90*/  NOP ;  /* 0x0000000000007918 */ /* 0x000fc40000000000 */
[----:B------:R-:W-:Y:S04]  /*baea0*/  STL.64 [R1+0x960], R8 ;  /* 0x0009600801007387 */ /* 0x000fe80000100a00 */
[----:B------:R0:W-:Y:S04]  /*baeb0*/  STL.64 [R1+0x968], R10 ;  /* 0x0009680a01007387 */ /* 0x0001e80000100a00 */
[----:B0-----:R-:W2:Y:S04]  /*baec0*/  LDL.LU.64 R10, [R1+0x89d0] ;  /* 0x0089d000010a7983 */ /* 0x001ea80000300a00 */
[----:B------:R-:W3:Y:S04]  /*baed0*/  LDL.LU.64 R8, [R1+0x89c8] ;  /* 0x0089c80001087983 */ /* 0x000ee80000300a00 */
[----:B------:R-:W-:Y:S04]  /*baee0*/  STL.64 [R1+0x9a0], R32 ;  /* 0x0009a02001007387 */ /* 0x000fe80000100a00 */
[----:B------:R0:W-:Y:S04]  /*baef0*/  STL.64 [R1+0x9a8], R34 ;  /* 0x0009a82201007387 */ /* 0x0001e80000100a00 */
[----:B0-----:R-:W4:Y:S04]  /*baf00*/  LDL.LU.64 R34, [R1+0x89c0] ;  /* 0x0089c00001227983 */ /* 0x001f280000300a00 */
[----:B------:R-:W2:Y:S04]  /*baf10*/  LDL.LU.64 R32, [R1+0x89b8] ;  /* 0x0089b80001207983 */ /* 0x000ea80000300a00 */
        /* <DEDUP_REMOVED lines=8> */
[C---:B--2---:R-:W-:Y:S06]  /*bafa0*/  HMMA.16816.F32 R40, R28.reuse, R32, R56 ;  /* 0x000000201c28723c */ /* 0x044fec0000001838 */
[C---:B------:R-:W-:Y:S06]  /*bafb0*/  HMMA.16816.F32 R52, R28.reuse, R2, R52 ;  /* 0x000000021c34723c */ /* 0x040fec0000001834 */
[C---:B------:R-:W-:Y:S11]  /*bafc0*/  HMMA.16816.F32 R4, R28.reuse, R12, R4 ;  /* 0x0000000c1c04723c */ /* 0x040ff60000001804 */
[----:B------:R-:W-:Y:S04]  /*bafd0*/  STL.64 [R1+0x9c0], R40 ;  /* 0x0009c02801007387 */ /* 0x000fe80000100a00 */
[----:B------:R3:W-:Y:S04]  /*bafe0*/  STL.64 [R1+0x9c8], R42 ;  /* 0x0009c82a01007387 */ /* 0x0007e80000100a00 */
[----:B------:R-:W-:Y:S04]  /*baff0*/  STL.64 [R1+0x8958], R34 ;  /* 0x0089582201007387 */ /* 0x000fe80000100a00 */
[----:B------:R0:W-:Y:S01]  /*bb000*/  STL.64 [R1+0x8950], R32 ;  /* 0x0089502001007387 */ /* 0x0001e20000100a00 */
[C---:B---3--:R-:W-:Y:S06]  /*bb010*/  HMMA.16816.F32 R40, R28.reuse, R8, R48 ;  /* 0x000000081c28723c */ /* 0x048fec0000001830 */
[----:B0-----:R-:W-:Y:S01]  /*bb020*/  HMMA.16816.F32 R32, R28, R10, R44 ;  /* 0x0000000a1c20723c */ /* 0x001fe2000000182c */
[----:B------:R-:W-:Y:S04]  /*bb030*/  STL.64 [R1+0x9d0], R52 ;  /* 0x0009d03401007387 */ /* 0x000fe80000100a00 */
[----:B------:R-:W-:Y:S04]  /*bb040*/  STL.64 [R1+0x9d8], R54 ;  /* 0x0009d83601007387 */ /* 0x000fe80000100a00 */
[----:B------:R-:W-:Y:S08]  /*bb050*/  STL.64 [R1+0x88d8], R10 ;  /* 0x0088d80a01007387 */ /* 0x000ff00000100a00 */
[----:B------:R-:W-:Y:S04]  /*bb060*/  STL.64 [R1+0x9f0], R40 ;  /* 0x0009f02801007387 */ /* 0x000fe80000100a00 */
[----:B------:R-:W-:Y:S04]  /*bb070*/  STL.64 [R1+0x9f8], R42 ;  /* 0x0009f82a01007387 */ /* 0x000fe80000100a00 */
[----:B------:R0:W-:Y:S04]  /*bb080*/  STL.64 [R1+0x88d0], R8 ;  /* 0x0088d00801007387 */ /* 0x0001e80000100a00 */
[----:B------:R-:W-:Y:S04]  /*bb090*/  STL.64 [R1+0xa00], R32 ;  /* 0x000a002001007387 */ /* 0x000fe80000100a00 */
[----:B------:R-:W-:Y:S04]  /*bb0a0*/  STL.64 [R1+0xa08], R34 ;  /* 0x000a082201007387 */ /* 0x000fe80000100a00 */
[----:B0-----:R-:W2:Y:S04]  /*bb0b0*/  LDL.LU.64 R8, [R1+0x1e00] ;  /* 0x001e000001087983 */ /* 0x001ea80000300a00 */
[----:B------:R-:W2:Y:S04]  /*bb0c0*/  LDL.LU.64 R10, [R1+0x1e08] ;  /* 0x001e0800010a7983 */ /* 0x000ea80000300a00 */
[----:B------:R0:W-:Y:S04]  /*bb0d0*/  STL.64 [R1+0xa10], R4 ;  /* 0x000a100401007387 */ /* 0x0001e80000100a00 */
[----:B------:R1:W-:Y:S04]  /*bb0e0*/  STL.64 [R1+0xa18], R6 ;  /* 0x000a180601007387 */ /* 0x0003e80000100a00 */
[----:B------:R-:W3:Y:S04]  /*bb0f0*/  LDL.LU R53, [R1+0x31c4] ;  /* 0x0031c40001357983 */ /* 0x000ee80000300800 */
[----:B0-----:R-:W3:Y:S04]  /*bb100*/  LDL.LU R4, [R1+0x31c0] ;  /* 0x0031c00001047983 */ /* 0x001ee80000300800 */
[----:B------:R-:W3:Y:S04]  /*bb110*/  LDL.LU R54, [R1+0x31cc] ;  /* 0x0031cc0001367983 */ /* 0x000ee80000300800 */
[----:B------:R-:W3:Y:S04]  /*bb120*/  LDL.LU R5, [R1+0x31c8] ;  /* 0x0031c80001057983 */ /* 0x000ee80000300800 */
[----:B------:R-:W3:Y:S04]  /*bb130*/  LDL.LU R55, [R1+0x31d4] ;  /* 0x0031d40001377983 */ /* 0x000ee80000300800 */
[----:B-1----:R-:W3:Y:S04]  /*bb140*/  LDL.LU R6, [R1+0x31d0] ;  /* 0x0031d00001067983 */ /* 0x002ee80000300800 */
[----:B------:R-:W3:Y:S04]  /*bb150*/  LDL.LU.64 R32, [R1+0x1df0] ;  /* 0x001df00001207983 */ /* 0x000ee80000300a00 */
[----:B------:R-:W3:Y:S01]  /*bb160*/  LDL.LU.64 R34, [R1+0x1df8] ;  /* 0x001df80001227983 */ /* 0x000ee20000300a00 */
[----:B------:R-:W-:-:S02]  /*bb170*/  IMAD.MOV.U32 R48, RZ, RZ, R18 ;  /* 0x000000ffff307224 */ /* 0x000fc400078e0012 */
[----:B------:R-:W-:Y:S01]  /*bb180*/  IMAD.MOV.U32 R49, RZ, RZ, R19 ;  /* 0x000000ffff317224 */ /* 0x000fe200078e0013 */
[----:B----4-:R-:W-:-:S15]  /*bb190*/  HMMA.16816.F32 R36, R28, R14, R36 ;  /* 0x0000000e1c24723c */ /* 0x010fde0000001824 */
[----:B------:R-:W-:-:S08]  /*bb1a0*/  NOP ;  /* 0x0000000000007918 */ /* 0x000fd00000000000 */
[----:B------:R-:W-:Y:S04]  /*bb1b0*/  STL.64 [R1+0xa30], R36 ;  /* 0x000a302401007387 */ /* 0x000fe80000100a00 */
[----:B------:R-:W-:Y:S04]  /*bb1c0*/  STL.64 [R1+0xa38], R38 ;  /* 0x000a382601007387 */ /* 0x000fe80000100a00 */
[----:B------:R-:W4:Y:S04]  /*bb1d0*/  LDL.LU R7, [R1+0x31dc] ;  /* 0x0031dc0001077983 */ /* 0x000f280000300800 */
[----:B------:R-:W4:Y:S04]  /*bb1e0*/  LDL.LU R0, [R1+0x31d8] ;  /* 0x0031d80001007983 */ /* 0x000f280000300800 */
[----:B------:R-:W3:Y:S04]  /*bb1f0*/  LDL.LU R18, [R1+0x89b4] ;  /* 0x0089b40001127983 */ /* 0x000ee80000300800 */
[----:B------:R-:W3:Y:S04]  /*bb200*/  LDL.LU R19, [R1+0x89b0] ;  /* 0x0089b00001137983 */ /* 0x000ee80000300800 */
[----:B------:R-:W4:Y:S01]  /*bb210*/  LDL.64 R50, [R1] ;  /* 0x0000000001327983 */ /* 0x000f220000100a00 */
[----:B------:R-:W-:-:S02]  /*bb220*/  IMAD.MOV.U32 R58, RZ, RZ, R26 ;  /* 0x000000ffff3a7224 */ /* 0x000fc400078e001a */
[----:B------:R-:W-:Y:S02]  /*bb230*/  IMAD.MOV.U32 R59, RZ, RZ, R27 ;  /* 0x000000ffff3b7224 */ /* 0x000fe400078e001b */
[----:B------:R-:W-:Y:S02]  /*bb240*/  IMAD.MOV.U32 R56, RZ, RZ, R24 ;  /* 0x000000ffff387224 */ /* 0x000fe400078e0018 */
[----:B------:R-:W-:Y:S01]  /*bb250*/  IMAD.MOV.U32 R57, RZ, RZ, R20 ;  /* 0x000000ffff397224 */ /* 0x000fe200078e0014 */
[C---:B--2---:R-:W-:Y:S06]  /*bb260*/  HMMA.16816.F32 R8, R28.reuse, R16, R8 ;  /* 0x000000101c08723c */ /* 0x044fec0000001808 */
[----:B---3--:R-:W-:Y:S01]  /*bb270*/  HMMA.16816.F32 R32, R28, R18, R32 ;  /* 0x000000121c20723c */ /* 0x008fe20000001820 */
[----:B----4-:R-:W-:Y:S04]  /*bb280*/  STL.64 [R1+0x8968], R50 ;  /* 0x0089683201007387 */ /* 0x010fe80000100a00 */
[----:B------:R-:W-:Y:S04]  /*bb290*/  STL.64 [R1+0x8960], R48 ;  /* 0x0089603001007387 */ /* 0x000fe80000100a00 */
[----:B------:R-:W-:Y:S04]  /*bb2a0*/  STL.64 [R1+0x88c8], R14 ;  /* 0x0088c80e01007387 */ /* 0x000fe80000100a00 */
[----:B------:R0:W-:Y:S04]  /*bb2b0*/  STL.64 [R1+0x88c0], R12 ;  /* 0x0088c00c01007387 */ /* 0x0001e80000100a00 */
[----:B0-----:R-:W2:Y:S04]  /*bb2c0*/  LDL.LU.64 R12, [R1+0x1de0] ;  /* 0x001de000010c7983 */ /* 0x001ea80000300a00 */
[----:B------:R-:W2:Y:S04]  /*bb2d0*/  LDL.LU.64 R14, [R1+0x1de8] ;  /* 0x001de800010e7983 */ /* 0x000ea80000300a00 */
[----:B------:R0:W-:Y:S04]  /*bb2e0*/  STL.64 [R1+0xa40], R8 ;  /* 0x000a400801007387 */ /* 0x0001e80000100a00 */
[----:B------:R1:W-:Y:S04]  /*bb2f0*/  STL.64 [R1+0xa48], R10 ;  /* 0x000a480a01007387 */ /* 0x0003e80000100a00 */
[----:B0-----:R-:W3:Y:S04]  /*bb300*/  LDL.LU.64 R8, [R1+0x1dd0] ;  /* 0x001dd00001087983 */ /* 0x001ee80000300a00 */
[----:B-1----:R-:W3:Y:S04]  /*bb310*/  LDL.LU.64 R10, [R1+0x1dd8] ;  /* 0x001dd800010a7983 */ /* 0x002ee80000300a00 */
[----:B------:R-:W4:Y:S04]  /*bb320*/  LDL.LU R26, [R1+0x89ac] ;  /* 0x0089ac00011a7983 */ /* 0x000f280000300800 */
[----:B------:R-:W4:Y:S04]  /*bb330*/  LDL.LU R27, [R1+0x89a8] ;  /* 0x0089a800011b7983 */ /* 0x000f280000300800 */
[----:B------:R-:W4:Y:S04]  /*bb340*/  LDL.LU R24, [R1+0x89a4] ;  /* 0x0089a40001187983 */ /* 0x000f280000300800 */
[----:B------:R-:W-:Y:S04]  /*bb350*/  STL.64 [R1+0xa50], R32 ;  /* 0x000a502001007387 */ /* 0x000fe80000100a00 */
[----:B------:R0:W-:Y:S04]  /*bb360*/  STL.64 [R1+0xa58], R34 ;  /* 0x000a582201007387 */ /* 0x0001e80000100a00 */
[----:B------:R-:W2:Y:S04]  /*bb370*/  LDL.LU R20, [R1+0x89a0] ;  /* 0x0089a00001147983 */ /* 0x000ea80000300800 */
[----:B------:R-:W-:Y:S04]  /*bb380*/  STL.64 [R1+0x8978], R58 ;  /* 0x0089783a01007387 */ /* 0x000fe80000100a00 */
[----:B------:R-:W-:Y:S01]  /*bb390*/  STL.64 [R1+0x8970], R56 ;  /* 0x0089703801007387 */ /* 0x000fe20000100a00 */
[----:B0-----:R-:W-:-:S03]  /*bb3a0*/  IMAD.MOV.U32 R34, RZ, RZ, R21 ;  /* 0x000000ffff227224 */ /* 0x001fc600078e0015 */
[----:B------:R-:W2:Y:S01]  /*bb3b0*/  LDL.LU R21, [R1+0x899c] ;  /* 0x00899c0001157983 */ /* 0x000ea20000300800 */
[----:B------:R-:W-:Y:S02]  /*bb3c0*/  IMAD.MOV.U32 R35, RZ, RZ, R22 ;  /* 0x000000ffff237224 */ /* 0x000fe400078e0016 */
[----:B------:R-:W-:Y:S01]  /*bb3d0*/  IMAD.MOV.U32 R32, RZ, RZ, R23 ;  /* 0x000000ffff207224 */ /* 0x000fe200078e0017 */
[----:B------:R-:W3:Y:S04]  /*bb3e0*/  LDL.LU R22, [R1+0x8998] ;  /* 0x0089980001167983 */ /* 0x000ee80000300800 */
[----:B------:R-:W3:Y:S01]  /*bb3f0*/  LDL.LU R23, [R1+0x8994] ;  /* 0x0089940001177983 */ /* 0x000ee20000300800 */
[----:B------:R-:W-:-:S03]  /*bb400*/  IMAD.MOV.U32 R33, RZ, RZ, R25 ;  /* 0x000000ffff217224 */ /* 0x000fc600078e0019 */
[----:B------:R-:W4:Y:S04]  /*bb410*/  LDL.LU R25, [R1+0x8990] ;  /* 0x0089900001197983 */ /* 0x000f280000300800 */
[----:B------:R-:W-:Y:S04]  /*bb420*/  STL.64 [R1+0x8988], R34 ;  /* 0x0089882201007387 */ /* 0x000fe80000100a00 */
[----:B------:R-:W-:Y:S04]  /*bb430*/  STL.64 [R1+0x8980], R32 ;  /* 0x0089802001007387 */ /* 0x000fe80000100a00 */
[----:B------:R-:W-:Y:S04]  /*bb440*/  STL.64 [R1+0x88e8], R18 ;  /* 0x0088e81201007387 */ /* 0x000fe80000100a00 */
[----:B------:R-:W-:Y:S01]  /*bb450*/  STL.64 [R1+0x88e0], R16 ;  /* 0x0088e01001007387 */ /* 0x000fe20000100a00 */
[----:B--2---:R-:W-:-:S15]  /*bb460*/  HMMA.16816.F32 R12, R28, R20, R12 ;  /* 0x000000141c0c723c */ /* 0x004fde000000180c */
[----:B------:R-:W-:-:S08]  /*bb470*/  NOP ;  /* 0x0000000000007918 */ /* 0x000fd00000000000 */
[----:B------:R-:W-:Y:S04]  /*bb480*/  STL.64 [R1+0xa70], R12 ;  /* 0x000a700c01007387 */ /* 0x000fe80000100a00 */
[----:B------:R3:W-:Y:S02]  /*bb490*/  STL.64 [R1+0xa78], R14 ;  /* 0x000a780e01007387 */ /* 0x0007e40000100a00 */
[----:B---3--:R-:W-:Y:S02]  /*bb4a0*/  HMMA.16816.F32 R12, R28, R22, R8 ;  /* 0x000000161c0c723c */ /* 0x008fe40000001808 */
[----:B------:R-:W4:-:S15]  /*bb4b0*/  LDL.LU.64 R8, [R1+0x2830] ;  /* 0x0028300001087983 */ /* 0x000f1e0000300a00 */
[----:B------:R-:W-:-:S06]  /*bb4c0*/  NOP ;  /* 0x0000000000007918 */ /* 0x000fcc0000000000 */
[----:B------:R0:W-:Y:S04]  /*bb4d0*/  STL.64 [R1+0xa80], R12 ;  /* 0x000a800c01007387 */ /* 0x0001e80000100a00 */
[----:B------:R1:W-:Y:S04]  /*bb4e0*/  STL.64 [R1+0xa88], R14 ;  /* 0x000a880e01007387 */ /* 0x0003e80000100a00 */
[----:B------:R-:W4:Y:S04]  /*bb4f0*/  LDL.LU.64 R10, [R1+0x2838] ;  /* 0x00283800010a7983 */ /* 0x000f280000300a00 */
[----:B------:R-:W2:Y:S04]  /*bb500*/  LDL.LU.64 R32, [R1+0x2820] ;  /* 0x0028200001207983 */ /* 0x000ea80000300a00 */
[----:B------:R-:W2:Y:S04]  /*bb510*/  LDL.LU.64 R34, [R1+0x2828] ;  /* 0x0028280001227983 */ /* 0x000ea80000300a00 */
[----:B------:R-:W3:Y:S04]  /*bb520*/  LDL.LU.64 R56, [R1+0x1dc0] ;  /* 0x001dc00001387983 */ /* 0x000ee80000300a00 */
[----:B------:R-:W3:Y:S01]  /*bb530*/  LDL.LU.64 R58, [R1+0x1dc8] ;  /* 0x001dc800013a7983 */ /* 0x000ee20000300a00 */
[----:B------:R-:W-:-:S03]  /*bb540*/  IMAD R4, R4, 0x100, R53 ;  /* 0x0000010004047824 */ /* 0x000fc600078e0235 */
[----:B------:R-:W3:Y:S01]  /*bb550*/  LDL.LU.64 R48, [R1+0x1db0] ;  /* 0x001db00001307983 */ /* 0x000ee20000300a00 */
[----:B------:R-:W-:-:S03]  /*bb560*/  IMAD R5, R5, 0x100, R54 ;  /* 0x0000010005057824 */ /* 0x000fc600078e0236 */
[----:B------:R-:W3:Y:S01]  /*bb570*/  LDL.LU.64 R50, [R1+0x1db8] ;  /* 0x001db80001327983 */ /* 0x000ee20000300a00 */
[----:B------:R-:W-:-:S03]  /*bb580*/  IMAD R6, R6, 0x100, R55 ;  /* 0x0000010006067824 */ /* 0x000fc600078e0237 */
[----:B------:R-:W3:Y:S04]  /*bb590*/  LDL.LU.64 R36, [R1+0x1da0] ;  /* 0x001da00001247983 */ /* 0x000ee80000300a00 */
        /* <DEDUP_REMOVED lines=9> */
[----:B0-----:R-:W3:Y:S04]  /*bb630*/  LDL.LU.64 R12, [R1+0x1d40] ;  /* 0x001d4000010c7983 */ /* 0x001ee80000300a00 */
[----:B-1----:R-:W3:Y:S01]  /*bb640*/  LDL.LU.64 R14, [R1+0x1d48] ;  /* 0x001d4800010e7983 */ /* 0x002ee20000300a00 */
[C---:B----4-:R-:W-:Y:S06]  /*bb650*/  HMMA.16816.F32 R8, R28.reuse, R24, R8 ;  /* 0x000000181c08723c */ /* 0x050fec0000001808 */
[----:B--2---:R-:W-:-:S15]  /*bb660*/  HMMA.16816.F32 R32, R28, R26, R32 ;  /* 0x0000001a1c20723c */ /* 0x004fde0000001820 */
[----:B------:R-:W-:-:S02]  /*bb670*/  NOP ;  /* 0x0000000000007918 */ /* 0x000fc40000000000 */
[----:B------:R0:W-:Y:S04]  /*bb680*/  STL.64 [R1+0xaa0], R8 ;  /* 0x000aa00801007387 */ /* 0x0001e80000100a00 */
[----:B------:R1:W-:Y:S04]  /*bb690*/  STL.64 [R1+0xaa8], R10 ;  /* 0x000aa80a01007387 */ /* 0x0003e80000100a00 */
[----:B0-----:R-:W2:Y:S04]  /*bb6a0*/  LDL.LU.64 R8, [R1+0x1d30] ;  /* 0x001d300001087983 */ /* 0x001ea80000300a00 */
[----:B-1----:R-:W2:Y:S04]  /*bb6b0*/  LDL.LU.64 R10, [R1+0x1d38] ;  /* 0x001d3800010a7983 */ /* 0x002ea80000300a00 */
[----:B------:R-:W-:Y:S04]  /*bb6c0*/  STL.64 [R1+0xac0], R32 ;  /* 0x000ac02001007387 */ /* 0x000fe80000100a00 */
[----:B------:R0:W-:Y:S04]  /*bb6d0*/  STL.64 [R1+0xac8], R34 ;  /* 0x000ac82201007387 */ /* 0x0001e80000100a00 */
[----:B0-----:R-:W4:Y:S04]  /*bb6e0*/  LDL.LU.64 R34, [R1+0x8988] ;  /* 0x0089880001227983 */ /* 0x001f280000300a00 */
[----:B------:R-:W3:Y:S01]  /*bb6f0*/  LDL.LU.64 R32, [R1+0x8980] ;  /* 0x0089800001207983 */ /* 0x000ee20000300a00 */
[----:B------:R-:W-:Y:S01]  /*bb700*/  IMAD R7, R0, 0x100, R7 ;  /* 0x0000010000077824 */ /* 0x000fe200078e0207 */
[----:B------:R-:W-:-:S02]  /*bb710*/  F2FP.F16.E4M3.UNPACK_B R4, R4 ;  /* 0x00000004ff04723e */ /* 0x000fc400020006ff */
[----:B------:R-:W-:Y:S02]  /*bb720*/  F2FP.F16.E4M3.UNPACK_B R5, R5 ;  /* 0x00000005ff05723e */ /* 0x000fe400020006ff */
[----:B------:R-:W-:Y:S02]  /*bb730*/  F2FP.F16.E4M3.UNPACK_B R6, R6 ;  /* 0x00000006ff06723e */ /* 0x000fe400020006ff */
[----:B------:R-:W-:Y:S01]  /*bb740*/  F2FP.F16.E4M3.UNPACK_B R7, R7 ;  /* 0x00000007ff07723e */ /* 0x000fe200020006ff */
[----:B---3--:R-:W-:Y:S01]  /*bb750*/  HMMA.16816.F32 R28, R28, R32, R56 ;  /* 0x000000201c1c723c */ /* 0x008fe20000001838 */
[----:B------:R-:W3:Y:S04]  /*bb760*/  LDL.LU.64 R58, [R1+0x8978] ;  /* 0x00897800013a7983 */ /* 0x000ee80000300a00 */
[----:B------:R-:W2:Y:S01]  /*bb770*/  LDL.LU.64 R56, [R1+0x8970] ;  /* 0x0089700001387983 */ /* 0x000ea20000300a00 */
[----:B----4-:R-:W-:-:S15]  /*bb780*/  HMMA.16816.F32 R32, R4, R34, R48 ;  /* 0x000000220420723c */ /* 0x010fde0000001830 */
[----:B------:R-:W-:-:S02]  /*bb790*/  NOP ;  /* 0x0000000000007918 */ /* 0x000fc40000000000 */
        /* <DEDUP_REMOVED lines=17> */
[----:B------:R-:W2:Y:S04]  /*bb8b0*/  LDL.LU.64 R54, [R1+0x8938] ;  /* 0x0089380001367983 */ /* 0x000ea80000300a00 */
[----:B------:R-:W3:Y:S04]  /*bb8c0*/  LDL.LU.64 R52, [R1+0x8930] ;  /* 0x0089300001347983 */ /* 0x000ee80000300a00 */
[----:B------:R-:W-:Y:S04]  /*bb8d0*/  STL.64 [R1+0xb00], R56 ;  /* 0x000b003801007387 */ /* 0x000fe80000100a00 */
[----:B------:R0:W-:Y:S04]  /*bb8e0*/  STL.64 [R1+0xb08], R58 ;  /* 0x000b083a01007387 */ /* 0x0001e80000100a00 */
[----:B0-----:R-:W2:Y:S01]  /*bb8f0*/  LDL.LU.64 R58, [R1+0x8928] ;  /* 0x00892800013a7983 */ /* 0x001ea20000300a00 */
[C---:B----4-:R-:W-:Y:S03]  /*bb900*/  HMMA.16816.F32 R28, R4.reuse, R48, R28 ;  /* 0x00000030041c723c */ /* 0x050fe6000000181c */
[----:B------:R-:W4:Y:S03]  /*bb910*/  LDL.LU.64 R56, [R1+0x8920] ;  /* 0x0089200001387983 */ /* 0x000f260000300a00 */
[----:B------:R-:W-:-:S15]  /*bb920*/  HMMA.16816.F32 R44, R4, R50, R44 ;  /* 0x00000032042c723c */ /* 0x000fde000000182c */
[----:B------:R-:W-:-:S02]  /*bb930*/  NOP ;  /* 0x0000000000007918 */ /* 0x000fc40000000000 */
[----:B------:R-:W-:Y:S04]  /*bb940*/  STL.64 [R1+0xb10], R28 ;  /* 0x000b101c01007387 */ /* 0x000fe80000100a00 */
[----:B------:R0:W-:Y:S02]  /*bb950*/  STL.64 [R1+0xb18], R30 ;  /* 0x000b181e01007387 */ /* 0x0001e40000100a00 */
[----:B0-----:R-:W-:Y:S02]  /*bb960*/  HMMA.16816.F32 R28, R4, R60, R40 ;  /* 0x0000003c041c723c */ /* 0x001fe40000001828 */
[----:B------:R0:W-:Y:S04]  /*bb970*/  STL.64 [R1+0xb20], R44 ;  /* 0x000b202c01007387 */ /* 0x0001e80000100a00 */
[----:B------:R1:W-:Y:S01]  /*bb980*/  STL.64 [R1+0xb28], R46 ;  /* 0x000b282e01007387 */ /* 0x0003e20000100a00 */
[----:B------:R-:W-:-:S15]  /*bb990*/  IMAD.MOV.U32 R0, RZ, RZ, R51 ;  /* 0x000000ffff007224 */ /* 0x000fde00078e0033 */
[----:B------:R-:W-:-:S01]  /*bb9a0*/  NOP ;  /* 0x0000000000007918 */ /* 0x000fc20000000000 */
[----:B------:R-:W-:Y:S04]  /*bb9b0*/  STL.64 [R1+0xb40], R28 ;  /* 0x000b401c01007387 */ /* 0x000fe80000100a00 */
[----:B------:R-:W-:Y:S04]  /*bb9c0*/  STL.64 [R1+0xb48], R30 ;  /* 0x000b481e01007387 */ /* 0x000fe80000100a00 */
[----:B------:R-:W3:Y:S01]  /*bb9d0*/  LDL.LU.64 R48, [R1+0x1d20] ;  /* 0x001d200001307983 */ /* 0x000ee20000300a00 */
[----:B--2---:R-:W-:-:S15]  /*bb9e0*/  HMMA.16816.F32 R16, R4, R58, R16 ;  /* 0x0000003a0410723c */ /* 0x004fde0000001810 */
[----:B------:R-:W-:-:S08]  /*bb9f0*/  NOP ;  /* 0x0000000000007918 */ /* 0x000fd00000000000 */
[----:B------:R-:W-:Y:S04]  /*bba00*/  STL.64 [R1+0xb50], R16 ;  /* 0x000b501001007387 */ /* 0x000fe80000100a00 */
[----:B------:R-:W-:Y:S04]  /*bba10*/  STL.64 [R1+0xb58], R18 ;  /* 0x000b581201007387 */ /* 0x000fe80000100a00 */
[----:B------:R-:W3:Y:S01]  /*bba20*/  LDL.LU.64 R50, [R1+0x1d28] ;  /* 0x001d280001327983 */ /* 0x000ee20000300a00 */
[C---:B----4-:R-:W-:Y:S06]  /*bba30*/  HMMA.16816.F32 R12, R4.reuse, R56, R12 ;  /* 0x00000038040c723c */ /* 0x050fec000000180c */
[----:B------:R-:W-:-:S15]  /*bba40*/  HMMA.16816.F32 R8, R4, R54, R8 ;  /* 0x000000360408723c */ /* 0x000fde0000001808 */
[----:B------:R-:W-:-:S02]  /*bba50*/  NOP ;  /* 0x0000000000007918 */ /* 0x000fc40000000000 */
[----:B------:R-:W-:Y:S04]  /*bba60*/  STL.64 [R1+0xb70], R12 ;  /* 0x000b700c01007387 */ /* 0x000fe80000100a00 */
[----:B------:R-:W-:Y:S04]  /*bba70*/  STL.64 [R1+0xb78], R14 ;  /* 0x000b780e01007387 */ /* 0x000fe80000100a00 */
[----:B------:R-:W-:Y:S04]  /*bba80*/  STL.64 [R1+0x8898], R58 ;  /* 0x0088983a01007387 */ /* 0x000fe80000100a00 */
[----:B------:R2:W-:Y:S04]  /*bba90*/  STL.64 [R1+0x8890], R56 ;  /* 0x0088903801007387 */ /* 0x0005e80000100a00 */
[----:B------:R-:W4:Y:S04]  /*bbaa0*/  LDL.LU.64 R40, [R1+0x1d10] ;  /* 0x001d100001287983 */ /* 0x000f280000300a00 */
[----:B------:R-:W4:Y:S04]  /*bbab0*/  LDL.LU.64 R42, [R1+0x1d18] ;  /* 0x001d1800012a7983 */ /* 0x000f280000300a00 */
[----:B------:R2:W-:Y:S04]  /*bbac0*/  STL.64 [R1+0xb80], R8 ;  /* 0x000b800801007387 */ /* 0x0005e80000100a00 */
[----:B------:R2:W-:Y:S04]  /*bbad0*/  STL.64 [R1+0xb88], R10 ;  /* 0x000b880a01007387 */ /* 0x0005e80000100a00 */
[----:B0-----:R-:W4:Y:S04]  /*bbae0*/  LDL.LU.64 R44, [R1+0x1d00] ;  /* 0x001d0000012c7983 */ /* 0x001f280000300a00 */
[----:B-1----:R-:W4:Y:S04]  /*bbaf0*/  LDL.LU.64 R46, [R1+0x1d08] ;  /* 0x001d0800012e7983 */ /* 0x002f280000300a00 */
[----:B--2---:R-:W2:Y:S04]  /*bbb00*/  LDL.LU.64 R56, [R1+0x1ce0] ;  /* 0x001ce00001387983 */ /* 0x004ea80000300a00 */
[----:B------:R-:W2:Y:S04]  /*bbb10*/  LDL.LU.64 R58, [R1+0x1ce8] ;  /* 0x001ce800013a7983 */ /* 0x000ea80000300a00 */
[----:B------:R-:W2:Y:S04]  /*bbb20*/  LDL.LU.64 R28, [R1+0x1cd0] ;  /* 0x001cd000011c7983 */ /* 0x000ea80000300a00 */
[----:B------:R-:W2:Y:S04]  /*bbb30*/  LDL.LU.64 R30, [R1+0x1cd8] ;  /* 0x001cd800011e7983 */ /* 0x000ea80000300a00 */
[----:B------:R-:W2:Y:S04]  /*bbb40*/  LDL.LU.64 R16, [R1+0x1cc0] ;  /* 0x001cc00001107983 */ /* 0x000ea80000300a00 */
[----:B------:R-:W2:Y:S04]  /*bbb50*/  LDL.LU.64 R18, [R1+0x1cc8] ;  /* 0x001cc80001127983 */ /* 0x000ea80000300a00 */
[----:B------:R-:W2:Y:S04]  /*bbb60*/  LDL.LU.64 R12, [R1+0x1cb0] ;  /* 0x001cb000010c7983 */ /* 0x000ea80000300a00 */
[----:B------:R-:W2:Y:S04]  /*bbb70*/  LDL.LU.64 R14, [R1+0x1cb8] ;  /* 0x001cb800010e7983 */ /* 0x000ea80000300a00 */
[----:B------:R-:W2:Y:S04]  /*bbb80*/  LDL.LU.64 R8, [R1+0x1ca0] ;  /* 0x001ca00001087983 */ /* 0x000ea80000300a00 */
[----:B------:R-:W2:Y:S01]  /*bbb90*/  LDL.LU.64 R10, [R1+0x1ca8] ;  /* 0x001ca800010a7983 */ /* 0x000ea20000300a00 */
[----:B---3--:R-:W-:-:S15]  /*bbba0*/  HMMA.16816.F32 R48, R4, R52, R48 ;  /* 0x000000340430723c */ /* 0x008fde0000001830 */
[----:B------:R-:W-:-:S08]  /*bbbb0*/  NOP ;  /* 0x0000000000007918 */ /* 0x000fd00000000000 */
[----:B------:R-:W-:Y:S04]  /*bbbc0*/  STL.64 [R1+0xb90], R48 ;  /* 0x000b903001007387 */ /* 0x000fe80000100a00 */
[----:B------:R0:W-:Y:S04]  /*bbbd0*/  STL.64 [R1+0xb98], R50 ;  /* 0x000b983201007387 */ /* 0x0001e80000100a00 */
[----:B0-----:R-:W4:Y:S04]  /*bbbe0*/  LDL.LU.64 R50, [R1+0x8918] ;  /* 0x0089180001327983 */ /* 0x001f280000300a00 */
[----:B------:R-:W3:Y:S04]  /*bbbf0*/  LDL.LU.64 R48, [R1+0x8910] ;  /* 0x0089100001307983 */ /* 0x000ee80000300a00 */
[----:B------:R-:W-:Y:S04]  /*bbc00*/  STL.64 [R1+0x8888], R54 ;  /* 0x0088883601007387 */ /* 0x000fe80000100a00 */
[----:B------:R0:W-:Y:S04]  /*bbc10*/  STL.64 [R1+0x8880], R52 ;  /* 0x0088803401007387 */ /* 0x0001e80000100a00 */
[----:B0-----:R-:W2:Y:S04]  /*bbc20*/  LDL.LU.64 R52, [R1+0x1cf0] ;  /* 0x001cf00001347983 */ /* 0x001ea80000300a00 */
[----:B------:R-:W2:Y:S01]  /*bbc30*/  LDL.LU.64 R54, [R1+0x1cf8] ;  /* 0x001cf80001367983 */ /* 0x000ea20000300a00 */
[C---:B----4-:R-:W-:Y:S06]  /*bbc40*/  HMMA.16816.F32 R40, R4.reuse, R50, R40 ;  /* 0x000000320428723c */ /* 0x050fec0000001828 */
[----:B---3--:R-:W-:-:S15]  /*bbc50*/  HMMA.16816.F32 R44, R4, R48, R44 ;  /* 0x00000030042c723c */ /* 0x008fde000000182c */
[----:B------:R-:W-:-:S02]  /*bbc60*/  NOP ;  /* 0x0000000000007918 */ /* 0x000fc40000000000 */
[----:B------:R-:W-:Y:S04]  /*bbc70*/  STL.64 [R1+0xba0], R40 ;  /* 0x000ba02801007387 */ /* 0x000fe80000100a00 */
[----:B------:R0:W-:Y:S04]  /*bbc80*/  STL.64 [R1+0xba8], R42 ;  /* 0x000ba82a01007387 */ /* 0x0001e80000100a00 */
[----:B0-----:R-:W3:Y:S04]  /*bbc90*/  LDL.LU.64 R42, [R1+0x8908] ;  /* 0x00890800012a7983 */ /* 0x001ee80000300a00 */
[----:B------:R-:W4:Y:S04]  /*bbca0*/  LDL.LU.64 R40, [R1+0x8900] ;  /* 0x0089000001287983 */ /* 0x000f280000300a00 */
[----:B------:R-:W-:Y:S04]  /*bbcb0*/  STL.64 [R1+0xbb0], R44 ;  /* 0x000bb02c01007387 */ /* 0x000fe80000100a00 */
[----:B------:R0:W-:Y:S04]  /*bbcc0*/  STL.64 [R1+0xbb8], R46 ;  /* 0x000bb82e01007387 */ /* 0x0001e80000100a00 */
[----:B0-----:R-:W4:Y:S04]  /*bbcd0*/  LDL.LU.64 R46, [R1+0x88f8] ;  /* 0x0088f800012e7983 */ /* 0x001f280000300a00 */
[----:B------:R-:W4:Y:S04]  /*bbce0*/  LDL.LU.64 R44, [R1+0x88f0] ;  /* 0x0088f000012c7983 */ /* 0x000f280000300a00 */
[----:B------:R-:W-:Y:S04]  /*bbcf0*/  STL.64 [R1+0x8868], R50 ;  /* 0x0088683201007387 */ /* 0x000fe80000100a00 */
[----:B------:R0:W-:Y:S01]  /*bbd00*/  STL.64 [R1+0x8860], R48 ;  /* 0x0088603001007387 */ /* 0x0001e20000100a00 */
[C---:B--2---:R-:W-:Y:S06]  /*bbd10*/  HMMA.16816.F32 R12, R4.reuse, R38, R12 ;  /* 0x00000026040c723c */ /* 0x044fec000000180c */
[C---:B------:R-:W-:Y:S06]  /*bbd20*/  HMMA.16816.F32 R8, R4.reuse, R36, R8 ;  /* 0x000000240408723c */ /* 0x040fec0000001808 */
[C---:B---3--:R-:W-:Y:S06]  /*bbd30*/  HMMA.16816.F32 R28, R4.reuse, R42, R28 ;  /* 0x0000002a041c723c */ /* 0x048fec000000181c */
[C---:B----4-:R-:W-:Y:S06]  /*bbd40*/  HMMA.16816.F32 R16, R4.reuse, R40, R16 ;  /* 0x000000280410723c */ /* 0x050fec0000001810 */
[C---:B------:R-:W-:Y:S06]  /*bbd50*/  HMMA.16816.F32 R52, R4.reuse, R46, R52 ;  /* 0x0000002e0434723c */ /* 0x040fec0000001834 */
[----:B0-----:R-:W-:Y:S01]  /*bbd60*/  HMMA.16816.F32 R48, R4, R44, R56 ;  /* 0x0000002c0430723c */ /* 0x001fe20000001838 */
[----:B------:R-:W-:-:S15]  /*bbd70*/  STL.64 [R1+0x8878], R46 ;  /* 0x0088782e01007387 */ /* 0x000fde0000100a00 */
[----:B------:R-:W-:-:S01]  /*bbd80*/  NOP ;  /* 0x0000000000007918 */ /* 0x000fc20000000000 */
[----:B------:R-:W-:Y:S04]  /*bbd90*/  STL.64 [R1+0xbe0], R52 ;  /* 0x000be03401007387 */ /* 0x000fe80000100a00 */
        /* <DEDUP_REMOVED lines=8> */
[----:B------:R0:W-:Y:S04]  /*bbe20*/  STL.64 [R1+0xc20], R16 ;  /* 0x000c201001007387 */ /* 0x0001e80000100a00 */
[----:B------:R1:W-:Y:S04]  /*bbe30*/  STL.64 [R1+0xc28], R18 ;  /* 0x000c281201007387 */ /* 0x0003e80000100a00 */
[----:B0-----:R-:W2:Y:S04]  /*bbe40*/  LDL.LU.64 R16, [R1+0x1c80] ;  /* 0x001c800001107983 */ /* 0x001ea80000300a00 */
[----:B------:R-:W-:Y:S04]  /*bbe50*/  STL.64 [R1+0xc30], R12 ;  /* 0x000c300c01007387 */ /* 0x000fe80000100a00 */
[----:B------:R-:W-:Y:S04]  /*bbe60*/  STL.64 [R1+0xc38], R14 ;  /* 0x000c380e01007387 */ /* 0x000fe80000100a00 */
[----:B-1----:R-:W2:Y:S04]  /*bbe70*/  LDL.LU.64 R18, [R1+0x1c88] ;  /* 0x001c880001127983 */ /* 0x002ea80000300a00 */
[----:B------:R0:W-:Y:S04]  /*bbe80*/  STL.64 [R1+0xc40], R8 ;  /* 0x000c400801007387 */ /* 0x0001e80000100a00 */
[----:B------:R1:W-:Y:S04]  /*bbe90*/  STL.64 [R1+0xc48], R10 ;  /* 0x000c480a01007387 */ /* 0x0003e80000100a00 */
[----:B0-----:R-:W3:Y:S04]  /*bbea0*/  LDL.LU.64 R8, [R1+0x1c70] ;  /* 0x001c700001087983 */ /* 0x001ee80000300a00 */
[----:B-1----:R-:W3:Y:S04]  /*bbeb0*/  LDL.LU.64 R10, [R1+0x1c78] ;  /* 0x001c7800010a7983 */ /* 0x002ee80000300a00 */
[----:B------:R-:W4:Y:S04]  /*bbec0*/  LDL.LU.64 R12, [R1+0x1c60] ;  /* 0x001c6000010c7983 */ /* 0x000f280000300a00 */
        /* <DEDUP_REMOVED lines=19> */
[----:B0-----:R-:W4:Y:S04]  /*bc000*/  LDL.LU.64 R36, [R1+0x1c90] ;  /* 0x001c900001247983 */ /* 0x001f280000300a00 */
[----:B------:R-:W4:Y:S01]  /*bc010*/  LDL.LU.64 R38, [R1+0x1c98] ;  /* 0x001c980001267983 */ /* 0x000f220000300a00 */
[C---:B--2---:R-:W-:Y:S06]  /*bc020*/  HMMA.16816.F32 R16, R4.reuse, R32, R16 ;  /* 0x000000200410723c */ /* 0x044fec0000001810 */
[C---:B---3--:R-:W-:Y:S06]  /*bc030*/  HMMA.16816.F32 R8, R4.reuse, R2, R8 ;  /* 0x000000020408723c */ /* 0x048fec0000001808 */
[----:B----4-:R-:W-:-:S15]  /*bc040*/  HMMA.16816.F32 R36, R4, R34, R36 ;  /* 0x000000220424723c */ /* 0x010fde0000001824 */
[----:B------:R-:W-:-:S08]  /*bc050*/  NOP ;  /* 0x0000000000007918 */ /* 0x000fd00000000000 */
        /* <DEDUP_REMOVED lines=11> */
[----:B------:R-:W2:Y:S04]  /*bc110*/  LDL.LU.64 R34, [R1+0x1c58] ;  /* 0x001c580001227983 */ /* 0x000ea80000300a00 */
[----:B------:R-:W-:Y:S04]  /*bc120*/  STL.64 [R1+0xc80], R8 ;  /* 0x000c800801007387 */ /* 0x000fe80000100a00 */
[----:B------:R0:W-:Y:S04]  /*bc130*/  STL.64 [R1+0xc88], R10 ;  /* 0x000c880a01007387 */ /* 0x0001e80000100a00 */
[----:B0-----:R-:W2:Y:S04]  /*bc140*/  LDL.LU.64 R10, [R1+0x88d8] ;  /* 0x0088d800010a7983 */ /* 0x001ea80000300a00 */
[----:B------:R-:W3:Y:S02]  /*bc150*/  LDL.LU.64 R8, [R1+0x88d0] ;  /* 0x0088d00001087983 */ /* 0x000ee40000300a00 */
[----:B---3--:R-:W-:-:S15]  /*bc160*/  HMMA.16816.F32 R12, R4, R8, R12 ;  /* 0x00000008040c723c */ /* 0x008fde000000180c */
[----:B------:R-:W-:-:S08]  /*bc170*/  NOP ;  /* 0x0000000000007918 */ /* 0x000fd00000000000 */
[----:B------:R-:W-:Y:S04]  /*bc180*/  STL.64 [R1+0xc90], R12 ;  /* 0x000c900c01007387 */ /* 0x000fe80000100a00 */
[----:B------:R0:W-:Y:S04]  /*bc190*/  STL.64 [R1+0xc98], R14 ;  /* 0x000c980e01007387 */ /* 0x0001e80000100a00 */
[----:B0-----:R-:W3:Y:S04]  /*bc1a0*/  LDL.LU.64 R14, [R1+0x88c8] ;  /* 0x0088c800010e7983 */ /* 0x001ee80000300a00 */
[----:B------:R-:W3:Y:S01]  /*bc1b0*/  LDL.LU.64 R12, [R1+0x88c0] ;  /* 0x0088c000010c7983 */ /* 0x000ee20000300a00 */
[----:B--2---:R-:W-:Y:S06]  /*bc1c0*/  HMMA.16816.F32 R32, R4, R10, R32 ;  /* 0x0000000a0420723c */ /* 0x004fec0000001820 */
[----:B------:R-:W-:Y:S04]  /*bc1d0*/  STL.64 [R1+0x88b8], R10 ;  /* 0x0088b80a01007387 */ /* 0x000fe80000100a00 */
[----:B------:R-:W-:-:S13]  /*bc1e0*/  STL.64 [R1+0x88b0], R8 ;  /* 0x0088b00801007387 */ /* 0x000fda0000100a00 */
[----:B------:R0:W-:Y:S04]  /*bc1f0*/  STL.64 [R1+0xcb0], R32 ;  /* 0x000cb02001007387 */ /* 0x0001e80000100a00 */
[----:B------:R1:W-:Y:S04]  /*bc200*/  STL.64 [R1+0xcb8], R34 ;  /* 0x000cb82201007387 */ /* 0x0003e80000100a00 */
[----:B0-----:R-:W2:Y:S04]  /*bc210*/  LDL.LU.64 R32, [R1+0x1bf0] ;  /* 0x001bf00001207983 */ /* 0x001ea80000300a00 */
[----:B-1----:R-:W2:Y:S01]  /*bc220*/  LDL.LU.64 R34, [R1+0x1bf8] ;  /* 0x001bf80001227983 */ /* 0x002ea20000300a00 */
[C---:B----4-:R-:W-:Y:S06]  /*bc230*/  HMMA.16816.F32 R44, R4.reuse, R16, R44 ;  /* 0x00000010042c723c */ /* 0x050fec000000182c */
[C---:B---3--:R-:W-:Y:S06]  /*bc240*/  HMMA.16816.F32 R8, R4.reuse, R12, R56 ;  /* 0x0000000c0408723c */ /* 0x048fec0000001838 */
[----:B------:R-:W-:-:S15]  /*bc250*/  HMMA.16816.F32 R52, R4, R14, R52 ;  /* 0x0000000e0434723c */ /* 0x000fde0000001834 */
[----:B------:R-:W-:-:S02]  /*bc260*/  NOP ;  /* 0x0000000000007918 */ /* 0x000fc40000000000 */
[----:B------:R-:W-:Y:S04]  /*bc270*/  STL.64 [R1+0xcc0], R8 ;  /* 0x000cc00801007387 */ /* 0x000fe80000100a00 */
[----:B------:R0:W-:Y:S02]  /*bc280*/  STL.64 [R1+0xcc8], R10 ;  /* 0x000cc80a01007387 */ /* 0x0001e40000100a00 */
[C---:B0-----:R-:W-:Y:S02]  /*bc290*/  HMMA.16816.F32 R8, R4.reuse, R18, R40 ;  /* 0x000000120408723c */ /* 0x041fe40000001828 */
[----:B------:R0:W-:Y:S04]  /*bc2a0*/  STL.64 [R1+0xcd0], R52 ;  /* 0x000cd03401007387 */ /* 0x0001e80000100a00 */
[----:B------:R1:W-:Y:S04]  /*bc2b0*/  STL.64 [R1+0xcd8], R54 ;  /* 0x000cd83601007387 */ /* 0x0003e80000100a00 */
[----:B------:R-:W-:Y:S04]  /*bc2c0*/  STL [R1+0x883c], R18 ;  /* 0x00883c1201007387 */ /* 0x000fe80000100800 */
[----:B------:R-:W-:Y:S04]  /*bc2d0*/  STL.64 [R1+0xcf0], R44 ;  /* 0x000cf02c01007387 */ /* 0x000fe80000100a00 */
[----:B------:R-:W-:Y:S04]  /*bc2e0*/  STL.64 [R1+0xcf8], R46 ;  /* 0x000cf82e01007387 */ /* 0x000fe80000100a00 */
[----:B------:R-:W-:Y:S04]  /*bc2f0*/  STL [R1+0x8838], R19 ;  /* 0x0088381301007387 */ /* 0x000fe80000100800 */
[----:B------:R-:W-:Y:S04]  /*bc300*/  STL.64 [R1+0xd00], R8 ;  /* 0x000d000801007387 */ /* 0x000fe80000100a00 */
[----:B------:R3:W-:Y:S04]  /*bc310*/  STL.64 [R1+0xd08], R10 ;  /* 0x000d080a01007387 */ /* 0x0007e80000100a00 */
[----:B0-----:R-:W4:Y:S04]  /*bc320*/  LDL.64 R52, [R1+0x28] ;  /* 0x0000280001347983 */ /* 0x001f280000100a00 */
[----:B-1----:R-:W4:Y:S01]  /*bc330*/  LDL.64 R54, [R1+0x20] ;  /* 0x0000200001367983 */ /* 0x002f220000100a00 */
[----:B---3--:R-:W-:-:S15]  /*bc340*/  HMMA.16816.F32 R8, R4, R20, R36 ;  /* 0x000000140408723c */ /* 0x008fde0000001824 */
[----:B------:R-:W-:-:S08]  /*bc350*/  NOP ;  /* 0x0000000000007918 */ /* 0x000fd00000000000 */
[----:B------:R0:W-:Y:S04]  /*bc360*/  STL.64 [R1+0xd10], R8 ;  /* 0x000d100801007387 */ /* 0x0001e80000100a00 */
[----:B------:R1:W-:Y:S04]  /*bc370*/  STL.64 [R1+0xd18], R10 ;  /* 0x000d180a01007387 */ /* 0x0003e80000100a00 */
[----:B------:R-:W3:Y:S04]  /*bc380*/  LDL.64 R56, [R1+0x18] ;  /* 0x0000180001387983 */ /* 0x000ee80000100a00 */
[----:B------:R-:W3:Y:S04]  /*bc390*/  LDL.64 R58, [R1+0x10] ;  /* 0x00001000013a7983 */ /* 0x000ee80000100a00 */
[----:B------:R-:W-:Y:S04]  /*bc3a0*/  STL [R1+0x882c], R20 ;  /* 0x00882c1401007387 */ /* 0x000fe80000100800 */
[----:B------:R-:W-:Y:S04]  /*bc3b0*/  STL [R1+0x8828], R21 ;  /* 0x0088281501007387 */ /* 0x000fe80000100800 */
[----:B0-----:R-:W4:Y:S04]  /*bc3c0*/  LDL.LU.64 R8, [R1+0x2810] ;  /* 0x0028100001087983 */ /* 0x001f280000300a00 */
[----:B-1----:R-:W4:Y:S01]  /*bc3d0*/  LDL.LU.64 R10, [R1+0x2818] ;  /* 0x00281800010a7983 */ /* 0x002f220000300a00 */
[----:B--2---:R-:W-:Y:S06]  /*bc3e0*/  HMMA.16816.F32 R32, R4, R22, R32 ;  /* 0x000000160420723c */ /* 0x004fec0000001820 */
[----:B------:R-:W-:Y:S04]  /*bc3f0*/  STL [R1+0x8824], R22 ;  /* 0x0088241601007387 */ /* 0x000fe80000100800 */
[----:B------:R-:W-:-:S13]  /*bc400*/  STL [R1+0x8820], R23 ;  /* 0x0088201701007387 */ /* 0x000fda0000100800 */
[----:B------:R0:W-:Y:S04]  /*bc410*/  STL.64 [R1+0xd20], R32 ;  /* 0x000d202001007387 */ /* 0x0001e80000100a00 */
[----:B------:R1:W-:Y:S04]  /*bc420*/  STL.64 [R1+0xd28], R34 ;  /* 0x000d282201007387 */ /* 0x0003e80000100a00 */
[----:B------:R-:W2:Y:S04]  /*bc430*/  LDL.LU.64 R40, [R1+0x2800] ;  /* 0x0028000001287983 */ /* 0x000ea80000300a00 */
[----:B------:R-:W2:Y:S04]  /*bc440*/  LDL.LU.64 R42, [R1+0x2808] ;  /* 0x00280800012a7983 */ /* 0x000ea80000300a00 */
[----:B0-----:R-:W3:Y:S04]  /*bc450*/  LDL.LU.64 R32, [R1+0x1be0] ;  /* 0x001be00001207983 */ /* 0x001ee80000300a00 */
[----:B-1----:R-:W3:Y:S04]  /*bc460*/  LDL.LU.64 R34, [R1+0x1be8] ;  /* 0x001be80001227983 */ /* 0x002ee80000300a00 */
[----:B------:R-:W3:Y:S04]  /*bc470*/  LDL.LU.64 R20, [R1+0x1bd0] ;  /* 0x001bd00001147983 */ /* 0x000ee80000300a00 */
[----:B------:R-:W3:Y:S01]  /*bc480*/  LDL.LU.64 R22, [R1+0x1bd8] ;  /* 0x001bd80001167983 */ /* 0x000ee20000300a00 */
[----:B------:R-:W-:-:S02]  /*bc490*/  IMAD R30, R30, 0x100, R50 ;  /* 0x000001001e1e7824 */ /* 0x000fc400078e0232 */
[----:B------:R-:W-:Y:S02]  /*bc4a0*/  IMAD R31, R31, 0x100, R51 ;  /* 0x000001001f1f7824 */ /* 0x000fe400078e0233 */
[----:B------:R-:W3:Y:S04]  /*bc4b0*/  LDL.64 R50, [R1+0x8] ;  /* 0x0000080001327983 */ /* 0x000ee80000100a00 */
[----:B------:R-:W3:Y:S04]  /*bc4c0*/  LDL.LU.64 R36, [R1+0x1bc0] ;  /* 0x001bc00001247983 */ /* 0x000ee80000300a00 */
[----:B------:R-:W3:Y:S01]  /*bc4d0*/  LDL.LU.64 R38, [R1+0x1bc8] ;  /* 0x001bc80001267983 */ /* 0x000ee20000300a00 */
[----:B----4-:R-:W-:-:S15]  /*bc4e0*/  HMMA.16816.F32 R8, R4, R24, R8 ;  /* 0x000000180408723c */ /* 0x010fde0000001808 */
[----:B------:R-:W-:-:S08]  /*bc4f0*/  NOP ;  /* 0x0000000000007918 */ /* 0x000fd00000000000 */
[----:B------:R0:W-:Y:S04]  /*bc500*/  STL.64 [R1+0xd40], R8 ;  /* 0x000d400801007387 */ /* 0x0001e80000100a00 */
[----:B------:R1:W-:Y:S04]  /*bc510*/  STL.64 [R1+0xd48], R10 ;  /* 0x000d480a01007387 */ /* 0x0003e80000100a00 */
[----:B0-----:R-:W4:Y:S04]  /*bc520*/  LDL.LU.64 R8, [R1+0x1bb0] ;  /* 0x001bb00001087983 */ /* 0x001f280000300a00 */
[----:B-1----:R-:W4:Y:S01]  /*bc530*/  LDL.LU.64 R10, [R1+0x1bb8] ;  /* 0x001bb800010a7983 */ /* 0x002f220000300a00 */
[C---:B--2---:R-:W-:Y:S06]  /*bc540*/  HMMA.16816.F32 R44, R4.reuse, R26, R40 ;  /* 0x0000001a042c723c */ /* 0x044fec0000001828 */
[----:B---3--:R-:W-:Y:S01]  /*bc550*/  HMMA.16816.F32 R4, R4, R52, R32 ;  /* 0x000000340404723c */ /* 0x008fe20000001820 */
[----:B------:R-:W-:-:S02]  /*bc560*/  IMAD R28, R28, 0x100, R48 ;  /* 0x000001001c1c7824 */ /* 0x000fc400078e0230 */
[----:B------:R-:W-:Y:S01]  /*bc570*/  IMAD R29, R29, 0x100, R49 ;  /* 0x000001001d1d7824 */ /* 0x000fe200078e0231 */
[----:B------:R-:W-:Y:S01]  /*bc580*/  STL [R1+0x8830], R24 ;  /* 0x0088301801007387 */ /* 0x000fe20000100800 */
[----:B------:R-:W-:Y:S02]  /*bc590*/  F2FP.F16.E4M3.UNPACK_B R30, R30 ;  /* 0x0000001eff1e723e */ /* 0x000fe400020006ff */
[----:B------:R-:W-:Y:S01]  /*bc5a0*/  F2FP.F16.E4M3.UNPACK_B R28, R28 ;  /* 0x0000001cff1c723e */ /* 0x000fe200020006ff */
[----:B------:R-:W-:Y:S01]  /*bc5b0*/  STL [R1+0x881c], R25 ;  /* 0x00881c1901007387 */ /* 0x000fe20000100800 */
[----:B------:R-:W-:Y:S02]  /*bc5c0*/  F2FP.F16.E4M3.UNPACK_B R29, R29 ;  /* 0x0000001dff1d723e */ /* 0x000fe400020006ff */
[----:B------:R-:W-:Y:S01]  /*bc5d0*/  F2FP.F16.E4M3.UNPACK_B R31, R31 ;  /* 0x0000001fff1f723e */ /* 0x000fe200020006ff */
[----:B------:R-:W2:Y:S05]  /*bc5e0*/  LDL R42, [R1] ;  /* 0x00000000012a7983 */ /* 0x000eaa0000100800 */
[----:B------:R-:W-:Y:S04]  /*bc5f0*/  STL.64 [R1+0xd70], R44 ;  /* 0x000d702c01007387 */ /* 0x000fe80000100a00 */
[----:B------:R-:W-:Y:S04]  /*bc600*/  STL.64 [R1+0xd78], R46 ;  /* 0x000d782e01007387 */ /* 0x000fe80000100a00 */
[----:B------:R-:W-:Y:S04]  /*bc610*/  STL [R1+0x8834], R27 ;  /* 0x0088341b01007387 */ /* 0x000fe80000100800 */
[----:B------:R-:W-:Y:S04]  /*bc620*/  STL.64 [R1+0xd60], R4 ;  /* 0x000d600401007387 */ /* 0x000fe80000100a00 */
[----:B------:R0:W-:Y:S02]  /*bc630*/  STL.64 [R1+0xd68], R6 ;  /* 0x000d680601007387 */ /* 0x0001e40000100a00 */
[----:B0-----:R-:W-:-:S15]  /*bc640*/  HMMA.16816.F32 R4, R28, R54, R20 ;  /* 0x000000361c04723c */ /* 0x001fde0000001814 */
[----:B------:R-:W-:-:S08]  /*bc650*/  NOP ;  /* 0x0000000000007918 */ /* 0x000fd00000000000 */
[----:B------:R-:W-:Y:S04]  /*bc660*/  STL.64 [R1+0xd80], R4 ;  /* 0x000d800401007387 */ /* 0x000fe80000100a00 */
[----:B------:R0:W-:Y:S04]  /*bc670*/  STL.64 [R1+0xd88], R6 ;  /* 0x000d880601007387 */ /* 0x0001e80000100a00 */
[----:B------:R-:W3:Y:S04]  /*bc680*/  LDL.LU.64 R32, [R1+0x1ba0] ;  /* 0x001ba00001207983 */ /* 0x000ee80000300a00 */
[----:B------:R-:W3:Y:S01]  /*bc690*/  LDL.LU.64 R34, [R1+0x1ba8] ;  /* 0x001ba80001227983 */ /* 0x000ee20000300a00 */
[----:B0-----:R-:W-:-:S15]  /*bc6a0*/  HMMA.16816.F32 R4, R28, R56, R36 ;  /* 0x000000381c04723c */ /* 0x001fde0000001824 */
[----:B------:R-:W-:-:S08]  /*bc6b0*/  NOP ;  /* 0x0000000000007918 */ /* 0x000fd00000000000 */
[----:B------:R-:W-:Y:S04]  /*bc6c0*/  STL.64 [R1+0xda0], R4 ;  /* 0x000da00401007387 */ /* 0x000fe80000100a00 */
[----:B------:R4:W-:Y:S01]  /*bc6d0*/  STL.64 [R1+0xda8], R6 ;  /* 0x000da80601007387 */ /* 0x0009e20000100a00 */
[----:B------:R-:W-:Y:S02]  /*bc6e0*/  IMAD.MOV.U32 R20, RZ, RZ, R56 ;  /* 0x000000ffff147224 */ /* 0x000fe400078e0038 */
[----:B------:R-:W-:Y:S02]  /*bc6f0*/  IMAD.MOV.U32 R21, RZ, RZ, R57 ;  /* 0x000000ffff157224 */ /* 0x000fe400078e0039 */
[----:B------:R-:W-:Y:S02]  /*bc700*/  IMAD.MOV.U32 R27, RZ, RZ, R58 ;  /* 0x000000ffff1b7224 */ /* 0x000fe400078e003a */
[----:B------:R-:W-:Y:S01]  /*bc710*/  IMAD.MOV.U32 R24, RZ, RZ, R59 ;  /* 0x000000ffff187224 */ /* 0x000fe200078e003b */
[----:B----4-:R-:W-:-:S15]  /*bc720*/  HMMA.16816.F32 R4, R28, R58, R8 ;  /* 0x0000003a1c04723c */ /* 0x010fde0000001808 */
[----:B------:R-:W-:-:S08]  /*bc730*/  NOP ;  /* 0x0000000000007918 */ /* 0x000fd00000000000 */
[----:B------:R0:W-:Y:S04]  /*bc740*/  STL.64 [R1+0xdb0], R4 ;  /* 0x000db00401007387 */ /* 0x0001e80000100a00 */
[----:B------:R1:W-:Y:S04]  /*bc750*/  STL.64 [R1+0xdb8], R6 ;  /* 0x000db80601007387 */ /* 0x0003e80000100a00 */
[----:B------:R-:W2:Y:S04]  /*bc760*/  LDL.LU.64 R8, [R1+0x1b90] ;  /* 0x001b900001087983 */ /* 0x000ea80000300a00 */
[----:B------:R-:W2:Y:S04]  /*bc770*/  LDL.LU.64 R10, [R1+0x1b98] ;  /* 0x001b9800010a7983 */ /* 0x000ea80000300a00 */
[----:B------:R-:W4:Y:S04]  /*bc780*/  LDL.LU.64 R56, [R1+0x1b80] ;  /* 0x001b800001387983 */ /* 0x000f280000300a00 */
[----:B------:R-:W4:Y:S01]  /*bc790*/  LDL.LU.64 R58, [R1+0x1b88] ;  /* 0x001b8800013a7983 */ /* 0x000f220000300a00 */
[----:B------:R-:W-:-:S02]  /*bc7a0*/  IMAD.MOV.U32 R43, RZ, RZ, R0 ;  /* 0x000000ffff2b7224 */ /* 0x000fc400078e0000 */
[----:B------:R-:W-:Y:S02]  /*bc7b0*/  IMAD.MOV.U32 R25, RZ, RZ, R52 ;  /* 0x000000ffff197224 */ /* 0x000fe400078e0034 */
[----:B------:R-:W-:Y:S02]  /*bc7c0*/  IMAD.MOV.U32 R0, RZ, RZ, R53 ;  /* 0x000000ffff007224 */ /* 0x000fe400078e0035 */
[----:B------:R-:W-:Y:S01]  /*bc7d0*/  IMAD.MOV.U32 R22, RZ, RZ, R54 ;  /* 0x000000ffff167224 */ /* 0x000fe200078e0036 */
[----:B------:R-:W4:Y:S01]  /*bc7e0*/  LDL.LU.64 R52, [R1+0x1b70] ;  /* 0x001b700001347983 */ /* 0x000f220000300a00 */
[----:B------:R-:W-:-:S03]  /*bc7f0*/  IMAD.MOV.U32 R23, RZ, RZ, R55 ;  /* 0x000000ffff177224 */ /* 0x000fc600078e0037 */
[----:B------:R-:W4:Y:S04]  /*bc800*/  LDL.LU.64 R54, [R1+0x1b78] ;  /* 0x001b780001367983 */ /* 0x000f280000300a00 */
[----:B0-----:R-:W4:Y:S04]  /*bc810*/  LDL.LU.64 R4, [R1+0x1b60] ;  /* 0x001b600001047983 */ /* 0x001f280000300a00 */
[----:B-1----:R-:W4:Y:S01]  /*bc820*/  LDL.LU.64 R6, [R1+0x1b68] ;  /* 0x001b680001067983 */ /* 0x002f220000300a00 */
[----:B---3--:R-:W-:Y:S06]  /*bc830*/  HMMA.16816.F32 R32, R28, R50, R32 ;  /* 0x000000321c20723c */ /* 0x008fec0000001820 */
[----:B------:R-:W-:-:S02]  /*bc840*/  IMAD.MOV.U32 R18, RZ, RZ, R50 ;  /* 0x000000ffff127224 */ /* 0x000fc400078e0032 */
[----:B------:R-:W-:-:S15]  /*bc850*/  IMAD.MOV.U32 R19, RZ, RZ, R51 ;  /* 0x000000ffff137224 */ /* 0x000fde00078e0033 */
[----:B------:R0:W-:Y:S04]  /*bc860*/  STL.64 [R1+0xdc0], R32 ;  /* 0x000dc02001007387 */ /* 0x0001e80000100a00 */
[----:B------:R1:W-:Y:S04]  /*bc870*/  STL.64 [R1+0xdc8], R34 ;  /* 0x000dc82201007387 */ /* 0x0003e80000100a00 */
        /* <DEDUP_REMOVED lines=8> */
[C---:B--2---:R-:W-:Y:S03]  /*bc900*/  HMMA.16816.F32 R40, R28.reuse, R42, R8 ;  /* 0x0000002a1c28723c */ /* 0x044fe60000001808 */
[----:B------:R-:W2:Y:S04]  /*bc910*/  LDL.LU.64 R10, [R1+0x88b8] ;  /* 0x0088b800010a7983 */ /* 0x000ea80000300a00 */
[----:B------:R-:W2:Y:S01]  /*bc920*/  LDL.LU.64 R8, [R1+0x88b0] ;  /* 0x0088b00001087983 */ /* 0x000ea20000300a00 */
[----:B----4-:R-:W-:-:S15]  /*bc930*/  HMMA.16816.F32 R56, R28, R60, R56 ;  /* 0x0000003c1c38723c */ /* 0x010fde0000001838 */
[----:B------:R-:W-:Y:S04]  /*bc940*/  STL.64 [R1+0xdd0], R40 ;  /* 0x000dd02801007387 */ /* 0x000fe80000100a00 */
[----:B------:R0:W-:Y:S04]  /*bc950*/  STL.64 [R1+0xdd8], R42 ;  /* 0x000dd82a01007387 */ /* 0x0001e80000100a00 */
[----:B0-----:R-:W4:Y:S04]  /*bc960*/  LDL.LU.64 R42, [R1+0x88a8] ;  /* 0x0088a800012a7983 */ /* 0x001f280000300a00 */
[----:B------:R-:W2:Y:S04]  /*bc970*/  LDL.LU.64 R40, [R1+0x88a0] ;  /* 0x0088a00001287983 */ /* 0x000ea80000300a00 */
[----:B------:R-:W-:Y:S04]  /*bc980*/  STL.64 [R1+0xde0], R56 ;  /* 0x000de03801007387 */ /* 0x000fe80000100a00 */
[----:B------:R0:W-:Y:S04]  /*bc990*/  STL.64 [R1+0xde8], R58 ;  /* 0x000de83a01007387 */ /* 0x0001e80000100a00 */
[----:B0-----:R-:W3:Y:S04]  /*bc9a0*/  LDL.LU.64 R58, [R1+0x8898] ;  /* 0x00889800013a7983 */ /* 0x001ee80000300a00 */
[----:B------:R-:W4:Y:S01]  /*bc9b0*/  LDL.LU.64 R56, [R1+0x8890] ;  /* 0x0088900001387983 */ /* 0x000f220000300a00 */
[----:B---3--:R-:W-:-:S15]  /*bc9c0*/  HMMA.16816.F32 R52, R28, R58, R52 ;  /* 0x0000003a1c34723c */ /* 0x008fde0000001834 */
[----:B------:R-:W-:-:S08]  /*bc9d0*/  NOP ;  /* 0x0000000000007918 */ /* 0x000fd00000000000 */
[----:B------:R-:W-:Y:S04]  /*bc9e0*/  STL.64 [R1+0xdf0], R52 ;  /* 0x000df03401007387 */ /* 0x000fe80000100a00 */
[----:B------:R0:W-:Y:S04]  /*bc9f0*/  STL.64 [R1+0xdf8], R54 ;  /* 0x000df83601007387 */ /* 0x0001e80000100a00 */
[----:B0-----:R-:W3:Y:S04]  /*bca00*/  LDL.LU.64 R54, [R1+0x8888] ;  /* 0x0088880001367983 */ /* 0x001ee80000300a00 */
[----:B------:R-:W2:Y:S01]  /*bca10*/  LDL.LU.64 R52, [R1+0x8880] ;  /* 0x0088800001347983 */ /* 0x000ea20000300a00 */
[----:B----4-:R-:W-:-:S15]  /*bca20*/  HMMA.16816.F32 R4, R28, R56, R4 ;  /* 0x000000381c04723c */ /* 0x010fde0000001804 */
[----:B------:R-:W-:-:S08]  /*bca30*/  NOP ;  /* 0x0000000000007918 */ /* 0x000fd00000000000 */
        /* <DEDUP_REMOVED lines=8> */
[C---:B---3--:R-:W-:Y:S06]  /*bcac0*/  HMMA.16816.F32 R44, R28.reuse, R54, R44 ;  /* 0x000000361c2c723c */ /* 0x048fec000000182c */
[----:B--2---:R-:W-:-:S15]  /*bcad0*/  HMMA.16816.F32 R48, R28, R52, R48 ;  /* 0x000000341c30723c */ /* 0x004fde0000001830 */
[----:B------:R-:W-:-:S02]  /*bcae0*/  NOP ;  /* 0x0000000000007918 */ /* 0x000fc40000000000 */
[----:B------:R-:W-:Y:S04]  /*bcaf0*/  STL.64 [R1+0xe20], R44 ;  /* 0x000e202c01007387 */ /* 0x000fe80000100a00 */
[----:B------:R0:W-:Y:S04]  /*bcb00*/  STL.64 [R1+0xe28], R46 ;  /* 0x000e282e01007387 */ /* 0x0001e80000100a00 */
[----:B0-----:R-:W2:Y:S04]  /*bcb10*/  LDL.LU.64 R46, [R1+0x8878] ;  /* 0x00887800012e7983 */ /* 0x001ea80000300a00 */
[----:B------:R-:W4:Y:S04]  /*bcb20*/  LDL.LU.64 R44, [R1+0x8870] ;  /* 0x00887000012c7983 */ /* 0x000f280000300a00 */
[----:B------:R-:W-:Y:S04]  /*bcb30*/  STL.64 [R1+0xe30], R48 ;  /* 0x000e303001007387 */ /* 0x000fe80000100a00 */
[----:B------:R0:W-:Y:S04]  /*bcb40*/  STL.64 [R1+0xe38], R50 ;  /* 0x000e383201007387 */ /* 0x0001e80000100a00 */
[----:B0-----:R-:W3:Y:S04]  /*bcb50*/  LDL.LU.64 R50, [R1+0x8868] ;  /* 0x0088680001327983 */ /* 0x001ee80000300a00 */
[----:B------:R-:W2:Y:S04]  /*bcb60*/  LDL.LU.64 R48, [R1+0x8860] ;  /* 0x0088600001307983 */ /* 0x000ea80000300a00 */
[----:B------:R-:W-:Y:S04]  /*bcb70*/  STL.64 [R1+0x87c0], R54 ;  /* 0x0087c03601007387 */ /* 0x000fe80000100a00 */
[----:B------:R3:W-:Y:S02]  /*bcb80*/  STL.64 [R1+0x87b8], R52 ;  /* 0x0087b83401007387 */ /* 0x0007e40000100a00 */
[C---:B---3--:R-:W-:Y:S06]  /*bcb90*/  HMMA.16816.F32 R52, R28.reuse, R50, R36 ;  /* 0x000000321c34723c */ /* 0x048fec0000001824 */
[----:B--2---:R-:W-:Y:S01]  /*bcba0*/  HMMA.16816.F32 R36, R28, R48, R32 ;  /* 0x000000301c24723c */ /* 0x004fe20000001820 */
[----:B------:R-:W2:-:S15]  /*bcbb0*/  LDL.LU.64 R32, [R1+0x1af0] ;  /* 0x001af00001207983 */ /* 0x000e9e0000300a00 */
[----:B------:R-:W-:-:S01]  /*bcbc0*/  NOP ;  /* 0x0000000000007918 */ /* 0x000fc20000000000 */
[----:B------:R-:W-:Y:S04]  /*bcbd0*/  STL.64 [R1+0xe50], R52 ;  /* 0x000e503401007387 */ /* 0x000fe80000100a00 */
[----:B------:R-:W-:Y:S04]  /*bcbe0*/  STL.64 [R1+0xe58], R54 ;  /* 0x000e583601007387 */ /* 0x000fe80000100a00 */
[----:B------:R-:W2:Y:S04]  /*bcbf0*/  LDL.LU.64 R34, [R1+0x1af8] ;  /* 0x001af80001227983 */ /* 0x000ea80000300a00 */
[----:B------:R0:W-:Y:S04]  /*bcc00*/  STL.64 [R1+0xe60], R36 ;  /* 0x000e602401007387 */ /* 0x0001e80000100a00 */
[----:B------:R1:W-:Y:S04]  /*bcc10*/  STL.64 [R1+0xe68], R38 ;  /* 0x000e682601007387 */ /* 0x0003e80000100a00 */
[----:B0-----:R-:W3:Y:S04]  /*bcc20*/  LDL.LU.64 R36, [R1+0x1ae0] ;  /* 0x001ae00001247983 */ /* 0x001ee80000300a00 */
[----:B-1----:R-:W3:Y:S04]  /*bcc30*/  LDL.LU.64 R38, [R1+0x1ae8] ;  /* 0x001ae80001267983 */ /* 0x002ee80000300a00 */
[----:B------:R-:W3:Y:S04]  /*bcc40*/  LDL.LU.64 R52, [R1+0x1ac0] ;  /* 0x001ac00001347983 */ /* 0x000ee80000300a00 */
[----:B------:R-:W3:Y:S04]  /*bcc50*/  LDL.LU.64 R54, [R1+0x1ac8] ;  /* 0x001ac80001367983 */ /* 0x000ee80000300a00 */
[----:B------:R-:W-:Y:S04]  /*bcc60*/  STL.64 [R1+0x87e0], R50 ;  /* 0x0087e03201007387 */ /* 0x000fe80000100a00 */
[----:B------:R0:W-:Y:S01]  /*bcc70*/  STL.64 [R1+0x87d8], R48 ;  /* 0x0087d83001007387 */ /* 0x0001e20000100a00 */
[C---:B----4-:R-:W-:Y:S06]  /*bcc80*/  HMMA.16816.F32 R4, R28.reuse, R44, R4 ;  /* 0x0000002c1c04723c */ /* 0x050fec0000001804 */
[----:B0-----:R-:W-:Y:S01]  /*bcc90*/  HMMA.16816.F32 R48, R28, R46, R56 ;  /* 0x0000002e1c30723c */ /* 0x001fe20000001838 */
[----:B------:R-:W4:-:S15]  /*bcca0*/  LDL.LU.64 R56, [R1+0x1ab0] ;  /* 0x001ab00001387983 */ /* 0x000f1e0000300a00 */
[----:B------:R-:W-:-:S07]  /*bccb0*/  NOP ;  /* 0x0000000000007918 */ /* 0x000fce0000000000 */
[----:B------:R0:W-:Y:S04]  /*bccc0*/  STL.64 [R1+0xe70], R48 ;  /* 0x000e703001007387 */ /* 0x0001e80000100a00 */
[----:B------:R1:W-:Y:S04]  /*bccd0*/  STL.64 [R1+0xe78], R50 ;  /* 0x000e783201007387 */ /* 0x0003e80000100a00 */
[----:B------:R-:W4:Y:S04]  /*bcce0*/  LDL.LU.64 R58, [R1+0x1ab8] ;  /* 0x001ab800013a7983 */ /* 0x000f280000300a00 */
        /* <DEDUP_REMOVED lines=19> */
[----:B0-----:R-:W2:Y:S04]  /*bce20*/  LDL.LU.64 R38, [R1+0x8848] ;  /* 0x0088480001267983 */ /* 0x001ea80000300a00 */
[----:B------:R-:W3:Y:S04]  /*bce30*/  LDL.LU.64 R36, [R1+0x8840] ;  /* 0x0088400001247983 */ /* 0x000ee80000300a00 */
[----:B------:R-:W-:Y:S04]  /*bce40*/  STL.64 [R1+0x8800], R42 ;  /* 0x0088002a01007387 */ /* 0x000fe80000100a00 */
[----:B------:R3:W-:Y:S01]  /*bce50*/  STL.64 [R1+0x87f8], R40 ;  /* 0x0087f82801007387 */ /* 0x0007e20000100a00 */
[C---:B----4-:R-:W-:Y:S06]  /*bce60*/  HMMA.16816.F32 R4, R28.reuse, R2, R4 ;  /* 0x000000021c04723c */ /* 0x050fec0000001804 */
[C---:B--2---:R-:W-:Y:S06]  /*bce70*/  HMMA.16816.F32 R44, R28.reuse, R38, R44 ;  /* 0x000000261c2c723c */ /* 0x044fec000000182c */
[----:B---3--:R-:W-:Y:S01]  /*bce80*/  HMMA.16816.F32 R40, R28, R36, R52 ;  /* 0x000000241c28723c */ /* 0x008fe20000001834 */
[----:B------:R-:W2:-:S15]  /*bce90*/  LDL.LU.64 R52, [R1+0x1a80] ;  /* 0x001a800001347983 */ /* 0x000e9e0000300a00 */
[----:B------:R-:W-:-:S01]  /*bcea0*/  NOP ;  /* 0x0000000000007918 */ /* 0x000fc20000000000 */
[----:B------:R-:W-:Y:S04]  /*bceb0*/  STL.64 [R1+0xec0], R44 ;  /* 0x000ec02c01007387 */ /* 0x000fe80000100a00 */
[----:B------:R0:W-:Y:S04]  /*bcec0*/  STL.64 [R1+0xec8], R46 ;  /* 0x000ec82e01007387 */ /* 0x0001e80000100a00 */
[----:B------:R-:W2:Y:S04]  /*bced0*/  LDL.LU.64 R54, [R1+0x1a88] ;  /* 0x001a880001367983 */ /* 0x000ea80000300a00 */
[----:B------:R1:W-:Y:S04]  /*bcee0*/  STL.64 [R1+0xed0], R40 ;  /* 0x000ed02801007387 */ /* 0x0003e80000100a00 */
[----:B------:R3:W-:Y:S01]  /*bcef0*/  STL.64 [R1+0xed8], R42 ;  /* 0x000ed82a01007387 */ /* 0x0007e20000100a00 */
[C---:B0-----:R-:W-:Y:S03]  /*bcf00*/  HMMA.16816.F32 R44, R28.reuse, R34, R56 ;  /* 0x000000221c2c723c */ /* 0x041fe60000001838 */
[----:B-1----:R-:W4:Y:S04]  /*bcf10*/  LDL.LU.64 R40, [R1+0x1a70] ;  /* 0x001a700001287983 */ /* 0x002f280000300a00 */
[----:B---3--:R-:W4:Y:S04]  /*bcf20*/  LDL.LU.64 R42, [R1+0x1a78] ;  /* 0x001a7800012a7983 */ /* 0x008f280000300a00 */
[----:B------:R-:W-:Y:S04]  /*bcf30*/  STL.64 [R1+0x8810], R38 ;  /* 0x0088102601007387 */ /* 0x000fe80000100a00 */
[----:B------:R0:W-:Y:S02]  /*bcf40*/  STL.64 [R1+0x8808], R36 ;  /* 0x0088082401007387 */ /* 0x0001e40000100a00 */
[C---:B0-----:R-:W-:Y:S02]  /*bcf50*/  HMMA.16816.F32 R36, R28.reuse, R32, R48 ;  /* 0x000000201c24723c */ /* 0x041fe40000001830 */
[----:B------:R-:W-:Y:S04]  /*bcf60*/  STL.64 [R1+0x87b0], R34 ;  /* 0x0087b02201007387 */ /* 0x000fe80000100a00 */
[----:B------:R0:W-:Y:S04]  /*bcf70*/  STL.64 [R1+0xef0], R44 ;  /* 0x000ef02c01007387 */ /* 0x0001e80000100a00 */
[----:B------:R1:W-:Y:S04]  /*bcf80*/  STL.64 [R1+0xef8], R46 ;  /* 0x000ef82e01007387 */ /* 0x0003e80000100a00 */
[----:B------:R-:W-:Y:S09]  /*bcf90*/  STL.64 [R1+0x87a8], R32 ;  /* 0x0087a82001007387 */ /* 0x000ff20000100a00 */
[----:B------:R3:W-:Y:S04]  /*bcfa0*/  STL.64 [R1+0xf00], R36 ;  /* 0x000f002401007387 */ /* 0x0007e80000100a00 */
[----:B------:R3:W-:Y:S04]  /*bcfb0*/  STL.64 [R1+0xf08], R38 ;  /* 0x000f082601007387 */ /* 0x0007e80000100a00 */
[----:B0-----:R-:W4:Y:S04]  /*bcfc0*/  LDL.LU.64 R44, [R1+0x1a60] ;  /* 0x001a6000012c7983 */ /* 0x001f280000300a00 */
[----:B-1----:R-:W4:Y:S04]  /*bcfd0*/  LDL.LU.64 R46, [R1+0x1a68] ;  /* 0x001a6800012e7983 */ /* 0x002f280000300a00 */
[----:B------:R0:W-:Y:S04]  /*bcfe0*/  STL.64 [R1+0xf10], R4 ;  /* 0x000f100401007387 */ /* 0x0001e80000100a00 */
[----:B------:R1:W-:Y:S04]  /*bcff0*/  STL.64 [R1+0xf18], R6 ;  /* 0x000f180601007387 */ /* 0x0003e80000100a00 */
[----:B---3--:R-:W3:Y:S04]  /*bd000*/  LDL.LU.64 R36, [R1+0x1a50] ;  /* 0x001a500001247983 */ /* 0x008ee80000300a00 */
[----:B------:R-:W3:Y:S04]  /*bd010*/  LDL.LU.64 R38, [R1+0x1a58] ;  /* 0x001a580001267983 */ /* 0x000ee80000300a00 */
[----:B------:R-:W3:Y:S04]  /*bd020*/  LDL.LU R49, [R1+0x3204] ;  /* 0x0032040001317983 */ /* 0x000ee80000300800 */
[----:B0-----:R-:W3:Y:S04]  /*bd030*/  LDL.LU R4, [R1+0x3200] ;  /* 0x0032000001047983 */ /* 0x001ee80000300800 */
[----:B------:R-:W3:Y:S04]  /*bd040*/  LDL.LU R50, [R1+0x320c] ;  /* 0x00320c0001327983 */ /* 0x000ee80000300800 */
[----:B------:R-:W3:Y:S04]  /*bd050*/  LDL.LU R5, [R1+0x3208] ;  /* 0x0032080001057983 */ /* 0x000ee80000300800 */
[----:B------:R-:W3:Y:S04]  /*bd060*/  LDL.LU R51, [R1+0x3214] ;  /* 0x0032140001337983 */ /* 0x000ee80000300800 */
[----:B-1----:R-:W3:Y:S04]  /*bd070*/  LDL.LU R6, [R1+0x3210] ;  /* 0x0032100001067983 */ /* 0x002ee80000300800 */
[----:B------:R-:W3:Y:S01]  /*bd080*/  LDL.LU.64 R32, [R1+0x1a40] ;  /* 0x001a400001207983 */ /* 0x000ee20000300a00 */
[C---:B--2---:R-:W-:Y:S06]  /*bd090*/  HMMA.16816.F32 R52, R28.reuse, R8, R52 ;  /* 0x000000081c34723c */ /* 0x044fec0000001834 */
[----:B----4-:R-:W-:-:S15]  /*bd0a0*/  HMMA.16816.F32 R40, R28, R10, R40 ;  /* 0x0000000a1c28723c */ /* 0x010fde0000001828 */
[----:B------:R-:W-:-:S02]  /*bd0b0*/  NOP ;  /* 0x0000000000007918 */ /* 0x000fc40000000000 */
[----:B------:R-:W-:Y:S04]  /*bd0c0*/  STL.64 [R1+0xf40], R52 ;  /* 0x000f403401007387 */ /* 0x000fe80000100a00 */
[----:B------:R-:W-:Y:S04]  /*bd0d0*/  STL.64 [R1+0xf48], R54 ;  /* 0x000f483601007387 */ /* 0x000fe80000100a00 */
[----:B------:R-:W2:Y:S04]  /*bd0e0*/  LDL.LU.64 R34, [R1+0x1a48] ;  /* 0x001a480001227983 */ /* 0x000ea80000300a00 */
[----:B------:R0:W-:Y:S04]  /*bd0f0*/  STL.64 [R1+0xf50], R40 ;  /* 0x000f502801007387 */ /* 0x0001e80000100a00 */
[----:B------:R1:W-:Y:S04]  /*bd100*/  STL.64 [R1+0xf58], R42 ;  /* 0x000f582a01007387 */ /* 0x0003e80000100a00 */
[----:B0-----:R-:W4:Y:S04]  /*bd110*/  LDL.LU.64 R40, [R1+0x1a30] ;  /* 0x001a300001287983 */ /* 0x001f280000300a00 */
[----:B-1----:R-:W4:Y:S04]  /*bd120*/  LDL.LU.64 R42, [R1+0x1a38] ;  /* 0x001a3800012a7983 */ /* 0x002f280000300a00 */
[----:B------:R-:W4:Y:S04]  /*bd130*/  LDL.LU R7, [R1+0x321c] ;  /* 0x00321c0001077983 */ /* 0x000f280000300800 */
[----:B------:R-:W-:Y:S04]  /*bd140*/  STL.64 [R1+0x8780], R10 ;  /* 0x0087800a01007387 */ /* 0x000fe80000100a00 */
[----:B------:R3:W-:Y:S01]  /*bd150*/  STL.64 [R1+0x8778], R8 ;  /* 0x0087780801007387 */ /* 0x0007e20000100a00 */
[C---:B------:R-:W-:Y:S06]  /*bd160*/  HMMA.16816.F32 R44, R28.reuse, R12, R44 ;  /* 0x0000000c1c2c723c */ /* 0x040fec000000182c */
[----:B---3--:R-:W-:Y:S01]  /*bd170*/  HMMA.16816.F32 R8, R28, R14, R36 ;  /* 0x0000000e1c08723c */ /* 0x008fe20000001824 */
[----:B------:R-:W-:-:S02]  /*bd180*/  IMAD.MOV.U32 R52, RZ, RZ, R18 ;  /* 0x000000ffff347224 */ /* 0x000fc400078e0012 */
[----:B------:R-:W-:-:S14]  /*bd190*/  IMAD.MOV.U32 R53, RZ, RZ, R19 ;  /* 0x000000ffff357224 */ /* 0x000fdc00078e0013 */
[----:B------:R-:W-:Y:S04]  /*bd1a0*/  STL.64 [R1+0xf60], R44 ;  /* 0x000f602c01007387 */ /* 0x000fe80000100a00 */
[----:B------:R-:W-:Y:S04]  /*bd1b0*/  STL.64 [R1+0xf68], R46 ;  /* 0x000f682e01007387 */ /* 0x000fe80000100a00 */
[----:B------:R-:W4:Y:S04]  /*bd1c0*/  LDL.LU R18, [R1+0x883c] ;  /* 0x00883c0001127983 */ /* 0x000f280000300800 */
[----:B------:R0:W-:Y:S04]  /*bd1d0*/  STL.64 [R1+0xf70], R8 ;  /* 0x000f700801007387 */ /* 0x0001e80000100a00 */
[----:B------:R1:W-:Y:S04]  /*bd1e0*/  STL.64 [R1+0xf78], R10 ;  /* 0x000f780a01007387 */ /* 0x0003e80000100a00 */
[----:B------:R-:W4:Y:S04]  /*bd1f0*/  LDL.LU R19, [R1+0x8838] ;  /* 0x0088380001137983 */ /* 0x000f280000300800 */
[----:B------:R-:W3:Y:S04]  /*bd200*/  LDL.LU.64 R36, [R1+0x1a20] ;  /* 0x001a200001247983 */ /* 0x000ee80000300a00 */
[----:B------:R-:W3:Y:S04]  /*bd210*/  LDL.LU.64 R38, [R1+0x1a28] ;  /* 0x001a280001267983 */ /* 0x000ee80000300a00 */
[----:B0-----:R-:W3:Y:S04]  /*bd220*/  LDL.LU.64 R8, [R1+0x1a10] ;  /* 0x001a100001087983 */ /* 0x001ee80000300a00 */
[----:B-1----:R-:W3:Y:S04]  /*bd230*/  LDL.LU.64 R10, [R1+0x1a18] ;  /* 0x001a1800010a7983 */ /* 0x002ee80000300a00 */
[----:B------:R-:W3:Y:S04]  /*bd240*/  LDL.64 R54, [R1] ;  /* 0x0000000001367983 */ /* 0x000ee80000100a00 */
[----:B------:R-:W-:Y:S04]  /*bd250*/  STL.64 [R1+0x8770], R14 ;  /* 0x0087700e01007387 */ /* 0x000fe80000100a00 */
[----:B------:R2:W-:Y:S01]  /*bd260*/  STL.64 [R1+0x8768], R12 ;  /* 0x0087680c01007387 */ /* 0x0005e20000100a00 */
[----:B------:R-:W-:-:S02]  /*bd270*/  IMAD.MOV.U32 R58, RZ, RZ, R22 ;  /* 0x000000ffff3a7224 */ /* 0x000fc400078e0016 */
[----:B------:R-:W-:Y:S01]  /*bd280*/  IMAD.MOV.U32 R59, RZ, RZ, R23 ;  /* 0x000000ffff3b7224 */ /* 0x000fe200078e0017 */
[----:B--2---:R-:W-:Y:S07]  /*bd290*/  HMMA.16816.F32 R12, R28, R16, R32 ;  /* 0x000000101c0c723c */ /* 0x004fee0000001820 */
[----:B------:R-:W-:Y:S02]  /*bd2a0*/  IMAD.MOV.U32 R34, RZ, RZ, R27 ;  /* 0x000000ffff227224 */ /* 0x000fe400078e001b */
[----:B------:R-:W2:-:S14]  /*bd2b0*/  LDL.LU R27, [R1+0x8834] ;  /* 0x00883400011b7983 */ /* 0x000e9c0000300800 */
[----:B------:R-:W-:Y:S04]  /*bd2c0*/  STL.64 [R1+0xf80], R12 ;  /* 0x000f800c01007387 */ /* 0x000fe80000100a00 */
[----:B------:R4:W-:Y:S01]  /*bd2d0*/  STL.64 [R1+0xf88], R14 ;  /* 0x000f880e01007387 */ /* 0x0009e20000100a00 */
[----:B------:R-:W-:Y:S02]  /*bd2e0*/  IMAD.MOV.U32 R35, RZ, RZ, R24 ;  /* 0x000000ffff237224 */ /* 0x000fe400078e0018 */
[----:B------:R-:W-:Y:S01]  /*bd2f0*/  IMAD.MOV.U32 R32, RZ, RZ, R20 ;  /* 0x000000ffff207224 */ /* 0x000fe200078e0014 */
[----:B------:R-:W2:Y:S01]  /*bd300*/  LDL.LU R24, [R1+0x8830] ;  /* 0x0088300001187983 */ /* 0x000ea20000300800 */
[----:B------:R-:W-:-:S03]  /*bd310*/  IMAD.MOV.U32 R33, RZ, RZ, R21 ;  /* 0x000000ffff217224 */ /* 0x000fc600078e0015 */
[----:B------:R-:W3:Y:S01]  /*bd320*/  LDL.LU R20, [R1+0x882c] ;  /* 0x00882c0001147983 */ /* 0x000ee20000300800 */
[----:B----4-:R-:W-:-:S15]  /*bd330*/  HMMA.16816.F32 R12, R28, R18, R40 ;  /* 0x000000121c0c723c */ /* 0x010fde0000001828 */
[----:B------:R-:W-:-:S08]  /*bd340*/  NOP ;  /* 0x0000000000007918 */ /* 0x000fd00000000000 */
[----:B------:R-:W-:Y:S04]  /*bd350*/  STL.64 [R1+0xf90], R12 ;  /* 0x000f900c01007387 */ /* 0x000fe80000100a00 */
[----:B------:R3:W-:Y:S04]  /*bd360*/  STL.64 [R1+0xf98], R14 ;  /* 0x000f980e01007387 */ /* 0x0007e80000100a00 */
[----:B------:R-:W3:Y:S04]  /*bd370*/  LDL.LU R21, [R1+0x8828] ;  /* 0x0088280001157983 */ /* 0x000ee80000300800 */
[----:B------:R-:W4:Y:S04]  /*bd380*/  LDL.LU R22, [R1+0x8824] ;  /* 0x0088240001167983 */ /* 0x000f280000300800 */
[----:B------:R-:W4:Y:S01]  /*bd390*/  LDL.LU R23, [R1+0x8820] ;  /* 0x0088200001177983 */ /* 0x000f220000300800 */
[----:B------:R-:W-:-:S02]  /*bd3a0*/  IMAD.MOV.U32 R56, RZ, RZ, R25 ;  /* 0x000000ffff387224 */ /* 0x000fc400078e0019 */
[----:B------:R-:W-:Y:S01]  /*bd3b0*/  IMAD.MOV.U32 R57, RZ, RZ, R0 ;  /* 0x000000ffff397224 */ /* 0x000fe200078e0000 */
[----:B------:R-:W2:Y:S04]  /*bd3c0*/  LDL.LU R25, [R1+0x881c] ;  /* 0x00881c0001197983 */ /* 0x000ea80000300800 */
[----:B------:R-:W2:Y:S04]  /*bd3d0*/  LDL.LU R0, [R1+0x8818] ;  /* 0x0088180001007983 */ /* 0x000ea80000300800 */
[----:B------:R-:W-:Y:S04]  /*bd3e0*/  STL.64 [R1+0x8760], R18 ;  /* 0x0087601201007387 */ /* 0x000fe80000100a00 */
[----:B------:R-:W-:Y:S01]  /*bd3f0*/  STL.64 [R1+0x8758], R16 ;  /* 0x0087581001007387 */ /* 0x000fe20000100a00 */
[C---:B---3--:R-:W-:Y:S06]  /*bd400*/  HMMA.16816.F32 R12, R28.reuse, R20, R36 ;  /* 0x000000141c0c723c */ /* 0x048fec0000001824 */
[----:B----4-:R-:W-:-:S15]  /*bd410*/  HMMA.16816.F32 R8, R28, R22, R8 ;  /* 0x000000161c08723c */ /* 0x010fde0000001808 */
[----:B------:R-:W-:-:S02]  /*bd420*/  NOP ;  /* 0x0000000000007918 */ /* 0x000fc40000000000 */
[----:B------:R-:W-:Y:S04]  /*bd430*/  STL.64 [R1+0xfa0], R12 ;  /* 0x000fa00c01007387 */ /* 0x000fe80000100a00 */
[----:B------:R-:W-:Y:S04]  /*bd440*/  STL.64 [R1+0xfa8], R14 ;  /* 0x000fa80e01007387 */ /* 0x000fe80000100a00 */
[----:B------:R-:W-:Y:S04]  /*bd450*/  STL.64 [R1+0x8790], R22 ;  /* 0x0087901601007387 */ /* 0x000fe80000100a00 */
[----:B------:R0:W-:Y:S04]  /*bd460*/  STL.64 [R1+0x8788], R20 ;  /* 0x0087881401007387 */ /* 0x0001e80000100a00 */
[----:B------:R1:W-:Y:S04]  /*bd470*/  STL.64 [R1+0xfc0], R8 ;  /* 0x000fc00801007387 */ /* 0x0003e80000100a00 */
[----:B------:R3:W-:Y:S04]  /*bd480*/  STL.64 [R1+0xfc8], R10 ;  /* 0x000fc80a01007387 */ /* 0x0007e80000100a00 */
[----:B------:R-:W2:Y:S04]  /*bd490*/  LDL.LU.64 R36, [R1+0x27f0] ;  /* 0x0027f00001247983 */ /* 0x000ea80000300a00 */
[----:B------:R-:W2:Y:S04]  /*bd4a0*/  LDL.LU.64 R38, [R1+0x27f8] ;  /* 0x0027f80001267983 */ /* 0x000ea80000300a00 */
[----:B------:R-:W4:Y:S04]  /*bd4b0*/  LDL.LU.64 R40, [R1+0x27e0] ;  /* 0x0027e00001287983 */ /* 0x000f280000300a00 */
[----:B------:R-:W4:Y:S04]  /*bd4c0*/  LDL.LU.64 R42, [R1+0x27e8] ;  /* 0x0027e800012a7983 */ /* 0x000f280000300a00 */
[----:B------:R-:W4:Y:S04]  /*bd4d0*/  LDL.LU.64 R44, [R1+0x1a00] ;  /* 0x001a0000012c7983 */ /* 0x000f280000300a00 */
[----:B------:R-:W4:Y:S01]  /*bd4e0*/  LDL.LU.64 R46, [R1+0x1a08] ;  /* 0x001a0800012e7983 */ /* 0x000f220000300a00 */
[----:B------:R-:W-:-:S02]  /*bd4f0*/  IMAD R4, R4, 0x100, R49 ;  /* 0x0000010004047824 */ /* 0x000fc400078e0231 */
[----:B------:R-:W-:Y:S01]  /*bd500*/  IMAD R5, R5, 0x100, R50 ;  /* 0x0000010005057824 */ /* 0x000fe200078e0232 */
[----:B------:R-:W4:Y:S01]  /*bd510*/  LDL.LU.64 R48, [R1+0x19f0] ;  /* 0x0019f00001307983 */ /* 0x000f220000300a00 */
[----:B------:R-:W-:-:S03]  /*bd520*/  IMAD R6, R6, 0x100, R51 ;  /* 0x0000010006067824 */ /* 0x000fc600078e0233 */
[----:B------:R-:W4:Y:S04]  /*bd530*/  LDL.LU.64 R50, [R1+0x19f8] ;  /* 0x0019f80001327983 */ /* 0x000f280000300a00 */
[----:B0-----:R-:W4:Y:S04]  /*bd540*/  LDL.LU.64 R20, [R1+0x1650] ;  /* 0x0016500001147983 */ /* 0x001f280000300a00 */
[----:B------:R-:W4:Y:S04]  /*bd550*/  LDL.LU.64 R22, [R1+0x1658] ;  /* 0x0016580001167983 */ /* 0x000f280000300a00 */
[----:B------:R-:W4:Y:S04]  /*bd560*/  LDL.LU.64 R16, [R1+0x1630] ;  /* 0x0016300001107983 */ /* 0x000f280000300a00 */
[----:B------:R-:W4:Y:S04]  /*bd570*/  LDL.LU.64 R18, [R1+0x1638] ;  /* 0x0016380001127983 */ /* 0x000f280000300a00 */
[----:B------:R-:W4:Y:S04]  /*bd580*/  LDL.LU.64 R12, [R1+0x1450] ;  /* 0x00145000010c7983 */ /* 0x000f280000300a00 */
[----:B------:R-:W4:Y:S04]  /*bd590*/  LDL.LU.64 R14, [R1+0x1458] ;  /* 0x00145800010e7983 */ /* 0x000f280000300a00 */
[----:B-1----:R-:W4:Y:S04]  /*bd5a0*/  LDL.LU.64 R8, [R1+0x1430] ;  /* 0x0014300001087983 */ /* 0x002f280000300a00 */
[----:B---3--:R-:W3:Y:S01]  /*bd5b0*/  LDL.LU.64 R10, [R1+0x1438] ;  /* 0x00143800010a7983 */ /* 0x008ee20000300a00 */
[C---:B--2---:R-:W-:Y:S06]  /*bd5c0*/  HMMA.16816.F32 R36, R28.reuse, R24, R36 ;  /* 0x000000181c24723c */ /* 0x044fec0000001824 */
[C---:B----4-:R-:W-:Y:S06]  /*bd5d0*/  HMMA.16816.F32 R40, R28.reuse, R26, R40 ;  /* 0x0000001a1c28723c */ /* 0x050fec0000001828 */
[----:B------:R-:W-:Y:S11]  /*bd5e0*/  HMMA.16816.F32 R28, R28, R56, R44 ;  /* 0x000000381c1c723c */ /* 0x000ff6000000182c */
        /* <DEDUP_REMOVED lines=10> */
[----:B0-----:R-:W3:Y:S04]  /*bd690*/  LDL.LU.64 R24, [R1+0x18d0] ;  /* 0x0018d00001187983 */ /* 0x001ee80000300a00 */
[----:B------:R-:W3:Y:S04]  /*bd6a0*/  LDL.LU.64 R26, [R1+0x18d8] ;  /* 0x0018d800011a7983 */ /* 0x000ee80000300a00 */
[----:B------:R-:W2:Y:S04]  /*bd6b0*/  LDL.LU.64 R46, [R1+0x87f0] ;  /* 0x0087f000012e7983 */ /* 0x000ea80000300a00 */
[----:B------:R-:W4:Y:S04]  /*bd6c0*/  LDL.LU.64 R44, [R1+0x87e8] ;  /* 0x0087e800012c7983 */ /* 0x000f280000300a00 */
[----:B------:R0:W-:Y:S04]  /*bd6d0*/  STL.64 [R1+0xff0], R28 ;  /* 0x000ff01c01007387 */ /* 0x0001e80000100a00 */
[----:B------:R1:W-:Y:S04]  /*bd6e0*/  STL.64 [R1+0xff8], R30 ;  /* 0x000ff81e01007387 */ /* 0x0003e80000100a00 */
[----:B0-----:R-:W2:Y:S04]  /*bd6f0*/  LDL.LU.64 R28, [R1+0x18e0] ;  /* 0x0018e000011c7983 */ /* 0x001ea80000300a00 */
[----:B-1----:R-:W2:Y:S01]  /*bd700*/  LDL.LU.64 R30, [R1+0x18e8] ;  /* 0x0018e800011e7983 */ /* 0x002ea20000300a00 */
[----:B------:R-:W-:Y:S01]  /*bd710*/  IMAD R7, R0, 0x100, R7 ;  /* 0x0000010000077824 */ /* 0x000fe200078e0207 */
[----:B------:R-:W-:-:S02]  /*bd720*/  F2FP.F16.E4M3.UNPACK_B R4, R4 ;  /* 0x00000004ff04723e */ /* 0x000fc400020006ff */
[----:B------:R-:W-:Y:S02]  /*bd730*/  F2FP.F16.E4M3.UNPACK_B R5, R5 ;  /* 0x00000005ff05723e */ /* 0x000fe400020006ff */
[----:B------:R-:W-:Y:S02]  /*bd740*/  F2FP.F16.E4M3.UNPACK_B R6, R6 ;  /* 0x00000006ff06723e */ /* 0x000fe400020006ff */
[----:B------:R-:W-:-:S07]  /*bd750*/  F2FP.F16.E4M3.UNPACK_B R7, R7 ;  /* 0x00000007ff07723e */ /* 0x000fce00020006ff */
[C---:B------:R-:W-:Y:S01]  /*bd760*/  HMMA.16816.F32 R56, R4.reuse, R58, R48 ;  /* 0x0000003a0438723c */ /* 0x040fe20000001830 */
[----:B------:R-:W4:Y:S04]  /*bd770*/  LDL.LU.64 R50, [R1+0x87e0] ;  /* 0x0087e00001327983 */ /* 0x000f280000300a00 */
[----:B------:R-:W4:Y:S01]  /*bd780*/  LDL.LU.64 R48, [R1+0x87d8] ;  /* 0x0087d80001307983 */ /* 0x000f220000300a00 */
[C---:B------:R-:W-:Y:S06]  /*bd790*/  HMMA.16816.F32 R20, R4.reuse, R52, R20 ;  /* 0x000000340414723c */ /* 0x040fec0000001814 */
[C---:B------:R-:W-:Y:S11]  /*bd7a0*/  HMMA.16816.F32 R16, R4.reuse, R54, R16 ;  /* 0x000000360410723c */ /* 0x040ff60000001810 */
[----:B------:R-:W-:Y:S04]  /*bd7b0*/  STL.64 [R1+0x1010], R56 ;  /* 0x0010103801007387 */ /* 0x000fe80000100a00 */
[----:B------:R0:W-:Y:S04]  /*bd7c0*/  STL.64 [R1+0x1018], R58 ;  /* 0x0010183a01007387 */ /* 0x0001e80000100a00 */
[----:B0-----:R-:W4:Y:S04]  /*bd7d0*/  LDL.LU.64 R58, [R1+0x87d0] ;  /* 0x0087d000013a7983 */ /* 0x001f280000300a00 */
[----:B------:R-:W4:Y:S01]  /*bd7e0*/  LDL.LU.64 R56, [R1+0x87c8] ;  /* 0x0087c80001387983 */ /* 0x000f220000300a00 */
[----:B------:R-:W-:Y:S01]  /*bd7f0*/  IMAD.MOV.U32 R0, RZ, RZ, R55 ;  /* 0x000000ffff007224 */ /* 0x000fe200078e0037 */
[C---:B---3--:R-:W-:Y:S06]  /*bd800*/  HMMA.16816.F32 R24, R4.reuse, R34, R24 ;  /* 0x000000220418723c */ /* 0x048fec0000001818 */
[----:B--2---:R-:W-:-:S15]  /*bd810*/  HMMA.16816.F32 R28, R4, R32, R28 ;  /* 0x00000020041c723c */ /* 0x004fde000000181c */
[----:B------:R-:W-:-:S08]  /*bd820*/  NOP ;  /* 0x0000000000007918 */ /* 0x000fd00000000000 */
[----:B------:R0:W-:Y:S04]  /*bd830*/  STL.64 [R1+0x1020], R28 ;  /* 0x0010201c01007387 */ /* 0x0001e80000100a00 */
[----:B------:R1:W-:Y:S04]  /*bd840*/  STL.64 [R1+0x1028], R30 ;  /* 0x0010281e01007387 */ /* 0x0003e80000100a00 */
[----:B------:R2:W-:Y:S04]  /*bd850*/  STL.64 [R1+0x1040], R24 ;  /* 0x0010401801007387 */ /* 0x0005e80000100a00 */
[----:B------:R3:W-:Y:S04]  /*bd860*/  STL.64 [R1+0x1048], R26 ;  /* 0x0010481a01007387 */ /* 0x0007e80000100a00 */
[----:B------:R3:W-:Y:S04]  /*bd870*/  STL.64 [R1+0x1050], R20 ;  /* 0x0010501401007387 */ /* 0x0007e80000100a00 */
[----:B------:R3:W-:Y:S04]  /*bd880*/  STL.64 [R1+0x1058], R22 ;  /* 0x0010581601007387 */ /* 0x0007e80000100a00 */
[----:B------:R-:W3:Y:S04]  /*bd890*/  LDL.LU.64 R52, [R1+0x1250] ;  /* 0x0012500001347983 */ /* 0x000ee80000300a00 */
[----:B------:R3:W-:Y:S04]  /*bd8a0*/  STL.64 [R1+0x1060], R16 ;  /* 0x0010601001007387 */ /* 0x0007e80000100a00 */
[----:B------:R3:W-:Y:S04]  /*bd8b0*/  STL.64 [R1+0x1068], R18 ;  /* 0x0010681201007387 */ /* 0x0007e80000100a00 */
[----:B------:R-:W3:Y:S01]  /*bd8c0*/  LDL.LU.64 R54, [R1+0x1258] ;  /* 0x0012580001367983 */ /* 0x000ee20000300a00 */
[C---:B------:R-:W-:Y:S03]  /*bd8d0*/  HMMA.16816.F32 R12, R4.reuse, R60, R12 ;  /* 0x0000003c040c723c */ /* 0x040fe6000000180c */
[----:B------:R-:W3:Y:S03]  /*bd8e0*/  LDL.LU.64 R32, [R1+0x10d0] ;  /* 0x0010d00001207983 */ /* 0x000ee60000300a00 */
[----:B----4-:R-:W-:-:S15]  /*bd8f0*/  HMMA.16816.F32 R8, R4, R58, R8 ;  /* 0x0000003a0408723c */ /* 0x010fde0000001808 */
[----:B------:R-:W-:-:S02]  /*bd900*/  NOP ;  /* 0x0000000000007918 */ /* 0x000fc40000000000 */
[----:B------:R4:W-:Y:S04]  /*bd910*/  STL.64 [R1+0x1070], R12 ;  /* 0x0010700c01007387 */ /* 0x0009e80000100a00 */
[----:B------:R4:W-:Y:S04]  /*bd920*/  STL.64 [R1+0x1078], R14 ;  /* 0x0010780e01007387 */ /* 0x0009e80000100a00 */
[----:B------:R-:W4:Y:S04]  /*bd930*/  LDL.LU.64 R34, [R1+0x10d8] ;  /* 0x0010d80001227983 */ /* 0x000f280000300a00 */
[----:B------:R4:W-:Y:S04]  /*bd940*/  STL.64 [R1+0x1090], R8 ;  /* 0x0010900801007387 */ /* 0x0009e80000100a00 */
[----:B------:R4:W-:Y:S04]  /*bd950*/  STL.64 [R1+0x1098], R10 ;  /* 0x0010980a01007387 */ /* 0x0009e80000100a00 */
[----:B0-----:R-:W4:Y:S04]  /*bd960*/  LDL.LU.64 R28, [R1+0x10e0] ;  /* 0x0010e000011c7983 */ /* 0x001f280000300a00 */
[----:B-1----:R-:W4:Y:S04]  /*bd970*/  LDL.LU.64 R30, [R1+0x10e8] ;  /* 0x0010e800011e7983 */ /* 0x002f280000300a00 */
[----:B--2---:R-:W2:Y:S04]  /*bd980*/  LDL.LU.64 R24, [R1+0x10f0] ;  /* 0x0010f00001187983 */ /* 0x004ea80000300a00 */
[----:B---3--:R-:W2:Y:S04]  /*bd990*/  LDL.LU.64 R26, [R1+0x10f8] ;  /* 0x0010f800011a7983 */ /* 0x008ea80000300a00 */
[----:B------:R-:W3:Y:S04]  /*bd9a0*/  LDL.LU.64 R20, [R1+0x1110] ;  /* 0x0011100001147983 */ /* 0x000ee80000300a00 */
[----:B------:R-:W3:Y:S04]  /*bd9b0*/  LDL.LU.64 R22, [R1+0x1118] ;  /* 0x0011180001167983 */ /* 0x000ee80000300a00 */
[----:B------:R-:W3:Y:S04]  /*bd9c0*/  LDL.LU.64 R16, [R1+0x1120] ;  /* 0x0011200001107983 */ /* 0x000ee80000300a00 */
[----:B------:R-:W3:Y:S04]  /*bd9d0*/  LDL.LU.64 R18, [R1+0x1128] ;  /* 0x0011280001127983 */ /* 0x000ee80000300a00 */
[----:B----4-:R-:W4:Y:S04]  /*bd9e0*/  LDL.LU.64 R12, [R1+0x1130] ;  /* 0x00113000010c7983 */ /* 0x010f280000300a00 */
[----:B------:R-:W4:Y:S04]  /*bd9f0*/  LDL.LU.64 R14, [R1+0x1138] ;  /* 0x00113800010e7983 */ /* 0x000f280000300a00 */
[----:B------:R-:W4:Y:S04]  /*bda00*/  LDL.LU.64 R8, [R1+0x1140] ;  /* 0x0011400001087983 */ /* 0x000f280000300a00 */
[----:B------:R-:W4:Y:S01]  /*bda10*/  LDL.LU.64 R10, [R1+0x1148] ;  /* 0x00114800010a7983 */ /* 0x000f220000300a00 */
[----:B------:R-:W-:-:S15]  /*bda20*/  HMMA.16816.F32 R52, R4, R56, R52 ;  /* 0x000000380434723c */ /* 0x000fde0000001834 */
[----:B------:R-:W-:-:S08]  /*bda30*/  NOP ;  /* 0x0000000000007918 */ /* 0x000fd00000000000 */
[----:B------:R-:W-:Y:S04]  /*bda40*/  STL.64 [R1+0x10a0], R52 ;  /* 0x0010a03401007387 */ /* 0x000fe80000100a00 */
[----:B------:R0:W-:Y:S04]  /*bda50*/  STL.64 [R1+0x10a8], R54 ;  /* 0x0010a83601007387 */ /* 0x0001e80000100a00 */
[----:B0-----:R-:W4:Y:S04]  /*bda60*/  LDL.LU.64 R54, [R1+0x87c0] ;  /* 0x0087c00001367983 */ /* 0x001f280000300a00 */
[----:B------:R-:W4:Y:S04]  /*bda70*/  LDL.LU.64 R52, [R1+0x87b8] ;  /* 0x0087b80001347983 */ /* 0x000f280000300a00 */
[----:B------:R-:W-:Y:S04]  /*bda80*/  STL.64 [R1+0x8740], R58 ;  /* 0x0087403a01007387 */ /* 0x000fe80000100a00 */
[----:B------:R0:W-:Y:S04]  /*bda90*/  STL.64 [R1+0x8738], R56 ;  /* 0x0087383801007387 */ /* 0x0001e80000100a00 */
[----:B0-----:R-:W4:Y:S04]  /*bdaa0*/  LDL.LU.64 R56, [R1+0x1230] ;  /* 0x0012300001387983 */ /* 0x001f280000300a00 */
[----:B------:R-:W4:Y:S01]  /*bdab0*/  LDL.LU.64 R58, [R1+0x1238] ;  /* 0x00123800013a7983 */ /* 0x000f220000300a00 */
[C---:B------:R-:W-:Y:S06]  /*bdac0*/  HMMA.16816.F32 R28, R4.reuse, R50, R28 ;  /* 0x00000032041c723c */ /* 0x040fec000000181c */
[C---:B--2---:R-:W-:Y:S06]  /*bdad0*/  HMMA.16816.F32 R24, R4.reuse, R48, R24 ;  /* 0x000000300418723c */ /* 0x044fec0000001818 */
[C---:B---3--:R-:W-:Y:S06]  /*bdae0*/  HMMA.16816.F32 R20, R4.reuse, R46, R20 ;  /* 0x0000002e0414723c */ /* 0x048fec0000001814 */
[C---:B------:R-:W-:Y:S06]  /*bdaf0*/  HMMA.16816.F32 R16, R4.reuse, R44, R16 ;  /* 0x0000002c0410723c */ /* 0x040fec0000001810 */
[C---:B----4-:R-:W-:Y:S06]  /*bdb00*/  HMMA.16816.F32 R12, R4.reuse, R42, R12 ;  /* 0x0000002a040c723c */ /* 0x050fec000000180c */
[C---:B------:R-:W-:Y:S06]  /*bdb10*/  HMMA.16816.F32 R8, R4.reuse, R40, R8 ;  /* 0x000000280408723c */ /* 0x040fec0000001808 */
[C---:B------:R-:W-:Y:S01]  /*bdb20*/  HMMA.16816.F32 R32, R4.reuse, R52, R32 ;  /* 0x000000340420723c */ /* 0x040fe20000001820 */
[----:B------:R-:W-:Y:S05]  /*bdb30*/  STL.64 [R1+0x8730], R54 ;  /* 0x0087303601007387 */ /* 0x000fea0000100a00 */
[----:B------:R-:W-:-:S15]  /*bdb40*/  HMMA.16816.F32 R56, R4, R54, R56 ;  /* 0x000000360438723c */ /* 0x000fde0000001838 */
[----:B------:R-:W-:-:S08]  /*bdb50*/  NOP ;  /* 0x0000000000007918 */ /* 0x000fd00000000000 */
[----:B------:R-:W-:Y:S04]  /*bdb60*/  STL.64 [R1+0x10b0], R56 ;  /* 0x0010b03801007387 */ /* 0x000fe80000100a00 */
[----:B------:R-:W-:Y:S04]  /*bdb70*/  STL.64 [R1+0x10b8], R58 ;  /* 0x0010b83a01007387 */ /* 0x000fe80000100a00 */
[----:B------:R-:W-:Y:S04]  /*bdb80*/  STL.64 [R1+0x8728], R52 ;  /* 0x0087283401007387 */ /* 0x000fe80000100a00 */
[----:B------:R0:W-:Y:S04]  /*bdb90*/  STL.64 [R1+0x10d0], R32 ;  /* 0x0010d02001007387 */ /* 0x0001e80000100a00 */
[----:B------:R1:W-:Y:S04]  /*bdba0*/  STL.64 [R1+0x10d8], R34 ;  /* 0x0010d82201007387 */ /* 0x0003e80000100a00 */
[----:B------:R-:W-:Y:S04]  /*bdbb0*/  STL.64 [R1+0x8720], R50 ;  /* 0x0087203201007387 */ /* 0x000fe80000100a00 */
[----:B------:R-:W-:Y:S04]  /*bdbc0*/  STL.64 [R1+0x10e0], R28 ;  /* 0x0010e01c01007387 */ /* 0x000fe80000100a00 */
[----:B------:R-:W-:Y:S04]  /*bdbd0*/  STL.64 [R1+0x10e8], R30 ;  /* 0x0010e81e01007387 */ /* 0x000fe80000100a00 */
[----:B------:R-:W-:Y:S04]  /*bdbe0*/  STL.64 [R1+0x8718], R48 ;  /* 0x0087183001007387 */ /* 0x000fe80000100a00 */
[----:B------:R2:W-:Y:S04]  /*bdbf0*/  STL.64 [R1+0x10f0], R24 ;  /* 0x0010f01801007387 */ /* 0x0005e80000100a00 */
[----:B------:R3:W-:Y:S04]  /*bdc00*/  STL.64 [R1+0x10f8], R26 ;  /* 0x0010f81a01007387 */ /* 0x0007e80000100a00 */
[----:B------:R-:W-:Y:S04]  /*bdc10*/  STL.64 [R1+0x8710], R46 ;  /* 0x0087102e01007387 */ /* 0x000fe80000100a00 */
[----:B------:R4:W-:Y:S04]  /*bdc20*/  STL.64 [R1+0x1110], R20 ;  /* 0x0011101401007387 */ /* 0x0009e80000100a00 */
[----:B------:R4:W-:Y:S04]  /*bdc30*/  STL.64 [R1+0x1118], R22 ;  /* 0x0011181601007387 */ /* 0x0009e80000100a00 */
[----:B------:R-:W-:Y:S04]  /*bdc40*/  STL.64 [R1+0x8708], R44 ;  /* 0x0087082c01007387 */ /* 0x000fe80000100a00 */
[----:B------:R-:W-:Y:S04]  /*bdc50*/  STL.64 [R1+0x1120], R16 ;  /* 0x0011201001007387 */ /* 0x000fe80000100a00 */
[----:B------:R-:W-:Y:S04]  /*bdc60*/  STL.64 [R1+0x1128], R18 ;  /* 0x0011281201007387 */ /* 0x000fe80000100a00 */
[----:B0-----:R-:W4:Y:S04]  /*bdc70*/  LDL.LU.64 R32, [R1+0x1170] ;  /* 0x0011700001207983 */ /* 0x001f280000300a00 */
[----:B------:R-:W-:Y:S04]  /*bdc80*/  STL.64 [R1+0x1130], R12 ;  /* 0x0011300c01007387 */ /* 0x000fe80000100a00 */
[----:B------:R-:W-:Y:S04]  /*bdc90*/  STL.64 [R1+0x1138], R14 ;  /* 0x0011380e01007387 */ /* 0x000fe80000100a00 */
[----:B-1----:R-:W4:Y:S04]  /*bdca0*/  LDL.LU.64 R34, [R1+0x1178] ;  /* 0x0011780001227983 */ /* 0x002f280000300a00 */
[----:B------:R0:W-:Y:S04]  /*bdcb0*/  STL.64 [R1+0x1140], R8 ;  /* 0x0011400801007387 */ /* 0x0001e80000100a00 */
[----:B------:R1:W-:Y:S04]  /*bdcc0*/  STL.64 [R1+0x1148], R10 ;  /* 0x0011480a01007387 */ /* 0x0003e80000100a00 */
[----:B--2---:R-:W2:Y:S04]  /*bdcd0*/  LDL.LU.64 R24, [R1+0x1180] ;  /* 0x0011800001187983 */ /* 0x004ea80000300a00 */
[----:B---3--:R-:W2:Y:S04]  /*bdce0*/  LDL.LU.64 R26, [R1+0x1188] ;  /* 0x00118800011a7983 */ /* 0x008ea80000300a00 */
[----:B----4-:R-:W3:Y:S04]  /*bdcf0*/  LDL.LU.64 R20, [R1+0x1190] ;  /* 0x0011900001147983 */ /* 0x010ee80000300a00 */
[----:B------:R-:W3:Y:S04]  /*bdd00*/  LDL.LU.64 R22, [R1+0x1198] ;  /* 0x0011980001167983 */ /* 0x000ee80000300a00 */
[----:B0-----:R-:W4:Y:S04]  /*bdd10*/  LDL.LU.64 R8, [R1+0x11a0] ;  /* 0x0011a00001087983 */ /* 0x001f280000300a00 */
[----:B-1----:R-:W4:Y:S04]  /*bdd20*/  LDL.LU.64 R10, [R1+0x11a8] ;  /* 0x0011a800010a7983 */ /* 0x002f280000300a00 */
        /* <DEDUP_REMOVED lines=18> */
[----:B------:R-:W-:Y:S04]  /*bde50*/  STL.64 [R1+0x8750], R42 ;  /* 0x0087502a01007387 */ /* 0x000fe80000100a00 */
[----:B------:R0:W-:Y:S04]  /*bde60*/  STL.64 [R1+0x8748], R40 ;  /* 0x0087482801007387 */ /* 0x0001e80000100a00 */
[----:B0-----:R-:W2:Y:S04]  /*bde70*/  LDL.LU.64 R40, [R1+0x1160] ;  /* 0x0011600001287983 */ /* 0x001ea80000300a00 */
[----:B------:R-:W2:Y:S01]  /*bde80*/  LDL.LU.64 R42, [R1+0x1168] ;  /* 0x00116800012a7983 */ /* 0x000ea20000300a00 */
[C---:B------:R-:W-:Y:S06]  /*bde90*/  HMMA.16816.F32 R32, R4.reuse, R36, R32 ;  /* 0x000000240420723c */ /* 0x040fec0000001820 */
[----:B--2---:R-:W-:-:S15]  /*bdea0*/  HMMA.16816.F32 R40, R4, R38, R40 ;  /* 0x000000260428723c */ /* 0x004fde0000001828 */
        /* <DEDUP_REMOVED lines=8> */
[----:B------:R-:W2:Y:S01]  /*bdf30*/  LDL.LU.64 R32, [R1+0x87a8] ;  /* 0x0087a80001207983 */ /* 0x000ea20000300a00 */
[C---:B----4-:R-:W-:Y:S06]  /*bdf40*/  HMMA.16816.F32 R8, R4.reuse, R2, R8 ;  /* 0x000000020408723c */ /* 0x050fec0000001808 */
[C---:B---3--:R-:W-:Y:S06]  /*bdf50*/  HMMA.16816.F32 R24, R4.reuse, R34, R24 ;  /* 0x000000220418723c */ /* 0x048fec0000001818 */
[----:B--2---:R-:W-:-:S15]  /*bdf60*/  HMMA.16816.F32 R20, R4, R32, R20 ;  /* 0x000000200414723c */ /* 0x004fde0000001814 */
        /* <DEDUP_REMOVED lines=10> */
[----:B------:R0:W-:Y:S04]  /*be010*/  STL.64 [R1+0x86f8], R32 ;  /* 0x0086f82001007387 */ /* 0x0001e80000100a00 */
[----:B0-----:R-:W3:Y:S04]  /*be020*/  LDL.LU.64 R32, [R1+0x11c0] ;  /* 0x0011c00001207983 */ /* 0x001ee80000300a00 */
[----:B------:R-:W3:Y:S04]  /*be030*/  LDL.LU.64 R34, [R1+0x11c8] ;  /* 0x0011c80001227983 */ /* 0x000ee80000300a00 */
        /* <DEDUP_REMOVED lines=15> */
[----:B-1----:R-:W3:Y:S01]  /*be130*/  LDL.LU.64 R34, [R1+0x1228] ;  /* 0x0012280001227983 */ /* 0x002ee20000300a00 */
[----:B--2---:R-:W-:-:S15]  /*be140*/  HMMA.16816.F32 R16, R4, R12, R16 ;  /* 0x0000000c0410723c */ /* 0x004fde0000001810 */
[----:B------:R-:W-:-:S08]  /*be150*/  NOP ;  /* 0x0000000000007918 */ /* 0x000fd00000000000 */
[----:B------:R-:W-:Y:S04]  /*be160*/  STL.64 [R1+0x11d0], R16 ;  /* 0x0011d01001007387 */ /* 0x000fe80000100a00 */
[----:B------:R0:W-:Y:S04]  /*be170*/  STL.64 [R1+0x11d8], R18 ;  /* 0x0011d81201007387 */ /* 0x0001e80000100a00 */
[----:B0-----:R-:W2:Y:S04]  /*be180*/  LDL.LU.64 R18, [R1+0x8760] ;  /* 0x0087600001127983 */ /* 0x001ea80000300a00 */
[----:B------:R-:W3:Y:S01]  /*be190*/  LDL.LU.64 R16, [R1+0x8758] ;  /* 0x0087580001107983 */ /* 0x000ee20000300a00 */
[C---:B----4-:R-:W-:Y:S06]  /*be1a0*/  HMMA.16816.F32 R52, R4.reuse, R14, R52 ;  /* 0x0000000e0434723c */ /* 0x050fec0000001834 */
[----:B------:R-:W-:-:S15]  /*be1b0*/  HMMA.16816.F32 R40, R4, R20, R40 ;  /* 0x000000140428723c */ /* 0x000fde0000001828 */
[----:B------:R-:W-:-:S02]  /*be1c0*/  NOP ;  /* 0x0000000000007918 */ /* 0x000fc40000000000 */
[----:B------:R-:W-:Y:S04]  /*be1d0*/  STL.64 [R1+0x11e0], R52 ;  /* 0x0011e03401007387 */ /* 0x000fe80000100a00 */
[----:B------:R-:W-:Y:S01]  /*be1e0*/  STL.64 [R1+0x11e8], R54 ;  /* 0x0011e83601007387 */ /* 0x000fe20000100a00 */
[C---:B--2---:R-:W-:Y:S06]  /*be1f0*/  HMMA.16816.F32 R44, R4.reuse, R18, R44 ;  /* 0x00000012042c723c */ /* 0x044fec000000182c */
[----:B---3--:R-:W-:Y:S01]  /*be200*/  HMMA.16816.F32 R48, R4, R16, R48 ;  /* 0x000000100430723c */ /* 0x008fe20000001830 */
[----:B------:R-:W-:-:S15]  /*be210*/  STL [R1+0x86dc], R18 ;  /* 0x0086dc1201007387 */ /* 0x000fde0000100800 */
[----:B------:R-:W-:-:S07]  /*be220*/  NOP ;  /* 0x0000000000007918 */ /* 0x000fce0000000000 */
[----:B------:R0:W-:Y:S04]  /*be230*/  STL.64 [R1+0x11f0], R48 ;  /* 0x0011f03001007387 */ /* 0x0001e80000100a00 */
[----:B------:R1:W-:Y:S04]  /*be240*/  STL.64 [R1+0x11f8], R50 ;  /* 0x0011f83201007387 */ /* 0x0003e80000100a00 */
[----:B------:R-:W-:Y:S04]  /*be250*/  STL [R1+0x86d8], R19 ;  /* 0x0086d81301007387 */ /* 0x000fe80000100800 */
[----:B------:R-:W-:Y:S04]  /*be260*/  STL.64 [R1+0x1200], R44 ;  /* 0x0012002c01007387 */ /* 0x000fe80000100a00 */
[----:B------:R-:W-:Y:S04]  /*be270*/  STL.64 [R1+0x1208], R46 ;  /* 0x0012082e01007387 */ /* 0x000fe80000100a00 */
[----:B0-----:R-:W2:Y:S04]  /*be280*/  LDL.64 R48, [R1+0x28] ;  /* 0x0000280001307983 */ /* 0x001ea80000100a00 */
[----:B-1----:R-:W3:Y:S04]  /*be290*/  LDL.64 R50, [R1+0x20] ;  /* 0x0000200001327983 */ /* 0x002ee80000100a00 */
[----:B------:R0:W-:Y:S04]  /*be2a0*/  STL.64 [R1+0x1210], R40 ;  /* 0x0012102801007387 */ /* 0x0001e80000100a00 */
[----:B------:R1:W-:Y:S04]  /*be2b0*/  STL.64 [R1+0x1218], R42 ;  /* 0x0012182a01007387 */ /* 0x0003e80000100a00 */
[----:B------:R-:W-:Y:S04]  /*be2c0*/  STL [R1+0x86e4], R20 ;  /* 0x0086e41401007387 */ /* 0x000fe80000100800 */
[----:B------:R-:W-:Y:S04]  /*be2d0*/  STL [R1+0x86e0], R21 ;  /* 0x0086e01501007387 */ /* 0x000fe80000100800 */
[----:B------:R-:W4:Y:S04]  /*be2e0*/  LDL.64 R52, [R1+0x18] ;  /* 0x0000180001347983 */ /* 0x000f280000100a00 */
[----:B0-----:R-:W2:Y:S04]  /*be2f0*/  LDL.LU.64 R40, [R1+0x19e0] ;  /* 0x0019e00001287983 */ /* 0x001ea80000300a00 */
[----:B-1----:R-:W2:Y:S01]  /*be300*/  LDL.LU.64 R42, [R1+0x19e8] ;  /* 0x0019e800012a7983 */ /* 0x002ea20000300a00 */
[----:B------:R-:W-:Y:S03]  /*be310*/  HMMA.16816.F32 R32, R4, R22, R32 ;  /* 0x000000160420723c */ /* 0x000fe60000001820 */
[----:B------:R-:W4:Y:S04]  /*be320*/  LDL.64 R54, [R1+0x10] ;  /* 0x0000100001367983 */ /* 0x000f280000100a00 */
[----:B------:R-:W-:-:S15]  /*be330*/  STL [R1+0x86d4], R22 ;  /* 0x0086d41601007387 */ /* 0x000fde0000100800 */
[----:B------:R-:W-:-:S01]  /*be340*/  NOP ;  /* 0x0000000000007918 */ /* 0x000fc20000000000 */
[----:B------:R0:W-:Y:S04]  /*be350*/  STL.64 [R1+0x1220], R32 ;  /* 0x0012202001007387 */ /* 0x0001e80000100a00 */
[----:B------:R1:W-:Y:S04]  /*be360*/  STL.64 [R1+0x1228], R34 ;  /* 0x0012282201007387 */ /* 0x0003e80000100a00 */
[----:B------:R1:W-:Y:S04]  /*be370*/  STL [R1+0x86d0], R23 ;  /* 0x0086d01701007387 */ /* 0x0003e80000100800 */
[----:B0-----:R-:W3:Y:S04]  /*be380*/  LDL.LU.64 R32, [R1+0x19d0] ;  /* 0x0019d00001207983 */ /* 0x001ee80000300a00 */
[----:B-1----:R-:W3:Y:S04]  /*be390*/  LDL.LU.64 R34, [R1+0x19d8] ;  /* 0x0019d80001227983 */ /* 0x002ee80000300a00 */
        /* <DEDUP_REMOVED lines=19> */
[----:B------:R-:W-:-:S03]  /*be4d0*/  F2FP.F16.E4M3.UNPACK_B R28, R28 ;  /* 0x0000001cff1c723e */ /* 0x000fc600020006ff */
[----:B------:R-:W-:Y:S01]  /*be4e0*/  STL [R1+0x86e8], R25 ;  /* 0x0086e81901007387 */ /* 0x000fe20000100800 */
[----:B------:R-:W-:Y:S02]  /*be4f0*/  F2FP.F16.E4M3.UNPACK_B R29, R29 ;  /* 0x0000001dff1d723e */ /* 0x000fe400020006ff */
[----:B------:R-:W-:Y:S02]  /*be500*/  F2FP.F16.E4M3.UNPACK_B R30, R30 ;  /* 0x0000001eff1e723e */ /* 0x000fe400020006ff */
[----:B------:R-:W-:-:S06]  /*be510*/  F2FP.F16.E4M3.UNPACK_B R31, R31 ;  /* 0x0000001fff1f723e */ /* 0x000fcc00020006ff */
[----:B------:R0:W-:Y:S04]  /*be520*/  STL.64 [R1+0x1250], R32 ;  /* 0x0012502001007387 */ /* 0x0001e80000100a00 */
[----:B------:R1:W-:Y:S04]  /*be530*/  STL.64 [R1+0x1258], R34 ;  /* 0x0012582201007387 */ /* 0x0003e80000100a00 */
[----:B0-----:R-:W3:Y:S04]  /*be540*/  LDL.LU.64 R32, [R1+0x1280] ;  /* 0x0012800001207983 */ /* 0x001ee80000300a00 */
[----:B-1----:R-:W3:Y:S04]  /*be550*/  LDL.LU.64 R34, [R1+0x1288] ;  /* 0x0012880001227983 */ /* 0x002ee80000300a00 */
[----:B------:R-:W-:Y:S04]  /*be560*/  STL [R1+0x86f4], R26 ;  /* 0x0086f41a01007387 */ /* 0x000fe80000100800 */
[----:B------:R-:W-:Y:S04]  /*be570*/  STL [R1+0x86f0], R27 ;  /* 0x0086f01b01007387 */ /* 0x000fe80000100800 */
[----:B------:R-:W-:Y:S04]  /*be580*/  STL.64 [R1+0x1240], R4 ;  /* 0x0012400401007387 */ /* 0x000fe80000100a00 */
[----:B------:R0:W-:Y:S02]  /*be590*/  STL.64 [R1+0x1248], R6 ;  /* 0x0012480601007387 */ /* 0x0001e40000100a00 */
[----:B0-----:R-:W-:-:S15]  /*be5a0*/  HMMA.16816.F32 R4, R28, R50, R20 ;  /* 0x000000321c04723c */ /* 0x001fde0000001814 */
[----:B------:R-:W-:-:S08]  /*be5b0*/  NOP ;  /* 0x0000000000007918 */ /* 0x000fd00000000000 */
        /* <DEDUP_REMOVED lines=8> */
[----:B0-----:R-:W2:Y:S04]  /*be640*/  LDL.LU.64 R40, [R1+0x12a0] ;  /* 0x0012a00001287983 */ /* 0x001ea80000300a00 */
[----:B-1----:R-:W2:Y:S01]  /*be650*/  LDL.LU.64 R42, [R1+0x12a8] ;  /* 0x0012a800012a7983 */ /* 0x002ea20000300a00 */
[----:B---3--:R-:W-:Y:S01]  /*be660*/  HMMA.16816.F32 R32, R28, R54, R32 ;  /* 0x000000361c20723c */ /* 0x008fe20000001820 */
[----:B------:R-:W-:-:S02]  /*be670*/  IMAD.MOV.U32 R59, RZ, RZ, R0 ;  /* 0x000000ffff3b7224 */ /* 0x000fc400078e0000 */
[----:B------:R-:W-:Y:S01]  /*be680*/  IMAD.MOV.U32 R22, RZ, RZ, R56 ;  /* 0x000000ffff167224 */ /* 0x000fe200078e0038 */
[----:B------:R-:W3:Y:S01]  /*be690*/  LDL.LU.64 R44, [R1+0x12b0] ;  /* 0x0012b000012c7983 */ /* 0x000ee20000300a00 */
[----:B------:R-:W-:-:S03]  /*be6a0*/  IMAD.MOV.U32 R23, RZ, RZ, R57 ;  /* 0x000000ffff177224 */ /* 0x000fc600078e0039 */
[----:B------:R-:W3:Y:S01]  /*be6b0*/  LDL.LU.64 R46, [R1+0x12b8] ;  /* 0x0012b800012e7983 */ /* 0x000ee20000300a00 */
[----:B------:R-:W-:Y:S02]  /*be6c0*/  IMAD.MOV.U32 R24, RZ, RZ, R52 ;  /* 0x000000ffff187224 */ /* 0x000fe400078e0034 */
[----:B------:R-:W-:Y:S02]  /*be6d0*/  IMAD.MOV.U32 R25, RZ, RZ, R53 ;  /* 0x000000ffff197224 */ /* 0x000fe400078e0035 */
[----:B------:R-:W-:Y:S02]  /*be6e0*/  IMAD.MOV.U32 R26, RZ, RZ, R54 ;  /* 0x000000ffff1a7224 */ /* 0x000fe400078e0036 */
[----:B------:R-:W-:-:S08]  /*be6f0*/  IMAD.MOV.U32 R27, RZ, RZ, R55 ;  /* 0x000000ffff1b7224 */ /* 0x000fd000078e0037 */
[----:B------:R0:W-:Y:S04]  /*be700*/  STL.64 [R1+0x1280], R32 ;  /* 0x0012802001007387 */ /* 0x0001e80000100a00 */
[----:B------:R1:W-:Y:S01]  /*be710*/  STL.64 [R1+0x1288], R34 ;  /* 0x0012882201007387 */ /* 0x0003e20000100a00 */
[----:B------:R-:W-:Y:S02]  /*be720*/  IMAD.MOV.U32 R18, RZ, RZ, R48 ;  /* 0x000000ffff127224 */ /* 0x000fe400078e0030 */
[----:B------:R-:W-:Y:S01]  /*be730*/  IMAD.MOV.U32 R19, RZ, RZ, R49 ;  /* 0x000000ffff137224 */ /* 0x000fe200078e0031 */
[----:B0-----:R-:W3:Y:S04]  /*be740*/  LDL.LU.64 R32, [R1+0x12c0] ;  /* 0x0012c00001207983 */ /* 0x001ee80000300a00 */
[----:B-1----:R-:W3:Y:S04]  /*be750*/  LDL.LU.64 R34, [R1+0x12c8] ;  /* 0x0012c80001227983 */ /* 0x002ee80000300a00 */
[----:B------:R-:W3:Y:S01]  /*be760*/  LDL.LU.64 R52, [R1+0x12d0] ;  /* 0x0012d00001347983 */ /* 0x000ee20000300a00 */
[----:B------:R-:W-:-:S03]  /*be770*/  IMAD.MOV.U32 R20, RZ, RZ, R50 ;  /* 0x000000ffff147224 */ /* 0x000fc600078e0032 */
[----:B------:R-:W3:Y:S01]  /*be780*/  LDL.LU.64 R54, [R1+0x12d8] ;  /* 0x0012d80001367983 */ /* 0x000ee20000300a00 */
[----:B----4-:R-:W-:Y:S01]  /*be790*/  HMMA.16816.F32 R4, R28, R56, R4 ;  /* 0x000000381c04723c */ /* 0x010fe20000001804 */
[----:B------:R-:W-:-:S15]  /*be7a0*/  IMAD.MOV.U32 R21, RZ, RZ, R51 ;  /* 0x000000ffff157224 */ /* 0x000fde00078e0033 */
[----:B------:R-:W-:-:S07]  /*be7b0*/  NOP ;  /* 0x0000000000007918 */ /* 0x000fce0000000000 */
[----:B------:R0:W-:Y:S04]  /*be7c0*/  STL.64 [R1+0x1290], R4 ;  /* 0x0012900401007387 */ /* 0x0001e80000100a00 */
[----:B------:R1:W-:Y:S04]  /*be7d0*/  STL.64 [R1+0x1298], R6 ;  /* 0x0012980601007387 */ /* 0x0003e80000100a00 */
[----:B------:R-:W4:Y:S04]  /*be7e0*/  LDL.LU.64 R48, [R1+0x12e0] ;  /* 0x0012e00001307983 */ /* 0x000f280000300a00 */
[----:B------:R-:W4:Y:S04]  /*be7f0*/  LDL.LU.64 R50, [R1+0x12e8] ;  /* 0x0012e80001327983 */ /* 0x000f280000300a00 */
[----:B0-----:R-:W4:Y:S04]  /*be800*/  LDL.LU.64 R4, [R1+0x12f0] ;  /* 0x0012f00001047983 */ /* 0x001f280000300a00 */
[----:B-1----:R-:W4:Y:S01]  /*be810*/  LDL.LU.64 R6, [R1+0x12f8] ;  /* 0x0012f80001067983 */ /* 0x002f220000300a00 */
[----:B--2---:R-:W-:Y:S03]  /*be820*/  HMMA.16816.F32 R56, R28, R58, R40 ;  /* 0x0000003a1c38723c */ /* 0x004fe60000001828 */
[----:B------:R-:W2:Y:S04]  /*be830*/  LDL.LU.64 R42, [R1+0x8750] ;  /* 0x00875000012a7983 */ /* 0x000ea80000300a00 */
[----:B------:R-:W2:-:S15]  /*be840*/  LDL.LU.64 R40, [R1+0x8748] ;  /* 0x0087480001287983 */ /* 0x000e9e0000300a00 */
[----:B------:R-:W-:-:S01]  /*be850*/  NOP ;  /* 0x0000000000007918 */ /* 0x000fc20000000000 */
        /* <DEDUP_REMOVED lines=10> */
[----:B------:R-:W-:Y:S01]  /*be900*/  STL.64 [R1+0x8650], R60 ;  /* 0x0086503c01007387 */ /* 0x000fe20000100a00 */
        /* <DEDUP_REMOVED lines=15> */
[----:B----4-:R-:W-:-:S15]  /*bea00*/  HMMA.16816.F32 R48, R28, R54, R48 ;  /* 0x000000361c30723c */ /* 0x010fde0000001830 */
[----:B------:R-:W-:-:S08]  /*bea10*/  NOP ;  /* 0x0000000000007918 */ /* 0x000fd00000000000 */
[----:B------:R-:W-:Y:S04]  /*bea20*/  STL.64 [R1+0x12e0], R48 ;  /* 0x0012e03001007387 */ /* 0x000fe80000100a00 */
[----:B------:R0:W-:Y:S04]  /*bea30*/  STL.64 [R1+0x12e8], R50 ;  /* 0x0012e83201007387 */ /* 0x0001e80000100a00 */
[----:B0-----:R-:W4:Y:S01]  /*bea40*/  LDL.LU.64 R50, [R1+0x8720] ;  /* 0x0087200001327983 */ /* 0x001f220000300a00 */
[----:B---3--:R-:W-:Y:S03]  /*bea50*/  HMMA.16816.F32 R4, R28, R52, R4 ;  /* 0x000000341c04723c */ /* 0x008fe60000001804 */
[----:B------:R-:W3:-:S15]  /*bea60*/  LDL.LU.64 R48, [R1+0x8718] ;  /* 0x0087180001307983 */ /* 0x000ede0000300a00 */
[----:B------:R-:W-:-:S05]  /*bea70*/  NOP ;  /* 0x0000000000007918 */ /* 0x000fca0000000000 */
[----:B------:R0:W-:Y:S04]  /*bea80*/  STL.64 [R1+0x12f0], R4 ;  /* 0x0012f00401007387 */ /* 0x0001e80000100a00 */
[----:B------:R1:W-:Y:S04]  /*bea90*/  STL.64 [R1+0x12f8], R6 ;  /* 0x0012f80601007387 */ /* 0x0003e80000100a00 */
[----:B0-----:R-:W2:Y:S04]  /*beaa0*/  LDL.LU.64 R4, [R1+0x1350] ;  /* 0x0013500001047983 */ /* 0x001ea80000300a00 */
[----:B-1----:R-:W2:Y:S04]  /*beab0*/  LDL.LU.64 R6, [R1+0x1358] ;  /* 0x0013580001067983 */ /* 0x002ea80000300a00 */
[----:B------:R-:W-:Y:S04]  /*beac0*/  STL.64 [R1+0x8670], R54 ;  /* 0x0086703601007387 */ /* 0x000fe80000100a00 */
[----:B------:R0:W-:Y:S04]  /*bead0*/  STL.64 [R1+0x8668], R52 ;  /* 0x0086683401007387 */ /* 0x0001e80000100a00 */
[----:B0-----:R-:W3:Y:S04]  /*beae0*/  LDL.LU.64 R52, [R1+0x1310] ;  /* 0x0013100001347983 */ /* 0x001ee80000300a00 */
[----:B------:R-:W3:Y:S01]  /*beaf0*/  LDL.LU.64 R54, [R1+0x1318] ;  /* 0x0013180001367983 */ /* 0x000ee20000300a00 */
[----:B----4-:R-:W-:-:S15]  /*beb00*/  HMMA.16816.F32 R44, R28, R50, R44 ;  /* 0x000000321c2c723c */ /* 0x010fde000000182c */
[----:B------:R-:W-:-:S08]  /*beb10*/  NOP ;  /* 0x0000000000007918 */ /* 0x000fd00000000000 */
[----:B------:R-:W-:Y:S04]  /*beb20*/  STL.64 [R1+0x1300], R44 ;  /* 0x0013002c01007387 */ /* 0x000fe80000100a00 */
[----:B------:R0:W-:Y:S04]  /*beb30*/  STL.64 [R1+0x1308], R46 ;  /* 0x0013082e01007387 */ /* 0x0001e80000100a00 */
[----:B0-----:R-:W2:Y:S04]  /*beb40*/  LDL.LU.64 R46, [R1+0x8710] ;  /* 0x00871000012e7983 */ /* 0x001ea80000300a00 */
[----:B------:R-:W4:Y:S01]  /*beb50*/  LDL.LU.64 R44, [R1+0x8708] ;  /* 0x00870800012c7983 */ /* 0x000f220000300a00 */
[----:B---3--:R-:W-:Y:S03]  /*beb60*/  HMMA.16816.F32 R52, R28, R48, R52 ;  /* 0x000000301c34723c */ /* 0x008fe60000001834 */
[----:B------:R-:W-:Y:S04]  /*beb70*/  STL.64 [R1+0x8680], R50 ;  /* 0x0086803201007387 */ /* 0x000fe80000100a00 */
[----:B------:R0:W-:-:S15]  /*beb80*/  STL.64 [R1+0x8678], R48 ;  /* 0x0086783001007387 */ /* 0x0001de0000100a00 */
[----:B------:R-:W-:-:S01]  /*beb90*/  NOP ;  /* 0x0000000000007918 */ /* 0x000fc20000000000 */
[----:B------:R-:W-:Y:S04]  /*beba0*/  STL.64 [R1+0x1310], R52 ;  /* 0x0013103401007387 */ /* 0x000fe80000100a00 */
[----:B------:R4:W-:Y:S04]  /*bebb0*/  STL.64 [R1+0x1318], R54 ;  /* 0x0013183601007387 */ /* 0x0009e80000100a00 */
[----:B0-----:R-:W3:Y:S04]  /*bebc0*/  LDL.LU.64 R48, [R1+0x1340] ;  /* 0x0013400001307983 */ /* 0x001ee80000300a00 */
[----:B------:R-:W3:Y:S01]  /*bebd0*/  LDL.LU.64 R50, [R1+0x1348] ;  /* 0x0013480001327983 */ /* 0x000ee20000300a00 */
[C---:B--2---:R-:W-:Y:S06]  /*bebe0*/  HMMA.16816.F32 R56, R28.reuse, R46, R56 ;  /* 0x0000002e1c38723c */ /* 0x044fec0000001838 */
[----:B----4-:R-:W-:Y:S01]  /*bebf0*/  HMMA.16816.F32 R52, R28, R44, R32 ;  /* 0x0000002c1c34723c */ /* 0x010fe20000001820 */
        /* <DEDUP_REMOVED lines=9> */
[----:B----4-:R-:W4:Y:S04]  /*bec90*/  LDL.LU.64 R52, [R1+0x1390] ;  /* 0x0013900001347983 */ /* 0x010f280000300a00 */
[----:B------:R-:W4:Y:S04]  /*beca0*/  LDL.LU.64 R54, [R1+0x1398] ;  /* 0x0013980001367983 */ /* 0x000f280000300a00 */
[----:B------:R-:W-:Y:S04]  /*becb0*/  STL.64 [R1+0x8638], R46 ;  /* 0x0086382e01007387 */ /* 0x000fe80000100a00 */
[----:B------:R3:W-:Y:S01]  /*becc0*/  STL.64 [R1+0x8630], R44 ;  /* 0x0086302c01007387 */ /* 0x0007e20000100a00 */
[C---:B------:R-:W-:Y:S06]  /*becd0*/  HMMA.16816.F32 R4, R28.reuse, R40, R4 ;  /* 0x000000281c04723c */ /* 0x040fec0000001804 */
[----:B---3--:R-:W-:Y:S01]  /*bece0*/  HMMA.16816.F32 R44, R28, R42, R48 ;  /* 0x0000002a1c2c723c */ /* 0x008fe20000001830 */
[----:B------:R-:W3:-:S15]  /*becf0*/  LDL.LU.64 R48, [R1+0x13a0] ;  /* 0x0013a00001307983 */ /* 0x000ede0000300a00 */
[----:B------:R-:W-:-:S07]  /*bed00*/  NOP ;  /* 0x0000000000007918 */ /* 0x000fce0000000000 */
[----:B------:R0:W-:Y:S04]  /*bed10*/  STL.64 [R1+0x1340], R44 ;  /* 0x0013402c01007387 */ /* 0x0001e80000100a00 */
[----:B------:R1:W-:Y:S04]  /*bed20*/  STL.64 [R1+0x1348], R46 ;  /* 0x0013482e01007387 */ /* 0x0003e80000100a00 */
[----:B------:R-:W3:Y:S04]  /*bed30*/  LDL.LU.64 R50, [R1+0x13a8] ;  /* 0x0013a80001327983 */ /* 0x000ee80000300a00 */
        /* <DEDUP_REMOVED lines=18> */
[C---:B---3--:R-:W-:Y:S06]  /*bee60*/  HMMA.16816.F32 R48, R28.reuse, R2, R48 ;  /* 0x000000021c30723c */ /* 0x048fec0000001830 */
[----:B----4-:R-:W-:-:S15]  /*bee70*/  HMMA.16816.F32 R40, R28, R36, R40 ;  /* 0x000000241c28723c */ /* 0x010fde0000001828 */
        /* <DEDUP_REMOVED lines=15> */
[----:B------:R0:W-:Y:S04]  /*bef70*/  STL.64 [R1+0x8698], R32 ;  /* 0x0086982001007387 */ /* 0x0001e80000100a00 */
[----:B0-----:R-:W4:Y:S04]  /*bef80*/  LDL.LU.64 R32, [R1+0x13f0] ;  /* 0x0013f00001207983 */ /* 0x001f280000300a00 */
[----:B------:R-:W-:Y:S04]  /*bef90*/  STL.64 [R1+0x13a0], R48 ;  /* 0x0013a03001007387 */ /* 0x000fe80000100a00 */
[----:B------:R-:W-:Y:S04]  /*befa0*/  STL.64 [R1+0x13a8], R50 ;  /* 0x0013a83201007387 */ /* 0x000fe80000100a00 */
[----:B------:R-:W4:Y:S01]  /*befb0*/  LDL.LU.64 R34, [R1+0x13f8] ;  /* 0x0013f80001227983 */ /* 0x000f220000300a00 */
[----:B------:R-:W-:-:S15]  /*befc0*/  HMMA.16816.F32 R44, R28, R8, R44 ;  /* 0x000000081c2c723c */ /* 0x000fde000000182c */
[----:B------:R-:W-:-:S08]  /*befd0*/  NOP ;  /* 0x0000000000007918 */ /* 0x000fd00000000000 */
[----:B------:R-:W-:Y:S04]  /*befe0*/  STL.64 [R1+0x13b0], R44 ;  /* 0x0013b02c01007387 */ /* 0x000fe80000100a00 */
[----:B------:R0:W-:Y:S04]  /*beff0*/  STL.64 [R1+0x13b8], R46 ;  /* 0x0013b82e01007387 */ /* 0x0001e80000100a00 */
[----:B------:R-:W4:Y:S01]  /*bf000*/  LDL.LU R57, [R1+0x3244] ;  /* 0x0032440001397983 */ /* 0x000f220000300800 */
[----:B0-----:R-:W-:Y:S03]  /*bf010*/  HMMA.16816.F32 R44, R28, R10, R4 ;  /* 0x0000000a1c2c723c */ /* 0x001fe60000001804 */
[----:B------:R-:W4:-:S15]  /*bf020*/  LDL.LU R4, [R1+0x3240] ;  /* 0x0032400001047983 */ /* 0x000f1e0000300800 */
[----:B------:R-:W-:-:S05]  /*bf030*/  NOP ;  /* 0x0000000000007918 */ /* 0x000fca0000000000 */
[----:B------:R-:W-:Y:S04]  /*bf040*/  STL.64 [R1+0x13c0], R44 ;  /* 0x0013c02c01007387 */ /* 0x000fe80000100a00 */
[----:B------:R-:W-:Y:S04]  /*bf050*/  STL.64 [R1+0x13c8], R46 ;  /* 0x0013c82e01007387 */ /* 0x000fe80000100a00 */
        /* <DEDUP_REMOVED lines=8> */
[----:B------:R-:W4:Y:S01]  /*bf0e0*/  LDL.64 R60, [R1] ;  /* 0x00000000013c7983 */ /* 0x000f220000100a00 */
[----:B------:R-:W-:-:S02]  /*bf0f0*/  IMAD.MOV.U32 R52, RZ, RZ, R26 ;  /* 0x000000ffff347224 */ /* 0x000fc400078e001a */
[----:B------:R-:W-:Y:S02]  /*bf100*/  IMAD.MOV.U32 R53, RZ, RZ, R27 ;  /* 0x000000ffff357224 */ /* 0x000fe400078e001b */
[----:B------:R-:W-:Y:S02]  /*bf110*/  IMAD.MOV.U32 R54, RZ, RZ, R22 ;  /* 0x000000ffff367224 */ /* 0x000fe400078e0016 */
[----:B------:R-:W-:Y:S01]  /*bf120*/  IMAD.MOV.U32 R55, RZ, RZ, R23 ;  /* 0x000000ffff377224 */ /* 0x000fe200078e0017 */
[C---:B---3--:R-:W-:Y:S06]  /*bf130*/  HMMA.16816.F32 R40, R28.reuse, R12, R40 ;  /* 0x0000000c1c28723c */ /* 0x048fec0000001828 */
[----:B--2---:R-:W-:-:S15]  /*bf140*/  HMMA.16816.F32 R8, R28, R14, R36 ;  /* 0x0000000e1c08723c */ /* 0x004fde0000001824 */
[----:B------:R-:W-:-:S02]  /*bf150*/  NOP ;  /* 0x0000000000007918 */ /* 0x000fc40000000000 */
[----:B------:R-:W-:Y:S04]  /*bf160*/  STL.64 [R1+0x13d0], R40 ;  /* 0x0013d02801007387 */ /* 0x000fe80000100a00 */
[----:B------:R-:W-:Y:S04]  /*bf170*/  STL.64 [R1+0x13d8], R42 ;  /* 0x0013d82a01007387 */ /* 0x000fe80000100a00 */
[----:B------:R-:W-:Y:S04]  /*bf180*/  STL.64 [R1+0x8618], R14 ;  /* 0x0086180e01007387 */ /* 0x000fe80000100a00 */
[----:B------:R-:W-:Y:S04]  /*bf190*/  STL.64 [R1+0x13e0], R8 ;  /* 0x0013e00801007387 */ /* 0x000fe80000100a00 */
[----:B------:R4:W-:Y:S02]  /*bf1a0*/  STL.64 [R1+0x13e8], R10 ;  /* 0x0013e80a01007387 */ /* 0x0009e40000100a00 */
[----:B----4-:R-:W-:Y:S02]  /*bf1b0*/  HMMA.16816.F32 R8, R28, R16, R32 ;  /* 0x000000101c08723c */ /* 0x010fe40000001820 */
[----:B------:R-:W-:Y:S04]  /*bf1c0*/  STL.64 [R1+0x8610], R12 ;  /* 0x0086100c01007387 */ /* 0x000fe80000100a00 */
[----:B------:R-:W2:Y:S04]  /*bf1d0*/  LDL.LU.64 R40, [R1+0x1400] ;  /* 0x0014000001287983 */ /* 0x000ea80000300a00 */
[----:B------:R-:W2:Y:S01]  /*bf1e0*/  LDL.LU.64 R42, [R1+0x1408] ;  /* 0x00140800012a7983 */ /* 0x000ea20000300a00 */
[----:B------:R-:W-:-:S02]  /*bf1f0*/  IMAD.MOV.U32 R34, RZ, RZ, R20 ;  /* 0x000000ffff227224 */ /* 0x000fc400078e0014 */
[----:B------:R-:W-:-:S10]  /*bf200*/  IMAD.MOV.U32 R35, RZ, RZ, R21 ;  /* 0x000000ffff237224 */ /* 0x000fd400078e0015 */
[----:B------:R-:W-:Y:S04]  /*bf210*/  STL.64 [R1+0x13f0], R8 ;  /* 0x0013f00801007387 */ /* 0x000fe80000100a00 */
[----:B------:R0:W-:Y:S04]  /*bf220*/  STL.64 [R1+0x13f8], R10 ;  /* 0x0013f80a01007387 */ /* 0x0001e80000100a00 */
[----:B------:R-:W3:Y:S04]  /*bf230*/  LDL.LU.64 R36, [R1+0x1410] ;  /* 0x0014100001247983 */ /* 0x000ee80000300a00 */
[----:B------:R-:W3:Y:S04]  /*bf240*/  LDL.LU.64 R38, [R1+0x1418] ;  /* 0x0014180001267983 */ /* 0x000ee80000300a00 */
[----:B------:R-:W4:Y:S01]  /*bf250*/  LDL.LU R26, [R1+0x86f4] ;  /* 0x0086f400011a7983 */ /* 0x000f220000300800 */
[----:B0-----:R-:W-:-:S02]  /*bf260*/  IMAD.MOV.U32 R10, RZ, RZ, R24 ;  /* 0x000000ffff0a7224 */ /* 0x001fc400078e0018 */
[----:B------:R-:W-:Y:S01]  /*bf270*/  IMAD.MOV.U32 R11, RZ, RZ, R25 ;  /* 0x000000ffff0b7224 */ /* 0x000fe200078e0019 */
[----:B------:R-:W4:Y:S04]  /*bf280*/  LDL.LU R27, [R1+0x86f0] ;  /* 0x0086f000011b7983 */ /* 0x000f280000300800 */
[----:B------:R-:W4:Y:S04]  /*bf290*/  LDL.LU R24, [R1+0x86ec] ;  /* 0x0086ec0001187983 */ /* 0x000f280000300800 */
[----:B------:R-:W4:Y:S04]  /*bf2a0*/  LDL.LU R25, [R1+0x86e8] ;  /* 0x0086e80001197983 */ /* 0x000f280000300800 */
[----:B------:R-:W4:Y:S01]  /*bf2b0*/  LDL.LU.64 R12, [R1+0x1420] ;  /* 0x00142000010c7983 */ /* 0x000f220000300a00 */
[----:B------:R-:W-:-:S03]  /*bf2c0*/  IMAD.MOV.U32 R32, RZ, RZ, R18 ;  /* 0x000000ffff207224 */ /* 0x000fc600078e0012 */
[----:B------:R-:W4:Y:S01]  /*bf2d0*/  LDL.LU.64 R14, [R1+0x1428] ;  /* 0x00142800010e7983 */ /* 0x000f220000300a00 */
[----:B------:R-:W-:-:S03]  /*bf2e0*/  IMAD.MOV.U32 R33, RZ, RZ, R19 ;  /* 0x000000ffff217224 */ /* 0x000fc600078e0013 */
[----:B------:R0:W-:Y:S04]  /*bf2f0*/  STL.64 [R1+0x86a8], R10 ;  /* 0x0086a80a01007387 */ /* 0x0001e80000100a00 */
[----:B------:R-:W3:Y:S04]  /*bf300*/  LDL.LU R20, [R1+0x86e4] ;  /* 0x0086e40001147983 */ /* 0x000ee80000300800 */
[----:B------:R-:W3:Y:S04]  /*bf310*/  LDL.LU R21, [R1+0x86e0] ;  /* 0x0086e00001157983 */ /* 0x000ee80000300800 */
[----:B------:R-:W2:Y:S04]  /*bf320*/  LDL.LU R18, [R1+0x86dc] ;  /* 0x0086dc0001127983 */ /* 0x000ea80000300800 */
[----:B------:R-:W2:Y:S04]  /*bf330*/  LDL.LU R19, [R1+0x86d8] ;  /* 0x0086d80001137983 */ /* 0x000ea80000300800 */
[----:B------:R-:W4:Y:S04]  /*bf340*/  LDL.LU.64 R8, [R1+0x19c0] ;  /* 0x0019c00001087983 */ /* 0x000f280000300a00 */
[----:B0-----:R-:W4:Y:S04]  /*bf350*/  LDL.LU.64 R10, [R1+0x19c8] ;  /* 0x0019c800010a7983 */ /* 0x001f280000300a00 */
[----:B------:R-:W-:Y:S04]  /*bf360*/  STL.64 [R1+0x86c8], R34 ;  /* 0x0086c82201007387 */ /* 0x000fe80000100a00 */
[----:B------:R3:W-:Y:S04]  /*bf370*/  STL.64 [R1+0x86c0], R32 ;  /* 0x0086c02001007387 */ /* 0x0007e80000100a00 */
[----:B------:R-:W4:Y:S04]  /*bf380*/  LDL.LU R22, [R1+0x86d4] ;  /* 0x0086d40001167983 */ /* 0x000f280000300800 */
[----:B------:R-:W4:Y:S04]  /*bf390*/  LDL.LU R23, [R1+0x86d0] ;  /* 0x0086d00001177983 */ /* 0x000f280000300800 */
[----:B------:R-:W-:Y:S04]  /*bf3a0*/  STL.64 [R1+0x86b8], R54 ;  /* 0x0086b83601007387 */ /* 0x000fe80000100a00 */
[----:B------:R-:W-:Y:S01]  /*bf3b0*/  STL.64 [R1+0x86b0], R52 ;  /* 0x0086b03401007387 */ /* 0x000fe20000100a00 */
[C---:B---3--:R-:W-:Y:S06]  /*bf3c0*/  HMMA.16816.F32 R32, R28.reuse, R20, R36 ;  /* 0x000000141c20723c */ /* 0x048fec0000001824 */
[C---:B--2---:R-:W-:Y:S06]  /*bf3d0*/  HMMA.16816.F32 R40, R28.reuse, R18, R40 ;  /* 0x000000121c28723c */ /* 0x044fec0000001828 */
[----:B----4-:R-:W-:-:S15]  /*bf3e0*/  HMMA.16816.F32 R12, R28, R22, R12 ;  /* 0x000000161c0c723c */ /* 0x010fde000000180c */
[----:B------:R-:W-:-:S02]  /*bf3f0*/  NOP ;  /* 0x0000000000007918 */ /* 0x000fc40000000000 */
[----:B------:R-:W-:Y:S04]  /*bf400*/  STL.64 [R1+0x1400], R40 ;  /* 0x0014002801007387 */ /* 0x000fe80000100a00 */
[----:B------:R-:W-:Y:S04]  /*bf410*/  STL.64 [R1+0x1408], R42 ;  /* 0x0014082a01007387 */ /* 0x000fe80000100a00 */
[----:B------:R0:W-:Y:S04]  /*bf420*/  STL.64 [R1+0x1410], R32 ;  /* 0x0014102001007387 */ /* 0x0001e80000100a00 */
[----:B------:R1:W-:Y:S04]  /*bf430*/  STL.64 [R1+0x1418], R34 ;  /* 0x0014182201007387 */ /* 0x0003e80000100a00 */
[----:B------:R-:W-:Y:S04]  /*bf440*/  STL.64 [R1+0x1420], R12 ;  /* 0x0014200c01007387 */ /* 0x000fe80000100a00 */
[----:B------:R-:W-:Y:S04]  /*bf450*/  STL.64 [R1+0x1428], R14 ;  /* 0x0014280e01007387 */ /* 0x000fe80000100a00 */
[----:B0-----:R-:W2:Y:S04]  /*bf460*/  LDL.LU.64 R32, [R1+0x19b0] ;  /* 0x0019b00001207983 */ /* 0x001ea80000300a00 */
[----:B-1----:R-:W2:Y:S01]  /*bf470*/  LDL.LU.64 R34, [R1+0x19b8] ;  /* 0x0019b80001227983 */ /* 0x002ea20000300a00 */
[----:B------:R-:W-:Y:S01]  /*bf480*/  HMMA.16816.F32 R8, R28, R24, R8 ;  /* 0x000000181c08723c */ /* 0x000fe20000001808 */
[----:B------:R-:W-:-:S02]  /*bf490*/  IMAD R4, R4, 0x100, R57 ;  /* 0x0000010004047824 */ /* 0x000fc400078e0239 */
[----:B------:R-:W-:Y:S02]  /*bf4a0*/  IMAD R5, R5, 0x100, R58 ;  /* 0x0000010005057824 */ /* 0x000fe400078e023a */
[----:B------:R-:W-:-:S15]  /*bf4b0*/  IMAD R6, R6, 0x100, R59 ;  /* 0x0000010006067824 */ /* 0x000fde00078e023b */
[----:B------:R-:W-:-:S03]  /*bf4c0*/  NOP ;  /* 0x0000000000007918 */ /* 0x000fc60000000000 */
[----:B------:R0:W-:Y:S04]  /*bf4d0*/  STL.64 [R1+0x1430], R8 ;  /* 0x0014300801007387 */ /* 0x0001e80000100a00 */
[----:B------:R1:W-:Y:S04]  /*bf4e0*/  STL.64 [R1+0x1438], R10 ;  /* 0x0014380a01007387 */ /* 0x0003e80000100a00 */
[----:B------:R-:W3:Y:S04]  /*bf4f0*/  LDL.LU.64 R52, [R1+0x1440] ;  /* 0x0014400001347983 */ /* 0x000ee80000300a00 */
[----:B------:R-:W3:Y:S04]  /*bf500*/  LDL.LU.64 R54, [R1+0x1448] ;  /* 0x0014480001367983 */ /* 0x000ee80000300a00 */
        /* <DEDUP_REMOVED lines=14> */
[----:B--2---:R-:W-:-:S15]  /*bf5f0*/  HMMA.16816.F32 R32, R28, R26, R32 ;  /* 0x0000001a1c20723c */ /* 0x004fde0000001820 */
[----:B------:R-:W-:-:S08]  /*bf600*/  NOP ;  /* 0x0000000000007918 */ /* 0x000fd00000000000 */
[----:B------:R-:W-:Y:S04]  /*bf610*/  STL.64 [R1+0x1450], R32 ;  /* 0x0014502001007387 */ /* 0x000fe80000100a00 */
[----:B------:R0:W-:Y:S04]  /*bf620*/  STL.64 [R1+0x1458], R34 ;  /* 0x0014582201007387 */ /* 0x0001e80000100a00 */
[----:B0-----:R-:W4:Y:S04]  /*bf630*/  LDL.LU.64 R34, [R1+0x86c8] ;  /* 0x0086c80001227983 */ /* 0x001f280000300a00 */
[----:B------:R-:W3:Y:S01]  /*bf640*/  LDL.LU.64 R32, [R1+0x86c0] ;  /* 0x0086c00001207983 */ /* 0x000ee20000300a00 */
[----:B------:R-:W-:Y:S01]  /*bf650*/  IMAD R7, R0, 0x100, R7 ;  /* 0x0000010000077824 */ /* 0x000fe200078e0207 */
[----:B------:R-:W-:-:S02]  /*bf660*/  F2FP.F16.E4M3.UNPACK_B R4, R4 ;  /* 0x00000004ff04723e */ /* 0x000fc400020006ff */
[----:B------:R-:W-:Y:S01]  /*bf670*/  F2FP.F16.E4M3.UNPACK_B R5, R5 ;  /* 0x00000005ff05723e */ /* 0x000fe200020006ff */
[----:B------:R-:W-:Y:S01]  /*bf680*/  STL [R1+0x8608], R27 ;  /* 0x0086081b01007387 */ /* 0x000fe20000100800 */
[----:B------:R-:W-:Y:S02]  /*bf690*/  F2FP.F16.E4M3.UNPACK_B R6, R6 ;  /* 0x00000006ff06723e */ /* 0x000fe400020006ff */
[----:B------:R-:W-:Y:S01]  /*bf6a0*/  F2FP.F16.E4M3.UNPACK_B R7, R7 ;  /* 0x00000007ff07723e */ /* 0x000fe200020006ff */
[----:B---3--:R-:W-:Y:S01]  /*bf6b0*/  HMMA.16816.F32 R28, R28, R32, R52 ;  /* 0x000000201c1c723c */ /* 0x008fe20000001834 */
[----:B------:R-:W2:Y:S04]  /*bf6c0*/  LDL.LU.64 R54, [R1+0x86b8] ;  /* 0x0086b80001367983 */ /* 0x000ea80000300a00 */
[----:B------:R-:W3:Y:S01]  /*bf6d0*/  LDL.LU.64 R52, [R1+0x86b0] ;  /* 0x0086b00001347983 */ /* 0x000ee20000300a00 */
[----:B----4-:R-:W-:-:S15]  /*bf6e0*/  HMMA.16816.F32 R32, R4, R34, R8 ;  /* 0x000000220420723c */ /* 0x010fde0000001808 */
[----:B------:R-:W-:-:S02]  /*bf6f0*/  NOP ;  /* 0x0000000000007918 */ /* 0x000fc40000000000 */
[----:B------:R0:W-:Y:S04]  /*bf700*/  STL.64 [R1+0x1440], R28 ;  /* 0x0014401c01007387 */ /* 0x0001e80000100a00 */
[----:B------:R1:W-:Y:S04]  /*bf710*/  STL.64 [R1+0x1448], R30 ;  /* 0x0014481e01007387 */ /* 0x0003e80000100a00 */
[----:B0-----:R-:W4:Y:S04]  /*bf720*/  LDL.LU.64 R28, [R1+0x14b0] ;  /* 0x0014b000011c7983 */ /* 0x001f280000300a00 */
[----:B-1----:R-:W4:Y:S04]  /*bf730*/  LDL.LU.64 R30, [R1+0x14b8] ;  /* 0x0014b800011e7983 */ /* 0x002f280000300a00 */
[----:B------:R-:W4:Y:S01]  /*bf740*/  LDL.LU.64 R10, [R1+0x86a8] ;  /* 0x0086a800010a7983 */ /* 0x000f220000300a00 */
[----:B------:R-:W-:Y:S03]  /*bf750*/  HMMA.16816.F32 R56, R4, R60, R56 ;  /* 0x0000003c0438723c */ /* 0x000fe60000001838 */
[----:B------:R-:W-:Y:S04]  /*bf760*/  STL.64 [R1+0x1460], R32 ;  /* 0x0014602001007387 */ /* 0x000fe80000100a00 */
[----:B------:R0:W-:Y:S04]  /*bf770*/  STL.64 [R1+0x1468], R34 ;  /* 0x0014682201007387 */ /* 0x0001e80000100a00 */
[----:B0-----:R-:W4:Y:S04]  /*bf780*/  LDL.LU.64 R34, [R1+0x86a0] ;  /* 0x0086a00001227983 */ /* 0x001f280000300a00 */
[----:B------:R-:W4:Y:S01]  /*bf790*/  LDL.LU.64 R32, [R1+0x8698] ;  /* 0x0086980001207983 */ /* 0x000f220000300a00 */
[----:B------:R-:W-:-:S02]  /*bf7a0*/  IMAD.MOV.U32 R27, RZ, RZ, R60 ;  /* 0x000000ffff1b7224 */ /* 0x000fc400078e003c */
[----:B------:R-:W-:Y:S01]  /*bf7b0*/  IMAD.MOV.U32 R0, RZ, RZ, R61 ;  /* 0x000000ffff007224 */ /* 0x000fe200078e003d */
[C---:B---3--:R-:W-:Y:S06]  /*bf7c0*/  HMMA.16816.F32 R12, R4.reuse, R52, R12 ;  /* 0x00000034040c723c */ /* 0x048fec000000180c */
[C---:B--2---:R-:W-:Y:S06]  /*bf7d0*/  HMMA.16816.F32 R52, R4.reuse, R54, R48 ;  /* 0x000000360434723c */ /* 0x044fec0000001830 */
[----:B----4-:R-:W-:Y:S01]  /*bf7e0*/  HMMA.16816.F32 R8, R4, R10, R36 ;  /* 0x0000000a0408723c */ /* 0x010fe20000001824 */
[----:B------:R-:W2:Y:S04]  /*bf7f0*/  LDL.LU.64 R38, [R1+0x8690] ;  /* 0x0086900001267983 */ /* 0x000ea80000300a00 */
[----:B------:R-:W3:-:S15]  /*bf800*/  LDL.LU.64 R36, [R1+0x8688] ;  /* 0x0086880001247983 */ /* 0x000ede0000300a00 */
[----:B------:R-:W-:-:S03]  /*bf810*/  NOP ;  /* 0x0000000000007918 */ /* 0x000fc60000000000 */
        /* <DEDUP_REMOVED lines=205> */
[----:B------:R-:W-:Y:S01]  /*c04f0*/  STL [R1+0x8590], R25 ;  /* 0x0085901901007387 */ /* 0x000fe20000100800 */
        /* <DEDUP_REMOVED lines=12> */
[----:B------:R-:W-:Y:S01]  /*c05c0*/  IMAD.MOV.U32 R23, RZ, RZ, R51 ;  /* 0x000000ffff177224 */ /* 0x000fe200078e0033 */
[----:B------:R-:W2:Y:S04]  /*c05d0*/  LDL.LU.64 R48, [R1+0x1690] ;  /* 0x0016900001307983 */ /* 0x000ea80000300a00 */
[----:B------:R-:W2:Y:S01]  /*c05e0*/  LDL.LU.64 R50, [R1+0x1698] ;  /* 0x0016980001327983 */ /* 0x000ea20000300a00 */
[----:B0-----:R-:W-:-:S15]  /*c05f0*/  HMMA.16816.F32 R4, R28, R46, R16 ;  /* 0x0000002e1c04723c */ /* 0x001fde0000001810 */
        /* <DEDUP_REMOVED lines=135> */
[----:B------:R-:W4:Y:S04]  /*c0e70*/  LDL.LU.64 R32, [R1+0x8598] ;  /* 0x0085980001207983 */ /* 0x000f280000300a00 */
[----:B------:R-:W-:Y:S04]  /*c0e80*/  STL.64 [R1+0x8538], R38 ;  /* 0x0085382601007387 */ /* 0x000fe80000100a00 */
[----:B------:R-:W-:Y:S01]  /*c0e90*/  STL.64 [R1+0x8530], R36 ;  /* 0x0085302401007387 */ /* 0x000fe20000100a00 */
[----:B---3--:R-:W-:-:S15]  /*c0ea0*/  HMMA.16816.F32 R40, R28, R36, R40 ;  /* 0x000000241c28723c */ /* 0x008fde0000001828 */
[----:B------:R-:W-:-:S08]  /*c0eb0*/  NOP ;  /* 0x0000000000007918 */ /* 0x000fd00000000000 */
[----:B------:R0:W-:Y:S04]  /*c0ec0*/  STL.64 [R1+0x17f0], R40 ;  /* 0x0017f02801007387 */ /* 0x0001e80000100a00 */
[----:B------:R1:W-:Y:S04]  /*c0ed0*/  STL.64 [R1+0x17f8], R42 ;  /* 0x0017f82a01007387 */ /* 0x0003e80000100a00 */
[----:B0-----:R-:W3:Y:S01]  /*c0ee0*/  LDL.LU.64 R40, [R1+0x1870] ;  /* 0x0018700001287983 */ /* 0x001ee20000300a00 */
[C---:B--2---:R-:W-:Y:S06]  /*c0ef0*/  HMMA.16816.F32 R56, R28.reuse, R34, R56 ;  /* 0x000000221c38723c */ /* 0x044fec0000001838 */
[----:B----4-:R-:W-:-:S15]  /*c0f00*/  HMMA.16816.F32 R36, R28, R32, R52 ;  /* 0x000000201c24723c */ /* 0x010fde0000001834 */
[----:B------:R-:W-:-:S02]  /*c0f10*/  NOP ;  /* 0x0000000000007918 */ /* 0x000fc40000000000 */
[----:B------:R-:W-:Y:S04]  /*c0f20*/  STL.64 [R1+0x1810], R56 ;  /* 0x0018103801007387 */ /* 0x000fe80000100a00 */
[----:B------:R-:W-:Y:S04]  /*c0f30*/  STL.64 [R1+0x1818], R58 ;  /* 0x0018183a01007387 */ /* 0x000fe80000100a00 */
[----:B-1----:R-:W3:Y:S04]  /*c0f40*/  LDL.LU.64 R42, [R1+0x1878] ;  /* 0x00187800012a7983 */ /* 0x002ee80000300a00 */
[----:B------:R0:W-:Y:S04]  /*c0f50*/  STL.64 [R1+0x1820], R36 ;  /* 0x0018202401007387 */ /* 0x0001e80000100a00 */
[----:B------:R1:W-:Y:S04]  /*c0f60*/  STL.64 [R1+0x1828], R38 ;  /* 0x0018282601007387 */ /* 0x0003e80000100a00 */
[----:B0-----:R-:W2:Y:S04]  /*c0f70*/  LDL.LU.64 R36, [R1+0x1880] ;  /* 0x0018800001247983 */ /* 0x001ea80000300a00 */
[----:B-1----:R-:W2:Y:S01]  /*c0f80*/  LDL.LU.64 R38, [R1+0x1888] ;  /* 0x0018880001267983 */ /* 0x002ea20000300a00 */
[C---:B------:R-:W-:Y:S03]  /*c0f90*/  HMMA.16816.F32 R48, R28.reuse, R2, R48 ;  /* 0x000000021c30723c */ /* 0x040fe60000001830 */
[----:B------:R-:W-:Y:S03]  /*c0fa0*/  STL.64 [R1+0x8548], R34 ;  /* 0x0085482201007387 */ /* 0x000fe60000100a00 */
[C---:B------:R-:W-:Y:S01]  /*c0fb0*/  HMMA.16816.F32 R44, R28.reuse, R8, R44 ;  /* 0x000000081c2c723c */ /* 0x040fe2000000182c */
[----:B------:R0:W-:Y:S05]  /*c0fc0*/  STL.64 [R1+0x8540], R32 ;  /* 0x0085402001007387 */ /* 0x0001ea0000100a00 */
[----:B0-----:R-:W-:Y:S11]  /*c0fd0*/  HMMA.16816.F32 R32, R28, R10, R4 ;  /* 0x0000000a1c20723c */ /* 0x001ff60000001804 */
[----:B------:R0:W-:Y:S04]  /*c0fe0*/  STL.64 [R1+0x1830], R48 ;  /* 0x0018303001007387 */ /* 0x0001e80000100a00 */
[----:B------:R-:W-:Y:S04]  /*c0ff0*/  STL.64 [R1+0x1838], R50 ;  /* 0x0018383201007387 */ /* 0x000fe80000100a00 */
[----:B------:R-:W4:Y:S04]  /*c1000*/  LDL.LU R57, [R1+0x3284] ;  /* 0x0032840001397983 */ /* 0x000f280000300800 */
[----:B------:R-:W-:Y:S04]  /*c1010*/  STL.64 [R1+0x1850], R44 ;  /* 0x0018502c01007387 */ /* 0x000fe80000100a00 */
[----:B------:R1:W-:Y:S04]  /*c1020*/  STL.64 [R1+0x1858], R46 ;  /* 0x0018582e01007387 */ /* 0x0003e80000100a00 */
        /* <DEDUP_REMOVED lines=11> */
[----:B------:R-:W4:Y:S01]  /*c10e0*/  LDL.LU.64 R52, [R1+0x1890] ;  /* 0x0018900001347983 */ /* 0x000f220000300a00 */
[----:B0-----:R-:W-:-:S02]  /*c10f0*/  IMAD.MOV.U32 R48, RZ, RZ, R24 ;  /* 0x000000ffff307224 */ /* 0x001fc400078e0018 */
[----:B------:R-:W-:Y:S02]  /*c1100*/  IMAD.MOV.U32 R49, RZ, RZ, R25 ;  /* 0x000000ffff317224 */ /* 0x000fe400078e0019 */
[----:B-1----:R-:W-:Y:S02]  /*c1110*/  IMAD.MOV.U32 R46, RZ, RZ, R20 ;  /* 0x000000ffff2e7224 */ /* 0x002fe400078e0014 */
[----:B------:R-:W-:Y:S02]  /*c1120*/  IMAD.MOV.U32 R47, RZ, RZ, R21 ;  /* 0x000000ffff2f7224 */ /* 0x000fe400078e0015 */
[----:B------:R-:W-:Y:S02]  /*c1130*/  IMAD.MOV.U32 R44, RZ, RZ, R18 ;  /* 0x000000ffff2c7224 */ /* 0x000fe400078e0012 */
[----:B------:R-:W-:Y:S01]  /*c1140*/  IMAD.MOV.U32 R45, RZ, RZ, R16 ;  /* 0x000000ffff2d7224 */ /* 0x000fe200078e0010 */
[C---:B---3--:R-:W-:Y:S06]  /*c1150*/  HMMA.16816.F32 R32, R28.reuse, R12, R40 ;  /* 0x0000000c1c20723c */ /* 0x048fec0000001828 */
[----:B--2---:R-:W-:-:S15]  /*c1160*/  HMMA.16816.F32 R8, R28, R14, R36 ;  /* 0x0000000e1c08723c */ /* 0x004fde0000001824 */
[----:B------:R-:W-:-:S02]  /*c1170*/  NOP ;  /* 0x0000000000007918 */ /* 0x000fc40000000000 */
[----:B------:R-:W-:Y:S04]  /*c1180*/  STL.64 [R1+0x1870], R32 ;  /* 0x0018702001007387 */ /* 0x000fe80000100a00 */
[----:B------:R0:W-:Y:S04]  /*c1190*/  STL.64 [R1+0x1878], R34 ;  /* 0x0018782201007387 */ /* 0x0001e80000100a00 */
[----:B------:R-:W4:Y:S04]  /*c11a0*/  LDL.LU.64 R54, [R1+0x1898] ;  /* 0x0018980001367983 */ /* 0x000f280000300a00 */
[----:B------:R1:W-:Y:S04]  /*c11b0*/  STL.64 [R1+0x1880], R8 ;  /* 0x0018800801007387 */ /* 0x0003e80000100a00 */
[----:B------:R2:W-:Y:S04]  /*c11c0*/  STL.64 [R1+0x1888], R10 ;  /* 0x0018880a01007387 */ /* 0x0005e80000100a00 */
[----:B------:R-:W3:Y:S04]  /*c11d0*/  LDL.LU R24, [R1+0x8594] ;  /* 0x0085940001187983 */ /* 0x000ee80000300800 */
[----:B------:R-:W3:Y:S04]  /*c11e0*/  LDL.LU R25, [R1+0x8590] ;  /* 0x0085900001197983 */ /* 0x000ee80000300800 */
[----:B------:R-:W3:Y:S04]  /*c11f0*/  LDL.LU R20, [R1+0x858c] ;  /* 0x00858c0001147983 */ /* 0x000ee80000300800 */
[----:B------:R-:W3:Y:S04]  /*c1200*/  LDL.LU R21, [R1+0x8588] ;  /* 0x0085880001157983 */ /* 0x000ee80000300800 */
[----:B------:R-:W3:Y:S04]  /*c1210*/  LDL.LU.64 R40, [R1+0x18a0] ;  /* 0x0018a00001287983 */ /* 0x000ee80000300a00 */
[----:B------:R-:W3:Y:S04]  /*c1220*/  LDL.LU.64 R42, [R1+0x18a8] ;  /* 0x0018a800012a7983 */ /* 0x000ee80000300a00 */
[----:B------:R-:W3:Y:S04]  /*c1230*/  LDL.LU.64 R36, [R1+0x18b0] ;  /* 0x0018b00001247983 */ /* 0x000ee80000300a00 */
[----:B------:R-:W3:Y:S04]  /*c1240*/  LDL.LU.64 R38, [R1+0x18b8] ;  /* 0x0018b80001267983 */ /* 0x000ee80000300a00 */
[----:B------:R-:W3:Y:S04]  /*c1250*/  LDL.LU R18, [R1+0x8584] ;  /* 0x0085840001127983 */ /* 0x000ee80000300800 */
[----:B------:R-:W4:Y:S01]  /*c1260*/  LDL.LU R16, [R1+0x8580] ;  /* 0x0085800001107983 */ /* 0x000f220000300800 */
[----:B0-----:R-:W-:-:S03]  /*c1270*/  IMAD.MOV.U32 R34, RZ, RZ, R17 ;  /* 0x000000ffff227224 */ /* 0x001fc600078e0011 */
[----:B-1----:R-:W3:Y:S01]  /*c1280*/  LDL.LU.64 R8, [R1+0x18c0] ;  /* 0x0018c00001087983 */ /* 0x002ee20000300a00 */
[----:B------:R-:W-:-:S03]  /*c1290*/  IMAD.MOV.U32 R35, RZ, RZ, R19 ;  /* 0x000000ffff237224 */ /* 0x000fc600078e0013 */
[----:B--2---:R-:W2:Y:S01]  /*c12a0*/  LDL.LU.64 R10, [R1+0x18c8] ;  /* 0x0018c800010a7983 */ /* 0x004ea20000300a00 */
[----:B------:R-:W-:-:S03]  /*c12b0*/  IMAD.MOV.U32 R32, RZ, RZ, R22 ;  /* 0x000000ffff207224 */ /* 0x000fc600078e0016 */
[----:B------:R-:W-:Y:S01]  /*c12c0*/  STL.64 [R1+0x8558], R46 ;  /* 0x0085582e01007387 */ /* 0x000fe20000100a00 */
[----:B------:R-:W-:-:S03]  /*c12d0*/  IMAD.MOV.U32 R33, RZ, RZ, R23 ;  /* 0x000000ffff217224 */ /* 0x000fc600078e0017 */
[----:B------:R4:W-:Y:S04]  /*c12e0*/  STL.64 [R1+0x8550], R44 ;  /* 0x0085502c01007387 */ /* 0x0009e80000100a00 */
[----:B------:R-:W4:Y:S04]  /*c12f0*/  LDL.LU R17, [R1+0x857c] ;  /* 0x00857c0001117983 */ /* 0x000f280000300800 */
[----:B------:R-:W3:Y:S04]  /*c1300*/  LDL.LU R19, [R1+0x8578] ;  /* 0x0085780001137983 */ /* 0x000ee80000300800 */
[----:B------:R-:W2:Y:S04]  /*c1310*/  LDL.LU R22, [R1+0x8574] ;  /* 0x0085740001167983 */ /* 0x000ea80000300800 */
[----:B------:R-:W2:Y:S04]  /*c1320*/  LDL.LU R23, [R1+0x8570] ;  /* 0x0085700001177983 */ /* 0x000ea80000300800 */
[----:B------:R-:W2:Y:S01]  /*c1330*/  LDL.64 R50, [R1] ;  /* 0x0000000001327983 */ /* 0x000ea20000100a00 */
[C---:B----4-:R-:W-:Y:S06]  /*c1340*/  HMMA.16816.F32 R44, R28.reuse, R16, R52 ;  /* 0x000000101c2c723c */ /* 0x050fec0000001834 */
[C---:B---3--:R-:W-:Y:S01]  /*c1350*/  HMMA.16816.F32 R40, R28.reuse, R18, R40 ;  /* 0x000000121c28723c */ /* 0x048fe20000001828 */
[----:B--2---:R-:W-:Y:S04]  /*c1360*/  STL.64 [R1+0x8568], R50 ;  /* 0x0085683201007387 */ /* 0x004fe80000100a00 */
[----:B------:R-:W-:Y:S04]  /*c1370*/  STL.64 [R1+0x8560], R48 ;  /* 0x0085603001007387 */ /* 0x000fe80000100a00 */
[----:B------:R-:W-:Y:S04]  /*c1380*/  STL.64 [R1+0x84c8], R14 ;  /* 0x0084c80e01007387 */ /* 0x000fe80000100a00 */
[----:B------:R0:W-:Y:S01]  /*c1390*/  STL.64 [R1+0x84c0], R12 ;  /* 0x0084c00c01007387 */ /* 0x0001e20000100a00 */
[C---:B------:R-:W-:Y:S06]  /*c13a0*/  HMMA.16816.F32 R8, R28.reuse, R22, R8 ;  /* 0x000000161c08723c */ /* 0x040fec0000001808 */
[----:B0-----:R-:W-:Y:S01]  /*c13b0*/  HMMA.16816.F32 R12, R28, R20, R36 ;  /* 0x000000141c0c723c */ /* 0x001fe20000001824 */
[----:B------:R-:W-:Y:S04]  /*c13c0*/  STL.64 [R1+0x1890], R44 ;  /* 0x0018902c01007387 */ /* 0x000fe80000100a00 */
[----:B------:R-:W-:Y:S04]  /*c13d0*/  STL.64 [R1+0x1898], R46 ;  /* 0x0018982e01007387 */ /* 0x000fe80000100a00 */
[----:B------:R-:W-:Y:S04]  /*c13e0*/  STL.64 [R1+0x18a0], R40 ;  /* 0x0018a02801007387 */ /* 0x000fe80000100a00 */
[----:B------:R-:W-:Y:S10]  /*c13f0*/  STL.64 [R1+0x18a8], R42 ;  /* 0x0018a82a01007387 */ /* 0x000ff40000100a00 */
[----:B------:R0:W-:Y:S04]  /*c1400*/  STL.64 [R1+0x18b0], R12 ;  /* 0x0018b00c01007387 */ /* 0x0001e80000100a00 */
[----:B------:R1:W-:Y:S04]  /*c1410*/  STL.64 [R1+0x18b8], R14 ;  /* 0x0018b80e01007387 */ /* 0x0003e80000100a00 */
[----:B------:R-:W2:Y:S04]  /*c1420*/  LDL.LU.64 R52, [R1+0x1980] ;  /* 0x0019800001347983 */ /* 0x000ea80000300a00 */
[----:B------:R-:W2:Y:S04]  /*c1430*/  LDL.LU.64 R54, [R1+0x1988] ;  /* 0x0019880001367983 */ /* 0x000ea80000300a00 */
[----:B------:R3:W-:Y:S04]  /*c1440*/  STL.64 [R1+0x18c0], R8 ;  /* 0x0018c00801007387 */ /* 0x0007e80000100a00 */
[----:B------:R4:W-:Y:S04]  /*c1450*/  STL.64 [R1+0x18c8], R10 ;  /* 0x0018c80a01007387 */ /* 0x0009e80000100a00 */
[----:B0-----:R-:W2:Y:S04]  /*c1460*/  LDL.LU.64 R12, [R1+0x1970] ;  /* 0x00197000010c7983 */ /* 0x001ea80000300a00 */
[----:B-1----:R-:W2:Y:S04]  /*c1470*/  LDL.LU.64 R14, [R1+0x1978] ;  /* 0x00197800010e7983 */ /* 0x002ea80000300a00 */
[----:B------:R-:W2:Y:S04]  /*c1480*/  LDL.LU.64 R48, [R1+0x1840] ;  /* 0x0018400001307983 */ /* 0x000ea80000300a00 */
[----:B------:R-:W2:Y:S04]  /*c1490*/  LDL.LU.64 R50, [R1+0x1848] ;  /* 0x0018480001327983 */ /* 0x000ea80000300a00 */
[----:B------:R-:W2:Y:S04]  /*c14a0*/  LDL.LU.64 R44, [R1+0x1800] ;  /* 0x00180000012c7983 */ /* 0x000ea80000300a00 */
[----:B------:R-:W2:Y:S01]  /*c14b0*/  LDL.LU.64 R46, [R1+0x1808] ;  /* 0x00180800012e7983 */ /* 0x000ea20000300a00 */
[----:B------:R-:W-:-:S02]  /*c14c0*/  IMAD R4, R4, 0x100, R57 ;  /* 0x0000010004047824 */ /* 0x000fc400078e0239 */
[----:B------:R-:W-:Y:S01]  /*c14d0*/  IMAD R5, R5, 0x100, R58 ;  /* 0x0000010005057824 */ /* 0x000fe200078e023a */
[----:B------:R-:W2:Y:S01]  /*c14e0*/  LDL.LU.64 R36, [R1+0x17d0] ;  /* 0x0017d00001247983 */ /* 0x000ea20000300a00 */
[----:B------:R-:W-:-:S03]  /*c14f0*/  IMAD R6, R6, 0x100, R59 ;  /* 0x0000010006067824 */ /* 0x000fc600078e023b */
[----:B------:R-:W2:Y:S04]  /*c1500*/  LDL.LU.64 R38, [R1+0x17d8] ;  /* 0x0017d80001267983 */ /* 0x000ea80000300a00 */
[----:B------:R-:W2:Y:S04]  /*c1510*/  LDL.LU.64 R40, [R1+0x17a0] ;  /* 0x0017a00001287983 */ /* 0x000ea80000300a00 */
[----:B------:R-:W2:Y:S04]  /*c1520*/  LDL.LU.64 R42, [R1+0x17a8] ;  /* 0x0017a800012a7983 */ /* 0x000ea80000300a00 */
[----:B---3--:R-:W3:Y:S04]  /*c1530*/  LDL.LU.64 R8, [R1+0x1760] ;  /* 0x0017600001087983 */ /* 0x008ee80000300a00 */
[----:B----4-:R-:W3:Y:S01]  /*c1540*/  LDL.LU.64 R10, [R1+0x1768] ;  /* 0x00176800010a7983 */ /* 0x010ee20000300a00 */
[----:B------:R-:W-:Y:S01]  /*c1550*/  IMAD R7, R0, 0x100, R7 ;  /* 0x0000010000077824 */ /* 0x000fe200078e0207 */
[----:B------:R-:W-:-:S02]  /*c1560*/  F2FP.F16.E4M3.UNPACK_B R4, R4 ;  /* 0x00000004ff04723e */ /* 0x000fc400020006ff */
[----:B------:R-:W-:Y:S02]  /*c1570*/  F2FP.F16.E4M3.UNPACK_B R5, R5 ;  /* 0x00000005ff05723e */ /* 0x000fe400020006ff */
[----:B------:R-:W-:Y:S02]  /*c1580*/  F2FP.F16.E4M3.UNPACK_B R6, R6 ;  /* 0x00000006ff06723e */ /* 0x000fe400020006ff */
[----:B------:R-:W-:Y:S01]  /*c1590*/  F2FP.F16.E4M3.UNPACK_B R7, R7 ;  /* 0x00000007ff07723e */ /* 0x000fe200020006ff */
[C---:B--2---:R-:W-:Y:S01]  /*c15a0*/  HMMA.16816.F32 R56, R28.reuse, R24, R52 ;  /* 0x000000181c38723c */ /* 0x044fe20000001834 */
[----:B------:R-:W2:Y:S04]  /*c15b0*/  LDL.LU.64 R52, [R1+0x1730] ;  /* 0x0017300001347983 */ /* 0x000ea80000300a00 */
[----:B------:R-:W2:Y:S01]  /*c15c0*/  LDL.LU.64 R54, [R1+0x1738] ;  /* 0x0017380001367983 */ /* 0x000ea20000300a00 */
[C---:B------:R-:W-:Y:S06]  /*c15d0*/  HMMA.16816.F32 R12, R28.reuse, R26, R12 ;  /* 0x0000001a1c0c723c */ /* 0x040fec000000180c */
[----:B------:R-:W-:Y:S11]  /*c15e0*/  HMMA.16816.F32 R28, R28, R32, R48 ;  /* 0x000000201c1c723c */ /* 0x000ff60000001830 */
[----:B------:R0:W-:Y:S04]  /*c15f0*/  STL.64 [R1+0x18d0], R56 ;  /* 0x0018d03801007387 */ /* 0x0001e80000100a00 */
[----:B------:R1:W-:Y:S04]  /*c1600*/  STL.64 [R1+0x18d8], R58 ;  /* 0x0018d83a01007387 */ /* 0x0003e80000100a00 */
[----:B0-----:R-:W4:Y:S04]  /*c1610*/  LDL.LU.64 R56, [R1+0x1700] ;  /* 0x0017000001387983 */ /* 0x001f280000300a00 */
[----:B-1----:R-:W4:Y:S04]  /*c1620*/  LDL.LU.64 R58, [R1+0x1708] ;  /* 0x00170800013a7983 */ /* 0x002f280000300a00 */
[----:B------:R0:W-:Y:S04]  /*c1630*/  STL.64 [R1+0x18f0], R12 ;  /* 0x0018f00c01007387 */ /* 0x0001e80000100a00 */
[----:B------:R1:W-:Y:S04]  /*c1640*/  STL.64 [R1+0x18f8], R14 ;  /* 0x0018f80e01007387 */ /* 0x0003e80000100a00 */
[----:B0-----:R-:W3:Y:S04]  /*c1650*/  LDL.LU.64 R12, [R1+0x16d0] ;  /* 0x0016d000010c7983 */ /* 0x001ee80000300a00 */
[----:B-1----:R-:W3:Y:S04]  /*c1660*/  LDL.LU.64 R14, [R1+0x16d8] ;  /* 0x0016d800010e7983 */ /* 0x002ee80000300a00 */
[----:B------:R-:W-:Y:S04]  /*c1670*/  STL [R1+0x84b8], R27 ;  /* 0x0084b81b01007387 */ /* 0x000fe80000100800 */
[----:B------:R-:W2:Y:S04]  /*c1680*/  LDL.LU.64 R50, [R1+0x8568] ;  /* 0x0085680001327983 */ /* 0x000ea80000300a00 */
[----:B------:R-:W3:Y:S01]  /*c1690*/  LDL.LU.64 R48, [R1+0x8560] ;  /* 0x0085600001307983 */ /* 0x000ee20000300a00 */
[C---:B------:R-:W-:Y:S03]  /*c16a0*/  HMMA.16816.F32 R32, R4.reuse, R34, R44 ;  /* 0x000000220420723c */ /* 0x040fe6000000182c */
        /* <DEDUP_REMOVED lines=10> */
[C---:B----4-:R-:W-:Y:S06]  /*c1750*/  HMMA.16816.F32 R56, R4.reuse, R60, R56 ;  /* 0x0000003c0438723c */ /* 0x050fec0000001838 */
[C---:B--2---:R-:W-:Y:S06]  /*c1760*/  HMMA.16816.F32 R52, R4.reuse, R50, R52 ;  /* 0x000000320434723c */ /* 0x044fec0000001834 */
[C---:B---3--:R-:W-:Y:S06]  /*c1770*/  HMMA.16816.F32 R8, R4.reuse, R48, R8 ;  /* 0x000000300408723c */ /* 0x048fec0000001808 */
[C---:B------:R-:W-:Y:S06]  /*c1780*/  HMMA.16816.F32 R36, R4.reuse, R44, R36 ;  /* 0x0000002c0424723c */ /* 0x040fec0000001824 */
[----:B------:R-:W-:-:S15]  /*c1790*/  HMMA.16816.F32 R44, R4, R46, R40 ;  /* 0x0000002e042c723c */ /* 0x000fde0000001828 */
[----:B------:R-:W-:-:S02]  /*c17a0*/  NOP ;  /* 0x0000000000007918 */ /* 0x000fc40000000000 */
[----:B------:R-:W-:Y:S04]  /*c17b0*/  STL.64 [R1+0x1910], R36 ;  /* 0x0019102401007387 */ /* 0x000fe80000100a00 */
[----:B------:R0:W-:Y:S04]  /*c17c0*/  STL.64 [R1+0x1918], R38 ;  /* 0x0019182601007387 */ /* 0x0001e80000100a00 */
[----:B0-----:R-:W2:Y:S04]  /*c17d0*/  LDL.LU.64 R38, [R1+0x8538] ;  /* 0x0085380001267983 */ /* 0x001ea80000300a00 */
[----:B------:R-:W3:Y:S04]  /*c17e0*/  LDL.LU.64 R36, [R1+0x8530] ;  /* 0x0085300001247983 */ /* 0x000ee80000300a00 */
[----:B------:R-:W4:Y:S04]  /*c17f0*/  LDL.LU.64 R42, [R1+0x8528] ;  /* 0x00852800012a7983 */ /* 0x000f280000300a00 */
[----:B------:R-:W2:Y:S04]  /*c1800*/  LDL.LU.64 R40, [R1+0x8520] ;  /* 0x0085200001287983 */ /* 0x000ea80000300a00 */
[----:B------:R-:W-:Y:S04]  /*c1810*/  STL.64 [R1+0x1920], R44 ;  /* 0x0019202c01007387 */ /* 0x000fe80000100a00 */
[----:B------:R0:W-:Y:S01]  /*c1820*/  STL.64 [R1+0x1928], R46 ;  /* 0x0019282e01007387 */ /* 0x0001e20000100a00 */
[----:B------:R-:W-:-:S03]  /*c1830*/  IMAD.MOV.U32 R27, RZ, RZ, R50 ;  /* 0x000000ffff1b7224 */ /* 0x000fc600078e0032 */
[----:B0-----:R-:W3:Y:S04]  /*c1840*/  LDL.LU.64 R46, [R1+0x8518] ;  /* 0x00851800012e7983 */ /* 0x001ee80000300a00 */
[----:B------:R-:W4:Y:S04]  /*c1850*/  LDL.LU.64 R44, [R1+0x8510] ;  /* 0x00851000012c7983 */ /* 0x000f280000300a00 */
[----:B------:R0:W-:Y:S04]  /*c1860*/  STL.64 [R1+0x1930], R8 ;  /* 0x0019300801007387 */ /* 0x0001e80000100a00 */
[----:B------:R1:W-:Y:S01]  /*c1870*/  STL.64 [R1+0x1938], R10 ;  /* 0x0019380a01007387 */ /* 0x0003e20000100a00 */
[----:B------:R-:W-:-:S03]  /*c1880*/  IMAD.MOV.U32 R0, RZ, RZ, R51 ;  /* 0x000000ffff007224 */ /* 0x000fc600078e0033 */
[----:B0-----:R-:W2:Y:S04]  /*c1890*/  LDL.LU.64 R8, [R1+0x1680] ;  /* 0x0016800001087983 */ /* 0x001ea80000300a00 */
[----:B-1----:R-:W2:Y:S04]  /*c18a0*/  LDL.LU.64 R10, [R1+0x1688] ;  /* 0x00168800010a7983 */ /* 0x002ea80000300a00 */
[----:B------:R-:W-:Y:S04]  /*c18b0*/  STL.64 [R1+0x1940], R52 ;  /* 0x0019403401007387 */ /* 0x000fe80000100a00 */
[----:B------:R0:W-:Y:S04]  /*c18c0*/  STL.64 [R1+0x1948], R54 ;  /* 0x0019483601007387 */ /* 0x0001e80000100a00 */
[----:B0-----:R-:W2:Y:S04]  /*c18d0*/  LDL.LU.64 R54, [R1+0x8508] ;  /* 0x0085080001367983 */ /* 0x001ea80000300a00 */
[----:B------:R-:W3:Y:S04]  /*c18e0*/  LDL.LU.64 R52, [R1+0x8500] ;  /* 0x0085000001347983 */ /* 0x000ee80000300a00 */
[----:B------:R-:W3:Y:S04]  /*c18f0*/  LDL.LU.64 R48, [R1+0x1150] ;  /* 0x0011500001307983 */ /* 0x000ee80000300a00 */
[----:B------:R-:W3:Y:S04]  /*c1900*/  LDL.LU.64 R50, [R1+0x1158] ;  /* 0x0011580001327983 */ /* 0x000ee80000300a00 */
[----:B------:R-:W-:Y:S04]  /*c1910*/  STL.64 [R1+0x1950], R56 ;  /* 0x0019503801007387 */ /* 0x000fe80000100a00 */
[----:B------:R0:W-:Y:S04]  /*c1920*/  STL.64 [R1+0x1958], R58 ;  /* 0x0019583a01007387 */ /* 0x0001e80000100a00 */
[----:B0-----:R-:W4:Y:S04]  /*c1930*/  LDL.LU.64 R58, [R1+0x84f8] ;  /* 0x0084f800013a7983 */ /* 0x001f280000300a00 */
[----:B------:R-:W4:Y:S01]  /*c1940*/  LDL.LU.64 R56, [R1+0x84f0] ;  /* 0x0084f00001387983 */ /* 0x000f220000300a00 */
[C---:B--2---:R-:W-:Y:S06]  /*c1950*/  HMMA.16816.F32 R8, R4.reuse, R54, R8 ;  /* 0x000000360408723c */ /* 0x044fec0000001808 */
[C---:B---3--:R-:W-:Y:S06]  /*c1960*/  HMMA.16816.F32 R48, R4.reuse, R52, R48 ;  /* 0x000000340430723c */ /* 0x048fec0000001830 */
[C---:B----4-:R-:W-:Y:S06]  /*c1970*/  HMMA.16816.F32 R28, R4.reuse, R58, R28 ;  /* 0x0000003a041c723c */ /* 0x050fec000000181c */
[----:B------:R-:W-:-:S15]  /*c1980*/  HMMA.16816.F32 R12, R4, R56, R12 ;  /* 0x00000038040c723c */ /* 0x000fde000000180c */
        /* <DEDUP_REMOVED lines=13> */
[----:B------:R0:W-:Y:S04]  /*c1a60*/  STL.64 [R1+0x1980], R8 ;  /* 0x0019800801007387 */ /* 0x0001e80000100a00 */
[----:B------:R1:W-:Y:S04]  /*c1a70*/  STL.64 [R1+0x1988], R10 ;  /* 0x0019880a01007387 */ /* 0x0003e80000100a00 */
[----:B0-----:R-:W2:Y:S04]  /*c1a80*/  LDL.LU.64 R8, [R1+0x1030] ;  /* 0x0010300001087983 */ /* 0x001ea80000300a00 */
[----:B-1----:R-:W2:Y:S04]  /*c1a90*/  LDL.LU.64 R10, [R1+0x1038] ;  /* 0x00103800010a7983 */ /* 0x002ea80000300a00 */
[----:B------:R-:W-:Y:S04]  /*c1aa0*/  STL.64 [R1+0x1990], R48 ;  /* 0x0019903001007387 */ /* 0x000fe80000100a00 */
[----:B------:R0:W-:Y:S04]  /*c1ab0*/  STL.64 [R1+0x1998], R50 ;  /* 0x0019983201007387 */ /* 0x0001e80000100a00 */
[----:B0-----:R-:W4:Y:S04]  /*c1ac0*/  LDL.LU.64 R50, [R1+0x84e8] ;  /* 0x0084e80001327983 */ /* 0x001f280000300a00 */
[----:B------:R-:W2:Y:S04]  /*c1ad0*/  LDL.LU.64 R48, [R1+0x84e0] ;  /* 0x0084e00001307983 */ /* 0x000ea80000300a00 */
[----:B------:R-:W-:Y:S04]  /*c1ae0*/  STL.64 [R1+0x8470], R54 ;  /* 0x0084703601007387 */ /* 0x000fe80000100a00 */
[----:B------:R4:W-:Y:S01]  /*c1af0*/  STL.64 [R1+0x8468], R52 ;  /* 0x0084683401007387 */ /* 0x0009e20000100a00 */
[C---:B---3--:R-:W-:Y:S06]  /*c1b00*/  HMMA.16816.F32 R12, R4.reuse, R46, R12 ;  /* 0x0000002e040c723c */ /* 0x048fec000000180c */
[C---:B----4-:R-:W-:Y:S01]  /*c1b10*/  HMMA.16816.F32 R52, R4.reuse, R50, R56 ;  /* 0x000000320434723c */ /* 0x050fe20000001838 */
[----:B------:R-:W3:Y:S04]  /*c1b20*/  LDL.LU.64 R56, [R1+0xfe0] ;  /* 0x000fe00001387983 */ /* 0x000ee80000300a00 */
[----:B------:R-:W3:Y:S01]  /*c1b30*/  LDL.LU.64 R58, [R1+0xfe8] ;  /* 0x000fe800013a7983 */ /* 0x000ee20000300a00 */
        /* <DEDUP_REMOVED lines=14> */
[C---:B------:R-:W-:Y:S03]  /*c1c20*/  HMMA.16816.F32 R8, R4.reuse, R44, R8 ;  /* 0x0000002c0408723c */ /* 0x040fe60000001808 */
[----:B------:R0:W-:Y:S04]  /*c1c30*/  STL.64 [R1+0x19c0], R12 ;  /* 0x0019c00c01007387 */ /* 0x0001e80000100a00 */
[----:B------:R1:W-:Y:S04]  /*c1c40*/  STL.64 [R1+0x19c8], R14 ;  /* 0x0019c80e01007387 */ /* 0x0003e80000100a00 */
[----:B0-----:R-:W4:Y:S04]  /*c1c50*/  LDL.LU.64 R12, [R1+0xee0] ;  /* 0x000ee000010c7983 */ /* 0x001f280000300a00 */
[----:B-1----:R-:W4:Y:S08]  /*c1c60*/  LDL.LU.64 R14, [R1+0xee8] ;  /* 0x000ee800010e7983 */ /* 0x002f300000300a00 */
[----:B------:R0:W-:Y:S04]  /*c1c70*/  STL.64 [R1+0x19d0], R8 ;  /* 0x0019d00801007387 */ /* 0x0001e80000100a00 */
[----:B------:R1:W-:Y:S04]  /*c1c80*/  STL.64 [R1+0x19d8], R10 ;  /* 0x0019d80a01007387 */ /* 0x0003e80000100a00 */
[----:B0-----:R-:W4:Y:S04]  /*c1c90*/  LDL.LU.64 R8, [R1+0xeb0] ;  /* 0x000eb00001087983 */ /* 0x001f280000300a00 */
[----:B-1----:R-:W4:Y:S04]  /*c1ca0*/  LDL.LU.64 R10, [R1+0xeb8] ;  /* 0x000eb800010a7983 */ /* 0x002f280000300a00 */
[----:B------:R-:W-:Y:S04]  /*c1cb0*/  STL.64 [R1+0x84a0], R46 ;  /* 0x0084a02e01007387 */ /* 0x000fe80000100a00 */
[----:B------:R2:W-:Y:S04]  /*c1cc0*/  STL.64 [R1+0x8498], R44 ;  /* 0x0084982c01007387 */ /* 0x0005e80000100a00 */
[----:B------:R-:W-:Y:S01]  /*c1cd0*/  STL.64 [R1+0x8450], R42 ;  /* 0x0084502a01007387 */ /* 0x000fe20000100a00 */
[----:B---3--:R-:W-:-:S15]  /*c1ce0*/  HMMA.16816.F32 R56, R4, R42, R56 ;  /* 0x0000002a0438723c */ /* 0x008fde0000001838 */
[----:B------:R-:W-:-:S08]  /*c1cf0*/  NOP ;  /* 0x0000000000007918 */ /* 0x000fd00000000000 */
[----:B------:R-:W-:Y:S04]  /*c1d00*/  STL.64 [R1+0x19e0], R56 ;  /* 0x0019e03801007387 */ /* 0x000fe80000100a00 */
[----:B------:R-:W-:Y:S04]  /*c1d10*/  STL.64 [R1+0x19e8], R58 ;  /* 0x0019e83a01007387 */ /* 0x000fe80000100a00 */
[----:B------:R4:W-:Y:S01]  /*c1d20*/  STL.64 [R1+0x8448], R40 ;  /* 0x0084482801007387 */ /* 0x0009e20000100a00 */
[C---:B--2---:R-:W-:Y:S06]  /*c1d30*/  HMMA.16816.F32 R44, R4.reuse, R40, R52 ;  /* 0x00000028042c723c */ /* 0x044fec0000001834 */
[----:B----4-:R-:W-:-:S15]  /*c1d40*/  HMMA.16816.F32 R40, R4, R38, R28 ;  /* 0x000000260428723c */ /* 0x010fde000000181c */
[----:B------:R-:W-:-:S02]  /*c1d50*/  NOP ;  /* 0x0000000000007918 */ /* 0x000fc40000000000 */
[----:B------:R-:W-:Y:S04]  /*c1d60*/  STL.64 [R1+0x19f0], R44 ;  /* 0x0019f02c01007387 */ /* 0x000fe80000100a00 */
[----:B------:R-:W-:Y:S04]  /*c1d70*/  STL.64 [R1+0x19f8], R46 ;  /* 0x0019f82e01007387 */ /* 0x000fe80000100a00 */
[----:B------:R-:W2:Y:S04]  /*c1d80*/  LDL.LU R52, [R1+0x32a4] ;  /* 0x0032a40001347983 */ /* 0x000ea80000300800 */
[----:B------:R-:W2:Y:S04]  /*c1d90*/  LDL.LU R28, [R1+0x32a0] ;  /* 0x0032a000011c7983 */ /* 0x000ea80000300800 */
[----:B------:R-:W-:Y:S04]  /*c1da0*/  STL.64 [R1+0x1a00], R40 ;  /* 0x001a002801007387 */ /* 0x000fe80000100a00 */
[----:B------:R0:W-:Y:S04]  /*c1db0*/  STL.64 [R1+0x1a08], R42 ;  /* 0x001a082a01007387 */ /* 0x0001e80000100a00 */
[----:B------:R-:W3:Y:S04]  /*c1dc0*/  LDL.LU R53, [R1+0x32ac] ;  /* 0x0032ac0001357983 */ /* 0x000ee80000300800 */
[----:B------:R-:W3:Y:S01]  /*c1dd0*/  LDL.LU R29, [R1+0x32a8] ;  /* 0x0032a800011d7983 */ /* 0x000ee20000300800 */
[----:B0-----:R-:W-:Y:S03]  /*c1de0*/  HMMA.16816.F32 R40, R4, R36, R48 ;  /* 0x000000240428723c */ /* 0x001fe60000001830 */
[----:B------:R-:W4:Y:S04]  /*c1df0*/  LDL.LU R54, [R1+0x32b4] ;  /* 0x0032b40001367983 */ /* 0x000f280000300800 */
[----:B------:R-:W4:-:S15]  /*c1e00*/  LDL.LU R30, [R1+0x32b0] ;  /* 0x0032b000011e7983 */ /* 0x000f1e0000300800 */
[----:B------:R-:W-:-:S01]  /*c1e10*/  NOP ;  /* 0x0000000000007918 */ /* 0x000fc20000000000 */
[----:B------:R-:W-:Y:S04]  /*c1e20*/  STL.64 [R1+0x1a10], R40 ;  /* 0x001a102801007387 */ /* 0x000fe80000100a00 */
[----:B------:R-:W-:Y:S04]  /*c1e30*/  STL.64 [R1+0x1a18], R42 ;  /* 0x001a182a01007387 */ /* 0x000fe80000100a00 */
[----:B------:R-:W-:Y:S04]  /*c1e40*/  STL.64 [R1+0x8440], R38 ;  /* 0x0084402601007387 */ /* 0x000fe80000100a00 */
[----:B------:R0:W-:Y:S02]  /*c1e50*/  STL.64 [R1+0x8438], R36 ;  /* 0x0084382401007387 */ /* 0x0001e40000100a00 */
[C---:B0-----:R-:W-:Y:S06]  /*c1e60*/  HMMA.16816.F32 R36, R4.reuse, R34, R12 ;  /* 0x000000220424723c */ /* 0x041fec000000180c */
[----:B------:R-:W-:Y:S01]  /*c1e70*/  HMMA.16816.F32 R12, R4, R32, R8 ;  /* 0x00000020040c723c */ /* 0x000fe20000001808 */
        /* <DEDUP_REMOVED lines=29> */
[----:B0-----:R-:W3:Y:S04]  /*c2050*/  LDL.LU.64 R10, [R1+0x84d8] ;  /* 0x0084d800010a7983 */ /* 0x001ee80000300a00 */
[----:B------:R-:W4:Y:S01]  /*c2060*/  LDL.LU.64 R8, [R1+0x84d0] ;  /* 0x0084d00001087983 */ /* 0x000f220000300a00 */
        /* <DEDUP_REMOVED lines=12> */
[----:B------:R3:W-:Y:S01]  /*c2130*/  STL.64 [R1+0x84a8], R8 ;  /* 0x0084a80801007387 */ /* 0x0007e20000100a00 */
[C---:B------:R-:W-:Y:S06]  /*c2140*/  HMMA.16816.F32 R44, R4.reuse, R16, R44 ;  /* 0x00000010042c723c */ /* 0x040fec000000182c */
[C---:B---3--:R-:W-:Y:S06]  /*c2150*/  HMMA.16816.F32 R8, R4.reuse, R14, R48 ;  /* 0x0000000e0408723c */ /* 0x048fec0000001830 */
[----:B----4-:R-:W-:-:S15]  /*c2160*/  HMMA.16816.F32 R56, R4, R12, R56 ;  /* 0x0000000c0438723c */ /* 0x010fde0000001838 */
[----:B------:R-:W-:-:S08]  /*c2170*/  NOP ;  /* 0x0000000000007918 */ /* 0x000fd00000000000 */
[----:B------:R0:W-:Y:S04]  /*c2180*/  STL.64 [R1+0x1a70], R56 ;  /* 0x001a703801007387 */ /* 0x0001e80000100a00 */
[----:B------:R1:W-:Y:S04]  /*c2190*/  STL.64 [R1+0x1a78], R58 ;  /* 0x001a783a01007387 */ /* 0x0003e80000100a00 */
[----:B0-----:R-:W3:Y:S04]  /*c21a0*/  LDL.64 R56, [R1+0x28] ;  /* 0x0000280001387983 */ /* 0x001ee80000100a00 */
[----:B------:R-:W-:Y:S04]  /*c21b0*/  STL.64 [R1+0x1a80], R8 ;  /* 0x001a800801007387 */ /* 0x000fe80000100a00 */
[----:B------:R0:W-:Y:S04]  /*c21c0*/  STL.64 [R1+0x1a88], R10 ;  /* 0x001a880a01007387 */ /* 0x0001e80000100a00 */
[----:B-1----:R-:W4:Y:S01]  /*c21d0*/  LDL.64 R58, [R1+0x20] ;  /* 0x00002000013a7983 */ /* 0x002f220000100a00 */
[----:B0-----:R-:W-:Y:S03]  /*c21e0*/  HMMA.16816.F32 R8, R4, R18, R40 ;  /* 0x000000120408723c */ /* 0x001fe60000001828 */
[----:B------:R-:W-:Y:S04]  /*c21f0*/  STL.64 [R1+0x1a90], R44 ;  /* 0x001a902c01007387 */ /* 0x000fe80000100a00 */
[----:B------:R-:W-:Y:S04]  /*c2200*/  STL.64 [R1+0x1a98], R46 ;  /* 0x001a982e01007387 */ /* 0x000fe80000100a00 */
[----:B------:R-:W-:-:S12]  /*c2210*/  STL [R1+0x8434], R18 ;  /* 0x0084341201007387 */ /* 0x000fd80000100800 */
[----:B------:R-:W-:Y:S04]  /*c2220*/  STL.64 [R1+0x1aa0], R8 ;  /* 0x001aa00801007387 */ /* 0x000fe80000100a00 */
[----:B------:R0:W-:Y:S02]  /*c2230*/  STL.64 [R1+0x1aa8], R10 ;  /* 0x001aa80a01007387 */ /* 0x0001e40000100a00 */
[----:B0-----:R-:W-:Y:S02]  /*c2240*/  HMMA.16816.F32 R8, R4, R20, R36 ;  /* 0x000000140408723c */ /* 0x001fe40000001824 */
[----:B------:R-:W-:Y:S04]  /*c2250*/  STL [R1+0x8430], R19 ;  /* 0x0084301301007387 */ /* 0x000fe80000100800 */
[----:B------:R-:W-:Y:S04]  /*c2260*/  STL [R1+0x8420], R20 ;  /* 0x0084201401007387 */ /* 0x000fe80000100800 */
[----:B------:R-:W-:-:S13]  /*c2270*/  STL [R1+0x841c], R21 ;  /* 0x00841c1501007387 */ /* 0x000fda0000100800 */
[----:B------:R-:W-:Y:S04]  /*c2280*/  STL.64 [R1+0x1ab0], R8 ;  /* 0x001ab00801007387 */ /* 0x000fe80000100a00 */
[----:B------:R2:W-:Y:S04]  /*c2290*/  STL.64 [R1+0x1ab8], R10 ;  /* 0x001ab80a01007387 */ /* 0x0005e80000100a00 */
[----:B------:R-:W3:Y:S04]  /*c22a0*/  LDL.LU.64 R40, [R1+0x27d0] ;  /* 0x0027d00001287983 */ /* 0x000ee80000300a00 */
[----:B------:R-:W3:Y:S01]  /*c22b0*/  LDL.LU.64 R42, [R1+0x27d8] ;  /* 0x0027d800012a7983 */ /* 0x000ee20000300a00 */
[----:B--2---:R-:W-:Y:S01]  /*c22c0*/  HMMA.16816.F32 R8, R4, R22, R32 ;  /* 0x000000160408723c */ /* 0x004fe20000001820 */
[----:B------:R-:W-:-:S15]  /*c22d0*/  IMAD.MOV.U32 R50, RZ, RZ, R27 ;  /* 0x000000ffff327224 */ /* 0x000fde00078e001b */
[----:B------:R-:W-:-:S07]  /*c22e0*/  NOP ;  /* 0x0000000000007918 */ /* 0x000fce0000000000 */
[----:B------:R-:W-:Y:S04]  /*c22f0*/  STL.64 [R1+0x1ac0], R8 ;  /* 0x001ac00801007387 */ /* 0x000fe80000100a00 */
[----:B------:R-:W-:Y:S04]  /*c2300*/  STL.64 [R1+0x1ac8], R10 ;  /* 0x001ac80a01007387 */ /* 0x000fe80000100a00 */
[----:B------:R-:W-:Y:S04]  /*c2310*/  STL [R1+0x8424], R22 ;  /* 0x0084241601007387 */ /* 0x000fe80000100800 */
[----:B------:R0:W-:Y:S04]  /*c2320*/  STL [R1+0x8418], R23 ;  /* 0x0084181701007387 */ /* 0x0001e80000100800 */
[----:B------:R-:W2:Y:S04]  /*c2330*/  LDL.LU.64 R32, [R1+0x27c0] ;  /* 0x0027c00001207983 */ /* 0x000ea80000300a00 */
[----:B------:R-:W2:Y:S04]  /*c2340*/  LDL.LU.64 R34, [R1+0x27c8] ;  /* 0x0027c80001227983 */ /* 0x000ea80000300a00 */
[----:B------:R-:W2:Y:S04]  /*c2350*/  LDL.LU.64 R20, [R1+0xbc0] ;  /* 0x000bc00001147983 */ /* 0x000ea80000300a00 */
[----:B0-----:R-:W2:Y:S04]  /*c2360*/  LDL.LU.64 R22, [R1+0xbc8] ;  /* 0x000bc80001167983 */ /* 0x001ea80000300a00 */
[----:B------:R-:W2:Y:S04]  /*c2370*/  LDL.LU.64 R8, [R1+0xb60] ;  /* 0x000b600001087983 */ /* 0x000ea80000300a00 */
[----:B------:R-:W2:Y:S04]  /*c2380*/  LDL.LU.64 R10, [R1+0xb68] ;  /* 0x000b6800010a7983 */ /* 0x000ea80000300a00 */
[----:B------:R-:W2:Y:S04]  /*c2390*/  LDL.64 R36, [R1+0x18] ;  /* 0x0000180001247983 */ /* 0x000ea80000100a00 */
[----:B------:R-:W2:Y:S01]  /*c23a0*/  LDL.LU R27, [R1+0x84b8] ;  /* 0x0084b800011b7983 */ /* 0x000ea20000300800 */
[----:B------:R-:W-:-:S02]  /*c23b0*/  IMAD R28, R28, 0x100, R52 ;  /* 0x000001001c1c7824 */ /* 0x000fc400078e0234 */
[----:B------:R-:W-:Y:S01]  /*c23c0*/  IMAD R29, R29, 0x100, R53 ;  /* 0x000001001d1d7824 */ /* 0x000fe200078e0235 */
[----:B------:R-:W2:Y:S01]  /*c23d0*/  LDL.64 R38, [R1+0x10] ;  /* 0x0000100001267983 */ /* 0x000ea20000100a00 */
[----:B------:R-:W-:Y:S02]  /*c23e0*/  IMAD R30, R30, 0x100, R54 ;  /* 0x000001001e1e7824 */ /* 0x000fe400078e0236 */
[----:B------:R-:W-:Y:S01]  /*c23f0*/  IMAD R31, R31, 0x100, R55 ;  /* 0x000001001f1f7824 */ /* 0x000fe200078e0237 */
[----:B------:R-:W2:Y:S01]  /*c2400*/  LDL.64 R48, [R1+0x8] ;  /* 0x0000080001307983 */ /* 0x000ea20000100a00 */
[----:B------:R-:W-:Y:S02]  /*c2410*/  F2FP.F16.E4M3.UNPACK_B R28, R28 ;  /* 0x0000001cff1c723e */ /* 0x000fe400020006ff */
[----:B------:R-:W-:Y:S01]  /*c2420*/  F2FP.F16.E4M3.UNPACK_B R29, R29 ;  /* 0x0000001dff1d723e */ /* 0x000fe200020006ff */
[----:B------:R-:W-:Y:S01]  /*c2430*/  STL [R1+0x842c], R24 ;  /* 0x00842c1801007387 */ /* 0x000fe20000100800 */
[----:B------:R-:W-:-:S02]  /*c2440*/  F2FP.F16.E4M3.UNPACK_B R30, R30 ;  /* 0x0000001eff1e723e */ /* 0x000fc400020006ff */
[----:B------:R-:W-:Y:S01]  /*c2450*/  F2FP.F16.E4M3.UNPACK_B R31, R31 ;  /* 0x0000001fff1f723e */ /* 0x000fe200020006ff */
[----:B------:R-:W-:Y:S01]  /*c2460*/  STL [R1+0x8428], R25 ;  /* 0x0084281901007387 */ /* 0x000fe20000100800 */
[----:B----4-:R-:W-:Y:S01]  /*c2470*/  IMAD.MOV.U32 R19, RZ, RZ, R58 ;  /* 0x000000ffff137224 */ /* 0x010fe200078e003a */
[----:B---3--:R-:W-:-:S15]  /*c2480*/  HMMA.16816.F32 R40, R4, R24, R40 ;  /* 0x000000180428723c */ /* 0x008fde0000001828 */
[----:B------:R-:W-:-:S08]  /*c2490*/  NOP ;  /* 0x0000000000007918 */ /* 0x000fd00000000000 */
[----:B------:R-:W-:Y:S04]  /*c24a0*/  STL.64 [R1+0x1ad0], R40 ;  /* 0x001ad02801007387 */ /* 0x000fe80000100a00 */
[----:B------:R-:W-:Y:S01]  /*c24b0*/  STL.64 [R1+0x1ad8], R42 ;  /* 0x001ad82a01007387 */ /* 0x000fe20000100a00 */
[C---:B--2---:R-:W-:Y:S06]  /*c24c0*/  HMMA.16816.F32 R32, R4.reuse, R26, R32 ;  /* 0x0000001a0420723c */ /* 0x044fec0000001820 */
[----:B------:R-:W-:-:S15]  /*c24d0*/  HMMA.16816.F32 R4, R4, R56, R20 ;  /* 0x000000380404723c */ /* 0x000fde0000001814 */
[----:B------:R-:W-:-:S02]  /*c24e0*/  NOP ;  /* 0x0000000000007918 */ /* 0x000fc40000000000 */
[----:B------:R0:W-:Y:S04]  /*c24f0*/  STL.64 [R1+0x1af0], R32 ;  /* 0x001af02001007387 */ /* 0x0001e80000100a00 */
[----:B------:R1:W-:Y:S04]  /*c2500*/  STL.64 [R1+0x1af8], R34 ;  /* 0x001af82201007387 */ /* 0x0003e80000100a00 */
[----:B------:R-:W-:Y:S04]  /*c2510*/  STL.64 [R1+0x1ae0], R4 ;  /* 0x001ae00401007387 */ /* 0x000fe80000100a00 */
[----:B------:R2:W-:Y:S04]  /*c2520*/  STL.64 [R1+0x1ae8], R6 ;  /* 0x001ae80601007387 */ /* 0x0005e80000100a00 */
[----:B0-----:R-:W3:Y:S04]  /*c2530*/  LDL.LU.64 R32, [R1+0xb30] ;  /* 0x000b300001207983 */ /* 0x001ee80000300a00 */
[----:B-1----:R-:W3:Y:S01]  /*c2540*/  LDL.LU.64 R34, [R1+0xb38] ;  /* 0x000b380001227983 */ /* 0x002ee20000300a00 */
[----:B--2---:R-:W-:Y:S01]  /*c2550*/  HMMA.16816.F32 R4, R28, R58, R8 ;  /* 0x0000003a1c04723c */ /* 0x004fe20000001808 */
[----:B------:R-:W-:-:S02]  /*c2560*/  IMAD.MOV.U32 R20, RZ, RZ, R56 ;  /* 0x000000ffff147224 */ /* 0x000fc400078e0038 */
[----:B------:R-:W-:-:S03]  /*c2570*/  IMAD.MOV.U32 R21, RZ, RZ, R57 ;  /* 0x000000ffff157224 */ /* 0x000fc600078e0039 */
[----:B------:R-:W-:-:S15]  /*c2580*/  IMAD.MOV.U32 R24, RZ, RZ, R59 ;  /* 0x000000ffff187224 */ /* 0x000fde00078e003b */
[----:B------:R-:W-:-:S02]  /*c2590*/  NOP ;  /* 0x0000000000007918 */ /* 0x000fc40000000000 */
[----:B------:R0:W-:Y:S04]  /*c25a0*/  STL.64 [R1+0x1b00], R4 ;  /* 0x001b000401007387 */ /* 0x0001e80000100a00 */
[----:B------:R1:W-:Y:S04]  /*c25b0*/  STL.64 [R1+0x1b08], R6 ;  /* 0x001b080601007387 */ /* 0x0003e80000100a00 */
[----:B0-----:R-:W2:Y:S04]  /*c25c0*/  LDL.LU.64 R4, [R1+0xaf0] ;  /* 0x000af00001047983 */ /* 0x001ea80000300a00 */
[----:B-1----:R-:W2:Y:S04]  /*c25d0*/  LDL.LU.64 R6, [R1+0xaf8] ;  /* 0x000af80001067983 */ /* 0x002ea80000300a00 */
[----:B------:R-:W4:Y:S04]  /*c25e0*/  LDL.LU.64 R8, [R1+0xa90] ;  /* 0x000a900001087983 */ /* 0x000f280000300a00 */
[----:B------:R-:W4:Y:S04]  /*c25f0*/  LDL.LU.64 R10, [R1+0xa98] ;  /* 0x000a9800010a7983 */ /* 0x000f280000300a00 */
[----:B------:R-:W4:Y:S04]  /*c2600*/  LDL.LU.64 R44, [R1+0xa60] ;  /* 0x000a6000012c7983 */ /* 0x000f280000300a00 */
[----:B------:R-:W4:Y:S04]  /*c2610*/  LDL.LU.64 R46, [R1+0xa68] ;  /* 0x000a6800012e7983 */ /* 0x000f280000300a00 */
[----:B------:R-:W4:Y:S04]  /*c2620*/  LDL.LU.64 R56, [R1+0xa20] ;  /* 0x000a200001387983 */ /* 0x000f280000300a00 */
[----:B------:R-:W4:Y:S01]  /*c2630*/  LDL.LU.64 R58, [R1+0xa28] ;  /* 0x000a2800013a7983 */ /* 0x000f220000300a00 */
[----:B------:R-:W-:-:S02]  /*c2640*/  IMAD.MOV.U32 R51, RZ, RZ, R0 ;  /* 0x000000ffff337224 */ /* 0x000fc400078e0000 */
[----:B------:R-:W-:Y:S01]  /*c2650*/  IMAD.MOV.U32 R23, RZ, RZ, R48 ;  /* 0x000000ffff177224 */ /* 0x000fe200078e0030 */
[----:B------:R-:W4:Y:S01]  /*c2660*/  LDL.LU.64 R52, [R1+0x9e0] ;  /* 0x0009e00001347983 */ /* 0x000f220000300a00 */
[----:B------:R-:W-:-:S03]  /*c2670*/  IMAD.MOV.U32 R0, RZ, RZ, R49 ;  /* 0x000000ffff007224 */ /* 0x000fc600078e0031 */
[----:B------:R-:W4:Y:S04]  /*c2680*/  LDL.LU.64 R54, [R1+0x9e8] ;  /* 0x0009e80001367983 */ /* 0x000f280000300a00 */
[----:B------:R-:W4:Y:S04]  /*c2690*/  LDL.LU.64 R40, [R1+0x990] ;  /* 0x0009900001287983 */ /* 0x000f280000300a00 */
[----:B------:R-:W4:Y:S01]  /*c26a0*/  LDL.LU.64 R42, [R1+0x998] ;  /* 0x00099800012a7983 */ /* 0x000f220000300a00 */
[----:B------:R-:W-:Y:S02]  /*c26b0*/  IMAD.MOV.U32 R25, RZ, RZ, R36 ;  /* 0x000000ffff197224 */ /* 0x000fe400078e0024 */
[----:B------:R-:W-:-:S02]  /*c26c0*/  IMAD.MOV.U32 R22, RZ, RZ, R37 ;  /* 0x000000ffff167224 */ /* 0x000fc400078e0025 */
[----:B------:R-:W-:Y:S01]  /*c26d0*/  IMAD.MOV.U32 R18, RZ, RZ, R38 ;  /* 0x000000ffff127224 */ /* 0x000fe200078e0026 */
[----:B---3--:R-:W-:-:S15]  /*c26e0*/  HMMA.16816.F32 R32, R28, R36, R32 ;  /* 0x000000241c20723c */ /* 0x008fde0000001820 */
[----:B------:R-:W-:-:S08]  /*c26f0*/  NOP ;  /* 0x0000000000007918 */ /* 0x000fd00000000000 */
[----:B------:R0:W-:Y:S01]  /*c2700*/  STL.64 [R1+0x1b10], R32 ;  /* 0x001b102001007387 */ /* 0x0001e20000100a00 */
[C---:B--2---:R-:W-:Y:S06]  /*c2710*/  HMMA.16816.F32 R4, R28.reuse, R38, R4 ;  /* 0x000000261c04723c */ /* 0x044fec0000001804 */
[C---:B----4-:R-:W-:Y:S06]  /*c2720*/  HMMA.16816.F32 R8, R28.reuse, R48, R8 ;  /* 0x000000301c08723c */ /* 0x050fec0000001808 */
[C---:B------:R-:W-:Y:S01]  /*c2730*/  HMMA.16816.F32 R48, R28.reuse, R50, R44 ;  /* 0x000000321c30723c */ /* 0x040fe2000000182c */
[----:B------:R1:W-:Y:S04]  /*c2740*/  STL.64 [R1+0x1b18], R34 ;  /* 0x001b182201007387 */ /* 0x0003e80000100a00 */
[----:B0-----:R-:W2:Y:S01]  /*c2750*/  LDL.LU.64 R32, [R1+0x980] ;  /* 0x0009800001207983 */ /* 0x001ea20000300a00 */
[----:B------:R-:W-:Y:S03]  /*c2760*/  HMMA.16816.F32 R56, R28, R60, R56 ;  /* 0x0000003c1c38723c */ /* 0x000fe60000001838 */
[----:B-1----:R-:W2:Y:S04]  /*c2770*/  LDL.LU.64 R34, [R1+0x988] ;  /* 0x0009880001227983 */ /* 0x002ea80000300a00 */
[----:B------:R-:W-:Y:S04]  /*c2780*/  STL.64 [R1+0x1b20], R4 ;  /* 0x001b200401007387 */ /* 0x000fe80000100a00 */
[----:B------:R0:W-:Y:S04]  /*c2790*/  STL.64 [R1+0x1b28], R6 ;  /* 0x001b280601007387 */ /* 0x0001e80000100a00 */
[----:B------:R-:W3:Y:S01]  /*c27a0*/  LDL.LU.64 R36, [R1+0x970] ;  /* 0x0009700001247983 */ /* 0x000ee20000300a00 */
[----:B0-----:R-:W-:-:S03]  /*c27b0*/  IMAD.MOV.U32 R7, RZ, RZ, R39 ;  /* 0x000000ffff077224 */ /* 0x001fc600078e0027 */
[----:B------:R-:W3:Y:S04]  /*c27c0*/  LDL.LU.64 R38, [R1+0x978] ;  /* 0x0009780001267983 */ /* 0x000ee80000300a00 */
[----:B------:R-:W-:Y:S04]  /*c27d0*/  STL.64 [R1+0x1b30], R8 ;  /* 0x001b300801007387 */ /* 0x000fe80000100a00 */
[----:B------:R0:W-:Y:S04]  /*c27e0*/  STL.64 [R1+0x1b38], R10 ;  /* 0x001b380a01007387 */ /* 0x0001e80000100a00 */
[----:B0-----:R-:W4:Y:S04]  /*c27f0*/  LDL.LU.64 R10, [R1+0x84b0] ;  /* 0x0084b000010a7983 */ /* 0x001f280000300a00 */
[----:B------:R-:W4:Y:S04]  /*c2800*/  LDL.LU.64 R8, [R1+0x84a8] ;  /* 0x0084a80001087983 */ /* 0x000f280000300a00 */
[----:B------:R-:W4:Y:S04]  /*c2810*/  LDL.LU.64 R46, [R1+0x84a0] ;  /* 0x0084a000012e7983 */ /* 0x000f280000300a00 */
[----:B------:R-:W4:Y:S04]  /*c2820*/  LDL.LU.64 R44, [R1+0x8498] ;  /* 0x00849800012c7983 */ /* 0x000f280000300a00 */
[----:B------:R-:W-:Y:S04]  /*c2830*/  STL.64 [R1+0x1b40], R48 ;  /* 0x001b403001007387 */ /* 0x000fe80000100a00 */
[----:B------:R0:W-:Y:S04]  /*c2840*/  STL.64 [R1+0x1b48], R50 ;  /* 0x001b483201007387 */ /* 0x0001e80000100a00 */
[----:B0-----:R-:W4:Y:S04]  /*c2850*/  LDL.LU.64 R50, [R1+0x8490] ;  /* 0x0084900001327983 */ /* 0x001f280000300a00 */
[----:B------:R-:W4:Y:S04]  /*c2860*/  LDL.LU.64 R48, [R1+0x8488] ;  /* 0x0084880001307983 */ /* 0x000f280000300a00 */
[----:B------:R-:W-:Y:S04]  /*c2870*/  STL.64 [R1+0x1b50], R56 ;  /* 0x001b503801007387 */ /* 0x000fe80000100a00 */
[----:B------:R0:W-:Y:S04]  /*c2880*/  STL.64 [R1+0x1b58], R58 ;  /* 0x001b583a01007387 */ /* 0x0001e80000100a00 */
[----:B0-----:R-:W2:Y:S04]  /*c2890*/  LDL.LU.64 R58, [R1+0x8480] ;  /* 0x00848000013a7983 */ /* 0x001ea80000300a00 */
[----:B------:R-:W3:Y:S01]  /*c28a0*/  LDL.LU.64 R56, [R1+0x8478] ;  /* 0x0084780001387983 */ /* 0x000ee20000300a00 */
[----:B--2---:R-:W-:-:S15]  /*c28b0*/  HMMA.16816.F32 R52, R28, R58, R52 ;  /* 0x0000003a1c34723c */ /* 0x004fde0000001834 */
        /* <DEDUP_REMOVED lines=13> */
[C---:B--2---:R-:W-:Y:S03]  /*c2990*/  HMMA.16816.F32 R40, R28.reuse, R54, R32 ;  /* 0x000000361c28723c */ /* 0x044fe60000001820 */
[----:B------:R-:W2:Y:S04]  /*c29a0*/  LDL.LU.64 R32, [R1+0x27b0] ;  /* 0x0027b00001207983 */ /* 0x000ea80000300a00 */
[----:B------:R-:W2:Y:S01]  /*c29b0*/  LDL.LU.64 R34, [R1+0x27b8] ;  /* 0x0027b80001227983 */ /* 0x000ea20000300a00 */
[----:B----4-:R-:W-:-:S15]  /*c29c0*/  HMMA.16816.F32 R36, R28, R52, R36 ;  /* 0x000000341c24723c */ /* 0x010fde0000001824 */
[----:B------:R0:W-:Y:S04]  /*c29d0*/  STL.64 [R1+0x1b80], R40 ;  /* 0x001b802801007387 */ /* 0x0001e80000100a00 */
[----:B------:R1:W-:Y:S04]  /*c29e0*/  STL.64 [R1+0x1b88], R42 ;  /* 0x001b882a01007387 */ /* 0x0003e80000100a00 */
[----:B0-----:R-:W4:Y:S04]  /*c29f0*/  LDL.LU.64 R40, [R1+0x27a0] ;  /* 0x0027a00001287983 */ /* 0x001f280000300a00 */
[----:B-1----:R-:W4:Y:S04]  /*c2a00*/  LDL.LU.64 R42, [R1+0x27a8] ;  /* 0x0027a800012a7983 */ /* 0x002f280000300a00 */
        /* <DEDUP_REMOVED lines=9> */
[C---:B--2---:R-:W-:Y:S06]  /*c2aa0*/  HMMA.16816.F32 R32, R28.reuse, R46, R32 ;  /* 0x0000002e1c20723c */ /* 0x044fec0000001820 */
[C---:B----4-:R-:W-:Y:S06]  /*c2ab0*/  HMMA.16816.F32 R40, R28.reuse, R44, R40 ;  /* 0x0000002c1c28723c */ /* 0x050fec0000001828 */
[----:B------:R-:W-:-:S15]  /*c2ac0*/  HMMA.16816.F32 R52, R28, R50, R52 ;  /* 0x000000321c34723c */ /* 0x000fde0000001834 */
[----:B------:R-:W-:-:S08]  /*c2ad0*/  NOP ;  /* 0x0000000000007918 */ /* 0x000fd00000000000 */
        /* <DEDUP_REMOVED lines=14> */
[----:B0-----:R-:W4:Y:S04]  /*c2bc0*/  LDL.LU.64 R34, [R1+0x8460] ;  /* 0x0084600001227983 */ /* 0x001f280000300a00 */
[----:B------:R-:W3:Y:S04]  /*c2bd0*/  LDL.LU.64 R32, [R1+0x8458] ;  /* 0x0084580001207983 */ /* 0x000ee80000300a00 */
[----:B------:R-:W-:Y:S04]  /*c2be0*/  STL.64 [R1+0x1bd0], R40 ;  /* 0x001bd02801007387 */ /* 0x000fe80000100a00 */
[----:B------:R0:W-:Y:S04]  /*c2bf0*/  STL.64 [R1+0x1bd8], R42 ;  /* 0x001bd82a01007387 */ /* 0x0001e80000100a00 */
[----:B0-----:R-:W2:Y:S04]  /*c2c00*/  LDL.LU.64 R42, [R1+0x8450] ;  /* 0x00845000012a7983 */ /* 0x001ea80000300a00 */
[----:B------:R-:W4:Y:S04]  /*c2c10*/  LDL.LU.64 R40, [R1+0x8448] ;  /* 0x0084480001287983 */ /* 0x000f280000300a00 */
[----:B------:R-:W-:Y:S04]  /*c2c20*/  STL.64 [R1+0x83c8], R46 ;  /* 0x0083c82e01007387 */ /* 0x000fe80000100a00 */
[----:B------:R0:W-:Y:S04]  /*c2c30*/  STL.64 [R1+0x83c0], R44 ;  /* 0x0083c02c01007387 */ /* 0x0001e80000100a00 */
[----:B0-----:R-:W4:Y:S04]  /*c2c40*/  LDL.LU.64 R44, [R1+0x2780] ;  /* 0x00278000012c7983 */ /* 0x001f280000300a00 */
[----:B------:R-:W4:Y:S01]  /*c2c50*/  LDL.LU.64 R46, [R1+0x2788] ;  /* 0x00278800012e7983 */ /* 0x000f220000300a00 */
[C---:B--2---:R-:W-:Y:S06]  /*c2c60*/  HMMA.16816.F32 R36, R28.reuse, R42, R36 ;  /* 0x0000002a1c24723c */ /* 0x044fec0000001824 */
[----:B----4-:R-:W-:-:S15]  /*c2c70*/  HMMA.16816.F32 R44, R28, R40, R44 ;  /* 0x000000281c2c723c */ /* 0x010fde000000182c */
[----:B------:R-:W-:-:S02]  /*c2c80*/  NOP ;  /* 0x0000000000007918 */ /* 0x000fc40000000000 */
[----:B------:R-:W-:Y:S04]  /*c2c90*/  STL.64 [R1+0x1be0], R36 ;  /* 0x001be02401007387 */ /* 0x000fe80000100a00 */
[----:B------:R0:W-:Y:S04]  /*c2ca0*/  STL.64 [R1+0x1be8], R38 ;  /* 0x001be82601007387 */ /* 0x0001e80000100a00 */
[----:B0-----:R-:W2:Y:S04]  /*c2cb0*/  LDL.LU.64 R38, [R1+0x8440] ;  /* 0x0084400001267983 */ /* 0x001ea80000300a00 */
[----:B------:R-:W4:Y:S04]  /*c2cc0*/  LDL.LU.64 R36, [R1+0x8438] ;  /* 0x0084380001247983 */ /* 0x000f280000300a00 */
[----:B------:R0:W-:Y:S04]  /*c2cd0*/  STL.64 [R1+0x1bf0], R44 ;  /* 0x001bf02c01007387 */ /* 0x0001e80000100a00 */
[----:B------:R1:W-:Y:S04]  /*c2ce0*/  STL.64 [R1+0x1bf8], R46 ;  /* 0x001bf82e01007387 */ /* 0x0003e80000100a00 */
[----:B0-----:R-:W3:Y:S04]  /*c2cf0*/  LDL.LU.64 R44, [R1+0x2b10] ;  /* 0x002b1000012c7983 */ /* 0x001ee80000300a00 */
[----:B-1----:R-:W3:Y:S04]  /*c2d00*/  LDL.LU.64 R46, [R1+0x2b18] ;  /* 0x002b1800012e7983 */ /* 0x002ee80000300a00 */
[----:B------:R-:W-:Y:S04]  /*c2d10*/  STL.64 [R1+0x8408], R42 ;  /* 0x0084082a01007387 */ /* 0x000fe80000100a00 */
[----:B------:R0:W-:Y:S04]  /*c2d20*/  STL.64 [R1+0x8400], R40 ;  /* 0x0084002801007387 */ /* 0x0001e80000100a00 */
[----:B0-----:R-:W2:Y:S04]  /*c2d30*/  LDL.LU.64 R40, [R1+0x2770] ;  /* 0x0027700001287983 */ /* 0x001ea80000300a00 */
[----:B------:R-:W2:Y:S01]  /*c2d40*/  LDL.LU.64 R42, [R1+0x2778] ;  /* 0x00277800012a7983 */ /* 0x000ea20000300a00 */
[C---:B------:R-:W-:Y:S06]  /*c2d50*/  HMMA.16816.F32 R48, R28.reuse, R34, R48 ;  /* 0x000000221c30723c */ /* 0x040fec0000001830 */
[----:B--2---:R-:W-:-:S15]  /*c2d60*/  HMMA.16816.F32 R40, R28, R38, R40 ;  /* 0x000000261c28723c */ /* 0x004fde0000001828 */
[----:B------:R-:W-:-:S08]  /*c2d70*/  NOP ;  /* 0x0000000000007918 */ /* 0x000fd00000000000 */
[----:B------:R-:W-:Y:S04]  /*c2d80*/  STL.64 [R1+0x1c00], R40 ;  /* 0x001c002801007387 */ /* 0x000fe80000100a00 */
[----:B------:R4:W-:Y:S02]  /*c2d90*/  STL.64 [R1+0x1c08], R42 ;  /* 0x001c082a01007387 */ /* 0x0009e40000100a00 */
[----:B----4-:R-:W-:Y:S02]  /*c2da0*/  HMMA.16816.F32 R40, R28, R36, R52 ;  /* 0x000000241c28723c */ /* 0x010fe40000001834 */
[----:B------:R-:W2:Y:S04]  /*c2db0*/  LDL.LU.64 R52, [R1+0x28f0] ;  /* 0x0028f00001347983 */ /* 0x000ea80000300a00 */
[----:B------:R-:W2:-:S15]  /*c2dc0*/  LDL.LU.64 R54, [R1+0x28f8] ;  /* 0x0028f80001367983 */ /* 0x000e9e0000300a00 */
[----:B------:R-:W-:-:S02]  /*c2dd0*/  NOP ;  /* 0x0000000000007918 */ /* 0x000fc40000000000 */
[----:B------:R-:W-:Y:S04]  /*c2de0*/  STL.64 [R1+0x1c10], R40 ;  /* 0x001c102801007387 */ /* 0x000fe80000100a00 */
[----:B------:R3:W-:Y:S02]  /*c2df0*/  STL.64 [R1+0x1c18], R42 ;  /* 0x001c182a01007387 */ /* 0x0007e40000100a00 */
[C---:B---3--:R-:W-:Y:S02]  /*c2e00*/  HMMA.16816.F32 R40, R28.reuse, R32, R56 ;  /* 0x000000201c28723c */ /* 0x048fe40000001838 */
[----:B------:R0:W-:Y:S04]  /*c2e10*/  STL.64 [R1+0x1c20], R48 ;  /* 0x001c203001007387 */ /* 0x0001e80000100a00 */
[----:B------:R1:W-:Y:S04]  /*c2e20*/  STL.64 [R1+0x1c28], R50 ;  /* 0x001c283201007387 */ /* 0x0003e80000100a00 */
[----:B0-----:R-:W3:Y:S04]  /*c2e30*/  LDL.LU.64 R48, [R1+0x28e0] ;  /* 0x0028e00001307983 */ /* 0x001ee80000300a00 */
[----:B-1----:R-:W3:Y:S09]  /*c2e40*/  LDL.LU.64 R50, [R1+0x28e8] ;  /* 0x0028e80001327983 */ /* 0x002ef20000300a00 */
[----:B------:R0:W-:Y:S04]  /*c2e50*/  STL.64 [R1+0x1c30], R40 ;  /* 0x001c302801007387 */ /* 0x0001e80000100a00 */
[----:B------:R1:W-:Y:S04]  /*c2e60*/  STL.64 [R1+0x1c38], R42 ;  /* 0x001c382a01007387 */ /* 0x0003e80000100a00 */
[----:B0-----:R-:W4:Y:S04]  /*c2e70*/  LDL.LU.64 R40, [R1+0x28d0] ;  /* 0x0028d00001287983 */ /* 0x001f280000300a00 */
[----:B-1----:R-:W4:Y:S04]  /*c2e80*/  LDL.LU.64 R42, [R1+0x28d8] ;  /* 0x0028d800012a7983 */ /* 0x002f280000300a00 */
[----:B------:R-:W-:Y:S04]  /*c2e90*/  STL.64 [R1+0x83a8], R34 ;  /* 0x0083a82201007387 */ /* 0x000fe80000100a00 */
[----:B------:R0:W-:Y:S04]  /*c2ea0*/  STL.64 [R1+0x83a0], R32 ;  /* 0x0083a02001007387 */ /* 0x0001e80000100a00 */
[----:B0-----:R-:W2:Y:S04]  /*c2eb0*/  LDL.LU.64 R32, [R1+0x2900] ;  /* 0x0029000001207983 */ /* 0x001ea80000300a00 */
[----:B------:R-:W2:Y:S01]  /*c2ec0*/  LDL.LU.64 R34, [R1+0x2908] ;  /* 0x0029080001227983 */ /* 0x000ea20000300a00 */
[----:B------:R-:W-:Y:S03]  /*c2ed0*/  HMMA.16816.F32 R56, R28, R2, R44 ;  /* 0x000000021c38723c */ /* 0x000fe6000000182c */
[----:B------:R-:W4:Y:S04]  /*c2ee0*/  LDL.LU.64 R44, [R1+0x28c0] ;  /* 0x0028c000012c7983 */ /* 0x000f280000300a00 */
[----:B------:R-:W4:-:S15]  /*c2ef0*/  LDL.LU.64 R46, [R1+0x28c8] ;  /* 0x0028c800012e7983 */ /* 0x000f1e0000300a00 */
[----:B------:R-:W-:-:S01]  /*c2f00*/  NOP ;  /* 0x0000000000007918 */ /* 0x000fc20000000000 */
[----:B------:R0:W-:Y:S04]  /*c2f10*/  STL.64 [R1+0x1c40], R56 ;  /* 0x001c403801007387 */ /* 0x0001e80000100a00 */
[----:B------:R1:W-:Y:S04]  /*c2f20*/  STL.64 [R1+0x1c48], R58 ;  /* 0x001c483a01007387 */ /* 0x0003e80000100a00 */
[----:B0-----:R-:W4:Y:S04]  /*c2f30*/  LDL.LU R57, [R1+0x32c4] ;  /* 0x0032c40001397983 */ /* 0x001f280000300800 */
[----:B------:R-:W4:Y:S04]  /*c2f40*/  LDL.LU R4, [R1+0x32c0] ;  /* 0x0032c00001047983 */ /* 0x000f280000300800 */
[----:B-1----:R-:W4:Y:S04]  /*c2f50*/  LDL.LU R58, [R1+0x32cc] ;  /* 0x0032cc00013a7983 */ /* 0x002f280000300800 */
[----:B------:R-:W4:Y:S01]  /*c2f60*/  LDL.LU R5, [R1+0x32c8] ;  /* 0x0032c80001057983 */ /* 0x000f220000300800 */
[----:B--2---:R-:W-:-:S15]  /*c2f70*/  HMMA.16816.F32 R32, R28, R8, R32 ;  /* 0x000000081c20723c */ /* 0x004fde0000001820 */
[----:B------:R-:W-:-:S08]  /*c2f80*/  NOP ;  /* 0x0000000000007918 */ /* 0x000fd00000000000 */
[----:B------:R-:W-:Y:S04]  /*c2f90*/  STL.64 [R1+0x1c50], R32 ;  /* 0x001c502001007387 */ /* 0x000fe80000100a00 */
[----:B------:R0:W-:Y:S04]  /*c2fa0*/  STL.64 [R1+0x1c58], R34 ;  /* 0x001c582201007387 */ /* 0x0001e80000100a00 */
[----:B------:R-:W2:Y:S04]  /*c2fb0*/  LDL.LU R59, [R1+0x32d4] ;  /* 0x0032d400013b7983 */ /* 0x000ea80000300800 */
[----:B------:R-:W2:Y:S01]  /*c2fc0*/  LDL.LU R6, [R1+0x32d0] ;  /* 0x0032d00001067983 */ /* 0x000ea20000300800 */
[----:B0-----:R-:W-:-:S15]  /*c2fd0*/  HMMA.16816.F32 R32, R28, R10, R52 ;  /* 0x0000000a1c20723c */ /* 0x001fde0000001834 */
[----:B------:R-:W-:-:S08]  /*c2fe0*/  NOP ;  /* 0x0000000000007918 */ /* 0x000fd00000000000 */
[----:B------:R-:W-:Y:S04]  /*c2ff0*/  STL.64 [R1+0x1c60], R32 ;  /* 0x001c602001007387 */ /* 0x000fe80000100a00 */
[----:B------:R3:W-:Y:S04]  /*c3000*/  STL.64 [R1+0x1c68], R34 ;  /* 0x001c682201007387 */ /* 0x0007e80000100a00 */
[----:B------:R-:W-:Y:S04]  /*c3010*/  STL.64 [R1+0x8378], R10 ;  /* 0x0083780a01007387 */ /* 0x000fe80000100a00 */
[----:B------:R4:W-:Y:S01]  /*c3020*/  STL.64 [R1+0x8370], R8 ;  /* 0x0083700801007387 */ /* 0x0009e20000100a00 */
[C---:B---3--:R-:W-:Y:S06]  /*c3030*/  HMMA.16816.F32 R32, R28.reuse, R12, R48 ;  /* 0x0000000c1c20723c */ /* 0x048fec0000001830 */
[----:B----4-:R-:W-:Y:S01]  /*c3040*/  HMMA.16816.F32 R8, R28, R14, R40 ;  /* 0x0000000e1c08723c */ /* 0x010fe20000001828 */
[----:B------:R-:W3:Y:S01]  /*c3050*/  LDL.LU.64 R40, [R1+0x28b0] ;  /* 0x0028b00001287983 */ /* 0x000ee20000300a00 */
[----:B------:R-:W-:-:S15]  /*c3060*/  IMAD.MOV.U32 R54, RZ, RZ, R18 ;  /* 0x000000ffff367224 */ /* 0x000fde00078e0012 */
[----:B------:R0:W-:Y:S04]  /*c3070*/  STL.64 [R1+0x1c70], R32 ;  /* 0x001c702001007387 */ /* 0x0001e80000100a00 */
[----:B------:R1:W-:Y:S04]  /*c3080*/  STL.64 [R1+0x1c78], R34 ;  /* 0x001c782201007387 */ /* 0x0003e80000100a00 */
[----:B------:R-:W3:Y:S04]  /*c3090*/  LDL.LU.64 R42, [R1+0x28b8] ;  /* 0x0028b800012a7983 */ /* 0x000ee80000300a00 */
[----:B------:R4:W-:Y:S04]  /*c30a0*/  STL.64 [R1+0x1c80], R8 ;  /* 0x001c800801007387 */ /* 0x0009e80000100a00 */
[----:B------:R4:W-:Y:S04]  /*c30b0*/  STL.64 [R1+0x1c88], R10 ;  /* 0x001c880a01007387 */ /* 0x0009e80000100a00 */
[----:B------:R-:W3:Y:S04]  /*c30c0*/  LDL.LU R18, [R1+0x8434] ;  /* 0x0084340001127983 */ /* 0x000ee80000300800 */
[----:B0-----:R-:W3:Y:S04]  /*c30d0*/  LDL.LU.64 R32, [R1+0x28a0] ;  /* 0x0028a00001207983 */ /* 0x001ee80000300a00 */
[----:B-1----:R-:W3:Y:S04]  /*c30e0*/  LDL.LU.64 R34, [R1+0x28a8] ;  /* 0x0028a80001227983 */ /* 0x002ee80000300a00 */
[----:B------:R-:W-:Y:S04]  /*c30f0*/  STL.64 [R1+0x8388], R14 ;  /* 0x0083880e01007387 */ /* 0x000fe80000100a00 */
[----:B------:R0:W-:Y:S01]  /*c3100*/  STL.64 [R1+0x8380], R12 ;  /* 0x0083800c01007387 */ /* 0x0001e20000100a00 */
[----:B------:R-:W-:-:S03]  /*c3110*/  IMAD.MOV.U32 R55, RZ, RZ, R7 ;  /* 0x000000ffff377224 */ /* 0x000fc600078e0007 */
[----:B----4-:R-:W4:Y:S01]  /*c3120*/  LDL.LU.64 R8, [R1+0x2b70] ;  /* 0x002b700001087983 */ /* 0x010f220000300a00 */
[----:B------:R-:W-:-:S03]  /*c3130*/  IMAD.MOV.U32 R50, RZ, RZ, R19 ;  /* 0x000000ffff327224 */ /* 0x000fc600078e0013 */
[----:B------:R-:W4:Y:S01]  /*c3140*/  LDL.LU.64 R10, [R1+0x2b78] ;  /* 0x002b7800010a7983 */ /* 0x000f220000300a00 */
[----:B0-----:R-:W-:-:S15]  /*c3150*/  HMMA.16816.F32 R12, R28, R16, R44 ;  /* 0x000000101c0c723c */ /* 0x001fde000000182c */
[----:B------:R-:W-:-:S08]  /*c3160*/  NOP ;  /* 0x0000000000007918 */ /* 0x000fd00000000000 */
[----:B------:R-:W-:Y:S04]  /*c3170*/  STL.64 [R1+0x1c90], R12 ;  /* 0x001c900c01007387 */ /* 0x000fe80000100a00 */
[----:B------:R3:W-:Y:S04]  /*c3180*/  STL.64 [R1+0x1c98], R14 ;  /* 0x001c980e01007387 */ /* 0x0007e80000100a00 */
[----:B------:R-:W4:Y:S04]  /*c3190*/  LDL.LU R7, [R1+0x32dc] ;  /* 0x0032dc0001077983 */ /* 0x000f280000300800 */
[----:B------:R-:W3:Y:S01]  /*c31a0*/  LDL.LU R19, [R1+0x8430] ;  /* 0x0084300001137983 */ /* 0x000ee20000300800 */
[----:B------:R-:W-:-:S02]  /*c31b0*/  IMAD.MOV.U32 R51, RZ, RZ, R24 ;  /* 0x000000ffff337224 */ /* 0x000fc400078e0018 */
[----:B------:R-:W-:Y:S01]  /*c31c0*/  IMAD.MOV.U32 R52, RZ, RZ, R25 ;  /* 0x000000ffff347224 */ /* 0x000fe200078e0019 */
[----:B------:R-:W4:Y:S01]  /*c31d0*/  LDL.LU R24, [R1+0x842c] ;  /* 0x00842c0001187983 */ /* 0x000f220000300800 */
[----:B------:R-:W-:Y:S02]  /*c31e0*/  IMAD.MOV.U32 R53, RZ, RZ, R22 ;  /* 0x000000ffff357224 */ /* 0x000fe400078e0016 */
[----:B------:R-:W-:Y:S01]  /*c31f0*/  IMAD.MOV.U32 R48, RZ, RZ, R20 ;  /* 0x000000ffff307224 */ /* 0x000fe200078e0014 */
[----:B------:R-:W4:Y:S01]  /*c3200*/  LDL.LU R25, [R1+0x8428] ;  /* 0x0084280001197983 */ /* 0x000f220000300800 */
[----:B------:R-:W-:-:S03]  /*c3210*/  IMAD.MOV.U32 R49, RZ, RZ, R21 ;  /* 0x000000ffff317224 */ /* 0x000fc600078e0015 */
[----:B------:R-:W4:Y:S04]  /*c3220*/  LDL.LU R22, [R1+0x8424] ;  /* 0x0084240001167983 */ /* 0x000f280000300800 */
[----:B------:R-:W4:Y:S01]  /*c3230*/  LDL.LU R20, [R1+0x8420] ;  /* 0x0084200001147983 */ /* 0x000f220000300800 */
[----:B------:R-:W-:-:S03]  /*c3240*/  IMAD.MOV.U32 R44, RZ, RZ, R23 ;  /* 0x000000ffff2c7224 */ /* 0x000fc600078e0017 */
[----:B------:R-:W4:Y:S04]  /*c3250*/  LDL.LU R21, [R1+0x841c] ;  /* 0x00841c0001157983 */ /* 0x000f280000300800 */
[----:B------:R-:W4:Y:S01]  /*c3260*/  LDL.LU R23, [R1+0x8418] ;  /* 0x0084180001177983 */ /* 0x000f220000300800 */
[----:B------:R-:W-:Y:S02]  /*c3270*/  IMAD.MOV.U32 R45, RZ, RZ, R0 ;  /* 0x000000ffff2d7224 */ /* 0x000fe400078e0000 */
[----:B------:R-:W-:Y:S02]  /*c3280*/  IMAD R4, R4, 0x100, R57 ;  /* 0x0000010004047824 */ /* 0x000fe400078e0239 */
[----:B------:R-:W-:Y:S02]  /*c3290*/  IMAD R5, R5, 0x100, R58 ;  /* 0x0000010005057824 */ /* 0x000fe400078e023a */
[----:B--2---:R-:W-:Y:S01]  /*c32a0*/  IMAD R6, R6, 0x100, R59 ;  /* 0x0000010006067824 */ /* 0x004fe200078e023b */
[----:B---3--:R-:W-:-:S15]  /*c32b0*/  HMMA.16816.F32 R12, R28, R18, R40 ;  /* 0x000000121c0c723c */ /* 0x008fde0000001828 */
[----:B------:R-:W-:-:S08]  /*c32c0*/  NOP ;  /* 0x0000000000007918 */ /* 0x000fd00000000000 */
[----:B------:R-:W-:Y:S04]  /*c32d0*/  STL.64 [R1+0x1ca0], R12 ;  /* 0x001ca00c01007387 */ /* 0x000fe80000100a00 */
[----:B------:R0:W-:Y:S01]  /*c32e0*/  STL.64 [R1+0x1ca8], R14 ;  /* 0x001ca80e01007387 */ /* 0x0001e20000100a00 */
[C---:B----4-:R-:W-:Y:S03]  /*c32f0*/  HMMA.16816.F32 R8, R28.reuse, R22, R8 ;  /* 0x000000161c08723c */ /* 0x050fe60000001808 */
[----:B------:R-:W2:Y:S04]  /*c3300*/  LDL.LU R0, [R1+0x8414] ;  /* 0x0084140001007983 */ /* 0x000ea80000300800 */
[----:B------:R-:W3:Y:S01]  /*c3310*/  LDL.64 R46, [R1] ;  /* 0x00000000012e7983 */ /* 0x000ee20000100a00 */
[----:B0-----:R-:W-:Y:S03]  /*c3320*/  HMMA.16816.F32 R12, R28, R20, R32 ;  /* 0x000000141c0c723c */ /* 0x001fe60000001820 */
[----:B------:R-:W-:Y:S04]  /*c3330*/  STL.64 [R1+0x8398], R18 ;  /* 0x0083981201007387 */ /* 0x000fe80000100a00 */
[----:B------:R0:W-:-:S15]  /*c3340*/  STL.64 [R1+0x8390], R16 ;  /* 0x0083901001007387 */ /* 0x0001de0000100a00 */
[----:B------:R-:W-:-:S01]  /*c3350*/  NOP ;  /* 0x0000000000007918 */ /* 0x000fc20000000000 */
[----:B------:R1:W-:Y:S04]  /*c3360*/  STL.64 [R1+0x1cb0], R12 ;  /* 0x001cb00c01007387 */ /* 0x0003e80000100a00 */
[----:B------:R4:W-:Y:S04]  /*c3370*/  STL.64 [R1+0x1cb8], R14 ;  /* 0x001cb80e01007387 */ /* 0x0009e80000100a00 */
[----:B0-----:R-:W3:Y:S04]  /*c3380*/  LDL.LU.64 R16, [R1+0x2ba0] ;  /* 0x002ba00001107983 */ /* 0x001ee80000300a00 */
[----:B------:R-:W3:Y:S04]  /*c3390*/  LDL.LU.64 R18, [R1+0x2ba8] ;  /* 0x002ba80001127983 */ /* 0x000ee80000300a00 */
[----:B------:R-:W-:Y:S04]  /*c33a0*/  STL.64 [R1+0x1cc0], R8 ;  /* 0x001cc00801007387 */ /* 0x000fe80000100a00 */
[----:B------:R-:W-:Y:S04]  /*c33b0*/  STL.64 [R1+0x1cc8], R10 ;  /* 0x001cc80a01007387 */ /* 0x000fe80000100a00 */
[----:B------:R-:W-:Y:S04]  /*c33c0*/  STL.64 [R1+0x83b8], R22 ;  /* 0x0083b81601007387 */ /* 0x000fe80000100a00 */
[----:B------:R0:W-:Y:S04]  /*c33d0*/  STL.64 [R1+0x83b0], R20 ;  /* 0x0083b01401007387 */ /* 0x0001e80000100a00 */
[----:B------:R-:W3:Y:S04]  /*c33e0*/  LDL.LU.64 R40, [R1+0x2b90] ;  /* 0x002b900001287983 */ /* 0x000ee80000300a00 */
[----:B------:R-:W3:Y:S04]  /*c33f0*/  LDL.LU.64 R42, [R1+0x2b98] ;  /* 0x002b9800012a7983 */ /* 0x000ee80000300a00 */
[----:B------:R-:W3:Y:S04]  /*c3400*/  LDL.LU.64 R56, [R1+0x2b60] ;  /* 0x002b600001387983 */ /* 0x000ee80000300a00 */
[----:B------:R-:W3:Y:S04]  /*c3410*/  LDL.LU.64 R58, [R1+0x2b68] ;  /* 0x002b6800013a7983 */ /* 0x000ee80000300a00 */
[----:B-1----:R-:W3:Y:S04]  /*c3420*/  LDL.LU.64 R12, [R1+0x2b50] ;  /* 0x002b5000010c7983 */ /* 0x002ee80000300a00 */
[----:B----4-:R-:W4:Y:S04]  /*c3430*/  LDL.LU.64 R14, [R1+0x2b58] ;  /* 0x002b5800010e7983 */ /* 0x010f280000300a00 */
[----:B0-----:R-:W4:Y:S04]  /*c3440*/  LDL.LU.64 R20, [R1+0x2b40] ;  /* 0x002b400001147983 */ /* 0x001f280000300a00 */
[----:B------:R-:W4:Y:S04]  /*c3450*/  LDL.LU.64 R22, [R1+0x2b48] ;  /* 0x002b480001167983 */ /* 0x000f280000300a00 */
[----:B------:R-:W4:Y:S04]  /*c3460*/  LDL.LU.64 R8, [R1+0x2b30] ;  /* 0x002b300001087983 */ /* 0x000f280000300a00 */
[----:B------:R-:W4:Y:S01]  /*c3470*/  LDL.LU.64 R10, [R1+0x2b38] ;  /* 0x002b3800010a7983 */ /* 0x000f220000300a00 */
[----:B------:R-:W-:-:S02]  /*c3480*/  F2FP.F16.E4M3.UNPACK_B R4, R4 ;  /* 0x00000004ff04723e */ /* 0x000fc400020006ff */
[----:B------:R-:W-:Y:S02]  /*c3490*/  F2FP.F16.E4M3.UNPACK_B R5, R5 ;  /* 0x00000005ff05723e */ /* 0x000fe400020006ff */
[----:B------:R-:W-:Y:S01]  /*c34a0*/  F2FP.F16.E4M3.UNPACK_B R6, R6 ;  /* 0x00000006ff06723e */ /* 0x000fe200020006ff */
[----:B--2---:R-:W-:Y:S02]  /*c34b0*/  IMAD R7, R0, 0x100, R7 ;  /* 0x0000010000077824 */ /* 0x004fe400078e0207 */
[----:B------:R-:W2:Y:S04]  /*c34c0*/  LDL.LU R0, [R1+0x8410] ;  /* 0x0084100001007983 */ /* 0x000ea80000300800 */
[----:B------:R-:W2:Y:S04]  /*c34d0*/  LDL.LU.64 R32, [R1+0x2b20] ;  /* 0x002b200001207983 */ /* 0x000ea80000300a00 */
[----:B------:R-:W2:Y:S01]  /*c34e0*/  LDL.LU.64 R34, [R1+0x2b28] ;  /* 0x002b280001227983 */ /* 0x000ea20000300a00 */
[----:B------:R-:W-:Y:S01]  /*c34f0*/  F2FP.F16.E4M3.UNPACK_B R7, R7 ;  /* 0x00000007ff07723e */ /* 0x000fe200020006ff */
[C---:B---3--:R-:W-:Y:S06]  /*c3500*/  HMMA.16816.F32 R16, R28.reuse, R24, R16 ;  /* 0x000000181c10723c */ /* 0x048fec0000001810 */
[C---:B------:R-:W-:Y:S06]  /*c3510*/  HMMA.16816.F32 R40, R28.reuse, R26, R40 ;  /* 0x0000001a1c28723c */ /* 0x040fec0000001828 */
[----:B------:R-:W-:Y:S11]  /*c3520*/  HMMA.16816.F32 R28, R28, R48, R56 ;  /* 0x000000301c1c723c */ /* 0x000ff60000001838 */
[----:B------:R0:W-:Y:S04]  /*c3530*/  STL.64 [R1+0x1cd0], R16 ;  /* 0x001cd01001007387 */ /* 0x0001e80000100a00 */
[----:B------:R1:W-:Y:S04]  /*c3540*/  STL.64 [R1+0x1cd8], R18 ;  /* 0x001cd81201007387 */ /* 0x0003e80000100a00 */
[----:B0-----:R-:W3:Y:S04]  /*c3550*/  LDL.LU.64 R16, [R1+0x2b80] ;  /* 0x002b800001107983 */ /* 0x001ee80000300a00 */
[----:B-1----:R-:W3:Y:S04]  /*c3560*/  LDL.LU.64 R18, [R1+0x2b88] ;  /* 0x002b880001127983 */ /* 0x002ee80000300a00 */
[----:B------:R-:W-:Y:S04]  /*c3570*/  STL.64 [R1+0x1cf0], R40 ;  /* 0x001cf02801007387 */ /* 0x000fe80000100a00 */
[----:B------:R0:W-:Y:S01]  /*c3580*/  STL.64 [R1+0x1cf8], R42 ;  /* 0x001cf82a01007387 */ /* 0x0001e20000100a00 */
[C---:B----4-:R-:W-:Y:S03]  /*c3590*/  HMMA.16816.F32 R20, R4.reuse, R52, R20 ;  /* 0x000000340414723c */ /* 0x050fe60000001814 */
[----:B0-----:R-:W4:Y:S04]  /*c35a0*/  LDL.LU.64 R42, [R1+0x8408] ;  /* 0x00840800012a7983 */ /* 0x001f280000300a00 */
[----:B------:R-:W4:Y:S04]  /*c35b0*/  LDL.LU.64 R40, [R1+0x8400] ;  /* 0x0084000001287983 */ /* 0x000f280000300a00 */
[----:B------:R-:W4:Y:S04]  /*c35c0*/  LDL.LU.64 R58, [R1+0x83f8] ;  /* 0x0083f800013a7983 */ /* 0x000f280000300a00 */
[----:B------:R-:W4:Y:S04]  /*c35d0*/  LDL.LU.64 R56, [R1+0x83f0] ;  /* 0x0083f00001387983 */ /* 0x000f280000300a00 */
[----:B------:R-:W-:Y:S04]  /*c35e0*/  STL.64 [R1+0x1ce0], R28 ;  /* 0x001ce01c01007387 */ /* 0x000fe80000100a00 */
[----:B------:R0:W-:Y:S01]  /*c35f0*/  STL.64 [R1+0x1ce8], R30 ;  /* 0x001ce81e01007387 */ /* 0x0001e20000100a00 */
[C---:B------:R-:W-:Y:S06]  /*c3600*/  HMMA.16816.F32 R8, R4.reuse, R54, R8 ;  /* 0x000000360408723c */ /* 0x040fec0000001808 */
[----:B0-----:R-:W-:Y:S01]  /*c3610*/  HMMA.16816.F32 R28, R4, R50, R12 ;  /* 0x00000032041c723c */ /* 0x001fe2000000180c */
[----:B------:R-:W4:Y:S04]  /*c3620*/  LDL.LU.64 R12, [R1+0x2c10] ;  /* 0x002c1000010c7983 */ /* 0x000f280000300a00 */
[----:B------:R-:W4:-:S15]  /*c3630*/  LDL.LU.64 R14, [R1+0x2c18] ;  /* 0x002c1800010e7983 */ /* 0x000f1e0000300a00 */
[----:B------:R-:W-:-:S03]  /*c3640*/  NOP ;  /* 0x0000000000007918 */ /* 0x000fc60000000000 */
[----:B------:R-:W-:Y:S04]  /*c3650*/  STL.64 [R1+0x1d00], R28 ;  /* 0x001d001c01007387 */ /* 0x000fe80000100a00 */
[----:B------:R-:W-:Y:S04]  /*c3660*/  STL.64 [R1+0x1d08], R30 ;  /* 0x001d081e01007387 */ /* 0x000fe80000100a00 */
[----:B------:R-:W4:Y:S04]  /*c3670*/  LDL.LU.64 R48, [R1+0x2c00] ;  /* 0x002c000001307983 */ /* 0x000f280000300a00 */
[----:B------:R0:W-:Y:S04]  /*c3680*/  STL.64 [R1+0x1d10], R20 ;  /* 0x001d101401007387 */ /* 0x0001e80000100a00 */
[----:B------:R1:W-:Y:S04]  /*c3690*/  STL.64 [R1+0x1d18], R22 ;  /* 0x001d181601007387 */ /* 0x0003e80000100a00 */
[----:B------:R-:W4:Y:S04]  /*c36a0*/  LDL.LU.64 R50, [R1+0x2c08] ;  /* 0x002c080001327983 */ /* 0x000f280000300a00 */
[----:B------:R1:W-:Y:S04]  /*c36b0*/  STL.64 [R1+0x1d20], R8 ;  /* 0x001d200801007387 */ /* 0x0003e80000100a00 */
[----:B------:R1:W-:Y:S04]  /*c36c0*/  STL.64 [R1+0x1d28], R10 ;  /* 0x001d280a01007387 */ /* 0x0003e80000100a00 */
[----:B------:R-:W4:Y:S04]  /*c36d0*/  LDL.LU.64 R52, [R1+0x2bf0] ;  /* 0x002bf00001347983 */ /* 0x000f280000300a00 */
[----:B------:R-:W4:Y:S04]  /*c36e0*/  LDL.LU.64 R54, [R1+0x2bf8] ;  /* 0x002bf80001367983 */ /* 0x000f280000300a00 */
[----:B0-----:R-:W4:Y:S04]  /*c36f0*/  LDL.LU.64 R20, [R1+0x2be0] ;  /* 0x002be00001147983 */ /* 0x001f280000300a00 */
[----:B-1----:R-:W4:Y:S04]  /*c3700*/  LDL.LU.64 R22, [R1+0x2be8] ;  /* 0x002be80001167983 */ /* 0x002f280000300a00 */
[----:B------:R-:W4:Y:S04]  /*c3710*/  LDL.LU.64 R8, [R1+0x2bd0] ;  /* 0x002bd00001087983 */ /* 0x000f280000300a00 */
[----:B------:R-:W4:Y:S01]  /*c3720*/  LDL.LU.64 R10, [R1+0x2bd8] ;  /* 0x002bd800010a7983 */ /* 0x000f220000300a00 */
[----:B------:R-:W-:-:S02]  /*c3730*/  IMAD.MOV.U32 R29, RZ, RZ, R46 ;  /* 0x000000ffff1d7224 */ /* 0x000fc400078e002e */
[----:B------:R-:W-:Y:S01]  /*c3740*/  IMAD.MOV.U32 R28, RZ, RZ, R47 ;  /* 0x000000ffff1c7224 */ /* 0x000fe200078e002f */
[----:B--2---:R-:W-:-:S15]  /*c3750*/  HMMA.16816.F32 R32, R4, R44, R32 ;  /* 0x0000002c0420723c */ /* 0x004fde0000001820 */
[----:B------:R-:W-:-:S08]  /*c3760*/  NOP ;  /* 0x0000000000007918 */ /* 0x000fd00000000000 */
[----:B------:R-:W-:Y:S04]  /*c3770*/  STL.64 [R1+0x1d30], R32 ;  /* 0x001d302001007387 */ /* 0x000fe80000100a00 */
[----:B------:R-:W-:Y:S01]  /*c3780*/  STL.64 [R1+0x1d38], R34 ;  /* 0x001d382201007387 */ /* 0x000fe20000100a00 */
[----:B---3--:R-:W-:-:S15]  /*c3790*/  HMMA.16816.F32 R16, R4, R46, R16 ;  /* 0x0000002e0410723c */ /* 0x008fde0000001810 */
[----:B------:R-:W-:-:S08]  /*c37a0*/  NOP ;  /* 0x0000000000007918 */ /* 0x000fd00000000000 */
[----:B------:R0:W-:Y:S04]  /*c37b0*/  STL.64 [R1+0x1d40], R16 ;  /* 0x001d401001007387 */ /* 0x0001e80000100a00 */
[----:B------:R1:W-:Y:S04]  /*c37c0*/  STL.64 [R1+0x1d48], R18 ;  /* 0x001d481201007387 */ /* 0x0003e80000100a00 */
[----:B0-----:R-:W2:Y:S04]  /*c37d0*/  LDL.LU.64 R16, [R1+0x2bc0] ;  /* 0x002bc00001107983 */ /* 0x001ea80000300a00 */
[----:B-1----:R-:W2:Y:S04]  /*c37e0*/  LDL.LU.64 R18, [R1+0x2bc8] ;  /* 0x002bc80001127983 */ /* 0x002ea80000300a00 */
[----:B------:R-:W3:Y:S04]  /*c37f0*/  LDL.LU.64 R44, [R1+0x2bb0] ;  /* 0x002bb000012c7983 */ /* 0x000ee80000300a00 */
[----:B------:R-:W3:Y:S01]  /*c3800*/  LDL.LU.64 R46, [R1+0x2bb8] ;  /* 0x002bb800012e7983 */ /* 0x000ee20000300a00 */
[C---:B----4-:R-:W-:Y:S06]  /*c3810*/  HMMA.16816.F32 R12, R4.reuse, R60, R12 ;  /* 0x0000003c040c723c */ /* 0x050fec000000180c */
[----:B------:R-:W-:-:S15]  /*c3820*/  HMMA.16816.F32 R48, R4, R58, R48 ;  /* 0x0000003a0430723c */ /* 0x000fde0000001830 */
[----:B------:R-:W-:-:S02]  /*c3830*/  NOP ;  /* 0x0000000000007918 */ /* 0x000fc40000000000 */
[----:B------:R0:W-:Y:S01]  /*c3840*/  STL.64 [R1+0x1d50], R12 ;  /* 0x001d500c01007387 */ /* 0x0001e20000100a00 */
[C---:B------:R-:W-:Y:S03]  /*c3850*/  HMMA.16816.F32 R52, R4.reuse, R56, R52 ;  /* 0x000000380434723c */ /* 0x040fe60000001834 */
[----:B------:R1:W-:Y:S04]  /*c3860*/  STL.64 [R1+0x1d58], R14 ;  /* 0x001d580e01007387 */ /* 0x0003e80000100a00 */
[----:B------:R-:W4:Y:S04]  /*c3870*/  LDL.LU.64 R32, [R1+0x2c20] ;  /* 0x002c200001207983 */ /* 0x000f280000300a00 */
[----:B------:R-:W4:Y:S04]  /*c3880*/  LDL.LU.64 R34, [R1+0x2c28] ;  /* 0x002c280001227983 */ /* 0x000f280000300a00 */
[----:B0-----:R-:W4:Y:S04]  /*c3890*/  LDL.LU.64 R12, [R1+0x2c30] ;  /* 0x002c3000010c7983 */ /* 0x001f280000300a00 */
[----:B-1----:R-:W4:Y:S04]  /*c38a0*/  LDL.LU.64 R14, [R1+0x2c38] ;  /* 0x002c3800010e7983 */ /* 0x002f280000300a00 */
[----:B------:R-:W-:Y:S04]  /*c38b0*/  STL.64 [R1+0x1d60], R48 ;  /* 0x001d603001007387 */ /* 0x000fe80000100a00 */
[----:B------:R0:W-:Y:S04]  /*c38c0*/  STL.64 [R1+0x1d68], R50 ;  /* 0x001d683201007387 */ /* 0x0001e80000100a00 */
[----:B0-----:R-:W2:Y:S04]  /*c38d0*/  LDL.LU.64 R50, [R1+0x83e8] ;  /* 0x0083e80001327983 */ /* 0x001ea80000300a00 */
[----:B------:R-:W3:Y:S04]  /*c38e0*/  LDL.LU.64 R48, [R1+0x83e0] ;  /* 0x0083e00001307983 */ /* 0x000ee80000300a00 */
[----:B------:R-:W-:Y:S04]  /*c38f0*/  STL.64 [R1+0x1d70], R52 ;  /* 0x001d703401007387 */ /* 0x000fe80000100a00 */
[----:B------:R0:W-:Y:S04]  /*c3900*/  STL.64 [R1+0x1d78], R54 ;  /* 0x001d783601007387 */ /* 0x0001e80000100a00 */
[----:B0-----:R-:W4:Y:S04]  /*c3910*/  LDL.LU.64 R54, [R1+0x83d8] ;  /* 0x0083d80001367983 */ /* 0x001f280000300a00 */
[----:B------:R-:W3:Y:S01]  /*c3920*/  LDL.LU.64 R52, [R1+0x83d0] ;  /* 0x0083d00001347983 */ /* 0x000ee20000300a00 */
[C---:B----4-:R-:W-:Y:S06]  /*c3930*/  HMMA.16816.F32 R20, R4.reuse, R54, R20 ;  /* 0x000000360414723c */ /* 0x050fec0000001814 */
[C---:B--2---:R-:W-:Y:S06]  /*c3940*/  HMMA.16816.F32 R16, R4.reuse, R50, R16 ;  /* 0x000000320410723c */ /* 0x044fec0000001810 */
[C---:B---3--:R-:W-:Y:S11]  /*c3950*/  HMMA.16816.F32 R44, R4.reuse, R48, R44 ;  /* 0x00000030042c723c */ /* 0x048ff6000000182c */
[----:B------:R-:W-:Y:S04]  /*c3960*/  STL.64 [R1+0x1d80], R20 ;  /* 0x001d801401007387 */ /* 0x000fe80000100a00 */
[----:B------:R0:W-:Y:S02]  /*c3970*/  STL.64 [R1+0x1d88], R22 ;  /* 0x001d881601007387 */ /* 0x0001e40000100a00 */
[----:B0-----:R-:W-:-:S15]  /*c3980*/  HMMA.16816.F32 R20, R4, R52, R8 ;  /* 0x000000340414723c */ /* 0x001fde0000001808 */
        /* <DEDUP_REMOVED lines=12> */
[----:B------:R-:W2:Y:S01]  /*c3a50*/  LDL.LU.64 R44, [R1+0x83c0] ;  /* 0x0083c000012c7983 */ /* 0x000ea20000300a00 */
[----:B------:R-:W0:Y:S02]  /*c3a60*/  S2R R11, SR_TID.X ;  /* 0x00000000000b7919 */ /* 0x000e240000002100 */
[C---:B0-----:R-:W-:Y:S01]  /*c3a70*/  LOP3.LUT R8, R11.reuse, 0x7, RZ, 0xc0, !PT ;  /* 0x000000070b087812 */ /* 0x041fe200078ec0ff */
[----:B------:R-:W-:-:S04]  /*c3a80*/  IMAD.SHL.U32 R9, R11, 0x2, RZ ;  /* 0x000000020b097824 */ /* 0x000fc800078e00ff */
[----:B------:R-:W-:-:S05]  /*c3a90*/  IMAD R8, R8, 0x90, RZ ;  /* 0x0000009008087824 */ /* 0x000fca00078e02ff */
[----:B------:R-:W-:-:S04]  /*c3aa0*/  LOP3.LUT R8, R8, 0x30, R9, 0x78, !PT ;  /* 0x0000003008087812 */ /* 0x000fc800078e7809 */
[----:B------:R-:W-:Y:S01]  /*c3ab0*/  LOP3.LUT R8, R8, 0x40, RZ, 0x3c, !PT ;  /* 0x0000004008087812 */ /* 0x000fe200078e3cff */
[C---:B----4-:R-:W-:Y:S06]  /*c3ac0*/  HMMA.16816.F32 R32, R4.reuse, R46, R32 ;  /* 0x0000002e0420723c */ /* 0x050fec0000001820 */
[----:B--2---:R-:W-:-:S15]  /*c3ad0*/  HMMA.16816.F32 R12, R4, R44, R12 ;  /* 0x0000002c040c723c */ /* 0x004fde000000180c */
[----:B------:R-:W-:-:S02]  /*c3ae0*/  NOP ;  /* 0x0000000000007918 */ /* 0x000fc40000000000 */
[----:B------:R-:W-:Y:S04]  /*c3af0*/  STL.64 [R1+0x1dc0], R32 ;  /* 0x001dc02001007387 */ /* 0x000fe80000100a00 */
[----:B------:R-:W-:Y:S04]  /*c3b00*/  STL.64 [R1+0x1dc8], R34 ;  /* 0x001dc82201007387 */ /* 0x000fe80000100a00 */
[----:B------:R-:W0:Y:S04]  /*c3b10*/  LDSM.16.M88.4 R32, [R8+UR4] ;  /* 0x000000040820783b */ /* 0x000e280008000200 */
[----:B------:R-:W-:Y:S04]  /*c3b20*/  STL.64 [R1+0x1dd0], R12 ;  /* 0x001dd00c01007387 */ /* 0x000fe80000100a00 */
[----:B------:R-:W-:Y:S04]  /*c3b30*/  STL.64 [R1+0x1dd8], R14 ;  /* 0x001dd80e01007387 */ /* 0x000fe80000100a00 */
[----:B------:R-:W1:Y:S04]  /*c3b40*/  LDSM.16.M88.4 R12, [R8+UR4+0x400] ;  /* 0x00040004080c783b */ /* 0x000e680008000200 */
[----:B0-----:R-:W-:Y:S04]  /*c3b50*/  STL.64 [R1+0x36d0], R32 ;  /* 0x0036d02001007387 */ /* 0x001fe80000100a00 */
[----:B------:R-:W-:Y:S04]  /*c3b60*/  STL.64 [R1+0x36d8], R34 ;  /* 0x0036d82201007387 */ /* 0x000fe80000100a00 */
[----:B------:R-:W0:Y:S04]  /*c3b70*/  LDSM.16.M88.4 R32, [R8+UR4+0x800] ;  /* 0x000800040820783b */ /* 0x000e280008000200 */
[----:B-1----:R1:W-:Y:S04]  /*c3b80*/  STL.64 [R1+0x36e0], R12 ;  /* 0x0036e00c01007387 */ /* 0x0023e80000100a00 */
[----:B------:R2:W-:Y:S04]  /*c3b90*/  STL.64 [R1+0x36e8], R14 ;  /* 0x0036e80e01007387 */ /* 0x0005e80000100a00 */
[----:B-1----:R-:W4:Y:S04]  /*c3ba0*/  LDL.LU.64 R12, [R1+0x2c60] ;  /* 0x002c6000010c7983 */ /* 0x002f280000300a00 */
[----:B--2---:R-:W4:Y:S04]  /*c3bb0*/  LDL.LU.64 R14, [R1+0x2c68] ;  /* 0x002c6800010e7983 */ /* 0x004f280000300a00 */
[----:B0-----:R-:W-:Y:S04]  /*c3bc0*/  STL.64 [R1+0x36f0], R32 ;  /* 0x0036f02001007387 */ /* 0x001fe80000100a00 */
[----:B------:R0:W-:Y:S02]  /*c3bd0*/  STL.64 [R1+0x36f8], R34 ;  /* 0x0036f82201007387 */ /* 0x0001e40000100a00 */
[----:B0-----:R-:W-:Y:S02]  /*c3be0*/  HMMA.16816.F32 R32, R4, R42, R20 ;  /* 0x0000002a0420723c */ /* 0x001fe40000001814 */
[----:B------:R-:W0:-:S15]  /*c3bf0*/  LDSM.16.M88.4 R20, [R8+UR4+0xc00] ;  /* 0x000c00040814783b */ /* 0x000e1e0008000200 */
[----:B------:R-:W-:-:S06]  /*c3c00*/  NOP ;  /* 0x0000000000007918 */ /* 0x000fcc0000000000 */
[----:B------:R-:W-:Y:S04]  /*c3c10*/  STL.64 [R1+0x1de0], R32 ;  /* 0x001de02001007387 */ /* 0x000fe80000100a00 */
[----:B------:R-:W-:Y:S04]  /*c3c20*/  STL.64 [R1+0x1de8], R34 ;  /* 0x001de82201007387 */ /* 0x000fe80000100a00 */
[----:B------:R-:W1:Y:S04]  /*c3c30*/  LDSM.16.M88.4 R32, [R8+UR4+0x1000] ;  /* 0x001000040820783b */ /* 0x000e680008000200 */
[----:B0-----:R-:W-:Y:S04]  /*c3c40*/  STL.64 [R1+0x3700], R20 ;  /* 0x0037001401007387 */ /* 0x001fe80000100a00 */
[----:B------:R-:W-:Y:S04]  /*c3c50*/  STL.64 [R1+0x3708], R22 ;  /* 0x0037081601007387 */ /* 0x000fe80000100a00 */
[----:B------:R-:W0:Y:S04]  /*c3c60*/  LDSM.16.M88.4 R20, [R8+UR4+0x1400] ;  /* 0x001400040814783b */ /* 0x000e280008000200 */
[----:B-1----:R-:W-:Y:S04]  /*c3c70*/  STL.64 [R1+0x3710], R32 ;  /* 0x0037102001007387 */ /* 0x002fe80000100a00 */
[----:B------:R-:W-:Y:S04]  /*c3c80*/  STL.64 [R1+0x3718], R34 ;  /* 0x0037182201007387 */ /* 0x000fe80000100a00 */
[----:B------:R-:W1:Y:S04]  /*c3c90*/  LDSM.16.M88.4 R32, [R8+UR4+0x1800] ;  /* 0x001800040820783b */ /* 0x000e680008000200 */
[----:B0-----:R-:W-:Y:S04]  /*c3ca0*/  STL.64 [R1+0x3720], R20 ;  /* 0x0037201401007387 */ /* 0x001fe80000100a00 */
[----:B------:R-:W-:Y:S04]  /*c3cb0*/  STL.64 [R1+0x3728], R22 ;  /* 0x0037281601007387 */ /* 0x000fe80000100a00 */
[----:B------:R-:W0:Y:S01]  /*c3cc0*/  LDSM.16.M88.4 R20, [R8+UR4+0x1c00] ;  /* 0x001c00040814783b */ /* 0x000e220008000200 */
[C---:B---3--:R-:W-:Y:S03]  /*c3cd0*/  HMMA.16816.F32 R16, R4.reuse, R40, R16 ;  /* 0x000000280410723c */ /* 0x048fe60000001810 */
[----:B-1----:R1:W-:Y:S04]  /*c3ce0*/  STL.64 [R1+0x3730], R32 ;  /* 0x0037302001007387 */ /* 0x0023e80000100a00 */
[----:B------:R2:W-:Y:S04]  /*c3cf0*/  STL.64 [R1+0x3738], R34 ;  /* 0x0037382201007387 */ /* 0x0005e80000100a00 */
[----:B-1----:R-:W3:Y:S04]  /*c3d00*/  LDL.LU.64 R32, [R1+0x2c70] ;  /* 0x002c700001207983 */ /* 0x002ee80000300a00 */
[----:B--2---:R-:W3:Y:S04]  /*c3d10*/  LDL.LU.64 R34, [R1+0x2c78] ;  /* 0x002c780001227983 */ /* 0x004ee80000300a00 */
[----:B0-----:R-:W-:Y:S04]  /*c3d20*/  STL.64 [R1+0x3740], R20 ;  /* 0x0037401401007387 */ /* 0x001fe80000100a00 */
[----:B------:R-:W-:Y:S04]  /*c3d30*/  STL.64 [R1+0x3748], R22 ;  /* 0x0037481601007387 */ /* 0x000fe80000100a00 */
[----:B------:R-:W0:Y:S04]  /*c3d40*/  LDSM.16.M88.4 R20, [R8+UR4+0x2000] ;  /* 0x002000040814783b */ /* 0x000e280008000200 */
        /* <DEDUP_REMOVED lines=8> */
[----:B-1----:R-:W3:Y:S04]  /*c3dd0*/  LDL.LU.64 R16, [R1+0x2ce0] ;  /* 0x002ce00001107983 */ /* 0x002ee80000300a00 */
[----:B--2---:R-:W2:Y:S04]  /*c3de0*/  LDL.LU.64 R18, [R1+0x2ce8] ;  /* 0x002ce80001127983 */ /* 0x004ea80000300a00 */
[----:B0-----:R-:W-:Y:S04]  /*c3df0*/  STL.64 [R1+0x3770], R20 ;  /* 0x0037701401007387 */ /* 0x001fe80000100a00 */
[----:B------:R-:W-:Y:S04]  /*c3e00*/  STL.64 [R1+0x3778], R22 ;  /* 0x0037781601007387 */ /* 0x000fe80000100a00 */
[----:B------:R-:W0:Y:S04]  /*c3e10*/  LDSM.16.M88.4 R20, [R8+UR4+0x2c00] ;  /* 0x002c00040814783b */ /* 0x000e280008000200 */
[----:B0-----:R-:W-:Y:S04]  /*c3e20*/  STL.64 [R1+0x3780], R20 ;  /* 0x0037801401007387 */ /* 0x001fe80000100a00 */
[----:B------:R-:W-:Y:S04]  /*c3e30*/  STL.64 [R1+0x3788], R22 ;  /* 0x0037881601007387 */ /* 0x000fe80000100a00 */
[----:B------:R-:W0:Y:S01]  /*c3e40*/  LDSM.16.M88.4 R20, [R8+UR4+0x3000] ;  /* 0x003000040814783b */ /* 0x000e220008000200 */
[----:B----4-:R-:W-:Y:S03]  /*c3e50*/  HMMA.16816.F32 R12, R4, R38, R12 ;  /* 0x00000026040c723c */ /* 0x010fe6000000180c */
[----:B0-----:R-:W-:Y:S04]  /*c3e60*/  STL.64 [R1+0x3790], R20 ;  /* 0x0037901401007387 */ /* 0x001fe80000100a00 */
[----:B------:R-:W-:Y:S04]  /*c3e70*/  STL.64 [R1+0x3798], R22 ;  /* 0x0037981601007387 */ /* 0x000fe80000100a00 */
[----:B------:R-:W0:-:S12]  /*c3e80*/  LDSM.16.M88.4 R20, [R8+UR4+0x3400] ;  /* 0x003400040814783b */ /* 0x000e180008000200 */
[----:B------:R1:W-:Y:S04]  /*c3e90*/  STL.64 [R1+0x1e00], R12 ;  /* 0x001e000c01007387 */ /* 0x0003e80000100a00 */
[----:B------:R4:W-:Y:S04]  /*c3ea0*/  STL.64 [R1+0x1e08], R14 ;  /* 0x001e080e01007387 */ /* 0x0009e80000100a00 */
[----:B-1----:R-:W2:Y:S04]  /*c3eb0*/  LDL.LU.64 R12, [R1+0x2d60] ;  /* 0x002d6000010c7983 */ /* 0x002ea80000300a00 */
[----:B----4-:R-:W4:Y:S04]  /*c3ec0*/  LDL.LU.64 R14, [R1+0x2d68] ;  /* 0x002d6800010e7983 */ /* 0x010f280000300a00 */
[----:B0-----:R-:W-:Y:S04]  /*c3ed0*/  STL.64 [R1+0x37a0], R20 ;  /* 0x0037a01401007387 */ /* 0x001fe80000100a00 */
[----:B------:R-:W-:Y:S04]  /*c3ee0*/  STL.64 [R1+0x37a8], R22 ;  /* 0x0037a81601007387 */ /* 0x000fe80000100a00 */
[----:B------:R-:W0:Y:S04]  /*c3ef0*/  LDSM.16.M88.4 R20, [R8+UR4+0x3800] ;  /* 0x003800040814783b */ /* 0x000e280008000200 */
[----:B0-----:R-:W-:Y:S04]  /*c3f00*/  STL.64 [R1+0x37b0], R20 ;  /* 0x0037b01401007387 */ /* 0x001fe80000100a00 */
[----:B------:R-:W-:Y:S04]  /*c3f10*/  STL.64 [R1+0x37b8], R22 ;  /* 0x0037b81601007387 */ /* 0x000fe80000100a00 */
[----:B------:R-:W0:Y:S04]  /*c3f20*/  LDSM.16.M88.4 R20, [R8+UR4+0x3c00] ;  /* 0x003c00040814783b */ /* 0x000e280008000200 */
[----:B0-----:R-:W-:Y:S04]  /*c3f30*/  STL.64 [R1+0x37c0], R20 ;  /* 0x0037c01401007387 */ /* 0x001fe80000100a00 */
[----:B------:R-:W-:Y:S04]  /*c3f40*/  STL.64 [R1+0x37c8], R22 ;  /* 0x0037c81601007387 */ /* 0x000fe80000100a00 */
[----:B------:R-:W0:Y:S01]  /*c3f50*/  LDSM.16.M88.4 R20, [R8+UR4+0x4000] ;  /* 0x004000040814783b */ /* 0x000e220008000200 */
[C---:B---3--:R-:W-:Y:S03]  /*c3f60*/  HMMA.16816.F32 R32, R4.reuse, R36, R32 ;  /* 0x000000240420723c */ /* 0x048fe60000001820 */
[----:B0-----:R-:W-:Y:S04]  /*c3f70*/  STL.64 [R1+0x37d0], R20 ;  /* 0x0037d01401007387 */ /* 0x001fe80000100a00 */
[----:B------:R-:W-:Y:S04]  /*c3f80*/  STL.64 [R1+0x37d8], R22 ;  /* 0x0037d81601007387 */ /* 0x000fe80000100a00 */
[----:B------:R-:W0:Y:S04]  /*c3f90*/  LDSM.16.M88.4 R20, [R8+UR4+0x4400] ;  /* 0x004400040814783b */ /* 0x000e280008000200 */
[----:B0-----:R-:W-:Y:S04]  /*c3fa0*/  STL.64 [R1+0x37e0], R20 ;  /* 0x0037e01401007387 */ /* 0x001fe80000100a00 */
[----:B------:R0:W-:Y:S04]  /*c3fb0*/  STL.64 [R1+0x37e8], R22 ;  /* 0x0037e81601007387 */ /* 0x0001e80000100a00 */
[----:B0-----:R-:W3:Y:S04]  /*c3fc0*/  LDL.LU.64 R22, [R1+0x83b8] ;  /* 0x0083b80001167983 */ /* 0x001ee80000300a00 */
[----:B------:R-:W3:Y:S04]  /*c3fd0*/  LDL.LU.64 R20, [R1+0x83b0] ;  /* 0x0083b00001147983 */ /* 0x000ee80000300a00 */
[----:B------:R-:W-:Y:S04]  /*c3fe0*/  STL.64 [R1+0x1e10], R32 ;  /* 0x001e102001007387 */ /* 0x000fe80000100a00 */
[----:B------:R-:W-:Y:S04]  /*c3ff0*/  STL.64 [R1+0x1e18], R34 ;  /* 0x001e182201007387 */ /* 0x000fe80000100a00 */
[----:B------:R-:W0:Y:S04]  /*c4000*/  LDSM.16.M88.4 R32, [R8+UR4+0x4800] ;  /* 0x004800040820783b */ /* 0x000e280008000200 */
        /* <DEDUP_REMOVED lines=13> */
[----:B------:R0:W-:Y:S04]  /*c40e0*/  STL.64 [R1+0x3838], R34 ;  /* 0x0038382201007387 */ /* 0x0001e80000100a00 */
[----:B0-----:R-:W2:Y:S04]  /*c40f0*/  LDL.LU.64 R34, [R1+0x83a8] ;  /* 0x0083a80001227983 */ /* 0x001ea80000300a00 */
[----:B------:R-:W4:Y:S01]  /*c4100*/  LDL.LU.64 R32, [R1+0x83a0] ;  /* 0x0083a00001207983 */ /* 0x000f220000300a00 */
[----:B--2---:R-:W-:-:S15]  /*c4110*/  HMMA.16816.F32 R16, R4, R34, R16 ;  /* 0x000000220410723c */ /* 0x004fde0000001810 */
[----:B------:R-:W-:-:S08]  /*c4120*/  NOP ;  /* 0x0000000000007918 */ /* 0x000fd00000000000 */
        /* <DEDUP_REMOVED lines=15> */
[----:B------:R-:W0:Y:S04]  /*c4220*/  LDSM.16.M88.4 R16, [R8+UR4+0x6c00] ;  /* 0x006c00040810783b */ /* 0x000e280008000200 */
[----:B0-----:R-:W-:Y:S04]  /*c4230*/  STL.64 [R1+0x3880], R16 ;  /* 0x0038801001007387 */ /* 0x001fe80000100a00 */
[----:B------:R0:W-:Y:S04]  /*c4240*/  STL.64 [R1+0x3888], R18 ;  /* 0x0038881201007387 */ /* 0x0001e80000100a00 */
[----:B0-----:R-:W2:Y:S04]  /*c4250*/  LDL.LU.64 R18, [R1+0x8398] ;  /* 0x0083980001127983 */ /* 0x001ea80000300a00 */
[----:B------:R-:W4:Y:S04]  /*c4260*/  LDL.LU.64 R16, [R1+0x8390] ;  /* 0x0083900001107983 */ /* 0x000f280000300a00 */
        /* <DEDUP_REMOVED lines=9> */
[----:B------:R-:W1:Y:S04]  /*c4300*/  LDSM.16.M88.4 R8, [R8+UR4+0x7c00] ;  /* 0x007c00040808783b */ /* 0x000e680008000200 */
[----:B0-----:R-:W-:Y:S04]  /*c4310*/  STL.64 [R1+0x38b0], R12 ;  /* 0x0038b00c01007387 */ /* 0x001fe80000100a00 */
[----:B------:R0:W-:Y:S04]  /*c4320*/  STL.64 [R1+0x38b8], R14 ;  /* 0x0038b80e01007387 */ /* 0x0001e80000100a00 */
[----:B0-----:R-:W3:Y:S04]  /*c4330*/  LDL.LU.64 R14, [R1+0x8388] ;  /* 0x00838800010e7983 */ /* 0x001ee80000300a00 */
[----:B------:R-:W2:Y:S04]  /*c4340*/  LDL.LU.64 R12, [R1+0x8380] ;  /* 0x00838000010c7983 */ /* 0x000ea80000300a00 */
[----:B-1----:R-:W-:Y:S04]  /*c4350*/  STL.64 [R1+0x38c0], R8 ;  /* 0x0038c00801007387 */ /* 0x002fe80000100a00 */
[----:B------:R0:W-:Y:S04]  /*c4360*/  STL.64 [R1+0x38c8], R10 ;  /* 0x0038c80a01007387 */ /* 0x0001e80000100a00 */
[----:B0-----:R-:W4:Y:S04]  /*c4370*/  LDL.LU.64 R10, [R1+0x8378] ;  /* 0x00837800010a7983 */ /* 0x001f280000300a00 */
[----:B------:R-:W3:Y:S04]  /*c4380*/  LDL.LU.64 R8, [R1+0x8370] ;  /* 0x0083700001087983 */ /* 0x000ee80000300a00 */
[----:B------:R-:W-:Y:S04]  /*c4390*/  STL.64 [R1+0xf450], R60 ;  /* 0x00f4503c01007387 */ /* 0x000fe80000100a00 */
[----:B------:R-:W-:Y:S04]  /*c43a0*/  STL.64 [R1+0xf430], R58 ;  /* 0x00f4303a01007387 */ /* 0x000fe80000100a00 */
[----:B------:R0:W-:Y:S04]  /*c43b0*/  STL.64 [R1+0xf428], R56 ;  /* 0x00f4283801007387 */ /* 0x0001e80000100a00 */
[----:B0-----:R-:W4:Y:S04]  /*c43c0*/  LDL.LU.64 R56, [R1+0x2e50] ;  /* 0x002e500001387983 */ /* 0x001f280000300a00 */
[----:B------:R-:W4:Y:S04]  /*c43d0*/  LDL.LU.64 R58, [R1+0x2e58] ;  /* 0x002e5800013a7983 */ /* 0x000f280000300a00 */
[----:B------:R-:W-:Y:S04]  /*c43e0*/  STL.64 [R1+0xf420], R54 ;  /* 0x00f4203601007387 */ /* 0x000fe80000100a00 */
[----:B------:R0:W-:Y:S04]  /*c43f0*/  STL.64 [R1+0xf418], R52 ;  /* 0x00f4183401007387 */ /* 0x0001e80000100a00 */
[----:B0-----:R-:W3:Y:S04]  /*c4400*/  LDL.LU.64 R52, [R1+0x2e60] ;  /* 0x002e600001347983 */ /* 0x001ee80000300a00 */
[----:B------:R-:W3:Y:S04]  /*c4410*/  LDL.LU.64 R54, [R1+0x2e68] ;  /* 0x002e680001367983 */ /* 0x000ee80000300a00 */
[----:B------:R-:W-:Y:S04]  /*c4420*/  STL.64 [R1+0xf410], R50 ;  /* 0x00f4103201007387 */ /* 0x000fe80000100a00 */
[----:B------:R0:W-:Y:S04]  /*c4430*/  STL.64 [R1+0xf408], R48 ;  /* 0x00f4083001007387 */ /* 0x0001e80000100a00 */
[----:B0-----:R-:W2:Y:S04]  /*c4440*/  LDL.LU.64 R48, [R1+0x2dc0] ;  /* 0x002dc00001307983 */ /* 0x001ea80000300a00 */
[----:B------:R-:W2:Y:S04]  /*c4450*/  LDL.LU.64 R50, [R1+0x2dc8] ;  /* 0x002dc80001327983 */ /* 0x000ea80000300a00 */
[----:B------:R-:W-:Y:S04]  /*c4460*/  STL.64 [R1+0xf400], R46 ;  /* 0x00f4002e01007387 */ /* 0x000fe80000100a00 */
[----:B------:R-:W-:Y:S04]  /*c4470*/  STL.64 [R1+0xf3f8], R44 ;  /* 0x00f3f82c01007387 */ /* 0x000fe80000100a00 */
[----:B------:R-:W-:Y:S04]  /*c4480*/  STL.64 [R1+0xf3f0], R42 ;  /* 0x00f3f02a01007387 */ /* 0x000fe80000100a00 */
[----:B------:R-:W-:Y:S04]  /*c4490*/  STL.64 [R1+0xf3e8], R40 ;  /* 0x00f3e82801007387 */ /* 0x000fe80000100a00 */
[----:B------:R-:W-:Y:S04]  /*c44a0*/  STL.64 [R1+0xf3e0], R38 ;  /* 0x00f3e02601007387 */ /* 0x000fe80000100a00 */
[----:B------:R0:W-:Y:S04]  /*c44b0*/  STL.64 [R1+0xf3d8], R36 ;  /* 0x00f3d82401007387 */ /* 0x0001e80000100a00 */
[----:B------:R-:W-:Y:S04]  /*c44c0*/  STL.64 [R1+0xf3d0], R34 ;  /* 0x00f3d02201007387 */ /* 0x000fe80000100a00 */
[----:B------:R3:W-:Y:S04]  /*c44d0*/  STL.64 [R1+0xf3c8], R32 ;  /* 0x00f3c82001007387 */ /* 0x0007e80000100a00 */
[----:B------:R-:W-:Y:S04]  /*c44e0*/  STL [R1+0x8380], R0 ;  /* 0x0083800001007387 */ /* 0x000fe80000100800 */
[----:B0-----:R-:W4:Y:S01]  /*c44f0*/  LDL.LU.64 R36, [R1+0x2e40] ;  /* 0x002e400001247983 */ /* 0x001f220000300a00 */
[----:B------:R-:W-:-:S02]  /*c4500*/  IMAD.MOV.U32 R47, RZ, RZ, R28 ;  /* 0x000000ffff2f7224 */ /* 0x000fc400078e001c */
[----:B------:R-:W-:Y:S01]  /*c4510*/  IMAD.MOV.U32 R46, RZ, RZ, R29 ;  /* 0x000000ffff2e7224 */ /* 0x000fe200078e001d */
[C---:B---3--:R-:W-:Y:S06]  /*c4520*/  HMMA.16816.F32 R32, R4.reuse, R8, R52 ;  /* 0x000000080420723c */ /* 0x048fec0000001834 */
[----:B--2---:R-:W-:-:S15]  /*c4530*/  HMMA.16816.F32 R40, R4, R2, R48 ;  /* 0x000000020428723c */ /* 0x004fde0000001830 */
[----:B------:R-:W-:-:S08]  /*c4540*/  NOP ;  /* 0x0000000000007918 */ /* 0x000fd00000000000 */
[----:B------:R-:W-:Y:S04]  /*c4550*/  STL.64 [R1+0x1e40], R40 ;  /* 0x001e402801007387 */ /* 0x000fe80000100a00 */
[----:B------:R-:W-:Y:S04]  /*c4560*/  STL.64 [R1+0x1e48], R42 ;  /* 0x001e482a01007387 */ /* 0x000fe80000100a00 */
[----:B------:R-:W2:Y:S04]  /*c4570*/  LDL.LU.64 R38, [R1+0x2e48] ;  /* 0x002e480001267983 */ /* 0x000ea80000300a00 */
[----:B------:R-:W-:Y:S04]  /*c4580*/  STL.64 [R1+0x1e50], R32 ;  /* 0x001e502001007387 */ /* 0x000fe80000100a00 */
[----:B------:R4:W-:Y:S02]  /*c4590*/  STL.64 [R1+0x1e58], R34 ;  /* 0x001e582201007387 */ /* 0x0009e40000100a00 */
[----:B----4-:R-:W-:-:S15]  /*c45a0*/  HMMA.16816.F32 R32, R4, R10, R56 ;  /* 0x0000000a0420723c */ /* 0x010fde0000001838 */
[----:B------:R-:W-:-:S08]  /*c45b0*/  NOP ;  /* 0x0000000000007918 */ /* 0x000fd00000000000 */
[----:B------:R0:W-:Y:S04]  /*c45c0*/  STL.64 [R1+0x1e60], R32 ;  /* 0x001e602001007387 */ /* 0x0001e80000100a00 */
[----:B------:R1:W-:Y:S04]  /*c45d0*/  STL.64 [R1+0x1e68], R34 ;  /* 0x001e682201007387 */ /* 0x0003e80000100a00 */
[----:B0-----:R-:W3:Y:S04]  /*c45e0*/  LDL.LU.64 R32, [R1+0x2e30] ;  /* 0x002e300001207983 */ /* 0x001ee80000300a00 */
[----:B-1----:R-:W3:Y:S04]  /*c45f0*/  LDL.LU.64 R34, [R1+0x2e38] ;  /* 0x002e380001227983 */ /* 0x002ee80000300a00 */
        /* <DEDUP_REMOVED lines=9> */
[----:B------:R-:W-:Y:S04]  /*c4690*/  STL.64 [R1+0xf3c0], R10 ;  /* 0x00f3c00a01007387 */ /* 0x000fe80000100a00 */
[----:B------:R2:W-:Y:S04]  /*c46a0*/  STL.64 [R1+0xf3b8], R8 ;  /* 0x00f3b80801007387 */ /* 0x0005e80000100a00 */
[----:B------:R-:W4:Y:S01]  /*c46b0*/  LDL R50, [R1+0x8] ;  /* 0x0000080001327983 */ /* 0x000f220000100800 */
[----:B--2---:R-:W-:-:S15]  /*c46c0*/  HMMA.16816.F32 R8, R4, R12, R36 ;  /* 0x0000000c0408723c */ /* 0x004fde0000001824 */
[----:B------:R-:W-:-:S08]  /*c46d0*/  NOP ;  /* 0x0000000000007918 */ /* 0x000fd00000000000 */
[----:B------:R-:W-:Y:S04]  /*c46e0*/  STL.64 [R1+0x1e70], R8 ;  /* 0x001e700801007387 */ /* 0x000fe80000100a00 */
[----:B------:R3:W-:Y:S04]  /*c46f0*/  STL.64 [R1+0x1e78], R10 ;  /* 0x001e780a01007387 */ /* 0x0007e80000100a00 */
[----:B------:R-:W4:Y:S04]  /*c4700*/  LDL R51, [R1+0xc] ;  /* 0x00000c0001337983 */ /* 0x000f280000100800 */
[----:B------:R-:W2:Y:S04]  /*c4710*/  LDL.LU.64 R40, [R1+0x2e20] ;  /* 0x002e200001287983 */ /* 0x000ea80000300a00 */
[----:B------:R-:W2:Y:S04]  /*c4720*/  LDL.LU.64 R42, [R1+0x2e28] ;  /* 0x002e2800012a7983 */ /* 0x000ea80000300a00 */
[----:B------:R-:W2:Y:S04]  /*c4730*/  LDL.LU.64 R36, [R1+0x2e10] ;  /* 0x002e100001247983 */ /* 0x000ea80000300a00 */
[----:B------:R-:W2:Y:S04]  /*c4740*/  LDL.LU.64 R38, [R1+0x2e18] ;  /* 0x002e180001267983 */ /* 0x000ea80000300a00 */
[----:B------:R-:W2:Y:S01]  /*c4750*/  LDL.64 R48, [R1+0x10] ;  /* 0x0000100001307983 */ /* 0x000ea20000100a00 */
[C---:B---3--:R-:W-:Y:S03]  /*c4760*/  HMMA.16816.F32 R8, R4.reuse, R14, R32 ;  /* 0x0000000e0408723c */ /* 0x048fe60000001820 */
[----:B----4-:R-:W-:Y:S04]  /*c4770*/  STL.64 [R1+0xf448], R50 ;  /* 0x00f4483201007387 */ /* 0x010fe80000100a00 */
[----:B--2---:R-:W-:Y:S04]  /*c4780*/  STL.64 [R1+0xf440], R48 ;  /* 0x00f4403001007387 */ /* 0x004fe80000100a00 */
[----:B------:R-:W2:Y:S04]  /*c4790*/  LDL.LU.64 R32, [R1+0x2e00] ;  /* 0x002e000001207983 */ /* 0x000ea80000300a00 */
[----:B------:R-:W2:Y:S08]  /*c47a0*/  LDL.LU.64 R34, [R1+0x2e08] ;  /* 0x002e080001227983 */ /* 0x000eb00000300a00 */
[----:B------:R0:W-:Y:S04]  /*c47b0*/  STL.64 [R1+0x1e80], R8 ;  /* 0x001e800801007387 */ /* 0x0001e80000100a00 */
[----:B------:R1:W-:Y:S04]  /*c47c0*/  STL.64 [R1+0x1e88], R10 ;  /* 0x001e880a01007387 */ /* 0x0003e80000100a00 */
[----:B0-----:R-:W3:Y:S04]  /*c47d0*/  LDL.LU.64 R8, [R1+0x2e80] ;  /* 0x002e800001087983 */ /* 0x001ee80000300a00 */
[----:B-1----:R-:W3:Y:S04]  /*c47e0*/  LDL.LU.64 R10, [R1+0x2e88] ;  /* 0x002e8800010a7983 */ /* 0x002ee80000300a00 */
[----:B------:R-:W-:Y:S04]  /*c47f0*/  STL.64 [R1+0xf460], R14 ;  /* 0x00f4600e01007387 */ /* 0x000fe80000100a00 */
[----:B------:R0:W-:Y:S04]  /*c4800*/  STL.64 [R1+0xf458], R12 ;  /* 0x00f4580c01007387 */ /* 0x0001e80000100a00 */
[----:B------:R-:W4:Y:S04]  /*c4810*/  LDL R46, [R1+0x20] ;  /* 0x00002000012e7983 */ /* 0x000f280000100800 */
[----:B------:R-:W4:Y:S04]  /*c4820*/  LDL R47, [R1+0x24] ;  /* 0x00002400012f7983 */ /* 0x000f280000100800 */
[----:B------:R-:W2:Y:S04]  /*c4830*/  LDL R44, [R1+0x18] ;  /* 0x00001800012c7983 */ /* 0x000ea80000100800 */
[----:B------:R-:W2:Y:S01]  /*c4840*/  LDL R45, [R1+0x1c] ;  /* 0x00001c00012d7983 */ /* 0x000ea20000100800 */
[C---:B------:R-:W-:Y:S03]  /*c4850*/  HMMA.16816.F32 R40, R4.reuse, R16, R40 ;  /* 0x000000100428723c */ /* 0x040fe60000001828 */
[----:B------:R-:W2:Y:S03]  /*c4860*/  LDL R60, [R1+0x28] ;  /* 0x00002800013c7983 */ /* 0x000ea60000100800 */
[C---:B0-----:R-:W-:Y:S01]  /*c4870*/  HMMA.16816.F32 R12, R4.reuse, R18, R36 ;  /* 0x00000012040c723c */ /* 0x041fe20000001824 */
[----:B------:R-:W2:Y:S05]  /*c4880*/  LDL R61, [R1+0x2c] ;  /* 0x00002c00013d7983 */ /* 0x000eaa0000100800 */
[C---:B---3--:R-:W-:Y:S01]  /*c4890*/  HMMA.16816.F32 R8, R4.reuse, R22, R8 ;  /* 0x000000160408723c */ /* 0x048fe20000001808 */
[----:B----4-:R-:W-:Y:S04]  /*c48a0*/  STL.64 [R1+0xf470], R46 ;  /* 0x00f4702e01007387 */ /* 0x010fe80000100a00 */
[----:B--2---:R-:W-:Y:S04]  /*c48b0*/  STL.64 [R1+0xf468], R44 ;  /* 0x00f4682c01007387 */ /* 0x004fe80000100a00 */
[----:B------:R-:W-:Y:S04]  /*c48c0*/  STL.64 [R1+0xf480], R18 ;  /* 0x00f4801201007387 */ /* 0x000fe80000100a00 */
[----:B------:R-:W-:Y:S04]  /*c48d0*/  STL.64 [R1+0x1e90], R40 ;  /* 0x001e902801007387 */ /* 0x000fe80000100a00 */
[----:B------:R-:W-:Y:S04]  /*c48e0*/  STL.64 [R1+0x1e98], R42 ;  /* 0x001e982a01007387 */ /* 0x000fe80000100a00 */
[----:B------:R-:W-:Y:S04]  /*c48f0*/  STL.64 [R1+0xf478], R16 ;  /* 0x00f4781001007387 */ /* 0x000fe80000100a00 */
[----:B------:R-:W-:Y:S04]  /*c4900*/  STL.64 [R1+0x1ea0], R12 ;  /* 0x001ea00c01007387 */ /* 0x000fe80000100a00 */
[----:B------:R0:W-:Y:S02]  /*c4910*/  STL.64 [R1+0x1ea8], R14 ;  /* 0x001ea80e01007387 */ /* 0x0001e40000100a00 */
[----:B0-----:R-:W-:-:S15]  /*c4920*/  HMMA.16816.F32 R12, R4, R20, R32 ;  /* 0x00000014040c723c */ /* 0x001fde0000001820 */
[----:B------:R-:W-:-:S08]  /*c4930*/  NOP ;  /* 0x0000000000007918 */ /* 0x000fd00000000000 */
[----:B------:R0:W-:Y:S04]  /*c4940*/  STL.64 [R1+0x1eb0], R12 ;  /* 0x001eb00c01007387 */ /* 0x0001e80000100a00 */
[----:B------:R1:W-:Y:S04]  /*c4950*/  STL.64 [R1+0x1eb8], R14 ;  /* 0x001eb80e01007387 */ /* 0x0003e80000100a00 */
[----:B------:R-:W2:Y:S04]  /*c4960*/  LDL.LU.64 R16, [R1+0x2f20] ;  /* 0x002f200001107983 */ /* 0x000ea80000300a00 */
[----:B------:R3:W-:Y:S04]  /*c4970*/  STL.64 [R1+0x1ec0], R8 ;  /* 0x001ec00801007387 */ /* 0x0007e80000100a00 */
[----:B------:R4:W-:Y:S04]  /*c4980*/  STL.64 [R1+0x1ec8], R10 ;  /* 0x001ec80a01007387 */ /* 0x0009e80000100a00 */
[----:B------:R-:W2:Y:S04]  /*c4990*/  LDL.LU.64 R18, [R1+0x2f28] ;  /* 0x002f280001127983 */ /* 0x000ea80000300a00 */
[----:B------:R-:W2:Y:S04]  /*c49a0*/  LDL.LU.64 R44, [R1+0x2f10] ;  /* 0x002f1000012c7983 */ /* 0x000ea80000300a00 */
[----:B------:R-:W2:Y:S04]  /*c49b0*/  LDL.LU.64 R46, [R1+0x2f18] ;  /* 0x002f1800012e7983 */ /* 0x000ea80000300a00 */
[----:B0-----:R-:W2:Y:S04]  /*c49c0*/  LDL.LU.64 R12, [R1+0x2ee0] ;  /* 0x002ee000010c7983 */ /* 0x001ea80000300a00 */
[----:B-1----:R-:W2:Y:S01]  /*c49d0*/  LDL.LU.64 R14, [R1+0x2ee8] ;  /* 0x002ee800010e7983 */ /* 0x002ea20000300a00 */
[----:B------:R-:W-:-:S02]  /*c49e0*/  IMAD R28, R28, 0x100, R56 ;  /* 0x000001001c1c7824 */ /* 0x000fc400078e0238 */
[----:B------:R-:W-:Y:S01]  /*c49f0*/  IMAD R29, R29, 0x100, R57 ;  /* 0x000001001d1d7824 */ /* 0x000fe200078e0239 */
[----:B------:R-:W2:Y:S01]  /*c4a00*/  LDL.LU.64 R48, [R1+0x2ec0] ;  /* 0x002ec00001307983 */ /* 0x000ea20000300a00 */
[----:B------:R-:W-:Y:S02]  /*c4a10*/  IMAD R30, R30, 0x100, R58 ;  /* 0x000001001e1e7824 */ /* 0x000fe400078e023a */
[----:B------:R-:W-:Y:S01]  /*c4a20*/  IMAD R31, R31, 0x100, R59 ;  /* 0x000001001f1f7824 */ /* 0x000fe200078e023b */
        /* <DEDUP_REMOVED lines=11> */
[----:B---3--:R-:W3:Y:S04]  /*c4ae0*/  LDL.LU.64 R8, [R1+0x2f80] ;  /* 0x002f800001087983 */ /* 0x008ee80000300a00 */
[----:B----4-:R-:W3:Y:S01]  /*c4af0*/  LDL.LU.64 R10, [R1+0x2f88] ;  /* 0x002f8800010a7983 */ /* 0x010ee20000300a00 */
[C---:B--2---:R-:W-:Y:S06]  /*c4b00*/  HMMA.16816.F32 R16, R4.reuse, R24, R16 ;  /* 0x000000180410723c */ /* 0x044fec0000001810 */
[C---:B------:R-:W-:Y:S06]  /*c4b10*/  HMMA.16816.F32 R44, R4.reuse, R26, R44 ;  /* 0x0000001a042c723c */ /* 0x040fec000000182c */
[----:B------:R-:W-:Y:S11]  /*c4b20*/  HMMA.16816.F32 R4, R4, R60, R12 ;  /* 0x0000003c0404723c */ /* 0x000ff6000000180c */
        /* <DEDUP_REMOVED lines=8> */
[----:B------:R-:W4:Y:S04]  /*c4bb0*/  LDL.LU.64 R14, [R1+0xf460] ;  /* 0x00f46000010e7983 */ /* 0x000f280000300a00 */
[----:B------:R-:W4:Y:S04]  /*c4bc0*/  LDL.LU.64 R12, [R1+0xf458] ;  /* 0x00f45800010c7983 */ /* 0x000f280000300a00 */
[----:B------:R-:W4:Y:S04]  /*c4bd0*/  LDL.LU.64 R60, [R1+0xf450] ;  /* 0x00f45000013c7983 */ /* 0x000f280000300a00 */
[----:B------:R0:W-:Y:S04]  /*c4be0*/  STL.64 [R1+0x1ee0], R4 ;  /* 0x001ee00401007387 */ /* 0x0001e80000100a00 */
[----:B------:R1:W-:Y:S04]  /*c4bf0*/  STL.64 [R1+0x1ee8], R6 ;  /* 0x001ee80601007387 */ /* 0x0003e80000100a00 */
[----:B0-----:R-:W3:Y:S04]  /*c4c00*/  LDL.LU.64 R4, [R1+0x2ed0] ;  /* 0x002ed00001047983 */ /* 0x001ee80000300a00 */
[----:B-1----:R-:W3:Y:S01]  /*c4c10*/  LDL.LU.64 R6, [R1+0x2ed8] ;  /* 0x002ed80001067983 */ /* 0x002ee20000300a00 */
[----:B------:R-:W-:-:S02]  /*c4c20*/  F2FP.F16.E4M3.UNPACK_B R28, R28 ;  /* 0x0000001cff1c723e */ /* 0x000fc400020006ff */
[----:B------:R-:W-:Y:S02]  /*c4c30*/  F2FP.F16.E4M3.UNPACK_B R29, R29 ;  /* 0x0000001dff1d723e */ /* 0x000fe400020006ff */
[----:B------:R-:W-:Y:S02]  /*c4c40*/  F2FP.F16.E4M3.UNPACK_B R30, R30 ;  /* 0x0000001eff1e723e */ /* 0x000fe400020006ff */
[----:B------:R-:W-:-:S07]  /*c4c50*/  F2FP.F16.E4M3.UNPACK_B R31, R31 ;  /* 0x0000001fff1f723e */ /* 0x000fce00020006ff */
[C---:B---3--:R-:W-:Y:S06]  /*c4c60*/  HMMA.16816.F32 R4, R28.reuse, R46, R4 ;  /* 0x0000002e1c04723c */ /* 0x048fec0000001804 */
[----:B--2---:R-:W-:-:S15]  /*c4c70*/  HMMA.16816.F32 R44, R28, R44, R48 ;  /* 0x0000002c1c2c723c */ /* 0x004fde0000001830 */
[----:B------:R-:W-:-:S02]  /*c4c80*/  NOP ;  /* 0x0000000000007918 */ /* 0x000fc40000000000 */
[----:B------:R0:W-:Y:S04]  /*c4c90*/  STL.64 [R1+0x1f00], R4 ;  /* 0x001f000401007387 */ /* 0x0001e80000100a00 */
[----:B------:R1:W-:Y:S04]  /*c4ca0*/  STL.64 [R1+0x1f08], R6 ;  /* 0x001f080601007387 */ /* 0x0003e80000100a00 */
[----:B0-----:R-:W2:Y:S04]  /*c4cb0*/  LDL.LU.64 R4, [R1+0x2f70] ;  /* 0x002f700001047983 */ /* 0x001ea80000300a00 */
[----:B-1----:R-:W2:Y:S04]  /*c4cc0*/  LDL.LU.64 R6, [R1+0x2f78] ;  /* 0x002f780001067983 */ /* 0x002ea80000300a00 */
[----:B------:R-:W3:Y:S04]  /*c4cd0*/  LDL.LU.64 R50, [R1+0xf448] ;  /* 0x00f4480001327983 */ /* 0x000ee80000300a00 */
[----:B------:R-:W4:Y:S04]  /*c4ce0*/  LDL.LU.64 R48, [R1+0xf440] ;  /* 0x00f4400001307983 */ /* 0x000f280000300a00 */
[----:B------:R-:W-:Y:S04]  /*c4cf0*/  STL.64 [R1+0x1f10], R44 ;  /* 0x001f102c01007387 */ /* 0x000fe80000100a00 */
[----:B------:R0:W-:Y:S04]  /*c4d00*/  STL.64 [R1+0x1f18], R46 ;  /* 0x001f182e01007387 */ /* 0x0001e80000100a00 */
[----:B0-----:R-:W2:Y:S01]  /*c4d10*/  LDL.LU.64 R46, [R1+0xf438] ;  /* 0x00f43800012e7983 */ /* 0x001ea20000300a00 */
[----:B----4-:R-:W-:-:S15]  /*c4d20*/  HMMA.16816.F32 R56, R28, R48, R56 ;  /* 0x000000301c38723c */ /* 0x010fde0000001838 */
[----:B------:R-:W-:-:S08]  /*c4d30*/  NOP ;  /* 0x0000000000007918 */ /* 0x000fd00000000000 */
[----:B------:R-:W-:Y:S04]  /*c4d40*/  STL.64 [R1+0x1f20], R56 ;  /* 0x001f203801007387 */ /* 0x000fe80000100a00 */
[----:B------:R0:W-:Y:S04]  /*c4d50*/  STL.64 [R1+0x1f28], R58 ;  /* 0x001f283a01007387 */ /* 0x0001e80000100a00 */
[----:B0-----:R-:W4:Y:S04]  /*c4d60*/  LDL.LU.64 R58, [R1+0xf430] ;  /* 0x00f43000013a7983 */ /* 0x001f280000300a00 */
[----:B------:R-:W4:Y:S01]  /*c4d70*/  LDL.LU.64 R56, [R1+0xf428] ;  /* 0x00f4280001387983 */ /* 0x000f220000300a00 */
[----:B------:R-:W-:-:S02]  /*c4d80*/  IMAD.MOV.U32 R0, RZ, RZ, R49 ;  /* 0x000000ffff007224 */ /* 0x000fc400078e0031 */
[C---:B---3--:R-:W-:Y:S01]  /*c4d90*/  HMMA.16816.F32 R48, R28.reuse, R50, R52 ;  /* 0x000000321c30723c */ /* 0x048fe20000001834 */
[----:B------:R-:W3:Y:S04]  /*c4da0*/  LDL.LU.64 R54, [R1+0xf420] ;  /* 0x00f4200001367983 */ /* 0x000ee80000300a00 */
[----:B------:R-:W3:Y:S01]  /*c4db0*/  LDL.LU.64 R52, [R1+0xf418] ;  /* 0x00f4180001347983 */ /* 0x000ee20000300a00 */
[C---:B--2---:R-:W-:Y:S06]  /*c4dc0*/  HMMA.16816.F32 R40, R28.reuse, R46, R40 ;  /* 0x0000002e1c28723c */ /* 0x044fec0000001828 */
[C---:B------:R-:W-:Y:S11]  /*c4dd0*/  HMMA.16816.F32 R36, R28.reuse, R60, R36 ;  /* 0x0000003c1c24723c */ /* 0x040ff60000001824 */
[----:B------:R-:W-:Y:S04]  /*c4de0*/  STL.64 [R1+0x1f30], R48 ;  /* 0x001f303001007387 */ /* 0x000fe80000100a00 */
[----:B------:R0:W-:Y:S04]  /*c4df0*/  STL.64 [R1+0x1f38], R50 ;  /* 0x001f383201007387 */ /* 0x0001e80000100a00 */
[----:B0-----:R-:W2:Y:S04]  /*c4e00*/  LDL.LU.64 R50, [R1+0xf410] ;  /* 0x00f4100001327983 */ /* 0x001ea80000300a00 */
[----:B------:R-:W2:Y:S04]  /*c4e10*/  LDL.LU.64 R48, [R1+0xf408] ;  /* 0x00f4080001307983 */ /* 0x000ea80000300a00 */
[----:B------:R0:W-:Y:S04]  /*c4e20*/  STL.64 [R1+0x1f40], R40 ;  /* 0x001f402801007387 */ /* 0x0001e80000100a00 */
[----:B------:R1:W-:Y:S04]  /*c4e30*/  STL.64 [R1+0x1f48], R42 ;  /* 0x001f482a01007387 */ /* 0x0003e80000100a00 */
[----:B------:R-:W2:Y:S04]  /*c4e40*/  LDL.LU.64 R44, [R1+0x2f60] ;  /* 0x002f6000012c7983 */ /* 0x000ea80000300a00 */
[----:B------:R1:W-:Y:S04]  /*c4e50*/  STL.64 [R1+0x1f50], R36 ;  /* 0x001f502401007387 */ /* 0x0003e80000100a00 */
[----:B------:R1:W-:Y:S04]  /*c4e60*/  STL.64 [R1+0x1f58], R38 ;  /* 0x001f582601007387 */ /* 0x0003e80000100a00 */
[----:B------:R-:W2:Y:S01]  /*c4e70*/  LDL.LU.64 R46, [R1+0x2f68] ;  /* 0x002f6800012e7983 */ /* 0x000ea20000300a00 */
[C---:B----4-:R-:W-:Y:S06]  /*c4e80*/  HMMA.16816.F32 R32, R28.reuse, R58, R32 ;  /* 0x0000003a1c20723c */ /* 0x050fec0000001820 */
[----:B------:R-:W-:-:S15]  /*c4e90*/  HMMA.16816.F32 R8, R28, R56, R8 ;  /* 0x000000381c08723c */ /* 0x000fde0000001808 */
[----:B------:R-:W-:-:S02]  /*c4ea0*/  NOP ;  /* 0x0000000000007918 */ /* 0x000fc40000000000 */
[----:B------:R4:W-:Y:S04]  /*c4eb0*/  STL.64 [R1+0x1f60], R32 ;  /* 0x001f602001007387 */ /* 0x0009e80000100a00 */
[----:B------:R4:W-:Y:S04]  /*c4ec0*/  STL.64 [R1+0x1f68], R34 ;  /* 0x001f682201007387 */ /* 0x0009e80000100a00 */
[----:B0-----:R-:W2:Y:S04]  /*c4ed0*/  LDL.LU.64 R40, [R1+0x2f50] ;  /* 0x002f500001287983 */ /* 0x001ea80000300a00 */
[----:B-1----:R-:W2:Y:S04]  /*c4ee0*/  LDL.LU.64 R42, [R1+0x2f58] ;  /* 0x002f5800012a7983 */ /* 0x002ea80000300a00 */
[----:B------:R-:W-:Y:S04]  /*c4ef0*/  STL.64 [R1+0x1f70], R8 ;  /* 0x001f700801007387 */ /* 0x000fe80000100a00 */
[----:B------:R-:W-:Y:S04]  /*c4f00*/  STL.64 [R1+0x1f78], R10 ;  /* 0x001f780a01007387 */ /* 0x000fe80000100a00 */
[----:B------:R-:W2:Y:S04]  /*c4f10*/  LDL.LU.64 R36, [R1+0x2f40] ;  /* 0x002f400001247983 */ /* 0x000ea80000300a00 */
[----:B------:R-:W2:Y:S01]  /*c4f20*/  LDL.LU.64 R38, [R1+0x2f48] ;  /* 0x002f480001267983 */ /* 0x000ea20000300a00 */
[C---:B---3--:R-:W-:Y:S03]  /*c4f30*/  HMMA.16816.F32 R4, R28.reuse, R54, R4 ;  /* 0x000000361c04723c */ /* 0x048fe60000001804 */
[----:B------:R-:W-:Y:S04]  /*c4f40*/  STL.64 [R1+0xf348], R58 ;  /* 0x00f3483a01007387 */ /* 0x000fe80000100a00 */
[----:B------:R0:W-:Y:S04]  /*c4f50*/  STL.64 [R1+0xf340], R56 ;  /* 0x00f3403801007387 */ /* 0x0001e80000100a00 */
[----:B----4-:R-:W3:Y:S04]  /*c4f60*/  LDL.LU.64 R32, [R1+0x2fc0] ;  /* 0x002fc00001207983 */ /* 0x010ee80000300a00 */
[----:B------:R-:W3:Y:S01]  /*c4f70*/  LDL.LU.64 R34, [R1+0x2fc8] ;  /* 0x002fc80001227983 */ /* 0x000ee20000300a00 */
[C---:B--2---:R-:W-:Y:S07]  /*c4f80*/  HMMA.16816.F32 R44, R28.reuse, R52, R44 ;  /* 0x000000341c2c723c */ /* 0x044fee000000182c */
[----:B------:R1:W-:Y:S04]  /*c4f90*/  STL.64 [R1+0x1f80], R4 ;  /* 0x001f800401007387 */ /* 0x0003e80000100a00 */
[----:B------:R2:W-:Y:S04]  /*c4fa0*/  STL.64 [R1+0x1f88], R6 ;  /* 0x001f880601007387 */ /* 0x0005e80000100a00 */
[----:B0-----:R-:W4:Y:S04]  /*c4fb0*/  LDL.LU.64 R56, [R1+0x3040] ;  /* 0x0030400001387983 */ /* 0x001f280000300a00 */
[----:B------:R-:W4:Y:S04]  /*c4fc0*/  LDL.LU.64 R58, [R1+0x3048] ;  /* 0x00304800013a7983 */ /* 0x000f280000300a00 */
[----:B------:R-:W4:Y:S04]  /*c4fd0*/  LDL.LU.64 R8, [R1+0x3030] ;  /* 0x0030300001087983 */ /* 0x000f280000300a00 */
[----:B------:R-:W4:Y:S04]  /*c4fe0*/  LDL.LU.64 R10, [R1+0x3038] ;  /* 0x00303800010a7983 */ /* 0x000f280000300a00 */
[----:B-1----:R-:W4:Y:S04]  /*c4ff0*/  LDL.LU.64 R4, [R1+0x3020] ;  /* 0x0030200001047983 */ /* 0x002f280000300a00 */
[----:B--2---:R-:W2:Y:S04]  /*c5000*/  LDL.LU.64 R6, [R1+0x3028] ;  /* 0x0030280001067983 */ /* 0x004ea80000300a00 */
        /* <DEDUP_REMOVED lines=8> */
[C---:B------:R-:W-:Y:S06]  /*c5090*/  HMMA.16816.F32 R40, R28.reuse, R50, R40 ;  /* 0x000000321c28723c */ /* 0x040fec0000001828 */
[----:B------:R-:W-:-:S15]  /*c50a0*/  HMMA.16816.F32 R36, R28, R48, R36 ;  /* 0x000000301c24723c */ /* 0x000fde0000001824 */
[----:B------:R-:W-:-:S02]  /*c50b0*/  NOP ;  /* 0x0000000000007918 */ /* 0x000fc40000000000 */
[----:B------:R-:W-:Y:S04]  /*c50c0*/  STL.64 [R1+0x1fa0], R40 ;  /* 0x001fa02801007387 */ /* 0x000fe80000100a00 */
[----:B------:R0:W-:Y:S04]  /*c50d0*/  STL.64 [R1+0x1fa8], R42 ;  /* 0x001fa82a01007387 */ /* 0x0001e80000100a00 */
[----:B0-----:R-:W2:Y:S04]  /*c50e0*/  LDL.LU.64 R42, [R1+0xf3f0] ;  /* 0x00f3f000012a7983 */ /* 0x001ea80000300a00 */
[----:B------:R-:W2:Y:S04]  /*c50f0*/  LDL.LU.64 R40, [R1+0xf3e8] ;  /* 0x00f3e80001287983 */ /* 0x000ea80000300a00 */
[----:B------:R-:W-:Y:S04]  /*c5100*/  STL.64 [R1+0x1fb0], R36 ;  /* 0x001fb02401007387 */ /* 0x000fe80000100a00 */
[----:B------:R0:W-:Y:S04]  /*c5110*/  STL.64 [R1+0x1fb8], R38 ;  /* 0x001fb82601007387 */ /* 0x0001e80000100a00 */
[----:B0-----:R-:W2:Y:S04]  /*c5120*/  LDL.LU.64 R38, [R1+0xf3e0] ;  /* 0x00f3e00001267983 */ /* 0x001ea80000300a00 */
[----:B------:R-:W2:Y:S04]  /*c5130*/  LDL.LU.64 R36, [R1+0xf3d8] ;  /* 0x00f3d80001247983 */ /* 0x000ea80000300a00 */
        /* <DEDUP_REMOVED lines=9> */
[----:B------:R-:W3:Y:S04]  /*c51d0*/  LDL.LU.64 R32, [R1+0xf3c8] ;  /* 0x00f3c80001207983 */ /* 0x000ee80000300a00 */
[----:B------:R-:W-:Y:S04]  /*c51e0*/  STL.64 [R1+0xf338], R46 ;  /* 0x00f3382e01007387 */ /* 0x000fe80000100a00 */
[----:B----4-:R0:W-:Y:S01]  /*c51f0*/  STL.64 [R1+0xf330], R44 ;  /* 0x00f3302c01007387 */ /* 0x0101e20000100a00 */
[C---:B--2---:R-:W-:Y:S06]  /*c5200*/  HMMA.16816.F32 R48, R28.reuse, R44, R48 ;  /* 0x0000002c1c30723c */ /* 0x044fec0000001830 */
[C---:B0-----:R-:W-:Y:S06]  /*c5210*/  HMMA.16816.F32 R44, R28.reuse, R40, R56 ;  /* 0x000000281c2c723c */ /* 0x041fec0000001838 */
[C---:B------:R-:W-:Y:S11]  /*c5220*/  HMMA.16816.F32 R8, R28.reuse, R38, R8 ;  /* 0x000000261c08723c */ /* 0x040ff60000001808 */
        /* <DEDUP_REMOVED lines=9> */
[----:B------:R2:W-:Y:S04]  /*c52c0*/  STL.64 [R1+0x1ff0], R44 ;  /* 0x001ff02c01007387 */ /* 0x0005e80000100a00 */
[----:B------:R4:W-:Y:S04]  /*c52d0*/  STL.64 [R1+0x1ff8], R46 ;  /* 0x001ff82e01007387 */ /* 0x0009e80000100a00 */
[----:B0-----:R-:W3:Y:S04]  /*c52e0*/  LDL.LU.64 R48, [R1+0x3010] ;  /* 0x0030100001307983 */ /* 0x001ee80000300a00 */
[----:B------:R0:W-:Y:S04]  /*c52f0*/  STL.64 [R1+0x2000], R8 ;  /* 0x0020000801007387 */ /* 0x0001e80000100a00 */
[----:B------:R0:W-:Y:S04]  /*c5300*/  STL.64 [R1+0x2008], R10 ;  /* 0x0020080a01007387 */ /* 0x0001e80000100a00 */
[----:B-1----:R-:W3:Y:S04]  /*c5310*/  LDL.LU.64 R50, [R1+0x3018] ;  /* 0x0030180001327983 */ /* 0x002ee80000300a00 */
[----:B------:R1:W-:Y:S04]  /*c5320*/  STL.64 [R1+0x2010], R4 ;  /* 0x0020100401007387 */ /* 0x0003e80000100a00 */
[----:B------:R1:W-:Y:S04]  /*c5330*/  STL.64 [R1+0x2018], R6 ;  /* 0x0020180601007387 */ /* 0x0003e80000100a00 */
[----:B--2---:R-:W2:Y:S04]  /*c5340*/  LDL.LU.64 R44, [R1+0x3000] ;  /* 0x00300000012c7983 */ /* 0x004ea80000300a00 */
[----:B----4-:R-:W2:Y:S04]  /*c5350*/  LDL.LU.64 R46, [R1+0x3008] ;  /* 0x00300800012e7983 */ /* 0x010ea80000300a00 */
[----:B0-----:R-:W4:Y:S04]  /*c5360*/  LDL.LU.64 R8, [R1+0x3080] ;  /* 0x0030800001087983 */ /* 0x001f280000300a00 */
[----:B------:R-:W4:Y:S04]  /*c5370*/  LDL.LU.64 R10, [R1+0x3088] ;  /* 0x00308800010a7983 */ /* 0x000f280000300a00 */
[----:B------:R-:W4:Y:S04]  /*c5380*/  LDL.LU.64 R40, [R1+0x30f0] ;  /* 0x0030f00001287983 */ /* 0x000f280000300a00 */
[----:B------:R-:W4:Y:S04]  /*c5390*/  LDL.LU.64 R42, [R1+0x30f8] ;  /* 0x0030f800012a7983 */ /* 0x000f280000300a00 */
[----:B------:R-:W4:Y:S04]  /*c53a0*/  LDL.LU R54, [R1+0x3304] ;  /* 0x0033040001367983 */ /* 0x000f280000300800 */
[----:B-1----:R-:W4:Y:S04]  /*c53b0*/  LDL.LU R4, [R1+0x3300] ;  /* 0x0033000001047983 */ /* 0x002f280000300800 */
        /* <DEDUP_REMOVED lines=10> */
[C---:B---3--:R-:W-:Y:S06]  /*c5460*/  HMMA.16816.F32 R48, R28.reuse, R34, R48 ;  /* 0x000000221c30723c */ /* 0x048fec0000001830 */
[C---:B--2---:R-:W-:Y:S06]  /*c5470*/  HMMA.16816.F32 R44, R28.reuse, R32, R44 ;  /* 0x000000201c2c723c */ /* 0x044fec000000182c */
[C---:B----4-:R-:W-:Y:S11]  /*c5480*/  HMMA.16816.F32 R8, R28.reuse, R2, R8 ;  /* 0x000000021c08723c */ /* 0x050ff60000001808 */
        /* <DEDUP_REMOVED lines=14> */
[----:B0-----:R-:W2:Y:S04]  /*c5570*/  LDL.LU.64 R10, [R1+0xf3c0] ;  /* 0x00f3c000010a7983 */ /* 0x001ea80000300a00 */
[----:B------:R-:W3:Y:S02]  /*c5580*/  LDL.LU.64 R8, [R1+0xf3b8] ;  /* 0x00f3b80001087983 */ /* 0x000ee40000300a00 */
[----:B---3--:R-:W-:-:S15]  /*c5590*/  HMMA.16816.F32 R36, R28, R8, R36 ;  /* 0x000000081c24723c */ /* 0x008fde0000001824 */
[----:B------:R-:W-:-:S08]  /*c55a0*/  NOP ;  /* 0x0000000000007918 */ /* 0x000fd00000000000 */
[----:B------:R-:W-:Y:S04]  /*c55b0*/  STL.64 [R1+0x20f0], R36 ;  /* 0x0020f02401007387 */ /* 0x000fe80000100a00 */
[----:B------:R2:W-:Y:S02]  /*c55c0*/  STL.64 [R1+0x20f8], R38 ;  /* 0x0020f82601007387 */ /* 0x0005e40000100a00 */
[----:B--2---:R-:W-:Y:S02]  /*c55d0*/  HMMA.16816.F32 R36, R28, R10, R40 ;  /* 0x0000000a1c24723c */ /* 0x004fe40000001828 */
[----:B------:R-:W2:Y:S04]  /*c55e0*/  LDL.LU.64 R40, [R1+0x30a0] ;  /* 0x0030a00001287983 */ /* 0x000ea80000300a00 */
[----:B------:R-:W2:-:S15]  /*c55f0*/  LDL.LU.64 R42, [R1+0x30a8] ;  /* 0x0030a800012a7983 */ /* 0x000e9e0000300a00 */
[----:B------:R-:W-:-:S02]  /*c5600*/  NOP ;  /* 0x0000000000007918 */ /* 0x000fc40000000000 */
[----:B------:R0:W-:Y:S04]  /*c5610*/  STL.64 [R1+0x2140], R36 ;  /* 0x0021402401007387 */ /* 0x0001e80000100a00 */
[----:B------:R1:W-:Y:S04]  /*c5620*/  STL.64 [R1+0x2148], R38 ;  /* 0x0021482601007387 */ /* 0x0003e80000100a00 */
[----:B0-----:R-:W3:Y:S04]  /*c5630*/  LDL.LU.64 R36, [R1+0x3120] ;  /* 0x0031200001247983 */ /* 0x001ee80000300a00 */
[----:B-1----:R-:W3:Y:S04]  /*c5640*/  LDL.LU.64 R38, [R1+0x3128] ;  /* 0x0031280001267983 */ /* 0x002ee80000300a00 */
[----:B------:R-:W-:Y:S04]  /*c5650*/  STL.64 [R1+0xf2e8], R10 ;  /* 0x00f2e80a01007387 */ /* 0x000fe80000100a00 */
[----:B------:R0:W-:Y:S04]  /*c5660*/  STL.64 [R1+0xf2e0], R8 ;  /* 0x00f2e00801007387 */ /* 0x0001e80000100a00 */
[----:B0-----:R-:W4:Y:S04]  /*c5670*/  LDL.LU.64 R8, [R1+0x30e0] ;  /* 0x0030e00001087983 */ /* 0x001f280000300a00 */
[----:B------:R-:W4:Y:S02]  /*c5680*/  LDL.LU.64 R10, [R1+0x30e8] ;  /* 0x0030e800010a7983 */ /* 0x000f240000300a00 */
[----:B----4-:R-:W-:-:S15]  /*c5690*/  HMMA.16816.F32 R8, R28, R12, R8 ;  /* 0x0000000c1c08723c */ /* 0x010fde0000001808 */
[----:B------:R-:W-:-:S08]  /*c56a0*/  NOP ;  /* 0x0000000000007918 */ /* 0x000fd00000000000 */
[----:B------:R-:W-:Y:S04]  /*c56b0*/  STL.64 [R1+0x2190], R8 ;  /* 0x0021900801007387 */ /* 0x000fe80000100a00 */
[----:B------:R0:W-:Y:S04]  /*c56c0*/  STL.64 [R1+0x2198], R10 ;  /* 0x0021980a01007387 */ /* 0x0001e80000100a00 */
[----:B------:R-:W4:Y:S01]  /*c56d0*/  LDL.LU.64 R58, [R1+0x28] ;  /* 0x00002800013a7983 */ /* 0x000f220000300a00 */
[----:B0-----:R-:W-:Y:S06]  /*c56e0*/  HMMA.16816.F32 R8, R28, R14, R32 ;  /* 0x0000000e1c08723c */ /* 0x001fec0000001820 */
[----:B------:R-:W-:-:S15]  /*c56f0*/  STL.64 [R1+0xf2c8], R14 ;  /* 0x00f2c80e01007387 */ /* 0x000fde0000100a00 */
[----:B------:R-:W-:-:S02]  /*c5700*/  NOP ;  /* 0x0000000000007918 */ /* 0x000fc40000000000 */
[----:B------:R-:W-:Y:S04]  /*c5710*/  STL.64 [R1+0x21f0], R8 ;  /* 0x0021f00801007387 */ /* 0x000fe80000100a00 */
[----:B------:R0:W-:Y:S04]  /*c5720*/  STL.64 [R1+0x21f8], R10 ;  /* 0x0021f80a01007387 */ /* 0x0001e80000100a00 */
[----:B------:R1:W-:Y:S04]  /*c5730*/  STL.64 [R1+0xf2c0], R12 ;  /* 0x00f2c00c01007387 */ /* 0x0003e80000100a00 */
[----:B------:R-:W4:Y:S01]  /*c5740*/  LDL.LU.64 R32, [R1+0x3150] ;  /* 0x0031500001207983 */ /* 0x000f220000300a00 */
[C---:B0-----:R-:W-:Y:S06]  /*c5750*/  HMMA.16816.F32 R8, R28.reuse, R18, R44 ;  /* 0x000000121c08723c */ /* 0x041fec000000182c */
[----:B-1----:R-:W-:-:S15]  /*c5760*/  HMMA.16816.F32 R12, R28, R16, R48 ;  /* 0x000000101c0c723c */ /* 0x002fde0000001830 */
[----:B------:R-:W-:-:S08]  /*c5770*/  NOP ;  /* 0x0000000000007918 */ /* 0x000fd00000000000 */
[----:B------:R0:W-:Y:S04]  /*c5780*/  STL.64 [R1+0x2250], R12 ;  /* 0x0022500c01007387 */ /* 0x0001e80000100a00 */
[----:B------:R1:W-:Y:S04]  /*c5790*/  STL.64 [R1+0x2258], R14 ;  /* 0x0022580e01007387 */ /* 0x0003e80000100a00 */
[----:B------:R-:W4:Y:S04]  /*c57a0*/  LDL.LU.64 R34, [R1+0x3158] ;  /* 0x0031580001227983 */ /* 0x000f280000300a00 */
[----:B------:R-:W-:Y:S04]  /*c57b0*/  STL.64 [R1+0x2290], R8 ;  /* 0x0022900801007387 */ /* 0x000fe80000100a00 */
[----:B------:R2:W-:Y:S04]  /*c57c0*/  STL.64 [R1+0x2298], R10 ;  /* 0x0022980a01007387 */ /* 0x0005e80000100a00 */
[----:B0-----:R-:W4:Y:S04]  /*c57d0*/  LDL.LU.64 R12, [R1+0x3140] ;  /* 0x00314000010c7983 */ /* 0x001f280000300a00 */
[----:B-1----:R-:W4:Y:S01]  /*c57e0*/  LDL.LU.64 R14, [R1+0x3148] ;  /* 0x00314800010e7983 */ /* 0x002f220000300a00 */
[----:B--2---:R-:W-:Y:S03]  /*c57f0*/  HMMA.16816.F32 R8, R28, R20, R40 ;  /* 0x000000141c08723c */ /* 0x004fe60000001828 */
[----:B------:R-:W-:Y:S04]  /*c5800*/  STL.64 [R1+0xf2b8], R18 ;  /* 0x00f2b81201007387 */ /* 0x000fe80000100a00 */
[----:B------:R-:W-:-:S15]  /*c5810*/  STL.64 [R1+0xf2b0], R16 ;  /* 0x00f2b01001007387 */ /* 0x000fde0000100a00 */
[----:B------:R-:W-:-:S01]  /*c5820*/  NOP ;  /* 0x0000000000007918 */ /* 0x000fc20000000000 */
[----:B------:R-:W-:Y:S04]  /*c5830*/  STL.64 [R1+0x22a0], R8 ;  /* 0x0022a00801007387 */ /* 0x000fe80000100a00 */
[----:B------:R3:W-:Y:S02]  /*c5840*/  STL.64 [R1+0x22a8], R10 ;  /* 0x0022a80a01007387 */ /* 0x0007e40000100a00 */
[----:B---3--:R-:W-:Y:S06]  /*c5850*/  HMMA.16816.F32 R8, R28, R22, R36 ;  /* 0x000000161c08723c */ /* 0x008fec0000001824 */
[----:B------:R-:W-:Y:S04]  /*c5860*/  STL.64 [R1+0xf2a8], R22 ;  /* 0x00f2a81601007387 */ /* 0x000fe80000100a00 */
[----:B------:R-:W-:-:S13]  /*c5870*/  STL.64 [R1+0xf2a0], R20 ;  /* 0x00f2a01401007387 */ /* 0x000fda0000100a00 */
[----:B------:R0:W-:Y:S04]  /*c5880*/  STL.64 [R1+0x22b0], R8 ;  /* 0x0022b00801007387 */ /* 0x0001e80000100a00 */
[----:B------:R1:W-:Y:S04]  /*c5890*/  STL.64 [R1+0x22b8], R10 ;  /* 0x0022b80a01007387 */ /* 0x0003e80000100a00 */
[----:B0-----:R-:W2:Y:S04]  /*c58a0*/  LDL.LU.64 R8, [R1+0x3130] ;  /* 0x0031300001087983 */ /* 0x001ea80000300a00 */
[----:B-1----:R-:W2:Y:S01]  /*c58b0*/  LDL.LU.64 R10, [R1+0x3138] ;  /* 0x00313800010a7983 */ /* 0x002ea20000300a00 */
[C---:B----4-:R-:W-:Y:S06]  /*c58c0*/  HMMA.16816.F32 R16, R28.reuse, R24, R32 ;  /* 0x000000181c10723c */ /* 0x050fec0000001820 */
[----:B------:R-:W-:-:S15]  /*c58d0*/  HMMA.16816.F32 R12, R28, R26, R12 ;  /* 0x0000001a1c0c723c */ /* 0x000fde000000180c */
[----:B------:R-:W-:-:S02]  /*c58e0*/  NOP ;  /* 0x0000000000007918 */ /* 0x000fc40000000000 */
[----:B------:R-:W-:Y:S04]  /*c58f0*/  STL.64 [R1+0x22c0], R16 ;  /* 0x0022c01001007387 */ /* 0x000fe80000100a00 */
[----:B------:R-:W-:Y:S04]  /*c5900*/  STL.64 [R1+0x22c8], R18 ;  /* 0x0022c81201007387 */ /* 0x000fe80000100a00 */
[----:B------:R-:W3:Y:S04]  /*c5910*/  LDL.LU R42, [R1] ;  /* 0x00000000012a7983 */ /* 0x000ee80000300800 */
[----:B------:R-:W-:Y:S04]  /*c5920*/  STL.64 [R1+0x24d0], R12 ;  /* 0x0024d00c01007387 */ /* 0x000fe80000100a00 */
[----:B------:R-:W-:Y:S04]  /*c5930*/  STL.64 [R1+0x24d8], R14 ;  /* 0x0024d80e01007387 */ /* 0x000fe80000100a00 */
[----:B------:R-:W3:Y:S04]  /*c5940*/  LDL.LU R43, [R1+0x4] ;  /* 0x00000400012b7983 */ /* 0x000ee80000300800 */
[----:B------:R-:W4:Y:S04]  /*c5950*/  LDL.LU R40, [R1+0x8] ;  /* 0x0000080001287983 */ /* 0x000f280000300800 */
[----:B------:R-:W4:Y:S04]  /*c5960*/  LDL.LU R41, [R1+0xc] ;  /* 0x00000c0001297983 */ /* 0x000f280000300800 */
[----:B---3--:R0:W-:Y:S04]  /*c5970*/  STL.64 [R1+0xf370], R42 ;  /* 0x00f3702a01007387 */ /* 0x0081e80000100a00 */
[----:B0-----:R-:W3:Y:S01]  /*c5980*/  LDL.LU R42, [R1+0x10] ;  /* 0x00001000012a7983 */ /* 0x001ee20000300800 */
[----:B--2---:R-:W-:Y:S01]  /*c5990*/  HMMA.16816.F32 R8, R28, R58, R8 ;  /* 0x0000003a1c08723c */ /* 0x004fe20000001808 */
[----:B------:R-:W-:-:S02]  /*c59a0*/  IMAD.MOV.U32 R43, RZ, RZ, R0 ;  /* 0x000000ffff2b7224 */ /* 0x000fc400078e0000 */
[----:B----4-:R0:W-:Y:S04]  /*c59b0*/  STL.64 [R1+0xf380], R40 ;  /* 0x00f3802801007387 */ /* 0x0101e80000100a00 */
[----:B---3--:R-:W-:Y:S04]  /*c59c0*/  STL.64 [R1+0xf398], R42 ;  /* 0x00f3982a01007387 */ /* 0x008fe80000100a00 */
[----:B------:R-:W-:Y:S04]  /*c59d0*/  STL.64 [R1+0xf2d8], R26 ;  /* 0x00f2d81a01007387 */ /* 0x000fe80000100a00 */
[----:B------:R-:W-:Y:S08]  /*c59e0*/  STL.64 [R1+0xf2d0], R24 ;  /* 0x00f2d01801007387 */ /* 0x000ff00000100a00 */
[----:B------:R-:W-:Y:S04]  /*c59f0*/  STL.64 [R1+0x24c0], R8 ;  /* 0x0024c00801007387 */ /* 0x000fe80000100a00 */
[----:B------:R-:W-:Y:S04]  /*c5a00*/  STL [R1+0x24c8], R10 ;  /* 0x0024c80a01007387 */ /* 0x000fe80000100800 */
[----:B0-----:R-:W2:Y:S04]  /*c5a10*/  LDL.LU R40, [R1+0x18] ;  /* 0x0000180001287983 */ /* 0x001ea80000300800 */
[----:B------:R-:W2:Y:S01]  /*c5a20*/  LDL.LU R41, [R1+0x1c] ;  /* 0x00001c0001297983 */ /* 0x000ea20000300800 */
[----:B------:R-:W-:-:S02]  /*c5a30*/  IMAD.MOV.U32 R13, RZ, RZ, R58 ;  /* 0x000000ffff0d7224 */ /* 0x000fc400078e003a */
[----:B------:R-:W-:Y:S01]  /*c5a40*/  IMAD.MOV.U32 R12, RZ, RZ, R59 ;  /* 0x000000ffff0c7224 */ /* 0x000fe200078e003b */
[----:B--2---:R0:W-:Y:S04]  /*c5a50*/  STL.64 [R1+0xf3b0], R40 ;  /* 0x00f3b02801007387 */ /* 0x0041e80000100a00 */
[----:B------:R-:W2:Y:S04]  /*c5a60*/  LDL.LU R18, [R1+0x20] ;  /* 0x0000200001127983 */ /* 0x000ea80000300800 */
[----:B------:R-:W2:Y:S04]  /*c5a70*/  LDL.LU R19, [R1+0x24] ;  /* 0x0000240001137983 */ /* 0x000ea80000300800 */
[----:B0-----:R-:W2:Y:S04]  /*c5a80*/  LDL.LU.64 R40, [R1+0x3110] ;  /* 0x0031100001287983 */ /* 0x001ea80000300a00 */
[----:B------:R-:W2:Y:S04]  /*c5a90*/  LDL.LU.64 R42, [R1+0x3118] ;  /* 0x00311800012a7983 */ /* 0x000ea80000300a00 */
[----:B------:R0:W-:Y:S04]  /*c5aa0*/  STL.64 [R1+0xf378], R12 ;  /* 0x00f3780c01007387 */ /* 0x0001e80000100a00 */
[----:B0-----:R-:W3:Y:S04]  /*c5ab0*/  LDL.LU.64 R12, [R1+0x2ff0] ;  /* 0x002ff000010c7983 */ /* 0x001ee80000300a00 */
[----:B------:R-:W4:Y:S04]  /*c5ac0*/  LDL.LU.64 R14, [R1+0x2ff8] ;  /* 0x002ff800010e7983 */ /* 0x000f280000300a00 */
[----:B----4-:R-:W-:Y:S04]  /*c5ad0*/  STL.64 [R1+0xf390], R14 ;  /* 0x00f3900e01007387 */ /* 0x010fe80000100a00 */
[----:B---3--:R0:W-:Y:S04]  /*c5ae0*/  STL.64 [R1+0xf388], R12 ;  /* 0x00f3880c01007387 */ /* 0x0081e80000100a00 */
[----:B0-----:R-:W3:Y:S04]  /*c5af0*/  LDL.LU.64 R12, [R1+0x3070] ;  /* 0x00307000010c7983 */ /* 0x001ee80000300a00 */
[----:B------:R-:W4:Y:S01]  /*c5b00*/  LDL.LU.64 R14, [R1+0x3078] ;  /* 0x00307800010e7983 */ /* 0x000f220000300a00 */
[----:B------:R-:W-:-:S02]  /*c5b10*/  IMAD R6, R6, 0x100, R56 ;  /* 0x0000010006067824 */ /* 0x000fc400078e0238 */
[----:B------:R-:W-:Y:S02]  /*c5b20*/  IMAD R7, R7, 0x100, R57 ;  /* 0x0000010007077824 */ /* 0x000fe400078e0239 */
[----:B------:R-:W-:Y:S02]  /*c5b30*/  IMAD R4, R4, 0x100, R54 ;  /* 0x0000010004047824 */ /* 0x000fe400078e0236 */
[----:B------:R-:W-:Y:S01]  /*c5b40*/  IMAD R5, R5, 0x100, R55 ;  /* 0x0000010005057824 */ /* 0x000fe200078e0237 */
[----:B------:R-:W-:Y:S02]  /*c5b50*/  F2FP.F16.E4M3.UNPACK_B R6, R6 ;  /* 0x00000006ff06723e */ /* 0x000fe400020006ff */
[----:B------:R-:W-:Y:S02]  /*c5b60*/  F2FP.F16.E4M3.UNPACK_B R4, R4 ;  /* 0x00000004ff04723e */ /* 0x000fe400020006ff */
[----:B------:R-:W-:Y:S02]  /*c5b70*/  F2FP.F16.E4M3.UNPACK_B R5, R5 ;  /* 0x00000005ff05723e */ /* 0x000fe400020006ff */
[----:B------:R-:W-:Y:S01]  /*c5b80*/  F2FP.F16.E4M3.UNPACK_B R7, R7 ;  /* 0x00000007ff07723e */ /* 0x000fe200020006ff */
[----:B------:R-:W-:-:S06]  /*c5b90*/  IMAD.MOV.U32 R0, RZ, RZ, R11 ;  /* 0x000000ffff007224 */ /* 0x000fcc00078e000b */
[C---:B--2---:R-:W-:Y:S01]  /*c5ba0*/  HMMA.16816.F32 R16, R4.reuse, R18, R40 ;  /* 0x000000120410723c */ /* 0x044fe20000001828 */
[----:B----4-:R-:W-:Y:S04]  /*c5bb0*/  STL.64 [R1+0xf3a8], R14 ;  /* 0x00f3a80e01007387 */ /* 0x010fe80000100a00 */
[----:B---3--:R0:W-:Y:S04]  /*c5bc0*/  STL.64 [R1+0xf3a0], R12 ;  /* 0x00f3a00c01007387 */ /* 0x0081e80000100a00 */
[----:B0-----:R-:W2:Y:S04]  /*c5bd0*/  LDL.LU.64 R12, [R1+0x3090] ;  /* 0x00309000010c7983 */ /* 0x001ea80000300a00 */
[----:B------:R-:W2:Y:S04]  /*c5be0*/  LDL.LU.64 R14, [R1+0x3098] ;  /* 0x00309800010e7983 */ /* 0x000ea80000300a00 */
[----:B------:R-:W3:Y:S04]  /*c5bf0*/  LDL.LU.64 R36, [R1+0x2fe0] ;  /* 0x002fe00001247983 */ /* 0x000ee80000300a00 */
[----:B------:R-:W3:Y:S04]  /*c5c00*/  LDL.LU.64 R38, [R1+0x2fe8] ;  /* 0x002fe80001267983 */ /* 0x000ee80000300a00 */
[----:B------:R-:W4:Y:S04]  /*c5c10*/  LDL.LU.64 R56, [R1+0x2fd0] ;  /* 0x002fd00001387983 */ /* 0x000f280000300a00 */
[----:B------:R-:W4:Y:S04]  /*c5c20*/  LDL.LU.64 R58, [R1+0x2fd8] ;  /* 0x002fd800013a7983 */ /* 0x000f280000300a00 */
        /* <DEDUP_REMOVED lines=16> */
[----:B------:R-:W-:Y:S04]  /*c5d30*/  STL [R1+0xe408], R0 ;  /* 0x00e4080001007387 */ /* 0x000fe80000100800 */
[----:B------:R-:W2:Y:S04]  /*c5d40*/  LDL.LU.64 R40, [R1+0xf3b0] ;  /* 0x00f3b00001287983 */ /* 0x000ea80000300a00 */
[----:B------:R0:W-:Y:S04]  /*c5d50*/  STL.64 [R1+0x24b0], R16 ;  /* 0x0024b01001007387 */ /* 0x0001e80000100a00 */
[----:B------:R1:W-:Y:S04]  /*c5d60*/  STL.64 [R1+0x24b8], R18 ;  /* 0x0024b81201007387 */ /* 0x0003e80000100a00 */
[----:B0-----:R-:W3:Y:S04]  /*c5d70*/  LDL.LU.64 R16, [R1+0x2da0] ;  /* 0x002da00001107983 */ /* 0x001ee80000300a00 */
[----:B-1----:R-:W3:Y:S01]  /*c5d80*/  LDL.LU.64 R18, [R1+0x2da8] ;  /* 0x002da80001127983 */ /* 0x002ee20000300a00 */
[----:B--2---:R-:W-:Y:S03]  /*c5d90*/  HMMA.16816.F32 R40, R4, R40, R12 ;  /* 0x000000280428723c */ /* 0x004fe6000000180c */
[----:B------:R-:W2:Y:S04]  /*c5da0*/  LDL.LU.64 R14, [R1+0xf3a8] ;  /* 0x00f3a800010e7983 */ /* 0x000ea80000300a00 */
[----:B------:R-:W2:-:S15]  /*c5db0*/  LDL.LU.64 R12, [R1+0xf3a0] ;  /* 0x00f3a000010c7983 */ /* 0x000e9e0000300a00 */
[----:B------:R-:W-:-:S01]  /*c5dc0*/  NOP ;  /* 0x0000000000007918 */ /* 0x000fc20000000000 */
[----:B------:R-:W-:Y:S04]  /*c5dd0*/  STL.64 [R1+0x24a0], R40 ;  /* 0x0024a02801007387 */ /* 0x000fe80000100a00 */
[----:B------:R0:W-:Y:S04]  /*c5de0*/  STL.64 [R1+0x24a8], R42 ;  /* 0x0024a82a01007387 */ /* 0x0001e80000100a00 */
[----:B0-----:R-:W2:Y:S02]  /*c5df0*/  LDL.LU.64 R42, [R1+0xf398] ;  /* 0x00f39800012a7983 */ /* 0x001ea40000300a00 */
[----:B--2---:R-:W-:Y:S02]  /*c5e00*/  HMMA.16816.F32 R40, R4, R42, R12 ;  /* 0x0000002a0428723c */ /* 0x004fe4000000180c */
[----:B------:R-:W2:Y:S04]  /*c5e10*/  LDL.LU.64 R14, [R1+0xf390] ;  /* 0x00f39000010e7983 */ /* 0x000ea80000300a00 */
[----:B------:R-:W2:-:S15]  /*c5e20*/  LDL.LU.64 R12, [R1+0xf388] ;  /* 0x00f38800010c7983 */ /* 0x000e9e0000300a00 */
[----:B------:R-:W-:-:S02]  /*c5e30*/  NOP ;  /* 0x0000000000007918 */ /* 0x000fc40000000000 */
[----:B------:R0:W-:Y:S04]  /*c5e40*/  STL.64 [R1+0x2490], R40 ;  /* 0x0024902801007387 */ /* 0x0001e80000100a00 */
[----:B------:R2:W-:Y:S04]  /*c5e50*/  STL.64 [R1+0x2498], R42 ;  /* 0x0024982a01007387 */ /* 0x0005e80000100a00 */
[----:B0-----:R-:W2:Y:S02]  /*c5e60*/  LDL.LU.64 R40, [R1+0xf380] ;  /* 0x00f3800001287983 */ /* 0x001ea40000300a00 */
[----:B--2---:R-:W-:Y:S02]  /*c5e70*/  HMMA.16816.F32 R40, R4, R40, R12 ;  /* 0x000000280428723c */ /* 0x004fe4000000180c */
[----:B------:R-:W2:-:S15]  /*c5e80*/  LDL.LU.64 R12, [R1+0xf378] ;  /* 0x00f37800010c7983 */ /* 0x000e9e0000300a00 */
[----:B------:R-:W-:-:S06]  /*c5e90*/  NOP ;  /* 0x0000000000007918 */ /* 0x000fcc0000000000 */
[----:B------:R-:W-:Y:S04]  /*c5ea0*/  STL.64 [R1+0x2480], R40 ;  /* 0x0024802801007387 */ /* 0x000fe80000100a00 */
[----:B------:R0:W-:Y:S04]  /*c5eb0*/  STL.64 [R1+0x2488], R42 ;  /* 0x0024882a01007387 */ /* 0x0001e80000100a00 */
[----:B0-----:R-:W3:Y:S01]  /*c5ec0*/  LDL.LU.64 R42, [R1+0xf370] ;  /* 0x00f37000012a7983 */ /* 0x001ee20000300a00 */
[C---:B----4-:R-:W-:Y:S06]  /*c5ed0*/  HMMA.16816.F32 R56, R4.reuse, R60, R56 ;  /* 0x0000003c0438723c */ /* 0x050fec0000001838 */
[----:B---3--:R-:W-:Y:S01]  /*c5ee0*/  HMMA.16816.F32 R40, R4, R42, R36 ;  /* 0x0000002a0428723c */ /* 0x008fe20000001824 */
[----:B------:R-:W3:Y:S04]  /*c5ef0*/  LDL.LU.64 R38, [R1+0xf368] ;  /* 0x00f3680001267983 */ /* 0x000ee80000300a00 */
[----:B------:R-:W4:-:S15]  /*c5f00*/  LDL.LU.64 R36, [R1+0xf360] ;  /* 0x00f3600001247983 */ /* 0x000f1e0000300a00 */
[----:B------:R-:W-:-:S03]  /*c5f10*/  NOP ;  /* 0x0000000000007918 */ /* 0x000fc60000000000 */
[----:B------:R-:W-:Y:S04]  /*c5f20*/  STL.64 [R1+0x2470], R40 ;  /* 0x0024702801007387 */ /* 0x000fe80000100a00 */
[----:B------:R0:W-:Y:S04]  /*c5f30*/  STL.64 [R1+0x2478], R42 ;  /* 0x0024782a01007387 */ /* 0x0001e80000100a00 */
[----:B0-----:R-:W2:Y:S04]  /*c5f40*/  LDL.LU.64 R42, [R1+0xf358] ;  /* 0x00f35800012a7983 */ /* 0x001ea80000300a00 */
[----:B------:R-:W3:Y:S04]  /*c5f50*/  LDL.LU.64 R40, [R1+0xf350] ;  /* 0x00f3500001287983 */ /* 0x000ee80000300a00 */
[----:B------:R-:W-:Y:S04]  /*c5f60*/  STL.64 [R1+0x2460], R56 ;  /* 0x0024603801007387 */ /* 0x000fe80000100a00 */
[----:B------:R0:W-:Y:S04]  /*c5f70*/  STL.64 [R1+0x2468], R58 ;  /* 0x0024683a01007387 */ /* 0x0001e80000100a00 */
[----:B0-----:R-:W4:Y:S04]  /*c5f80*/  LDL.LU.64 R58, [R1+0xf348] ;  /* 0x00f34800013a7983 */ /* 0x001f280000300a00 */
[----:B------:R-:W2:Y:S01]  /*c5f90*/  LDL.LU.64 R56, [R1+0xf340] ;  /* 0x00f3400001387983 */ /* 0x000ea20000300a00 */
[C---:B----4-:R-:W-:Y:S06]  /*c5fa0*/  HMMA.16816.F32 R44, R4.reuse, R58, R44 ;  /* 0x0000003a042c723c */ /* 0x050fec000000182c */
[----:B--2---:R-:W-:-:S15]  /*c5fb0*/  HMMA.16816.F32 R56, R4, R56, R52 ;  /* 0x000000380438723c */ /* 0x004fde0000001834 */
[----:B------:R-:W-:-:S02]  /*c5fc0*/  NOP ;  /* 0x0000000000007918 */ /* 0x000fc40000000000 */
[----:B------:R-:W-:Y:S04]  /*c5fd0*/  STL.64 [R1+0x2450], R44 ;  /* 0x0024502c01007387 */ /* 0x000fe80000100a00 */
[----:B------:R0:W-:Y:S04]  /*c5fe0*/  STL.64 [R1+0x2458], R46 ;  /* 0x0024582e01007387 */ /* 0x0001e80000100a00 */
[----:B0-----:R-:W2:Y:S04]  /*c5ff0*/  LDL.LU.64 R46, [R1+0xf338] ;  /* 0x00f33800012e7983 */ /* 0x001ea80000300a00 */
[----:B------:R-:W4:Y:S04]  /*c6000*/  LDL.LU.64 R44, [R1+0xf330] ;  /* 0x00f33000012c7983 */ /* 0x000f280000300a00 */
[----:B------:R-:W3:Y:S04]  /*c6010*/  LDL.LU.64 R54, [R1+0xf328] ;  /* 0x00f3280001367983 */ /* 0x000ee80000300a00 */
[----:B------:R-:W2:Y:S04]  /*c6020*/  LDL.LU.64 R52, [R1+0xf320] ;  /* 0x00f3200001347983 */ /* 0x000ea80000300a00 */
[----:B------:R0:W-:Y:S04]  /*c6030*/  STL.64 [R1+0x2440], R56 ;  /* 0x0024403801007387 */ /* 0x0001e80000100a00 */
[----:B------:R1:W-:Y:S04]  /*c6040*/  STL.64 [R1+0x2448], R58 ;  /* 0x0024483a01007387 */ /* 0x0003e80000100a00 */
[----:B0-----:R-:W2:Y:S04]  /*c6050*/  LDL.LU.64 R56, [R1+0x2e90] ;  /* 0x002e900001387983 */ /* 0x001ea80000300a00 */
[----:B-1----:R-:W2:Y:S01]  /*c6060*/  LDL.LU.64 R58, [R1+0x2e98] ;  /* 0x002e9800013a7983 */ /* 0x002ea20000300a00 */
[----:B---3--:R-:W-:-:S15]  /*c6070*/  HMMA.16816.F32 R48, R4, R54, R48 ;  /* 0x000000360430723c */ /* 0x008fde0000001830 */
[----:B------:R-:W-:-:S08]  /*c6080*/  NOP ;  /* 0x0000000000007918 */ /* 0x000fd00000000000 */
[----:B------:R-:W-:Y:S04]  /*c6090*/  STL.64 [R1+0x2430], R48 ;  /* 0x0024303001007387 */ /* 0x000fe80000100a00 */
[----:B------:R0:W-:Y:S04]  /*c60a0*/  STL.64 [R1+0x2438], R50 ;  /* 0x0024383201007387 */ /* 0x0001e80000100a00 */
[----:B0-----:R-:W3:Y:S04]  /*c60b0*/  LDL.LU.64 R50, [R1+0xf318] ;  /* 0x00f3180001327983 */ /* 0x001ee80000300a00 */
[----:B------:R-:W4:Y:S01]  /*c60c0*/  LDL.LU.64 R48, [R1+0xf310] ;  /* 0x00f3100001307983 */ /* 0x000f220000300a00 */
[C---:B--2---:R-:W-:Y:S06]  /*c60d0*/  HMMA.16816.F32 R56, R4.reuse, R52, R56 ;  /* 0x000000340438723c */ /* 0x044fec0000001838 */
[----:B------:R-:W-:-:S15]  /*c60e0*/  HMMA.16816.F32 R16, R4, R40, R16 ;  /* 0x000000280410723c */ /* 0x000fde0000001810 */
[----:B------:R-:W-:-:S02]  /*c60f0*/  NOP ;  /* 0x0000000000007918 */ /* 0x000fc40000000000 */
[----:B------:R-:W-:Y:S04]  /*c6100*/  STL.64 [R1+0x2420], R56 ;  /* 0x0024203801007387 */ /* 0x000fe80000100a00 */
[----:B------:R-:W-:Y:S01]  /*c6110*/  STL.64 [R1+0x2428], R58 ;  /* 0x0024283a01007387 */ /* 0x000fe20000100a00 */
[C---:B---3--:R-:W-:Y:S06]  /*c6120*/  HMMA.16816.F32 R52, R4.reuse, R50, R32 ;  /* 0x000000320434723c */ /* 0x048fec0000001820 */
[C---:B----4-:R-:W-:Y:S06]  /*c6130*/  HMMA.16816.F32 R32, R4.reuse, R48, R28 ;  /* 0x000000300420723c */ /* 0x050fec000000181c */
[C---:B------:R-:W-:Y:S06]  /*c6140*/  HMMA.16816.F32 R28, R4.reuse, R46, R24 ;  /* 0x0000002e041c723c */ /* 0x040fec0000001818 */
[C---:B------:R-:W-:Y:S06]  /*c6150*/  HMMA.16816.F32 R24, R4.reuse, R44, R20 ;  /* 0x0000002c0418723c */ /* 0x040fec0000001814 */
[C---:B------:R-:W-:Y:S01]  /*c6160*/  HMMA.16816.F32 R20, R4.reuse, R42, R8 ;  /* 0x0000002a0414723c */ /* 0x040fe20000001808 */
[----:B------:R-:W-:Y:S04]  /*c6170*/  STL.64 [R1+0x2410], R52 ;  /* 0x0024103401007387 */ /* 0x000fe80000100a00 */
[----:B------:R-:W-:Y:S04]  /*c6180*/  STL.64 [R1+0x2418], R54 ;  /* 0x0024183601007387 */ /* 0x000fe80000100a00 */
[----:B------:R-:W-:Y:S04]  /*c6190*/  STL.64 [R1+0x2400], R32 ;  /* 0x0024002001007387 */ /* 0x000fe80000100a00 */
[----:B------:R-:W-:Y:S04]  /*c61a0*/  STL.64 [R1+0x2408], R34 ;  /* 0x0024082201007387 */ /* 0x000fe80000100a00 */
[----:B------:R0:W-:Y:S04]  /*c61b0*/  STL.64 [R1+0x23f0], R28 ;  /* 0x0023f01c01007387 */ /* 0x0001e80000100a00 */
[----:B------:R1:W-:Y:S04]  /*c61c0*/  STL.64 [R1+0x23f8], R30 ;  /* 0x0023f81e01007387 */ /* 0x0003e80000100a00 */
[----:B------:R-:W2:Y:S04]  /*c61d0*/  LDL.LU.64 R8, [R1+0x2d90] ;  /* 0x002d900001087983 */ /* 0x000ea80000300a00 */
[----:B------:R-:W-:Y:S04]  /*c61e0*/  STL.64 [R1+0x23e0], R24 ;  /* 0x0023e01801007387 */ /* 0x000fe80000100a00 */
[----:B------:R-:W-:Y:S04]  /*c61f0*/  STL.64 [R1+0x23e8], R26 ;  /* 0x0023e81a01007387 */ /* 0x000fe80000100a00 */
[----:B------:R-:W2:Y:S04]  /*c6200*/  LDL.LU.64 R10, [R1+0x2d98] ;  /* 0x002d9800010a7983 */ /* 0x000ea80000300a00 */
[----:B------:R-:W-:Y:S04]  /*c6210*/  STL.64 [R1+0x23d0], R20 ;  /* 0x0023d01401007387 */ /* 0x000fe80000100a00 */
[----:B------:R-:W-:Y:S04]  /*c6220*/  STL.64 [R1+0x23d8], R22 ;  /* 0x0023d81601007387 */ /* 0x000fe80000100a00 */
[----:B------:R-:W3:Y:S04]  /*c6230*/  LDL.LU R49, [R1+0x3324] ;  /* 0x0033240001317983 */ /* 0x000ee80000300800 */
[----:B0-----:R-:W4:Y:S04]  /*c6240*/  LDL.LU R28, [R1+0x3320] ;  /* 0x00332000011c7983 */ /* 0x001f280000300800 */
[----:B------:R-:W-:Y:S04]  /*c6250*/  STL.64 [R1+0x23c0], R16 ;  /* 0x0023c01001007387 */ /* 0x000fe80000100a00 */
[----:B------:R-:W-:Y:S04]  /*c6260*/  STL.64 [R1+0x23c8], R18 ;  /* 0x0023c81201007387 */ /* 0x000fe80000100a00 */
[----:B------:R-:W2:Y:S04]  /*c6270*/  LDL.LU R50, [R1+0x332c] ;  /* 0x00332c0001327983 */ /* 0x000ea80000300800 */
[----:B------:R-:W4:Y:S04]  /*c6280*/  LDL.LU R29, [R1+0x3328] ;  /* 0x00332800011d7983 */ /* 0x000f280000300800 */
[----:B------:R-:W2:Y:S04]  /*c6290*/  LDL.LU R51, [R1+0x3334] ;  /* 0x0033340001337983 */ /* 0x000ea80000300800 */
[----:B--2---:R-:W-:Y:S04]  /*c62a0*/  STL.64 [R1+0xf2f8], R50 ;  /* 0x00f2f83201007387 */ /* 0x004fe80000100a00 */
[----:B---3--:R0:W-:Y:S04]  /*c62b0*/  STL [R1+0xf2f0], R49 ;  /* 0x00f2f03101007387 */ /* 0x0081e80000100800 */
[----:B-1----:R-:W2:Y:S04]  /*c62c0*/  LDL.LU R30, [R1+0x3330] ;  /* 0x00333000011e7983 */ /* 0x002ea80000300800 */
        /* <DEDUP_REMOVED lines=10> */
[----:B------:R-:W4:Y:S04]  /*c6370*/  LDL.LU.64 R32, [R1+0x2d80] ;  /* 0x002d800001207983 */ /* 0x000f280000300a00 */
[----:B------:R-:W4:Y:S01]  /*c6380*/  LDL.LU.64 R34, [R1+0x2d88] ;  /* 0x002d880001227983 */ /* 0x000f220000300a00 */
[----:B------:R-:W-:Y:S01]  /*c6390*/  HMMA.16816.F32 R8, R4, R38, R8 ;  /* 0x000000260408723c */ /* 0x000fe20000001808 */
[----:B------:R-:W-:-:S02]  /*c63a0*/  IMAD.MOV.U32 R54, RZ, RZ, R13 ;  /* 0x000000ffff367224 */ /* 0x000fc400078e000d */
[----:B------:R-:W-:-:S15]  /*c63b0*/  IMAD.MOV.U32 R55, RZ, RZ, R12 ;  /* 0x000000ffff377224 */ /* 0x000fde00078e000c */
[----:B------:R-:W-:-:S05]  /*c63c0*/  NOP ;  /* 0x0000000000007918 */ /* 0x000fca0000000000 */
[----:B------:R1:W-:Y:S04]  /*c63d0*/  STL.64 [R1+0x23b0], R8 ;  /* 0x0023b00801007387 */ /* 0x0003e80000100a00 */
[----:B------:R1:W-:Y:S04]  /*c63e0*/  STL.64 [R1+0x23b8], R10 ;  /* 0x0023b80a01007387 */ /* 0x0003e80000100a00 */
[----:B0-----:R-:W2:Y:S04]  /*c63f0*/  LDL.LU.64 R48, [R1+0x2d70] ;  /* 0x002d700001307983 */ /* 0x001ea80000300a00 */
[----:B------:R-:W2:Y:S04]  /*c6400*/  LDL.LU.64 R50, [R1+0x2d78] ;  /* 0x002d780001327983 */ /* 0x000ea80000300a00 */
[----:B-1----:R-:W3:Y:S04]  /*c6410*/  LDL.LU.64 R8, [R1+0x2d40] ;  /* 0x002d400001087983 */ /* 0x002ee80000300a00 */
[----:B------:R-:W3:Y:S04]  /*c6420*/  LDL.LU.64 R10, [R1+0x2d48] ;  /* 0x002d4800010a7983 */ /* 0x000ee80000300a00 */
        /* <DEDUP_REMOVED lines=12> */
[----:B----4-:R-:W-:Y:S03]  /*c64f0*/  HMMA.16816.F32 R36, R4, R36, R32 ;  /* 0x000000240424723c */ /* 0x010fe60000001820 */
[----:B------:R-:W2:Y:S04]  /*c6500*/  LDL.LU.64 R34, [R1+0xf308] ;  /* 0x00f3080001227983 */ /* 0x000ea80000300a00 */
[----:B------:R-:W4:-:S15]  /*c6510*/  LDL.LU.64 R32, [R1+0xf300] ;  /* 0x00f3000001207983 */ /* 0x000f1e0000300a00 */
[----:B------:R-:W-:-:S01]  /*c6520*/  NOP ;  /* 0x0000000000007918 */ /* 0x000fc20000000000 */
[----:B------:R0:W-:Y:S04]  /*c6530*/  STL.64 [R1+0x23a0], R36 ;  /* 0x0023a02401007387 */ /* 0x0001e80000100a00 */
[----:B------:R1:W-:Y:S04]  /*c6540*/  STL.64 [R1+0x23a8], R38 ;  /* 0x0023a82601007387 */ /* 0x0003e80000100a00 */
[----:B0-----:R-:W4:Y:S04]  /*c6550*/  LDL.LU.64 R36, [R1+0x2d50] ;  /* 0x002d500001247983 */ /* 0x001f280000300a00 */
[----:B-1----:R-:W4:Y:S01]  /*c6560*/  LDL.LU.64 R38, [R1+0x2d58] ;  /* 0x002d580001267983 */ /* 0x002f220000300a00 */
[C---:B---3--:R-:W-:Y:S06]  /*c6570*/  HMMA.16816.F32 R8, R4.reuse, R2, R8 ;  /* 0x000000020408723c */ /* 0x048fec0000001808 */
[C---:B--2---:R-:W-:Y:S06]  /*c6580*/  HMMA.16816.F32 R48, R4.reuse, R34, R48 ;  /* 0x000000220430723c */ /* 0x044fec0000001830 */
[----:B----4-:R-:W-:-:S15]  /*c6590*/  HMMA.16816.F32 R36, R4, R32, R36 ;  /* 0x000000200424723c */ /* 0x010fde0000001824 */
[----:B------:R-:W-:-:S02]  /*c65a0*/  NOP ;  /* 0x0000000000007918 */ /* 0x000fc40000000000 */
[----:B------:R-:W-:Y:S04]  /*c65b0*/  STL.64 [R1+0x2390], R48 ;  /* 0x0023903001007387 */ /* 0x000fe80000100a00 */
[----:B------:R0:W-:Y:S04]  /*c65c0*/  STL.64 [R1+0x2398], R50 ;  /* 0x0023983201007387 */ /* 0x0001e80000100a00 */
[----:B0-----:R-:W2:Y:S04]  /*c65d0*/  LDL.LU.64 R50, [R1+0xf2f8] ;  /* 0x00f2f80001327983 */ /* 0x001ea80000300a00 */
[----:B------:R-:W3:Y:S04]  /*c65e0*/  LDL.LU R49, [R1+0xf2f0] ;  /* 0x00f2f00001317983 */ /* 0x000ee80000300800 */
[----:B------:R-:W4:Y:S04]  /*c65f0*/  LDL.LU.64 R32, [R1+0x2cb0] ;  /* 0x002cb00001207983 */ /* 0x000f280000300a00 */
[----:B------:R-:W4:Y:S04]  /*c6600*/  LDL.LU.64 R34, [R1+0x2cb8] ;  /* 0x002cb80001227983 */ /* 0x000f280000300a00 */
[----:B------:R0:W-:Y:S04]  /*c6610*/  STL.64 [R1+0x2380], R36 ;  /* 0x0023802401007387 */ /* 0x0001e80000100a00 */
[----:B------:R1:W-:Y:S04]  /*c6620*/  STL.64 [R1+0x2388], R38 ;  /* 0x0023882601007387 */ /* 0x0003e80000100a00 */
[----:B0-----:R-:W4:Y:S04]  /*c6630*/  LDL.LU.64 R36, [R1+0x2c90] ;  /* 0x002c900001247983 */ /* 0x001f280000300a00 */
[----:B-1----:R-:W4:Y:S04]  /*c6640*/  LDL.LU.64 R38, [R1+0x2c98] ;  /* 0x002c980001267983 */ /* 0x002f280000300a00 */
[----:B------:R-:W-:Y:S04]  /*c6650*/  STL.64 [R1+0x2370], R8 ;  /* 0x0023700801007387 */ /* 0x000fe80000100a00 */
[----:B------:R0:W-:Y:S04]  /*c6660*/  STL.64 [R1+0x2378], R10 ;  /* 0x0023780a01007387 */ /* 0x0001e80000100a00 */
[----:B0-----:R-:W2:Y:S04]  /*c6670*/  LDL.LU.64 R10, [R1+0xf2e8] ;  /* 0x00f2e800010a7983 */ /* 0x001ea80000300a00 */
[----:B------:R-:W3:Y:S02]  /*c6680*/  LDL.LU.64 R8, [R1+0xf2e0] ;  /* 0x00f2e00001087983 */ /* 0x000ee40000300a00 */
[C---:B---3--:R-:W-:Y:S06]  /*c6690*/  HMMA.16816.F32 R24, R4.reuse, R8, R24 ;  /* 0x000000080418723c */ /* 0x048fec0000001818 */
[----:B--2---:R-:W-:-:S15]  /*c66a0*/  HMMA.16816.F32 R8, R4, R10, R12 ;  /* 0x0000000a0408723c */ /* 0x004fde000000180c */
[----:B------:R-:W-:-:S02]  /*c66b0*/  NOP ;  /* 0x0000000000007918 */ /* 0x000fc40000000000 */
[----:B------:R-:W-:Y:S04]  /*c66c0*/  STL.64 [R1+0x2360], R24 ;  /* 0x0023601801007387 */ /* 0x000fe80000100a00 */
[----:B------:R0:W-:Y:S04]  /*c66d0*/  STL.64 [R1+0x2368], R26 ;  /* 0x0023681a01007387 */ /* 0x0001e80000100a00 */
[----:B0-----:R-:W2:Y:S04]  /*c66e0*/  LDL.LU.64 R26, [R1+0xf2d8] ;  /* 0x00f2d800011a7983 */ /* 0x001ea80000300a00 */
[----:B------:R-:W3:Y:S04]  /*c66f0*/  LDL.LU.64 R24, [R1+0xf2d0] ;  /* 0x00f2d00001187983 */ /* 0x000ee80000300a00 */
[----:B------:R-:W4:Y:S04]  /*c6700*/  LDL.LU.64 R14, [R1+0xf2c8] ;  /* 0x00f2c800010e7983 */ /* 0x000f280000300a00 */
[----:B------:R-:W2:Y:S04]  /*c6710*/  LDL.LU.64 R12, [R1+0xf2c0] ;  /* 0x00f2c000010c7983 */ /* 0x000ea80000300a00 */
[----:B------:R0:W-:Y:S04]  /*c6720*/  STL.64 [R1+0x2350], R8 ;  /* 0x0023500801007387 */ /* 0x0001e80000100a00 */
[----:B------:R1:W-:Y:S04]  /*c6730*/  STL.64 [R1+0x2358], R10 ;  /* 0x0023580a01007387 */ /* 0x0003e80000100a00 */
[----:B0-----:R-:W4:Y:S04]  /*c6740*/  LDL.LU.64 R8, [R1+0x2d00] ;  /* 0x002d000001087983 */ /* 0x001f280000300a00 */
[----:B-1----:R-:W4:Y:S01]  /*c6750*/  LDL.LU.64 R10, [R1+0x2d08] ;  /* 0x002d0800010a7983 */ /* 0x002f220000300a00 */
[----:B--2---:R-:W-:-:S15]  /*c6760*/  HMMA.16816.F32 R16, R4, R12, R16 ;  /* 0x0000000c0410723c */ /* 0x004fde0000001810 */
[----:B------:R-:W-:-:S08]  /*c6770*/  NOP ;  /* 0x0000000000007918 */ /* 0x000fd00000000000 */
[----:B------:R-:W-:Y:S04]  /*c6780*/  STL.64 [R1+0x2340], R16 ;  /* 0x0023401001007387 */ /* 0x000fe80000100a00 */
[----:B------:R0:W-:Y:S04]  /*c6790*/  STL.64 [R1+0x2348], R18 ;  /* 0x0023481201007387 */ /* 0x0001e80000100a00 */
[----:B0-----:R-:W2:Y:S04]  /*c67a0*/  LDL.LU.64 R18, [R1+0xf2b8] ;  /* 0x00f2b80001127983 */ /* 0x001ea80000300a00 */
[----:B------:R-:W3:Y:S01]  /*c67b0*/  LDL.LU.64 R16, [R1+0xf2b0] ;  /* 0x00f2b00001107983 */ /* 0x000ee20000300a00 */
[----:B----4-:R-:W-:Y:S03]  /*c67c0*/  HMMA.16816.F32 R8, R4, R14, R8 ;  /* 0x0000000e0408723c */ /* 0x010fe60000001808 */
[----:B------:R-:W2:Y:S04]  /*c67d0*/  LDL.LU.64 R12, [R1+0x2cd0] ;  /* 0x002cd000010c7983 */ /* 0x000ea80000300a00 */
[----:B------:R-:W2:-:S15]  /*c67e0*/  LDL.LU.64 R14, [R1+0x2cd8] ;  /* 0x002cd800010e7983 */ /* 0x000e9e0000300a00 */
[----:B------:R-:W-:-:S01]  /*c67f0*/  NOP ;  /* 0x0000000000007918 */ /* 0x000fc20000000000 */
[----:B------:R0:W-:Y:S04]  /*c6800*/  STL.64 [R1+0x2330], R8 ;  /* 0x0023300801007387 */ /* 0x0001e80000100a00 */
[----:B------:R1:W-:Y:S04]  /*c6810*/  STL.64 [R1+0x2338], R10 ;  /* 0x0023380a01007387 */ /* 0x0003e80000100a00 */
[----:B0-----:R-:W4:Y:S04]  /*c6820*/  LDL.LU.64 R8, [R1+0x2c80] ;  /* 0x002c800001087983 */ /* 0x001f280000300a00 */
[----:B-1----:R-:W4:Y:S01]  /*c6830*/  LDL.LU.64 R10, [R1+0x2c88] ;  /* 0x002c8800010a7983 */ /* 0x002f220000300a00 */
[----:B---3--:R-:W-:-:S15]  /*c6840*/  HMMA.16816.F32 R20, R4, R16, R20 ;  /* 0x000000100414723c */ /* 0x008fde0000001814 */
[----:B------:R-:W-:-:S08]  /*c6850*/  NOP ;  /* 0x0000000000007918 */ /* 0x000fd00000000000 */
[----:B------:R-:W-:Y:S04]  /*c6860*/  STL.64 [R1+0x2320], R20 ;  /* 0x0023201401007387 */ /* 0x000fe80000100a00 */
[----:B------:R0:W-:Y:S04]  /*c6870*/  STL.64 [R1+0x2328], R22 ;  /* 0x0023281601007387 */ /* 0x0001e80000100a00 */
[----:B0-----:R-:W3:Y:S04]  /*c6880*/  LDL.LU.64 R22, [R1+0xf2a8] ;  /* 0x00f2a80001167983 */ /* 0x001ee80000300a00 */
[----:B------:R-:W4:Y:S01]  /*c6890*/  LDL.LU.64 R20, [R1+0xf2a0] ;  /* 0x00f2a00001147983 */ /* 0x000f220000300a00 */
[----:B--2---:R-:W-:-:S15]  /*c68a0*/  HMMA.16816.F32 R12, R4, R18, R12 ;  /* 0x00000012040c723c */ /* 0x004fde000000180c */
[----:B------:R-:W-:-:S08]  /*c68b0*/  NOP ;  /* 0x0000000000007918 */ /* 0x000fd00000000000 */
[----:B------:R-:W-:Y:S04]  /*c68c0*/  STL.64 [R1+0x2310], R12 ;  /* 0x0023100c01007387 */ /* 0x000fe80000100a00 */
[----:B------:R0:W-:Y:S02]  /*c68d0*/  STL.64 [R1+0x2318], R14 ;  /* 0x0023180e01007387 */ /* 0x0001e40000100a00 */
[----:B0-----:R-:W-:Y:S01]  /*c68e0*/  HMMA.16816.F32 R12, R4, R24, R40 ;  /* 0x00000018040c723c */ /* 0x001fe20000001828 */
[----:B------:R-:W-:Y:S02]  /*c68f0*/  IMAD R28, R28, 0x100, R49 ;  /* 0x000001001c1c7824 */ /* 0x000fe400078e0231 */
[----:B------:R-:W-:Y:S02]  /*c6900*/  IMAD R29, R29, 0x100, R50 ;  /* 0x000001001d1d7824 */ /* 0x000fe400078e0232 */
[----:B------:R-:W-:-:S02]  /*c6910*/  IMAD R30, R30, 0x100, R51 ;  /* 0x000001001e1e7824 */ /* 0x000fc400078e0233 */
[----:B------:R-:W-:Y:S01]  /*c6920*/  IMAD R31, R31, 0x100, R52 ;  /* 0x000001001f1f7824 */ /* 0x000fe200078e0234 */
[----:B------:R-:W-:Y:S02]  /*c6930*/  F2FP.F16.E4M3.UNPACK_B R2, R53.H1 ;  /* 0x00000035ff02723e */ /* 0x000fe400030006ff */
[----:B------:R-:W-:Y:S02]  /*c6940*/  F2FP.F16.E4M3.UNPACK_B R28, R28 ;  /* 0x0000001cff1c723e */ /* 0x000fe400020006ff */
[----:B------:R-:W-:Y:S02]  /*c6950*/  F2FP.F16.E4M3.UNPACK_B R29, R29 ;  /* 0x0000001dff1d723e */ /* 0x000fe400020006ff */
[----:B------:R-:W-:Y:S02]  /*c6960*/  F2FP.F16.E4M3.UNPACK_B R30, R30 ;  /* 0x0000001eff1e723e */ /* 0x000fe400020006ff */
[----:B------:R-:W-:Y:S02]  /*c6970*/  F2FP.F16.E4M3.UNPACK_B R31, R31 ;  /* 0x0000001fff1f723e */ /* 0x000fe400020006ff */
[----:B------:R-:W-:Y:S01]  /*c6980*/  F2FP.F16.E4M3.UNPACK_B R3, R60.H1 ;  /* 0x0000003cff03723e */ /* 0x000fe200030006ff */
[C---:B---3--:R-:W-:Y:S06]  /*c6990*/  HMMA.16816.F32 R16, R4.reuse, R22, R44 ;  /* 0x000000160410723c */ /* 0x048fec000000182c */
[----:B----4-:R-:W-:-:S15]  /*c69a0*/  HMMA.16816.F32 R32, R4, R20, R32 ;  /* 0x000000140420723c */ /* 0x010fde0000001820 */
[----:B------:R-:W-:-:S08]  /*c69b0*/  NOP ;  /* 0x0000000000007918 */ /* 0x000fd00000000000 */
[----:B------:R-:W-:Y:S04]  /*c69c0*/  STL.64 [R1+0x2300], R32 ;  /* 0x0023002001007387 */ /* 0x000fe80000100a00 */
[----:B------:R-:W-:Y:S04]  /*c69d0*/  STL.64 [R1+0x2308], R34 ;  /* 0x0023082201007387 */ /* 0x000fe80000100a00 */
[----:B------:R-:W-:Y:S04]  /*c69e0*/  STL.64 [R1+0x22f0], R16 ;  /* 0x0022f01001007387 */ /* 0x000fe80000100a00 */
[----:B------:R-:W-:Y:S04]  /*c69f0*/  STL.64 [R1+0x22f8], R18 ;  /* 0x0022f81201007387 */ /* 0x000fe80000100a00 */
[----:B------:R-:W-:Y:S04]  /*c6a00*/  STL.64 [R1+0x22e0], R12 ;  /* 0x0022e00c01007387 */ /* 0x000fe80000100a00 */
[----:B------:R0:W-:Y:S02]  /*c6a10*/  STL.64 [R1+0x22e8], R14 ;  /* 0x0022e80e01007387 */ /* 0x0001e40000100a00 */
[C---:B0-----:R-:W-:Y:S06]  /*c6a20*/  HMMA.16816.F32 R12, R4.reuse, R26, R36 ;  /* 0x0000001a040c723c */ /* 0x041fec0000001824 */
[----:B------:R-:W-:-:S15]  /*c6a30*/  HMMA.16816.F32 R4, R4, R54, R8 ;  /* 0x000000360404723c */ /* 0x000fde0000001808 */
[----:B------:R-:W-:-:S02]  /*c6a40*/  NOP ;  /* 0x0000000000007918 */ /* 0x000fc40000000000 */
[----:B------:R-:W-:Y:S04]  /*c6a50*/  STL.64 [R1+0x22d0], R12 ;  /* 0x0022d00c01007387 */ /* 0x000fe80000100a00 */
[----:B------:R-:W-:Y:S04]  /*c6a60*/  STL.64 [R1+0x22d8], R14 ;  /* 0x0022d80e01007387 */ /* 0x000fe80000100a00 */
[----:B------:R-:W-:Y:S04]  /*c6a70*/  STL [R1+0x30], R2 ;  /* 0x0000300201007387 */ /* 0x000fe80000100800 */
[----:B------:R-:W-:Y:S04]  /*c6a80*/  STL.64 [R1+0x24e0], R4 ;  /* 0x0024e00401007387 */ /* 0x000fe80000100a00 */
[----:B------:R0:W-:Y:S02]  /*c6a90*/  STL.64 [R1+0x24e8], R6 ;  /* 0x0024e80601007387 */ /* 0x0001e40000100a00 */
[----:B0-----:R-:W-:Y:S01]  /*c6aa0*/  HMMA.16816.F32 R4, R28, R2, R56 ;  /* 0x000000021c04723c */ /* 0x001fe20000001838 */
[----:B------:R-:W-:-:S05]  /*c6ab0*/  F2FP.F16.E4M3.UNPACK_B R18, R61.H1 ;  /* 0x0000003dff12723e */ /* 0x000fca00030006ff */
[----:B------:R0:W-:Y:S01]  /*c6ac0*/  STL [R1+0x34], R3 ;  /* 0x0000340301007387 */ /* 0x0001e20000100800 */
[----:B------:R-:W-:-:S03]  /*c6ad0*/  F2FP.F16.E4M3.UNPACK_B R19, R0.H1 ;  /* 0x00000000ff13723e */ /* 0x000fc600030006ff */
[----:B------:R-:W-:-:S13]  /*c6ae0*/  STL [R1+0x18], R18 ;  /* 0x0000181201007387 */ /* 0x000fda0000100800 */
[----:B------:R-:W-:Y:S04]  /*c6af0*/  STL.64 [R1+0x2500], R4 ;  /* 0x0025000401007387 */ /* 0x000fe80000100a00 */
[----:B------:R1:W-:Y:S04]  /*c6b00*/  STL.64 [R1+0x2508], R6 ;  /* 0x0025080601007387 */ /* 0x0003e80000100a00 */
[----:B------:R-:W2:Y:S04]  /*c6b10*/  LDL.LU R44, [R1+0xb0] ;  /* 0x0000b000012c7983 */ /* 0x000ea80000300800 */
[----:B------:R-:W-:Y:S04]  /*c6b20*/  STL [R1+0x1c], R19 ;  /* 0x00001c1301007387 */ /* 0x000fe80000100800 */
[----:B------:R-:W2:Y:S04]  /*c6b30*/  LDL.LU R45, [R1+0xb4] ;  /* 0x0000b400012d7983 */ /* 0x000ea80000300800 */
[----:B------:R-:W2:Y:S04]  /*c6b40*/  LDL.LU R46, [R1+0xb8] ;  /* 0x0000b800012e7983 */ /* 0x000ea80000300800 */
[----:B------:R-:W2:Y:S04]  /*c6b50*/  LDL.LU R47, [R1+0xbc] ;  /* 0x0000bc00012f7983 */ /* 0x000ea80000300800 */
[----:B------:R-:W3:Y:S04]  /*c6b60*/  LDL.LU R36, [R1+0x90] ;  /* 0x0000900001247983 */ /* 0x000ee80000300800 */
[----:B------:R-:W3:Y:S04]  /*c6b70*/  LDL.LU R37, [R1+0x94] ;  /* 0x0000940001257983 */ /* 0x000ee80000300800 */
[----:B------:R-:W3:Y:S04]  /*c6b80*/  LDL.LU R38, [R1+0x98] ;  /* 0x0000980001267983 */ /* 0x000ee80000300800 */
[----:B------:R-:W3:Y:S04]  /*c6b90*/  LDL.LU R39, [R1+0x9c] ;  /* 0x00009c0001277983 */ /* 0x000ee80000300800 */
[----:B------:R-:W4:Y:S04]  /*c6ba0*/  LDL.LU R60, [R1+0x2960] ;  /* 0x00296000013c7983 */ /* 0x000f280000300800 */
[----:B------:R-:W2:Y:S04]  /*c6bb0*/  LDL.LU R32, [R1+0x80] ;  /* 0x0000800001207983 */ /* 0x000ea80000300800 */
[----:B------:R-:W2:Y:S04]  /*c6bc0*/  LDL.LU R33, [R1+0x84] ;  /* 0x0000840001217983 */ /* 0x000ea80000300800 */
[----:B------:R-:W2:Y:S04]  /*c6bd0*/  LDL.LU R34, [R1+0x88] ;  /* 0x0000880001227983 */ /* 0x000ea80000300800 */
[----:B------:R-:W2:Y:S04]  /*c6be0*/  LDL.LU R35, [R1+0x8c] ;  /* 0x00008c0001237983 */ /* 0x000ea80000300800 */
[----:B------:R-:W3:Y:S04]  /*c6bf0*/  LDL.LU R20, [R1+0x50] ;  /* 0x0000500001147983 */ /* 0x000ee80000300800 */
[----:B------:R-:W3:Y:S04]  /*c6c00*/  LDL.LU R21, [R1+0x54] ;  /* 0x0000540001157983 */ /* 0x000ee80000300800 */
[----:B------:R-:W3:Y:S04]  /*c6c10*/  LDL.LU R22, [R1+0x58] ;  /* 0x0000580001167983 */ /* 0x000ee80000300800 */
[----:B------:R-:W3:Y:S04]  /*c6c20*/  LDL.LU R23, [R1+0x5c] ;  /* 0x00005c0001177983 */ /* 0x000ee80000300800 */
[----:B------:R-:W1:Y:S04]  /*c6c30*/  LDL.LU R24, [R1+0x2930] ;  /* 0x0029300001187983 */ /* 0x000e680000300800 */
[----:B------:R-:W4:Y:S04]  /*c6c40*/  LDL.LU R25, [R1+0x2934] ;  /* 0x0029340001197983 */ /* 0x000f280000300800 */
[----:B------:R-:W2:Y:S04]  /*c6c50*/  LDL.LU R16, [R1+0x2940] ;  /* 0x0029400001107983 */ /* 0x000ea80000300800 */
[----:B------:R-:W2:Y:S04]  /*c6c60*/  LDL.LU R17, [R1+0x2944] ;  /* 0x0029440001117983 */ /* 0x000ea80000300800 */
[----:B------:R-:W2:Y:S04]  /*c6c70*/  LDL.LU R12, [R1+0x60] ;  /* 0x00006000010c7983 */ /* 0x000ea80000300800 */
[----:B------:R-:W2:Y:S04]  /*c6c80*/  LDL.LU R13, [R1+0x64] ;  /* 0x00006400010d7983 */ /* 0x000ea80000300800 */
[----:B------:R-:W2:Y:S04]  /*c6c90*/  LDL.LU R14, [R1+0x68] ;  /* 0x00006800010e7983 */ /* 0x000ea80000300800 */
[----:B------:R-:W2:Y:S01]  /*c6ca0*/  LDL.LU R15, [R1+0x6c] ;  /* 0x00006c00010f7983 */ /* 0x000ea20000300800 */
[----:B------:R-:W-:-:S03]  /*c6cb0*/  IMAD.MOV.U32 R0, RZ, RZ, R3 ;  /* 0x000000ffff007224 */ /* 0x000fc600078e0003 */
[----:B------:R-:W2:Y:S04]  /*c6cc0*/  LDL.LU R2, [R1+0x2950] ;  /* 0x0029500001027983 */ /* 0x000ea80000300800 */
[----:B0-----:R-:W2:Y:S04]  /*c6cd0*/  LDL.LU R3, [R1+0x2954] ;  /* 0x0029540001037983 */ /* 0x001ea80000300800 */
[----:B------:R-:W2:Y:S04]  /*c6ce0*/  LDL.LU R8, [R1+0x70] ;  /* 0x0000700001087983 */ /* 0x000ea80000300800 */
        /* <DEDUP_REMOVED lines=20> */
[----:B------:R0:W-:Y:S01]  /*c6e30*/  STL [R1+0xf298], R0 ;  /* 0x00f2980001007387 */ /* 0x0001e20000100800 */
[----:B---3--:R-:W-:Y:S01]  /*c6e40*/  HMMA.16816.F32 R20, R28, R18, R20 ;  /* 0x000000121c14723c */ /* 0x008fe20000001814 */
[----:B-1----:R-:W-:-:S02]  /*c6e50*/  F2FP.F16.E4M3.UNPACK_B R6, R24.H1 ;  /* 0x00000018ff06723e */ /* 0x002fc400030006ff */
[----:B----4-:R-:W-:-:S03]  /*c6e60*/  F2FP.F16.E4M3.UNPACK_B R7, R25.H1 ;  /* 0x00000019ff07723e */ /* 0x010fc600030006ff */
[----:B------:R-:W-:Y:S01]  /*c6e70*/  STL [R1+0x10], R6 ;  /* 0x0000100601007387 */ /* 0x000fe20000100800 */
[----:B--2---:R-:W-:-:S03]  /*c6e80*/  F2FP.F16.E4M3.UNPACK_B R4, R16.H1 ;  /* 0x00000010ff04723e */ /* 0x004fc600030006ff */
[----:B------:R-:W-:-:S13]  /*c6e90*/  HMMA.16816.F32 R12, R28, R6, R12 ;  /* 0x000000061c0c723c */ /* 0x000fda000000180c */
[----:B------:R-:W-:Y:S01]  /*c6ea0*/  STL.64 [R1+0x2510], R20 ;  /* 0x0025101401007387 */ /* 0x000fe20000100a00 */
[----:B------:R-:W-:Y:S01]  /*c6eb0*/  F2FP.F16.E4M3.UNPACK_B R5, R17.H1 ;  /* 0x00000011ff05723e */ /* 0x000fe200030006ff */
[----:B0-----:R-:W-:Y:S02]  /*c6ec0*/  IMAD.MOV.U32 R0, RZ, RZ, R7 ;  /* 0x000000ffff007224 */ /* 0x001fe400078e0007 */
[----:B------:R-:W-:Y:S04]  /*c6ed0*/  STL.64 [R1+0x2518], R22 ;  /* 0x0025181601007387 */ /* 0x000fe80000100a00 */
[----:B------:R-:W-:Y:S04]  /*c6ee0*/  STL [R1+0x14], R7 ;  /* 0x0000140701007387 */ /* 0x000fe80000100800 */
[----:B------:R-:W-:Y:S04]  /*c6ef0*/  STL [R1+0x8], R4 ;  /* 0x0000080401007387 */ /* 0x000fe80000100800 */
[----:B------:R-:W-:Y:S04]  /*c6f00*/  STL.64 [R1+0x2540], R12 ;  /* 0x0025400c01007387 */ /* 0x000fe80000100a00 */
[----:B------:R-:W-:Y:S04]  /*c6f10*/  STL.64 [R1+0x2548], R14 ;  /* 0x0025480e01007387 */ /* 0x000fe80000100a00 */
[----:B------:R-:W-:Y:S04]  /*c6f20*/  STL [R1+0xf29c], R0 ;  /* 0x00f29c0001007387 */ /* 0x000fe80000100800 */
[----:B------:R0:W-:Y:S02]  /*c6f30*/  STL [R1+0xc], R5 ;  /* 0x00000c0501007387 */ /* 0x0001e40000100800 */
[----:B0-----:R-:W-:Y:S01]  /*c6f40*/  HMMA.16816.F32 R4, R28, R4, R8 ;  /* 0x000000041c04723c */ /* 0x001fe20000001808 */
[----:B------:R-:W-:-:S02]  /*c6f50*/  F2FP.F16.E4M3.UNPACK_B R2, R2.H1 ;  /* 0x00000002ff02723e */ /* 0x000fc400030006ff */
[----:B------:R-:W-:-:S03]  /*c6f60*/  F2FP.F16.E4M3.UNPACK_B R3, R3.H1 ;  /* 0x00000003ff03723e */ /* 0x000fc600030006ff */
[----:B------:R-:W-:-:S15]  /*c6f70*/  STL [R1], R2 ;  /* 0x0000000201007387 */ /* 0x000fde0000100800 */
[----:B------:R-:W-:-:S02]  /*c6f80*/  NOP ;  /* 0x0000000000007918 */ /* 0x000fc40000000000 */
[----:B------:R-:W-:Y:S04]  /*c6f90*/  STL.64 [R1+0x2550], R4 ;  /* 0x0025500401007387 */ /* 0x000fe80000100a00 */
[----:B------:R0:W-:Y:S02]  /*c6fa0*/  STL.64 [R1+0x2558], R6 ;  /* 0x0025580601007387 */ /* 0x0001e40000100a00 */
[----:B0-----:R-:W-:Y:S01]  /*c6fb0*/  HMMA.16816.F32 R4, R28, R2, R32 ;  /* 0x000000021c04723c */ /* 0x001fe20000001820 */
[----:B------:R-:W-:Y:S02]  /*c6fc0*/  F2FP.F16.E4M3.UNPACK_B R60, R60.H1 ;  /* 0x0000003cff3c723e */ /* 0x000fe400030006ff */
[----:B------:R-:W-:-:S03]  /*c6fd0*/  F2FP.F16.E4M3.UNPACK_B R61, R61.H1 ;  /* 0x0000003dff3d723e */ /* 0x000fc600030006ff */
[----:B------:R-:W-:-:S15]  /*c6fe0*/  STL [R1+0x4], R3 ;  /* 0x0000040301007387 */ /* 0x000fde0000100800 */
[----:B------:R-:W-:-:S02]  /*c6ff0*/  NOP ;  /* 0x0000000000007918 */ /* 0x000fc40000000000 */
[----:B------:R-:W-:Y:S04]  /*c7000*/  STL.64 [R1+0x2570], R4 ;  /* 0x0025700401007387 */ /* 0x000fe80000100a00 */
[----:B------:R0:W-:Y:S02]  /*c7010*/  STL.64 [R1+0x2578], R6 ;  /* 0x0025780601007387 */ /* 0x0001e40000100a00 */
[----:B0-----:R-:W-:Y:S01]  /*c7020*/  HMMA.16816.F32 R4, R28, R60, R36 ;  /* 0x0000003c1c04723c */ /* 0x001fe20000001824 */
[----:B------:R-:W-:Y:S02]  /*c7030*/  F2FP.F16.E4M3.UNPACK_B R58, R58.H1 ;  /* 0x0000003aff3a723e */ /* 0x000fe400030006ff */
[----:B------:R-:W-:-:S03]  /*c7040*/  F2FP.F16.E4M3.UNPACK_B R59, R59.H1 ;  /* 0x0000003bff3b723e */ /* 0x000fc600030006ff */
[----:B------:R-:W-:-:S15]  /*c7050*/  STL.64 [R1+0xf288], R60 ;  /* 0x00f2883c01007387 */ /* 0x000fde0000100a00 */
[----:B------:R-:W-:-:S02]  /*c7060*/  NOP ;  /* 0x0000000000007918 */ /* 0x000fc40000000000 */
[----:B------:R-:W-:Y:S04]  /*c7070*/  STL.64 [R1+0x2580], R4 ;  /* 0x0025800401007387 */ /* 0x000fe80000100a00 */
[----:B------:R0:W-:Y:S02]  /*c7080*/  STL.64 [R1+0x2588], R6 ;  /* 0x0025880601007387 */ /* 0x0001e40000100a00 */
[----:B0-----:R-:W-:Y:S01]  /*c7090*/  HMMA.16816.F32 R4, R28, R58, R40 ;  /* 0x0000003a1c04723c */ /* 0x001fe20000001828 */
[----:B------:R-:W-:Y:S02]  /*c70a0*/  F2FP.F16.E4M3.UNPACK_B R56, R56.H1 ;  /* 0x00000038ff38723e */ /* 0x000fe400030006ff */
[----:B------:R-:W-:-:S15]  /*c70b0*/  F2FP.F16.E4M3.UNPACK_B R57, R57.H1 ;  /* 0x00000039ff39723e */ /* 0x000fde00030006ff */
[----:B------:R-:W-:-:S05]  /*c70c0*/  NOP ;  /* 0x0000000000007918 */ /* 0x000fca0000000000 */
[----:B------:R-:W-:Y:S04]  /*c70d0*/  STL.64 [R1+0x25a0], R4 ;  /* 0x0025a00401007387 */ /* 0x000fe80000100a00 */
[----:B------:R0:W-:Y:S02]  /*c70e0*/  STL.64 [R1+0x25a8], R6 ;  /* 0x0025a80601007387 */ /* 0x0001e40000100a00 */
[----:B0-----:R-:W-:Y:S01]  /*c70f0*/  HMMA.16816.F32 R4, R28, R56, R44 ;  /* 0x000000381c04723c */ /* 0x001fe2000000182c */
[----:B------:R-:W-:Y:S02]  /*c7100*/  F2FP.F16.E4M3.UNPACK_B R54, R54.H1 ;  /* 0x00000036ff36723e */ /* 0x000fe400030006ff */
[----:B------:R-:W-:Y:S01]  /*c7110*/  F2FP.F16.E4M3.UNPACK_B R55, R55.H1 ;  /* 0x00000037ff37723e */ /* 0x000fe200030006ff */
[----:B------:R-:W-:Y:S04]  /*c7120*/  STL.64 [R1+0xf210], R58 ;  /* 0x00f2103a01007387 */ /* 0x000fe80000100a00 */
[----:B------:R-:W-:-:S15]  /*c7130*/  STL.64 [R1+0xf208], R56 ;  /* 0x00f2083801007387 */ /* 0x000fde0000100a00 */
[----:B------:R-:W-:Y:S04]  /*c7140*/  STL.64 [R1+0x25c0], R4 ;  /* 0x0025c00401007387 */ /* 0x000fe80000100a00 */
[----:B------:R0:W-:Y:S04]  /*c7150*/  STL.64 [R1+0x25c8], R6 ;  /* 0x0025c80601007387 */ /* 0x0001e80000100a00 */
[----:B------:R-:W2:Y:S01]  /*c7160*/  LDL.LU R8, [R1+0x130] ;  /* 0x0001300001087983 */ /* 0x000ea20000300800 */
[----:B0-----:R-:W-:-:S15]  /*c7170*/  HMMA.16816.F32 R4, R28, R54, R48 ;  /* 0x000000361c04723c */ /* 0x001fde0000001830 */
[----:B------:R-:W-:-:S08]  /*c7180*/  NOP ;  /* 0x0000000000007918 */ /* 0x000fd00000000000 */
[----:B------:R0:W-:Y:S04]  /*c7190*/  STL.64 [R1+0x25d0], R4 ;  /* 0x0025d00401007387 */ /* 0x0001e80000100a00 */
[----:B------:R1:W-:Y:S04]  /*c71a0*/  STL.64 [R1+0x25d8], R6 ;  /* 0x0025d80601007387 */ /* 0x0003e80000100a00 */
        /* <DEDUP_REMOVED lines=8> */
[----:B------:R-:W4:Y:S04]  /*c7230*/  LDL.LU R25, [R1+0xf4] ;  /* 0x0000f40001197983 */ /* 0x000f280000300800 */
[----:B------:R-:W4:Y:S04]  /*c7240*/  LDL.LU R26, [R1+0xf8] ;  /* 0x0000f800011a7983 */ /* 0x000f280000300800 */
[----:B------:R-:W4:Y:S04]  /*c7250*/  LDL.LU R27, [R1+0xfc] ;  /* 0x0000fc00011b7983 */ /* 0x000f280000300800 */
[----:B------:R-:W2:Y:S04]  /*c7260*/  LDL.LU R56, [R1+0xd0] ;  /* 0x0000d00001387983 */ /* 0x000ea80000300800 */
[----:B------:R-:W2:Y:S04]  /*c7270*/  LDL.LU R57, [R1+0xd4] ;  /* 0x0000d40001397983 */ /* 0x000ea80000300800 */
[----:B------:R-:W2:Y:S04]  /*c7280*/  LDL.LU R58, [R1+0xd8] ;  /* 0x0000d800013a7983 */ /* 0x000ea80000300800 */
[----:B------:R-:W2:Y:S04]  /*c7290*/  LDL.LU R59, [R1+0xdc] ;  /* 0x0000dc00013b7983 */ /* 0x000ea80000300800 */
[----:B------:R-:W3:Y:S04]  /*c72a0*/  LDL.LU R50, [R1+0x29b0] ;  /* 0x0029b00001327983 */ /* 0x000ee80000300800 */
[----:B------:R-:W4:Y:S04]  /*c72b0*/  LDL.LU R51, [R1+0x29b4] ;  /* 0x0029b40001337983 */ /* 0x000f280000300800 */
[----:B0-----:R-:W2:Y:S04]  /*c72c0*/  LDL.LU R4, [R1+0xe0] ;  /* 0x0000e00001047983 */ /* 0x001ea80000300800 */
[----:B------:R-:W2:Y:S04]  /*c72d0*/  LDL.LU R5, [R1+0xe4] ;  /* 0x0000e40001057983 */ /* 0x000ea80000300800 */
[----:B-1----:R-:W2:Y:S04]  /*c72e0*/  LDL.LU R6, [R1+0xe8] ;  /* 0x0000e80001067983 */ /* 0x002ea80000300800 */
        /* <DEDUP_REMOVED lines=24> */
[----:B------:R-:W2:Y:S01]  /*c7470*/  LDL.LU R35, [R1+0x14c] ;  /* 0x00014c0001237983 */ /* 0x000ea20000300800 */
[----:B------:R-:W-:-:S02]  /*c7480*/  F2FP.F16.E4M3.UNPACK_B R52, R52.H1 ;  /* 0x00000034ff34723e */ /* 0x000fc400030006ff */
[----:B------:R-:W-:Y:S01]  /*c7490*/  F2FP.F16.E4M3.UNPACK_B R53, R53.H1 ;  /* 0x00000035ff35723e */ /* 0x000fe200030006ff */
[----:B------:R-:W2:Y:S04]  /*c74a0*/  LDL.LU R36, [R1+0x2a20] ;  /* 0x002a200001247983 */ /* 0x000ea80000300800 */
[----:B------:R-:W2:Y:S04]  /*c74b0*/  LDL.LU R37, [R1+0x2a24] ;  /* 0x002a240001257983 */ /* 0x000ea80000300800 */
[----:B------:R-:W-:Y:S04]  /*c74c0*/  STL.64 [R1+0xf1f0], R54 ;  /* 0x00f1f03601007387 */ /* 0x000fe80000100a00 */
[----:B------:R-:W-:Y:S01]  /*c74d0*/  STL.64 [R1+0xf1e8], R52 ;  /* 0x00f1e83401007387 */ /* 0x000fe20000100a00 */
[----:B---3--:R-:W-:-:S02]  /*c74e0*/  F2FP.F16.E4M3.UNPACK_B R50, R50.H1 ;  /* 0x00000032ff32723e */ /* 0x008fc400030006ff */
[----:B----4-:R-:W-:Y:S01]  /*c74f0*/  F2FP.F16.E4M3.UNPACK_B R51, R51.H1 ;  /* 0x00000033ff33723e */ /* 0x010fe200030006ff */
[C---:B--2---:R-:W-:Y:S06]  /*c7500*/  HMMA.16816.F32 R56, R28.reuse, R52, R56 ;  /* 0x000000341c38723c */ /* 0x044fec0000001838 */
[----:B------:R-:W-:Y:S01]  /*c7510*/  HMMA.16816.F32 R4, R28, R50, R4 ;  /* 0x000000321c04723c */ /* 0x000fe20000001804 */
[----:B------:R-:W-:Y:S02]  /*c7520*/  F2FP.F16.E4M3.UNPACK_B R48, R48.H1 ;  /* 0x00000030ff30723e */ /* 0x000fe400030006ff */
[----:B------:R-:W-:-:S14]  /*c7530*/  F2FP.F16.E4M3.UNPACK_B R49, R49.H1 ;  /* 0x00000031ff31723e */ /* 0x000fdc00030006ff */
[----:B------:R-:W-:Y:S04]  /*c7540*/  STL.64 [R1+0x25f0], R56 ;  /* 0x0025f03801007387 */ /* 0x000fe80000100a00 */
[----:B------:R-:W-:Y:S04]  /*c7550*/  STL.64 [R1+0x25f8], R58 ;  /* 0x0025f83a01007387 */ /* 0x000fe80000100a00 */
[----:B------:R-:W-:Y:S04]  /*c7560*/  STL.64 [R1+0x2610], R4 ;  /* 0x0026100401007387 */ /* 0x000fe80000100a00 */
[----:B------:R0:W-:Y:S02]  /*c7570*/  STL.64 [R1+0x2618], R6 ;  /* 0x0026180601007387 */ /* 0x0001e40000100a00 */
[----:B0-----:R-:W-:Y:S01]  /*c7580*/  HMMA.16816.F32 R4, R28, R48, R24 ;  /* 0x000000301c04723c */ /* 0x001fe20000001818 */
[----:B------:R-:W-:-:S02]  /*c7590*/  F2FP.F16.E4M3.UNPACK_B R46, R46.H1 ;  /* 0x0000002eff2e723e */ /* 0x000fc400030006ff */
[----:B------:R-:W-:Y:S01]  /*c75a0*/  F2FP.F16.E4M3.UNPACK_B R47, R47.H1 ;  /* 0x0000002fff2f723e */ /* 0x000fe200030006ff */
[----:B------:R-:W-:Y:S04]  /*c75b0*/  STL.64 [R1+0xf1e0], R50 ;  /* 0x00f1e03201007387 */ /* 0x000fe80000100a00 */
[----:B------:R-:W-:-:S15]  /*c75c0*/  STL.64 [R1+0xf1d8], R48 ;  /* 0x00f1d83001007387 */ /* 0x000fde0000100a00 */
        /* <DEDUP_REMOVED lines=80> */
[----:B------:R-:W-:Y:S01]  /*c7ad0*/  IMAD.MOV.U32 R0, RZ, RZ, R3 ;  /* 0x000000ffff007224 */ /* 0x000fe200078e0003 */
[----:B------:R-:W2:Y:S04]  /*c7ae0*/  LDL.LU R2, [R1+0x2aa0] ;  /* 0x002aa00001027983 */ /* 0x000ea80000300800 */
[----:B------:R-:W2:Y:S04]  /*c7af0*/  LDL.LU R3, [R1+0x2aa4] ;  /* 0x002aa40001037983 */ /* 0x000ea80000300800 */
[----:B------:R-:W-:Y:S04]  /*c7b00*/  STL.64 [R1+0xf230], R38 ;  /* 0x00f2302601007387 */ /* 0x000fe80000100a00 */
[----:B------:R0:W-:Y:S01]  /*c7b10*/  STL.64 [R1+0xf228], R36 ;  /* 0x00f2282401007387 */ /* 0x0001e20000100a00 */
[----:B---3--:R-:W-:-:S02]  /*c7b20*/  F2FP.F16.E4M3.UNPACK_B R34, R34.H1 ;  /* 0x00000022ff22723e */ /* 0x008fc400030006ff */
[----:B----4-:R-:W-:Y:S01]  /*c7b30*/  F2FP.F16.E4M3.UNPACK_B R35, R35.H1 ;  /* 0x00000023ff23723e */ /* 0x010fe200030006ff */
[C---:B--2---:R-:W-:Y:S06]  /*c7b40*/  HMMA.16816.F32 R40, R28.reuse, R36, R40 ;  /* 0x000000241c28723c */ /* 0x044fec0000001828 */
[----:B0-----:R-:W-:Y:S01]  /*c7b50*/  HMMA.16816.F32 R36, R28, R34, R44 ;  /* 0x000000221c24723c */ /* 0x001fe2000000182c */
[----:B------:R-:W-:Y:S02]  /*c7b60*/  F2FP.F16.E4M3.UNPACK_B R32, R32.H1 ;  /* 0x00000020ff20723e */ /* 0x000fe400030006ff */
[----:B------:R-:W-:-:S14]  /*c7b70*/  F2FP.F16.E4M3.UNPACK_B R33, R33.H1 ;  /* 0x00000021ff21723e */ /* 0x000fdc00030006ff */
[----:B------:R-:W-:Y:S01]  /*c7b80*/  STL.64 [R1+0x26d0], R40 ;  /* 0x0026d02801007387 */ /* 0x000fe20000100a00 */
[----:B------:R-:W-:-:S03]  /*c7b90*/  F2FP.F16.E4M3.UNPACK_B R26, R24.H1 ;  /* 0x00000018ff1a723e */ /* 0x000fc600030006ff */
[----:B------:R-:W-:Y:S01]  /*c7ba0*/  STL.64 [R1+0x26d8], R42 ;  /* 0x0026d82a01007387 */ /* 0x000fe20000100a00 */
[----:B------:R-:W-:-:S03]  /*c7bb0*/  F2FP.F16.E4M3.UNPACK_B R27, R25.H1 ;  /* 0x00000019ff1b723e */ /* 0x000fc600030006ff */
[----:B------:R-:W-:Y:S04]  /*c7bc0*/  STL.64 [R1+0x26e0], R36 ;  /* 0x0026e02401007387 */ /* 0x000fe80000100a00 */
[----:B------:R0:W-:Y:S04]  /*c7bd0*/  STL.64 [R1+0x26e8], R38 ;  /* 0x0026e82601007387 */ /* 0x0001e80000100a00 */
[----:B------:R-:W-:Y:S04]  /*c7be0*/  STL.64 [R1+0xf1c0], R34 ;  /* 0x00f1c02201007387 */ /* 0x000fe80000100a00 */
[----:B------:R1:W-:Y:S01]  /*c7bf0*/  STL.64 [R1+0xf1b8], R32 ;  /* 0x00f1b82001007387 */ /* 0x0003e20000100a00 */
[C---:B0-----:R-:W-:Y:S06]  /*c7c00*/  HMMA.16816.F32 R36, R28.reuse, R32, R48 ;  /* 0x000000201c24723c */ /* 0x041fec0000001830 */
[----:B-1----:R-:W-:Y:S01]  /*c7c10*/  HMMA.16816.F32 R32, R28, R26, R52 ;  /* 0x0000001a1c20723c */ /* 0x002fe20000001834 */
[----:B------:R-:W-:-:S02]  /*c7c20*/  F2FP.F16.E4M3.UNPACK_B R24, R22.H1 ;  /* 0x00000016ff18723e */ /* 0x000fc400030006ff */
[----:B------:R-:W-:Y:S02]  /*c7c30*/  F2FP.F16.E4M3.UNPACK_B R25, R23.H1 ;  /* 0x00000017ff19723e */ /* 0x000fe400030006ff */
[----:B------:R-:W-:Y:S02]  /*c7c40*/  F2FP.F16.E4M3.UNPACK_B R22, R20.H1 ;  /* 0x00000014ff16723e */ /* 0x000fe400030006ff */
[----:B------:R-:W-:-:S10]  /*c7c50*/  F2FP.F16.E4M3.UNPACK_B R23, R21.H1 ;  /* 0x00000015ff17723e */ /* 0x000fd400030006ff */
[----:B------:R-:W-:Y:S04]  /*c7c60*/  STL.64 [R1+0x2710], R36 ;  /* 0x0027102401007387 */ /* 0x000fe80000100a00 */
[----:B------:R-:W-:Y:S04]  /*c7c70*/  STL.64 [R1+0x2718], R38 ;  /* 0x0027182601007387 */ /* 0x000fe80000100a00 */
[----:B------:R-:W-:Y:S01]  /*c7c80*/  STL.64 [R1+0x2730], R32 ;  /* 0x0027302001007387 */ /* 0x000fe20000100a00 */
[C---:B------:R-:W-:Y:S03]  /*c7c90*/  HMMA.16816.F32 R4, R28.reuse, R22, R4 ;  /* 0x000000161c04723c */ /* 0x040fe60000001804 */
[----:B------:R0:W-:Y:S03]  /*c7ca0*/  STL.64 [R1+0x2738], R34 ;  /* 0x0027382201007387 */ /* 0x0001e60000100a00 */
[----:B0-----:R-:W-:Y:S01]  /*c7cb0*/  HMMA.16816.F32 R32, R28, R24, R56 ;  /* 0x000000181c20723c */ /* 0x001fe20000001838 */
[----:B------:R-:W-:Y:S01]  /*c7cc0*/  F2FP.F16.E4M3.UNPACK_B R20, R18.H1 ;  /* 0x00000012ff14723e */ /* 0x000fe200030006ff */
[----:B------:R-:W-:Y:S01]  /*c7cd0*/  STL.64 [R1+0xf1a0], R26 ;  /* 0x00f1a01a01007387 */ /* 0x000fe20000100a00 */
[----:B------:R-:W-:-:S03]  /*c7ce0*/  F2FP.F16.E4M3.UNPACK_B R21, R19.H1 ;  /* 0x00000013ff15723e */ /* 0x000fc600030006ff */
[----:B------:R-:W-:-:S15]  /*c7cf0*/  STL.64 [R1+0xf198], R24 ;  /* 0x00f1981801007387 */ /* 0x000fde0000100a00 */
[----:B------:R-:W-:-:S02]  /*c7d00*/  NOP ;  /* 0x0000000000007918 */ /* 0x000fc40000000000 */
        /* <DEDUP_REMOVED lines=34> */
[----:B------:R-:W2:Y:S04]  /*c7f30*/  LDL.LU R5, [R1+0x3348] ;  /* 0x0033480001057983 */ /* 0x000ea80000300800 */
[----:B------:R-:W2:Y:S04]  /*c7f40*/  LDL.LU R46, [R1+0x3354] ;  /* 0x00335400012e7983 */ /* 0x000ea80000300800 */
[----:B-1----:R-:W2:Y:S04]  /*c7f50*/  LDL.LU R6, [R1+0x3350] ;  /* 0x0033500001067983 */ /* 0x002ea80000300800 */
[----:B------:R-:W2:Y:S04]  /*c7f60*/  LDL.LU R10, [R1+0x2ad0] ;  /* 0x002ad000010a7983 */ /* 0x000ea80000300800 */
[----:B------:R-:W2:Y:S04]  /*c7f70*/  LDL.LU R11, [R1+0x2ad4] ;  /* 0x002ad400010b7983 */ /* 0x000ea80000300800 */
[----:B------:R-:W2:Y:S04]  /*c7f80*/  LDL.LU R48, [R1+0x200] ;  /* 0x0002000001307983 */ /* 0x000ea80000300800 */
[----:B------:R-:W2:Y:S04]  /*c7f90*/  LDL.LU R49, [R1+0x204] ;  /* 0x0002040001317983 */ /* 0x000ea80000300800 */
[----:B------:R-:W2:Y:S04]  /*c7fa0*/  LDL.LU R50, [R1+0x208] ;  /* 0x0002080001327983 */ /* 0x000ea80000300800 */
[----:B------:R-:W2:Y:S01]  /*c7fb0*/  LDL.LU R51, [R1+0x20c] ;  /* 0x00020c0001337983 */ /* 0x000ea20000300800 */
[----:B------:R-:W-:-:S03]  /*c7fc0*/  F2FP.F16.E4M3.UNPACK_B R16, R2.H1 ;  /* 0x00000002ff10723e */ /* 0x000fc600030006ff */
[----:B------:R-:W2:Y:S01]  /*c7fd0*/  LDL.LU R47, [R1+0x335c] ;  /* 0x00335c00012f7983 */ /* 0x000ea20000300800 */
[----:B------:R-:W-:-:S03]  /*c7fe0*/  F2FP.F16.E4M3.UNPACK_B R17, R3.H1 ;  /* 0x00000003ff11723e */ /* 0x000fc600030006ff */
        /* <DEDUP_REMOVED lines=11> */
[----:B---3--:R-:W-:Y:S03]  /*c80a0*/  HMMA.16816.F32 R20, R28, R16, R56 ;  /* 0x000000101c14723c */ /* 0x008fe60000001838 */
[----:B------:R-:W3:-:S15]  /*c80b0*/  LDL.LU R56, [R1+0x840] ;  /* 0x0008400001387983 */ /* 0x000ede0000300800 */
[----:B------:R-:W-:-:S05]  /*c80c0*/  NOP ;  /* 0x0000000000007918 */ /* 0x000fca0000000000 */
[----:B------:R-:W-:Y:S04]  /*c80d0*/  STL.64 [R1+0x27b0], R20 ;  /* 0x0027b01401007387 */ /* 0x000fe80000100a00 */
[----:B------:R-:W-:Y:S04]  /*c80e0*/  STL.64 [R1+0x27b8], R22 ;  /* 0x0027b81601007387 */ /* 0x000fe80000100a00 */
[----:B------:R-:W3:Y:S04]  /*c80f0*/  LDL.LU R57, [R1+0x844] ;  /* 0x0008440001397983 */ /* 0x000ee80000300800 */
[----:B------:R-:W3:Y:S04]  /*c8100*/  LDL.LU R58, [R1+0x848] ;  /* 0x00084800013a7983 */ /* 0x000ee80000300800 */
[----:B------:R-:W3:Y:S01]  /*c8110*/  LDL.LU R59, [R1+0x84c] ;  /* 0x00084c00013b7983 */ /* 0x000ee20000300800 */
[----:B----4-:R-:W-:-:S02]  /*c8120*/  F2FP.F16.E4M3.UNPACK_B R14, R14.H1 ;  /* 0x0000000eff0e723e */ /* 0x010fc400030006ff */
[----:B--2---:R-:W-:Y:S01]  /*c8130*/  F2FP.F16.E4M3.UNPACK_B R15, R15.H1 ;  /* 0x0000000fff0f723e */ /* 0x004fe200030006ff */
[----:B------:R-:W-:Y:S04]  /*c8140*/  STL.64 [R1+0xf190], R18 ;  /* 0x00f1901201007387 */ /* 0x000fe80000100a00 */
[----:B------:R0:W-:Y:S02]  /*c8150*/  STL.64 [R1+0xf188], R16 ;  /* 0x00f1881001007387 */ /* 0x0001e40000100a00 */
[----:B0-----:R-:W-:Y:S01]  /*c8160*/  HMMA.16816.F32 R16, R28, R14, R36 ;  /* 0x0000000e1c10723c */ /* 0x001fe20000001824 */
[----:B------:R-:W-:Y:S02]  /*c8170*/  F2FP.F16.E4M3.UNPACK_B R12, R12.H1 ;  /* 0x0000000cff0c723e */ /* 0x000fe400030006ff */
[----:B------:R-:W-:-:S02]  /*c8180*/  F2FP.F16.E4M3.UNPACK_B R13, R13.H1 ;  /* 0x0000000dff0d723e */ /* 0x000fc400030006ff */
[----:B------:R-:W-:Y:S02]  /*c8190*/  F2FP.F16.E4M3.UNPACK_B R10, R10.H1 ;  /* 0x0000000aff0a723e */ /* 0x000fe400030006ff */
[----:B------:R-:W-:-:S15]  /*c81a0*/  F2FP.F16.E4M3.UNPACK_B R11, R11.H1 ;  /* 0x0000000bff0b723e */ /* 0x000fde00030006ff */
[----:B------:R-:W-:-:S01]  /*c81b0*/  NOP ;  /* 0x0000000000007918 */ /* 0x000fc20000000000 */
[----:B------:R-:W-:Y:S04]  /*c81c0*/  STL.64 [R1+0x27d0], R16 ;  /* 0x0027d01001007387 */ /* 0x000fe80000100a00 */
[----:B------:R0:W-:Y:S04]  /*c81d0*/  STL.64 [R1+0x27d8], R18 ;  /* 0x0027d81201007387 */ /* 0x0001e80000100a00 */
[----:B------:R-:W-:Y:S04]  /*c81e0*/  STL.64 [R1+0xf1b0], R14 ;  /* 0x00f1b00e01007387 */ /* 0x000fe80000100a00 */
[----:B------:R1:W-:Y:S01]  /*c81f0*/  STL.64 [R1+0xf1a8], R12 ;  /* 0x00f1a80c01007387 */ /* 0x0003e20000100a00 */
[C---:B0-----:R-:W-:Y:S06]  /*c8200*/  HMMA.16816.F32 R16, R28.reuse, R12, R40 ;  /* 0x0000000c1c10723c */ /* 0x041fec0000001828 */
[----:B-1----:R-:W-:Y:S01]  /*c8210*/  HMMA.16816.F32 R12, R28, R10, R48 ;  /* 0x0000000a1c0c723c */ /* 0x002fe20000001830 */
[----:B------:R-:W-:-:S02]  /*c8220*/  F2FP.F16.E4M3.UNPACK_B R8, R8.H1 ;  /* 0x00000008ff08723e */ /* 0x000fc400030006ff */
[----:B------:R-:W-:-:S14]  /*c8230*/  F2FP.F16.E4M3.UNPACK_B R9, R9.H1 ;  /* 0x00000009ff09723e */ /* 0x000fdc00030006ff */
[----:B------:R-:W-:Y:S04]  /*c8240*/  STL.64 [R1+0x27f0], R16 ;  /* 0x0027f01001007387 */ /* 0x000fe80000100a00 */
[----:B------:R-:W-:Y:S04]  /*c8250*/  STL.64 [R1+0x27f8], R18 ;  /* 0x0027f81201007387 */ /* 0x000fe80000100a00 */
[----:B------:R-:W-:Y:S04]  /*c8260*/  STL.64 [R1+0x2810], R12 ;  /* 0x0028100c01007387 */ /* 0x000fe80000100a00 */
[----:B------:R0:W-:Y:S02]  /*c8270*/  STL.64 [R1+0x2818], R14 ;  /* 0x0028180e01007387 */ /* 0x0001e40000100a00 */
[----:B0-----:R-:W-:Y:S01]  /*c8280*/  HMMA.16816.F32 R12, R28, R8, R52 ;  /* 0x000000081c0c723c */ /* 0x001fe20000001834 */
[----:B------:R-:W-:-:S05]  /*c8290*/  F2FP.F16.E4M3.UNPACK_B R60, R60.H1 ;  /* 0x0000003cff3c723e */ /* 0x000fca00030006ff */
[----:B------:R-:W-:Y:S01]  /*c82a0*/  STL [R1+0xf174], R8 ;  /* 0x00f1740801007387 */ /* 0x000fe20000100800 */
[----:B------:R-:W-:Y:S02]  /*c82b0*/  F2FP.F16.E4M3.UNPACK_B R2, R2.H1 ;  /* 0x00000002ff02723e */ /* 0x000fe400030006ff */
[----:B------:R-:W-:Y:S01]  /*c82c0*/  F2FP.F16.E4M3.UNPACK_B R3, R3.H1 ;  /* 0x00000003ff03723e */ /* 0x000fe200030006ff */
[----:B------:R-:W-:-:S13]  /*c82d0*/  STL [R1+0x20], R60 ;  /* 0x0000203c01007387 */ /* 0x000fda0000100800 */
[----:B------:R-:W-:Y:S04]  /*c82e0*/  STL.64 [R1+0x2840], R12 ;  /* 0x0028400c01007387 */ /* 0x000fe80000100a00 */
[----:B------:R-:W-:Y:S04]  /*c82f0*/  STL.64 [R1+0x2848], R14 ;  /* 0x0028480e01007387 */ /* 0x000fe80000100a00 */
[----:B------:R-:W-:Y:S04]  /*c8300*/  STL [R1+0xf170], R9 ;  /* 0x00f1700901007387 */ /* 0x000fe80000100800 */
[----:B------:R3:W-:Y:S01]  /*c8310*/  STL.64 [R1+0xf290], R10 ;  /* 0x00f2900a01007387 */ /* 0x0007e20000100a00 */
[----:B------:R-:W-:-:S05]  /*c8320*/  F2FP.F16.E4M3.UNPACK_B R61, R61.H1 ;  /* 0x0000003dff3d723e */ /* 0x000fca00030006ff */
[----:B------:R-:W-:Y:S04]  /*c8330*/  STL [R1+0x24], R61 ;  /* 0x0000243d01007387 */ /* 0x000fe80000100800 */
[----:B------:R-:W2:Y:S01]  /*c8340*/  LDL.LU R32, [R1+0x6d0] ;  /* 0x0006d00001207983 */ /* 0x000ea20000300800 */
[----:B---3--:R-:W-:-:S15]  /*c8350*/  HMMA.16816.F32 R8, R28, R2, R56 ;  /* 0x000000021c08723c */ /* 0x008fde0000001838 */
[----:B------:R-:W-:-:S08]  /*c8360*/  NOP ;  /* 0x0000000000007918 */ /* 0x000fd00000000000 */
[----:B------:R-:W-:Y:S04]  /*c8370*/  STL.64 [R1+0x2830], R8 ;  /* 0x0028300801007387 */ /* 0x000fe80000100a00 */
[----:B------:R-:W-:Y:S04]  /*c8380*/  STL.64 [R1+0x2838], R10 ;  /* 0x0028380a01007387 */ /* 0x000fe80000100a00 */
[----:B------:R-:W2:Y:S04]  /*c8390*/  LDL.LU R33, [R1+0x6d4] ;  /* 0x0006d40001217983 */ /* 0x000ea80000300800 */
[----:B------:R-:W3:Y:S04]  /*c83a0*/  LDL.LU R34, [R1+0x6d8] ;  /* 0x0006d80001227983 */ /* 0x000ee80000300800 */
[----:B------:R-:W3:Y:S04]  /*c83b0*/  LDL.LU R35, [R1+0x6dc] ;  /* 0x0006dc0001237983 */ /* 0x000ee80000300800 */
[----:B---3--:R-:W-:Y:S04]  /*c83c0*/  STL.64 [R1+0xf240], R34 ;  /* 0x00f2402201007387 */ /* 0x008fe80000100a00 */
[----:B--2---:R-:W-:Y:S04]  /*c83d0*/  STL.64 [R1+0xf238], R32 ;  /* 0x00f2382001007387 */ /* 0x004fe80000100a00 */
[----:B------:R-:W2:Y:S04]  /*c83e0*/  LDL.LU R20, [R1+0x6f0] ;  /* 0x0006f00001147983 */ /* 0x000ea80000300800 */
[----:B------:R-:W2:Y:S04]  /*c83f0*/  LDL.LU R21, [R1+0x6f4] ;  /* 0x0006f40001157983 */ /* 0x000ea80000300800 */
[----:B------:R-:W3:Y:S04]  /*c8400*/  LDL.LU R22, [R1+0x6f8] ;  /* 0x0006f80001167983 */ /* 0x000ee80000300800 */
[----:B------:R-:W3:Y:S04]  /*c8410*/  LDL.LU R23, [R1+0x6fc] ;  /* 0x0006fc0001177983 */ /* 0x000ee80000300800 */
[----:B---3--:R-:W-:Y:S04]  /*c8420*/  STL.64 [R1+0xf250], R22 ;  /* 0x00f2501601007387 */ /* 0x008fe80000100a00 */
[----:B--2---:R0:W-:Y:S04]  /*c8430*/  STL.64 [R1+0xf248], R20 ;  /* 0x00f2481401007387 */ /* 0x0041e80000100a00 */
[----:B------:R-:W2:Y:S04]  /*c8440*/  LDL.LU R12, [R1+0x710] ;  /* 0x00071000010c7983 */ /* 0x000ea80000300800 */
        /* <DEDUP_REMOVED lines=9> */
[----:B---3--:R1:W-:Y:S04]  /*c84e0*/  STL.64 [R1+0xf270], R54 ;  /* 0x00f2703601007387 */ /* 0x0083e80000100a00 */
[----:B--2---:R-:W-:Y:S04]  /*c84f0*/  STL.64 [R1+0xf268], R52 ;  /* 0x00f2683401007387 */ /* 0x004fe80000100a00 */
[----:B------:R-:W2:Y:S04]  /*c8500*/  LDL.LU R56, [R1+0x770] ;  /* 0x0007700001387983 */ /* 0x000ea80000300800 */
[----:B------:R-:W2:Y:S04]  /*c8510*/  LDL.LU R57, [R1+0x774] ;  /* 0x0007740001397983 */ /* 0x000ea80000300800 */
[----:B------:R-:W3:Y:S04]  /*c8520*/  LDL.LU R58, [R1+0x778] ;  /* 0x00077800013a7983 */ /* 0x000ee80000300800 */
[----:B------:R-:W3:Y:S01]  /*c8530*/  LDL.LU R59, [R1+0x77c] ;  /* 0x00077c00013b7983 */ /* 0x000ee20000300800 */
[----:B------:R-:W-:-:S03]  /*c8540*/  IMAD.MOV.U32 R43, RZ, RZ, R0 ;  /* 0x000000ffff2b7224 */ /* 0x000fc600078e0000 */
[----:B---3--:R-:W-:Y:S04]  /*c8550*/  STL.64 [R1+0xf280], R58 ;  /* 0x00f2803a01007387 */ /* 0x008fe80000100a00 */
[----:B--2---:R2:W-:Y:S04]  /*c8560*/  STL.64 [R1+0xf278], R56 ;  /* 0x00f2783801007387 */ /* 0x0045e80000100a00 */
[----:B------:R-:W3:Y:S04]  /*c8570*/  LDL R42, [R1] ;  /* 0x00000000012a7983 */ /* 0x000ee80000100800 */
[----:B------:R-:W4:Y:S04]  /*c8580*/  LDL.LU R0, [R1+0xf29c] ;  /* 0x00f29c0001007983 */ /* 0x000f280000300800 */
[----:B------:R-:W3:Y:S04]  /*c8590*/  LDL.LU R36, [R1+0x780] ;  /* 0x0007800001247983 */ /* 0x000ee80000300800 */
[----:B------:R-:W3:Y:S04]  /*c85a0*/  LDL.LU R37, [R1+0x784] ;  /* 0x0007840001257983 */ /* 0x000ee80000300800 */
[----:B------:R-:W3:Y:S04]  /*c85b0*/  LDL.LU R38, [R1+0x788] ;  /* 0x0007880001267983 */ /* 0x000ee80000300800 */
[----:B------:R-:W3:Y:S04]  /*c85c0*/  LDL.LU R39, [R1+0x78c] ;  /* 0x00078c0001277983 */ /* 0x000ee80000300800 */
[----:B------:R-:W3:Y:S04]  /*c85d0*/  LDL R40, [R1+0x8] ;  /* 0x0000080001287983 */ /* 0x000ee80000100800 */
[----:B------:R-:W3:Y:S04]  /*c85e0*/  LDL R41, [R1+0xc] ;  /* 0x00000c0001297983 */ /* 0x000ee80000100800 */
[----:B0-----:R-:W3:Y:S04]  /*c85f0*/  LDL.64 R20, [R1+0x18] ;  /* 0x0000180001147983 */ /* 0x001ee80000100a00 */
[----:B------:R-:W3:Y:S01]  /*c8600*/  LDL R22, [R1+0x10] ;  /* 0x0000100001167983 */ /* 0x000ee20000100800 */
[----:B----4-:R-:W-:-:S03]  /*c8610*/  IMAD.MOV.U32 R23, RZ, RZ, R0 ;  /* 0x000000ffff177224 */ /* 0x010fc600078e0000 */
[----:B------:R-:W4:Y:S04]  /*c8620*/  LDL.LU R0, [R1+0xf298] ;  /* 0x00f2980001007983 */ /* 0x000f280000300800 */
[----:B------:R-:W3:Y:S04]  /*c8630*/  LDL.LU R8, [R1+0x7d0] ;  /* 0x0007d00001087983 */ /* 0x000ee80000300800 */
[----:B------:R-:W3:Y:S04]  /*c8640*/  LDL.LU R9, [R1+0x7d4] ;  /* 0x0007d40001097983 */ /* 0x000ee80000300800 */
[----:B------:R-:W3:Y:S04]  /*c8650*/  LDL.LU R10, [R1+0x7d8] ;  /* 0x0007d800010a7983 */ /* 0x000ee80000300800 */
[----:B------:R-:W3:Y:S04]  /*c8660*/  LDL.LU R11, [R1+0x7dc] ;  /* 0x0007dc00010b7983 */ /* 0x000ee80000300800 */
[----:B-1----:R-:W4:Y:S04]  /*c8670*/  LDL R54, [R1+0x30] ;  /* 0x0000300001367983 */ /* 0x002f280000100800 */
[----:B--2---:R-:W2:Y:S04]  /*c8680*/  LDL.LU R56, [R1+0x7c0] ;  /* 0x0007c00001387983 */ /* 0x004ea80000300800 */
[----:B------:R-:W2:Y:S04]  /*c8690*/  LDL.LU R57, [R1+0x7c4] ;  /* 0x0007c40001397983 */ /* 0x000ea80000300800 */
[----:B------:R-:W2:Y:S04]  /*c86a0*/  LDL.LU R58, [R1+0x7c8] ;  /* 0x0007c800013a7983 */ /* 0x000ea80000300800 */
[----:B------:R-:W2:Y:S04]  /*c86b0*/  LDL.LU R59, [R1+0x7cc] ;  /* 0x0007cc00013b7983 */ /* 0x000ea80000300800 */
[----:B------:R-:W2:Y:S04]  /*c86c0*/  LDL.LU R12, [R1+0x7a0] ;  /* 0x0007a000010c7983 */ /* 0x000ea80000300800 */
[----:B------:R-:W2:Y:S04]  /*c86d0*/  LDL.LU R13, [R1+0x7a4] ;  /* 0x0007a400010d7983 */ /* 0x000ea80000300800 */
[----:B------:R-:W2:Y:S04]  /*c86e0*/  LDL.LU R14, [R1+0x7a8] ;  /* 0x0007a800010e7983 */ /* 0x000ea80000300800 */
[----:B------:R-:W2:Y:S01]  /*c86f0*/  LDL.LU R15, [R1+0x7ac] ;  /* 0x0007ac00010f7983 */ /* 0x000ea20000300800 */
[----:B------:R-:W-:-:S03]  /*c8700*/  IMAD R4, R4, 0x100, R44 ;  /* 0x0000010004047824 */ /* 0x000fc600078e022c */
[----:B------:R-:W2:Y:S01]  /*c8710*/  LDL.LU R32, [R1+0x790] ;  /* 0x0007900001207983 */ /* 0x000ea20000300800 */
[----:B------:R-:W-:-:S03]  /*c8720*/  IMAD R5, R5, 0x100, R45 ;  /* 0x0000010005057824 */ /* 0x000fc600078e022d */
[----:B------:R-:W2:Y:S01]  /*c8730*/  LDL.LU R33, [R1+0x794] ;  /* 0x0007940001217983 */ /* 0x000ea20000300800 */
[----:B------:R-:W-:-:S03]  /*c8740*/  IMAD R6, R6, 0x100, R46 ;  /* 0x0000010006067824 */ /* 0x000fc600078e022e */
[----:B------:R-:W2:Y:S01]  /*c8750*/  LDL.LU R34, [R1+0x798] ;  /* 0x0007980001227983 */ /* 0x000ea20000300800 */
[----:B------:R-:W-:-:S03]  /*c8760*/  IMAD R7, R7, 0x100, R47 ;  /* 0x0000010007077824 */ /* 0x000fc600078e022f */
        /* <DEDUP_REMOVED lines=17> */
[----:B------:R-:W-:-:S02]  /*c8880*/  F2FP.F16.E4M3.UNPACK_B R4, R4 ;  /* 0x00000004ff04723e */ /* 0x000fc400020006ff */
[----:B------:R-:W-:Y:S02]  /*c8890*/  F2FP.F16.E4M3.UNPACK_B R5, R5 ;  /* 0x00000005ff05723e */ /* 0x000fe400020006ff */
[----:B------:R-:W-:Y:S02]  /*c88a0*/  F2FP.F16.E4M3.UNPACK_B R6, R6 ;  /* 0x00000006ff06723e */ /* 0x000fe400020006ff */
[----:B------:R-:W-:Y:S01]  /*c88b0*/  F2FP.F16.E4M3.UNPACK_B R7, R7 ;  /* 0x00000007ff07723e */ /* 0x000fe200020006ff */
[----:B---3--:R-:W-:Y:S01]  /*c88c0*/  HMMA.16816.F32 R28, R28, R60, R8 ;  /* 0x0000003c1c1c723c */ /* 0x008fe20000001808 */
[----:B------:R-:W3:Y:S01]  /*c88d0*/  LDL.LU.64 R10, [R1+0xf290] ;  /* 0x00f29000010a7983 */ /* 0x000ee20000300a00 */
[----:B----4-:R-:W-:-:S04]  /*c88e0*/  IMAD.MOV.U32 R55, RZ, RZ, R0 ;  /* 0x000000ffff377224 */ /* 0x010fc800078e0000 */
[----:B------:R-:W-:Y:S02]  /*c88f0*/  IMAD.MOV.U32 R0, RZ, RZ, R61 ;  /* 0x000000ffff007224 */ /* 0x000fe400078e003d */
[----:B------:R-:W-:-:S15]  /*c8900*/  IMAD.MOV.U32 R9, RZ, RZ, R60 ;  /* 0x000000ffff097224 */ /* 0x000fde00078e003c */
[----:B------:R0:W-:Y:S04]  /*c8910*/  STL.64 [R1+0x2820], R28 ;  /* 0x0028201c01007387 */ /* 0x0001e80000100a00 */
[----:B------:R1:W-:Y:S04]  /*c8920*/  STL.64 [R1+0x2828], R30 ;  /* 0x0028281e01007387 */ /* 0x0003e80000100a00 */
[----:B------:R-:W4:Y:S04]  /*c8930*/  LDL.LU.64 R60, [R1+0xf288] ;  /* 0x00f28800013c7983 */ /* 0x000f280000300a00 */
[----:B0-----:R-:W3:Y:S04]  /*c8940*/  LDL.LU R28, [R1+0x7b0] ;  /* 0x0007b000011c7983 */ /* 0x001ee80000300800 */
[----:B------:R-:W3:Y:S04]  /*c8950*/  LDL.LU R29, [R1+0x7b4] ;  /* 0x0007b400011d7983 */ /* 0x000ee80000300800 */
[----:B-1----:R-:W3:Y:S04]  /*c8960*/  LDL.LU R30, [R1+0x7b8] ;  /* 0x0007b800011e7983 */ /* 0x002ee80000300800 */
[----:B------:R-:W3:Y:S01]  /*c8970*/  LDL.LU R31, [R1+0x7bc] ;  /* 0x0007bc00011f7983 */ /* 0x000ee20000300800 */
[C---:B--2---:R-:W-:Y:S03]  /*c8980*/  HMMA.16816.F32 R52, R4.reuse, R54, R56 ;  /* 0x000000360434723c */ /* 0x044fe60000001838 */
[----:B------:R-:W4:Y:S04]  /*c8990*/  LDL.LU.64 R58, [R1+0xf280] ;  /* 0x00f28000013a7983 */ /* 0x000f280000300a00 */
[----:B------:R-:W4:Y:S01]  /*c89a0*/  LDL.LU.64 R56, [R1+0xf278] ;  /* 0x00f2780001387983 */ /* 0x000f220000300a00 */
[----:B------:R-:W-:Y:S01]  /*c89b0*/  IMAD.MOV.U32 R8, RZ, RZ, R20 ;  /* 0x000000ffff087224 */ /* 0x000fe200078e0014 */
[----:B------:R-:W-:-:S14]  /*c89c0*/  HMMA.16816.F32 R32, R4, R40, R32 ;  /* 0x000000280420723c */ /* 0x000fdc0000001820 */
[----:B------:R-:W-:Y:S04]  /*c89d0*/  STL.64 [R1+0x2800], R52 ;  /* 0x0028003401007387 */ /* 0x000fe80000100a00 */
[----:B------:R0:W-:Y:S04]  /*c89e0*/  STL.64 [R1+0x2808], R54 ;  /* 0x0028083601007387 */ /* 0x0001e80000100a00 */
[----:B0-----:R-:W2:Y:S04]  /*c89f0*/  LDL.LU.64 R54, [R1+0xf270] ;  /* 0x00f2700001367983 */ /* 0x001ea80000300a00 */
[----:B------:R-:W2:Y:S01]  /*c8a00*/  LDL.LU.64 R52, [R1+0xf268] ;  /* 0x00f2680001347983 */ /* 0x000ea20000300a00 */
[C---:B------:R-:W-:Y:S06]  /*c8a10*/  HMMA.16816.F32 R40, R4.reuse, R42, R36 ;  /* 0x0000002a0428723c */ /* 0x040fec0000001824 */
[----:B---3--:R-:W-:-:S15]  /*c8a20*/  HMMA.16816.F32 R28, R4, R20, R28 ;  /* 0x00000014041c723c */ /* 0x008fde000000181c */
[----:B------:R-:W-:-:S08]  /*c8a30*/  NOP ;  /* 0x0000000000007918 */ /* 0x000fd00000000000 */
[----:B------:R-:W-:Y:S04]  /*c8a40*/  STL.64 [R1+0x27e0], R28 ;  /* 0x0027e01c01007387 */ /* 0x000fe80000100a00 */
[----:B------:R0:W-:Y:S02]  /*c8a50*/  STL.64 [R1+0x27e8], R30 ;  /* 0x0027e81e01007387 */ /* 0x0001e40000100a00 */
[----:B0-----:R-:W-:Y:S02]  /*c8a60*/  IMAD.MOV.U32 R31, RZ, RZ, R21 ;  /* 0x000000ffff1f7224 */ /* 0x001fe400078e0015 */
[C---:B------:R-:W-:Y:S01]  /*c8a70*/  HMMA.16816.F32 R20, R4.reuse, R22, R12 ;  /* 0x000000160414723c */ /* 0x040fe2000000180c */
[----:B------:R-:W-:Y:S05]  /*c8a80*/  STL.64 [R1+0xf1d0], R10 ;  /* 0x00f1d00a01007387 */ /* 0x000fea0000100a00 */
[C---:B----4-:R-:W-:Y:S01]  /*c8a90*/  HMMA.16816.F32 R56, R4.reuse, R60, R56 ;  /* 0x0000003c0438723c */ /* 0x050fe20000001838 */
[----:B------:R0:W-:Y:S04]  /*c8aa0*/  STL.64 [R1+0xf1c8], R8 ;  /* 0x00f1c80801007387 */ /* 0x0001e80000100a00 */
[----:B0-----:R-:W3:Y:S04]  /*c8ab0*/  LDL.LU R8, [R1+0x720] ;  /* 0x0007200001087983 */ /* 0x001ee80000300800 */
[----:B------:R-:W3:Y:S04]  /*c8ac0*/  LDL.LU R9, [R1+0x724] ;  /* 0x0007240001097983 */ /* 0x000ee80000300800 */
[----:B------:R-:W3:Y:S04]  /*c8ad0*/  LDL.LU R10, [R1+0x728] ;  /* 0x00072800010a7983 */ /* 0x000ee80000300800 */
[----:B------:R-:W3:Y:S04]  /*c8ae0*/  LDL.LU R11, [R1+0x72c] ;  /* 0x00072c00010b7983 */ /* 0x000ee80000300800 */
        /* <DEDUP_REMOVED lines=19> */
[----:B------:R-:W3:Y:S04]  /*c8c20*/  LDL.LU.64 R56, [R1+0xf208] ;  /* 0x00f2080001387983 */ /* 0x000ee80000300a00 */
[----:B------:R-:W-:Y:S01]  /*c8c30*/  STL.64 [R1+0xf138], R60 ;  /* 0x00f1383c01007387 */ /* 0x000fe20000100a00 */
        /* <DEDUP_REMOVED lines=13> */
[----:B0-----:R-:W2:Y:S04]  /*c8d10*/  LDL.LU R56, [R1+0x730] ;  /* 0x0007300001387983 */ /* 0x001ea80000300800 */
[----:B------:R-:W2:Y:S04]  /*c8d20*/  LDL.LU R57, [R1+0x734] ;  /* 0x0007340001397983 */ /* 0x000ea80000300800 */
[----:B------:R-:W2:Y:S04]  /*c8d30*/  LDL.LU R58, [R1+0x738] ;  /* 0x00073800013a7983 */ /* 0x000ea80000300800 */
[----:B------:R-:W2:Y:S01]  /*c8d40*/  LDL.LU R59, [R1+0x73c] ;  /* 0x00073c00013b7983 */ /* 0x000ea20000300800 */
[----:B----4-:R-:W-:-:S15]  /*c8d50*/  HMMA.16816.F32 R48, R4, R54, R48 ;  /* 0x000000360430723c */ /* 0x010fde0000001830 */
[----:B------:R-:W-:-:S08]  /*c8d60*/  NOP ;  /* 0x0000000000007918 */ /* 0x000fd00000000000 */
[----:B------:R-:W-:Y:S04]  /*c8d70*/  STL.64 [R1+0x26f0], R48 ;  /* 0x0026f03001007387 */ /* 0x000fe80000100a00 */
[----:B------:R0:W-:Y:S04]  /*c8d80*/  STL.64 [R1+0x26f8], R50 ;  /* 0x0026f83201007387 */ /* 0x0001e80000100a00 */
[----:B0-----:R-:W4:Y:S04]  /*c8d90*/  LDL.LU.64 R50, [R1+0xf1e0] ;  /* 0x00f1e00001327983 */ /* 0x001f280000300a00 */
[----:B------:R-:W3:Y:S01]  /*c8da0*/  LDL.LU.64 R48, [R1+0xf1d8] ;  /* 0x00f1d80001307983 */ /* 0x000ee20000300a00 */
[----:B--2---:R-:W-:Y:S03]  /*c8db0*/  HMMA.16816.F32 R56, R4, R52, R56 ;  /* 0x000000340438723c */ /* 0x004fe60000001838 */
[----:B------:R-:W-:Y:S04]  /*c8dc0*/  STL.64 [R1+0xf120], R54 ;  /* 0x00f1203601007387 */ /* 0x000fe80000100a00 */
[----:B------:R4:W-:-:S15]  /*c8dd0*/  STL.64 [R1+0xf118], R52 ;  /* 0x00f1183401007387 */ /* 0x0009de0000100a00 */
[----:B------:R-:W-:-:S01]  /*c8de0*/  NOP ;  /* 0x0000000000007918 */ /* 0x000fc20000000000 */
[----:B------:R-:W-:Y:S04]  /*c8df0*/  STL.64 [R1+0x26c0], R56 ;  /* 0x0026c03801007387 */ /* 0x000fe80000100a00 */
[----:B------:R-:W-:Y:S01]  /*c8e00*/  STL.64 [R1+0x26c8], R58 ;  /* 0x0026c83a01007387 */ /* 0x000fe20000100a00 */
[C---:B----4-:R-:W-:Y:S06]  /*c8e10*/  HMMA.16816.F32 R52, R4.reuse, R50, R8 ;  /* 0x000000320434723c */ /* 0x050fec0000001808 */
[C---:B---3--:R-:W-:Y:S01]  /*c8e20*/  HMMA.16816.F32 R8, R4.reuse, R48, R12 ;  /* 0x000000300408723c */ /* 0x048fe2000000180c */
[----:B------:R-:W-:Y:S05]  /*c8e30*/  STL.64 [R1+0xf130], R50 ;  /* 0x00f1303201007387 */ /* 0x000fea0000100a00 */
[C---:B------:R-:W-:Y:S11]  /*c8e40*/  HMMA.16816.F32 R12, R4.reuse, R46, R16 ;  /* 0x0000002e040c723c */ /* 0x040ff60000001810 */
[----:B------:R-:W-:Y:S04]  /*c8e50*/  STL.64 [R1+0x26b0], R52 ;  /* 0x0026b03401007387 */ /* 0x000fe80000100a00 */
[----:B------:R-:W-:Y:S04]  /*c8e60*/  STL.64 [R1+0x26b8], R54 ;  /* 0x0026b83601007387 */ /* 0x000fe80000100a00 */
[----:B------:R-:W-:Y:S04]  /*c8e70*/  STL.64 [R1+0xf128], R48 ;  /* 0x00f1283001007387 */ /* 0x000fe80000100a00 */
[----:B------:R-:W-:Y:S04]  /*c8e80*/  STL.64 [R1+0x2670], R8 ;  /* 0x0026700801007387 */ /* 0x000fe80000100a00 */
[----:B------:R0:W-:Y:S02]  /*c8e90*/  STL.64 [R1+0x2678], R10 ;  /* 0x0026780a01007387 */ /* 0x0001e40000100a00 */
[C---:B0-----:R-:W-:Y:S02]  /*c8ea0*/  HMMA.16816.F32 R8, R4.reuse, R44, R20 ;  /* 0x0000002c0408723c */ /* 0x041fe40000001814 */
[----:B------:R-:W-:Y:S04]  /*c8eb0*/  STL.64 [R1+0xf0f0], R46 ;  /* 0x00f0f02e01007387 */ /* 0x000fe80000100a00 */
[----:B------:R-:W-:Y:S04]  /*c8ec0*/  STL.64 [R1+0x2650], R12 ;  /* 0x0026500c01007387 */ /* 0x000fe80000100a00 */
[----:B------:R0:W-:Y:S04]  /*c8ed0*/  STL.64 [R1+0x2658], R14 ;  /* 0x0026580e01007387 */ /* 0x0001e80000100a00 */
[----:B------:R-:W-:Y:S01]  /*c8ee0*/  STL.64 [R1+0xf0e8], R44 ;  /* 0x00f0e82c01007387 */ /* 0x000fe20000100a00 */
[C---:B0-----:R-:W-:Y:S08]  /*c8ef0*/  HMMA.16816.F32 R12, R4.reuse, R42, R24 ;  /* 0x0000002a040c723c */ /* 0x041ff00000001818 */
[----:B------:R-:W-:Y:S04]  /*c8f00*/  STL.64 [R1+0x2630], R8 ;  /* 0x0026300801007387 */ /* 0x000fe80000100a00 */
[----:B------:R0:W-:Y:S04]  /*c8f10*/  STL.64 [R1+0x2638], R10 ;  /* 0x0026380a01007387 */ /* 0x0001e80000100a00 */
[----:B------:R-:W2:Y:S01]  /*c8f20*/  LDL.LU R48, [R1+0x610] ;  /* 0x0006100001307983 */ /* 0x000ea20000300800 */
[----:B0-----:R-:W-:Y:S06]  /*c8f30*/  HMMA.16816.F32 R8, R4, R40, R32 ;  /* 0x000000280408723c */ /* 0x001fec0000001820 */
[----:B------:R-:W-:Y:S04]  /*c8f40*/  STL.64 [R1+0x2600], R12 ;  /* 0x0026000c01007387 */ /* 0x000fe80000100a00 */
[----:B------:R-:W-:-:S13]  /*c8f50*/  STL.64 [R1+0x2608], R14 ;  /* 0x0026080e01007387 */ /* 0x000fda0000100a00 */
        /* <DEDUP_REMOVED lines=13> */
[----:B0-----:R-:W2:Y:S04]  /*c9030*/  LDL.LU R8, [R1+0x6c0] ;  /* 0x0006c00001087983 */ /* 0x001ea80000300800 */
[----:B------:R-:W2:Y:S04]  /*c9040*/  LDL.LU R9, [R1+0x6c4] ;  /* 0x0006c40001097983 */ /* 0x000ea80000300800 */
[----:B-1----:R-:W2:Y:S04]  /*c9050*/  LDL.LU R10, [R1+0x6c8] ;  /* 0x0006c800010a7983 */ /* 0x002ea80000300800 */
[----:B------:R-:W2:Y:S04]  /*c9060*/  LDL.LU R11, [R1+0x6cc] ;  /* 0x0006cc00010b7983 */ /* 0x000ea80000300800 */
        /* <DEDUP_REMOVED lines=28> */
[----:B0-----:R-:W3:Y:S04]  /*c9230*/  LDL.LU R40, [R1+0x630] ;  /* 0x0006300001287983 */ /* 0x001ee80000300800 */
[----:B------:R-:W3:Y:S04]  /*c9240*/  LDL.LU R41, [R1+0x634] ;  /* 0x0006340001297983 */ /* 0x000ee80000300800 */
[----:B------:R-:W3:Y:S04]  /*c9250*/  LDL.LU R42, [R1+0x638] ;  /* 0x00063800012a7983 */ /* 0x000ee80000300800 */
[----:B------:R-:W3:Y:S01]  /*c9260*/  LDL.LU R43, [R1+0x63c] ;  /* 0x00063c00012b7983 */ /* 0x000ee20000300800 */
[C---:B----4-:R-:W-:Y:S06]  /*c9270*/  HMMA.16816.F32 R32, R4.reuse, R36, R32 ;  /* 0x000000240420723c */ /* 0x050fec0000001820 */
[----:B--2---:R-:W-:-:S15]  /*c9280*/  HMMA.16816.F32 R8, R4, R38, R8 ;  /* 0x000000260408723c */ /* 0x004fde0000001808 */
[----:B------:R-:W-:-:S08]  /*c9290*/  NOP ;  /* 0x0000000000007918 */ /* 0x000fd00000000000 */
        /* <DEDUP_REMOVED lines=9> */
[----:B------:R0:W-:Y:S04]  /*c9330*/  STL.64 [R1+0xf0a8], R36 ;  /* 0x00f0a82401007387 */ /* 0x0001e80000100a00 */
[----:B0-----:R-:W4:Y:S04]  /*c9340*/  LDL.LU R36, [R1+0x640] ;  /* 0x0006400001247983 */ /* 0x001f280000300800 */
[----:B------:R-:W4:Y:S04]  /*c9350*/  LDL.LU R37, [R1+0x644] ;  /* 0x0006440001257983 */ /* 0x000f280000300800 */
[----:B------:R-:W4:Y:S04]  /*c9360*/  LDL.LU R38, [R1+0x648] ;  /* 0x0006480001267983 */ /* 0x000f280000300800 */
[----:B------:R-:W4:Y:S01]  /*c9370*/  LDL.LU R39, [R1+0x64c] ;  /* 0x00064c0001277983 */ /* 0x000f220000300800 */
        /* <DEDUP_REMOVED lines=30> */
[----:B0-----:R-:W3:Y:S04]  /*c9560*/  LDL.LU R24, [R1+0x660] ;  /* 0x0006600001187983 */ /* 0x001ee80000300800 */
[----:B------:R-:W3:Y:S04]  /*c9570*/  LDL.LU R25, [R1+0x664] ;  /* 0x0006640001197983 */ /* 0x000ee80000300800 */
[----:B------:R-:W3:Y:S04]  /*c9580*/  LDL.LU R26, [R1+0x668] ;  /* 0x00066800011a7983 */ /* 0x000ee80000300800 */
[----:B------:R-:W3:Y:S02]  /*c9590*/  LDL.LU R27, [R1+0x66c] ;  /* 0x00066c00011b7983 */ /* 0x000ee40000300800 */
[----:B---3--:R-:W-:-:S15]  /*c95a0*/  HMMA.16816.F32 R24, R4, R22, R24 ;  /* 0x000000160418723c */ /* 0x008fde0000001818 */
[----:B------:R-:W-:-:S08]  /*c95b0*/  NOP ;  /* 0x0000000000007918 */ /* 0x000fd00000000000 */
[----:B------:R-:W-:Y:S04]  /*c95c0*/  STL.64 [R1+0x2280], R24 ;  /* 0x0022801801007387 */ /* 0x000fe80000100a00 */
[----:B------:R2:W-:Y:S02]  /*c95d0*/  STL.64 [R1+0x2288], R26 ;  /* 0x0022881a01007387 */ /* 0x0005e40000100a00 */
[C---:B--2---:R-:W-:Y:S02]  /*c95e0*/  HMMA.16816.F32 R24, R4.reuse, R20, R32 ;  /* 0x000000140418723c */ /* 0x044fe40000001820 */
[----:B------:R-:W-:Y:S04]  /*c95f0*/  STL.64 [R1+0xf0c0], R22 ;  /* 0x00f0c01601007387 */ /* 0x000fe80000100a00 */
[----:B------:R4:W-:Y:S02]  /*c9600*/  STL.64 [R1+0xf0b8], R20 ;  /* 0x00f0b81401007387 */ /* 0x0009e40000100a00 */
[----:B----4-:R-:W-:-:S15]  /*c9610*/  HMMA.16816.F32 R20, R4, R16, R40 ;  /* 0x000000100414723c */ /* 0x010fde0000001828 */
[----:B------:R-:W-:Y:S04]  /*c9620*/  STL.64 [R1+0x2270], R24 ;  /* 0x0022701801007387 */ /* 0x000fe80000100a00 */
[----:B------:R0:W-:Y:S02]  /*c9630*/  STL.64 [R1+0x2278], R26 ;  /* 0x0022781a01007387 */ /* 0x0001e40000100a00 */
[----:B0-----:R-:W-:Y:S06]  /*c9640*/  HMMA.16816.F32 R24, R4, R18, R36 ;  /* 0x000000120418723c */ /* 0x001fec0000001824 */
[----:B------:R-:W-:-:S15]  /*c9650*/  STL.64 [R1+0xf0e0], R18 ;  /* 0x00f0e01201007387 */ /* 0x000fde0000100a00 */
[----:B------:R-:W-:-:S02]  /*c9660*/  NOP ;  /* 0x0000000000007918 */ /* 0x000fc40000000000 */
[----:B------:R-:W-:Y:S04]  /*c9670*/  STL.64 [R1+0x2260], R24 ;  /* 0x0022601801007387 */ /* 0x000fe80000100a00 */
[----:B------:R-:W-:Y:S04]  /*c9680*/  STL.64 [R1+0x2268], R26 ;  /* 0x0022681a01007387 */ /* 0x000fe80000100a00 */
[----:B------:R-:W-:Y:S04]  /*c9690*/  STL.64 [R1+0xf0d8], R16 ;  /* 0x00f0d81001007387 */ /* 0x000fe80000100a00 */
[----:B------:R-:W-:Y:S04]  /*c96a0*/  STL.64 [R1+0x2240], R20 ;  /* 0x0022401401007387 */ /* 0x000fe80000100a00 */
[----:B------:R0:W-:Y:S02]  /*c96b0*/  STL.64 [R1+0x2248], R22 ;  /* 0x0022481601007387 */ /* 0x0001e40000100a00 */
[C---:B0-----:R-:W-:Y:S06]  /*c96c0*/  HMMA.16816.F32 R20, R4.reuse, R14, R44 ;  /* 0x0000000e0414723c */ /* 0x041fec000000182c */
[----:B------:R-:W-:Y:S01]  /*c96d0*/  STL.64 [R1+0xf080], R14 ;  /* 0x00f0800e01007387 */ /* 0x000fe20000100a00 */
[----:B------:R-:W-:-:S15]  /*c96e0*/  HMMA.16816.F32 R16, R4, R12, R48 ;  /* 0x0000000c0410723c */ /* 0x000fde0000001830 */
[----:B------:R-:W-:-:S01]  /*c96f0*/  NOP ;  /* 0x0000000000007918 */ /* 0x000fc20000000000 */
[----:B------:R-:W-:Y:S04]  /*c9700*/  STL.64 [R1+0x2230], R20 ;  /* 0x0022301401007387 */ /* 0x000fe80000100a00 */
[----:B------:R-:W-:Y:S04]  /*c9710*/  STL.64 [R1+0x2238], R22 ;  /* 0x0022381601007387 */ /* 0x000fe80000100a00 */
[----:B------:R0:W-:Y:S02]  /*c9720*/  STL.64 [R1+0xf078], R12 ;  /* 0x00f0780c01007387 */ /* 0x0001e40000100a00 */
[----:B0-----:R-:W-:Y:S02]  /*c9730*/  HMMA.16816.F32 R12, R4, R10, R56 ;  /* 0x0000000a040c723c */ /* 0x001fe40000001838 */
[----:B------:R-:W-:Y:S04]  /*c9740*/  STL.64 [R1+0x2220], R16 ;  /* 0x0022201001007387 */ /* 0x000fe80000100a00 */
[----:B------:R-:W-:Y:S04]  /*c9750*/  STL.64 [R1+0x2228], R18 ;  /* 0x0022281201007387 */ /* 0x000fe80000100a00 */
[----:B------:R-:W-:Y:S04]  /*c9760*/  STL [R1+0xf054], R10 ;  /* 0x00f0540a01007387 */ /* 0x000fe80000100800 */
[----:B------:R-:W-:Y:S09]  /*c9770*/  STL [R1+0xf050], R11 ;  /* 0x00f0500b01007387 */ /* 0x000ff20000100800 */
[----:B------:R0:W-:Y:S04]  /*c9780*/  STL.64 [R1+0x2210], R12 ;  /* 0x0022100c01007387 */ /* 0x0001e80000100a00 */
[----:B------:R1:W-:Y:S04]  /*c9790*/  STL.64 [R1+0x2218], R14 ;  /* 0x0022180e01007387 */ /* 0x0003e80000100a00 */
[----:B------:R-:W2:Y:S04]  /*c97a0*/  LDL.LU R40, [R1+0x560] ;  /* 0x0005600001287983 */ /* 0x000ea80000300800 */
[----:B------:R-:W2:Y:S04]  /*c97b0*/  LDL.LU R41, [R1+0x564] ;  /* 0x0005640001297983 */ /* 0x000ea80000300800 */
[----:B------:R-:W3:Y:S04]  /*c97c0*/  LDL.LU R42, [R1+0x568] ;  /* 0x00056800012a7983 */ /* 0x000ee80000300800 */
[----:B------:R-:W3:Y:S04]  /*c97d0*/  LDL.LU R43, [R1+0x56c] ;  /* 0x00056c00012b7983 */ /* 0x000ee80000300800 */
[----:B---3--:R-:W-:Y:S04]  /*c97e0*/  STL.64 [R1+0xf148], R42 ;  /* 0x00f1482a01007387 */ /* 0x008fe80000100a00 */
[----:B--2---:R2:W-:Y:S04]  /*c97f0*/  STL.64 [R1+0xf140], R40 ;  /* 0x00f1402801007387 */ /* 0x0045e80000100a00 */
[----:B------:R-:W3:Y:S04]  /*c9800*/  LDL.LU R32, [R1+0x580] ;  /* 0x0005800001207983 */ /* 0x000ee80000300800 */
[----:B------:R-:W3:Y:S04]  /*c9810*/  LDL.LU R33, [R1+0x584] ;  /* 0x0005840001217983 */ /* 0x000ee80000300800 */
[----:B------:R-:W4:Y:S04]  /*c9820*/  LDL.LU R34, [R1+0x588] ;  /* 0x0005880001227983 */ /* 0x000f280000300800 */
[----:B------:R-:W4:Y:S04]  /*c9830*/  LDL.LU R35, [R1+0x58c] ;  /* 0x00058c0001237983 */ /* 0x000f280000300800 */
[----:B----4-:R-:W-:Y:S04]  /*c9840*/  STL.64 [R1+0xf158], R34 ;  /* 0x00f1582201007387 */ /* 0x010fe80000100a00 */
[----:B---3--:R-:W-:Y:S04]  /*c9850*/  STL.64 [R1+0xf150], R32 ;  /* 0x00f1502001007387 */ /* 0x008fe80000100a00 */
[----:B0-----:R-:W3:Y:S04]  /*c9860*/  LDL.LU R12, [R1+0x5b0] ;  /* 0x0005b000010c7983 */ /* 0x001ee80000300800 */
[----:B------:R-:W3:Y:S04]  /*c9870*/  LDL.LU R13, [R1+0x5b4] ;  /* 0x0005b400010d7983 */ /* 0x000ee80000300800 */
[----:B-1----:R-:W4:Y:S04]  /*c9880*/  LDL.LU R14, [R1+0x5b8] ;  /* 0x0005b800010e7983 */ /* 0x002f280000300800 */
[----:B------:R-:W4:Y:S01]  /*c9890*/  LDL.LU R15, [R1+0x5bc] ;  /* 0x0005bc00010f7983 */ /* 0x000f220000300800 */
[----:B------:R-:W-:-:S02]  /*c98a0*/  IMAD R29, R29, 0x100, R60 ;  /* 0x000001001d1d7824 */ /* 0x000fc400078e023c */
[----:B------:R-:W-:Y:S02]  /*c98b0*/  IMAD.MOV.U32 R54, RZ, RZ, R8 ;  /* 0x000000ffff367224 */ /* 0x000fe400078e0008 */
[----:B------:R-:W-:Y:S02]  /*c98c0*/  IMAD.MOV.U32 R60, RZ, RZ, R9 ;  /* 0x000000ffff3c7224 */ /* 0x000fe400078e0009 */
[----:B------:R-:W-:Y:S02]  /*c98d0*/  IMAD R28, R28, 0x100, R55 ;  /* 0x000001001c1c7824 */ /* 0x000fe400078e0237 */
[----:B------:R-:W-:Y:S02]  /*c98e0*/  IMAD R30, R30, 0x100, R61 ;  /* 0x000001001e1e7824 */ /* 0x000fe400078e023d */
[----:B------:R-:W-:Y:S02]  /*c98f0*/  IMAD.MOV.U32 R55, RZ, RZ, R31 ;  /* 0x000000ffff377224 */ /* 0x000fe400078e001f */
[----:B------:R-:W-:Y:S01]  /*c9900*/  IMAD.MOV.U32 R61, RZ, RZ, R0 ;  /* 0x000000ffff3d7224 */ /* 0x000fe200078e0000 */
[----:B----4-:R-:W-:Y:S04]  /*c9910*/  STL.64 [R1+0xf168], R14 ;  /* 0x00f1680e01007387 */ /* 0x010fe80000100a00 */
[----:B---3--:R0:W-:Y:S04]  /*c9920*/  STL.64 [R1+0xf160], R12 ;  /* 0x00f1600c01007387 */ /* 0x0081e80000100a00 */
[----:B------:R-:W3:Y:S04]  /*c9930*/  LDL.LU R56, [R1+0x5c0] ;  /* 0x0005c00001387983 */ /* 0x000ee80000300800 */
[----:B------:R-:W3:Y:S04]  /*c9940*/  LDL.LU R57, [R1+0x5c4] ;  /* 0x0005c40001397983 */ /* 0x000ee80000300800 */
[----:B------:R-:W3:Y:S04]  /*c9950*/  LDL.LU R58, [R1+0x5c8] ;  /* 0x0005c800013a7983 */ /* 0x000ee80000300800 */
[----:B------:R-:W3:Y:S04]  /*c9960*/  LDL.LU R59, [R1+0x5cc] ;  /* 0x0005cc00013b7983 */ /* 0x000ee80000300800 */
[----:B------:R-:W4:Y:S04]  /*c9970*/  LDL.LU R8, [R1+0xf174] ;  /* 0x00f1740001087983 */ /* 0x000f280000300800 */
[----:B------:R-:W4:Y:S04]  /*c9980*/  LDL.LU R9, [R1+0xf170] ;  /* 0x00f1700001097983 */ /* 0x000f280000300800 */
[----:B--2---:R-:W2:Y:S04]  /*c9990*/  LDL.LU R40, [R1+0x5f0] ;  /* 0x0005f00001287983 */ /* 0x004ea80000300800 */
[----:B------:R-:W2:Y:S04]  /*c99a0*/  LDL.LU R41, [R1+0x5f4] ;  /* 0x0005f40001297983 */ /* 0x000ea80000300800 */
[----:B------:R-:W2:Y:S04]  /*c99b0*/  LDL.LU R42, [R1+0x5f8] ;  /* 0x0005f800012a7983 */ /* 0x000ea80000300800 */
[----:B------:R-:W2:Y:S04]  /*c99c0*/  LDL.LU R43, [R1+0x5fc] ;  /* 0x0005fc00012b7983 */ /* 0x000ea80000300800 */
[----:B------:R-:W3:Y:S04]  /*c99d0*/  LDL.LU R31, [R1+0x337c] ;  /* 0x00337c00011f7983 */ /* 0x000ee80000300800 */
[----:B------:R-:W3:Y:S04]  /*c99e0*/  LDL.LU R0, [R1+0x3378] ;  /* 0x0033780001007983 */ /* 0x000ee80000300800 */
[----:B0-----:R-:W4:Y:S04]  /*c99f0*/  LDL.LU R12, [R1+0x830] ;  /* 0x00083000010c7983 */ /* 0x001f280000300800 */
[----:B------:R-:W4:Y:S04]  /*c9a00*/  LDL.LU R13, [R1+0x834] ;  /* 0x00083400010d7983 */ /* 0x000f280000300800 */
[----:B------:R-:W4:Y:S04]  /*c9a10*/  LDL.LU R14, [R1+0x838] ;  /* 0x00083800010e7983 */ /* 0x000f280000300800 */
[----:B------:R-:W4:Y:S04]  /*c9a20*/  LDL.LU R15, [R1+0x83c] ;  /* 0x00083c00010f7983 */ /* 0x000f280000300800 */
[----:B------:R-:W2:Y:S04]  /*c9a30*/  LDL.LU R32, [R1+0x820] ;  /* 0x0008200001207983 */ /* 0x000ea80000300800 */
[----:B------:R-:W2:Y:S04]  /*c9a40*/  LDL.LU R33, [R1+0x824] ;  /* 0x0008240001217983 */ /* 0x000ea80000300800 */
[----:B------:R-:W2:Y:S04]  /*c9a50*/  LDL.LU R34, [R1+0x828] ;  /* 0x0008280001227983 */ /* 0x000ea80000300800 */
[----:B------:R-:W2:Y:S04]  /*c9a60*/  LDL.LU R35, [R1+0x82c] ;  /* 0x00082c0001237983 */ /* 0x000ea80000300800 */
[----:B------:R-:W3:Y:S04]  /*c9a70*/  LDL.64 R52, [R1+0x30] ;  /* 0x0000300001347983 */ /* 0x000ee80000100a00 */
[----:B------:R-:W3:Y:S04]  /*c9a80*/  LDL.LU R48, [R1+0x5d0] ;  /* 0x0005d00001307983 */ /* 0x000ee80000300800 */
[----:B------:R-:W3:Y:S04]  /*c9a90*/  LDL.LU R49, [R1+0x5d4] ;  /* 0x0005d40001317983 */ /* 0x000ee80000300800 */
[----:B------:R-:W3:Y:S04]  /*c9aa0*/  LDL.LU R50, [R1+0x5d8] ;  /* 0x0005d80001327983 */ /* 0x000ee80000300800 */
[----:B------:R-:W3:Y:S04]  /*c9ab0*/  LDL.LU R51, [R1+0x5dc] ;  /* 0x0005dc0001337983 */ /* 0x000ee80000300800 */
[----:B------:R-:W3:Y:S04]  /*c9ac0*/  LDL.64 R10, [R1+0x10] ;  /* 0x00001000010a7983 */ /* 0x000ee80000100a00 */
[----:B------:R-:W3:Y:S04]  /*c9ad0*/  LDL.64 R20, [R1+0x8] ;  /* 0x0000080001147983 */ /* 0x000ee80000100a00 */
[----:B------:R-:W3:Y:S04]  /*c9ae0*/  LDL.LU R16, [R1+0x5a0] ;  /* 0x0005a00001107983 */ /* 0x000ee80000300800 */
[----:B------:R-:W3:Y:S04]  /*c9af0*/  LDL.LU R17, [R1+0x5a4] ;  /* 0x0005a40001117983 */ /* 0x000ee80000300800 */
[----:B------:R-:W3:Y:S04]  /*c9b00*/  LDL.LU R18, [R1+0x5a8] ;  /* 0x0005a80001127983 */ /* 0x000ee80000300800 */
[----:B------:R-:W3:Y:S04]  /*c9b10*/  LDL.LU R19, [R1+0x5ac] ;  /* 0x0005ac0001137983 */ /* 0x000ee80000300800 */
[----:B------:R-:W3:Y:S04]  /*c9b20*/  LDL.64 R22, [R1] ;  /* 0x0000000001167983 */ /* 0x000ee80000100a00 */
        /* <DEDUP_REMOVED lines=12> */
[C---:B----4-:R-:W-:Y:S06]  /*c9bf0*/  HMMA.16816.F32 R12, R4.reuse, R8, R12 ;  /* 0x00000008040c723c */ /* 0x050fec000000180c */
[C---:B--2---:R-:W-:Y:S06]  /*c9c00*/  HMMA.16816.F32 R32, R4.reuse, R2, R32 ;  /* 0x000000020420723c */ /* 0x044fec0000001820 */
[----:B------:R-:W-:Y:S11]  /*c9c10*/  HMMA.16816.F32 R4, R4, R60, R40 ;  /* 0x0000003c0404723c */ /* 0x000ff60000001828 */
[----:B------:R-:W-:Y:S04]  /*c9c20*/  STL.64 [R1+0x28d0], R12 ;  /* 0x0028d00c01007387 */ /* 0x000fe80000100a00 */
[----:B------:R0:W-:Y:S04]  /*c9c30*/  STL.64 [R1+0x28d8], R14 ;  /* 0x0028d80e01007387 */ /* 0x0001e80000100a00 */
[----:B0-----:R-:W2:Y:S04]  /*c9c40*/  LDL.LU.64 R14, [R1+0xf168] ;  /* 0x00f16800010e7983 */ /* 0x001ea80000300a00 */
[----:B------:R-:W2:Y:S04]  /*c9c50*/  LDL.LU.64 R12, [R1+0xf160] ;  /* 0x00f16000010c7983 */ /* 0x000ea80000300a00 */
[----:B------:R-:W-:Y:S04]  /*c9c60*/  STL [R1+0xf038], R9 ;  /* 0x00f0380901007387 */ /* 0x000fe80000100800 */
[----:B------:R-:W-:Y:S04]  /*c9c70*/  STL.64 [R1+0x2200], R32 ;  /* 0x0022002001007387 */ /* 0x000fe80000100a00 */
[----:B------:R0:W-:Y:S04]  /*c9c80*/  STL.64 [R1+0x2208], R34 ;  /* 0x0022082201007387 */ /* 0x0001e80000100a00 */
[----:B0-----:R-:W4:Y:S04]  /*c9c90*/  LDL.LU.64 R34, [R1+0xf158] ;  /* 0x00f1580001227983 */ /* 0x001f280000300a00 */
[----:B------:R-:W4:Y:S04]  /*c9ca0*/  LDL.LU.64 R32, [R1+0xf150] ;  /* 0x00f1500001207983 */ /* 0x000f280000300a00 */
[----:B------:R-:W4:Y:S04]  /*c9cb0*/  LDL.LU.64 R42, [R1+0xf148] ;  /* 0x00f14800012a7983 */ /* 0x000f280000300a00 */
[----:B------:R-:W4:Y:S04]  /*c9cc0*/  LDL.LU.64 R40, [R1+0xf140] ;  /* 0x00f1400001287983 */ /* 0x000f280000300a00 */
[----:B------:R-:W4:Y:S04]  /*c9cd0*/  LDL.LU.64 R60, [R1+0xf138] ;  /* 0x00f13800013c7983 */ /* 0x000f280000300a00 */
[----:B------:R0:W-:Y:S04]  /*c9ce0*/  STL.64 [R1+0x21e0], R4 ;  /* 0x0021e00401007387 */ /* 0x0001e80000100a00 */
[----:B------:R1:W-:Y:S04]  /*c9cf0*/  STL.64 [R1+0x21e8], R6 ;  /* 0x0021e80601007387 */ /* 0x0003e80000100a00 */
[----:B0-----:R-:W2:Y:S04]  /*c9d00*/  LDL.LU R4, [R1+0x5e0] ;  /* 0x0005e00001047983 */ /* 0x001ea80000300800 */
[----:B------:R-:W2:Y:S04]  /*c9d10*/  LDL.LU R5, [R1+0x5e4] ;  /* 0x0005e40001057983 */ /* 0x000ea80000300800 */
[----:B-1----:R-:W2:Y:S04]  /*c9d20*/  LDL.LU R6, [R1+0x5e8] ;  /* 0x0005e80001067983 */ /* 0x002ea80000300800 */
[----:B------:R-:W2:Y:S01]  /*c9d30*/  LDL.LU R7, [R1+0x5ec] ;  /* 0x0005ec0001077983 */ /* 0x000ea20000300800 */
[----:B---3--:R-:W-:Y:S01]  /*c9d40*/  IMAD R31, R0, 0x100, R31 ;  /* 0x00000100001f7824 */ /* 0x008fe200078e021f */
[----:B------:R-:W-:-:S02]  /*c9d50*/  F2FP.F16.E4M3.UNPACK_B R28, R28 ;  /* 0x0000001cff1c723e */ /* 0x000fc400020006ff */
[----:B------:R-:W-:Y:S02]  /*c9d60*/  F2FP.F16.E4M3.UNPACK_B R29, R29 ;  /* 0x0000001dff1d723e */ /* 0x000fe400020006ff */
[----:B------:R-:W-:Y:S02]  /*c9d70*/  F2FP.F16.E4M3.UNPACK_B R30, R30 ;  /* 0x0000001eff1e723e */ /* 0x000fe400020006ff */
[----:B------:R-:W-:Y:S01]  /*c9d80*/  F2FP.F16.E4M3.UNPACK_B R31, R31 ;  /* 0x0000001fff1f723e */ /* 0x000fe200020006ff */
[----:B------:R-:W-:-:S06]  /*c9d90*/  IMAD.MOV.U32 R0, RZ, RZ, R53 ;  /* 0x000000ffff007224 */ /* 0x000fcc00078e0035 */
[C---:B------:R-:W-:Y:S06]  /*c9da0*/  HMMA.16816.F32 R56, R28.reuse, R10, R56 ;  /* 0x0000000a1c38723c */ /* 0x040fec0000001838 */
[----:B--2---:R-:W-:-:S15]  /*c9db0*/  HMMA.16816.F32 R4, R28, R52, R4 ;  /* 0x000000341c04723c */ /* 0x004fde0000001804 */
[----:B------:R-:W-:-:S08]  /*c9dc0*/  NOP ;  /* 0x0000000000007918 */ /* 0x000fd00000000000 */
[----:B------:R0:W-:Y:S02]  /*c9dd0*/  STL.64 [R1+0x21d0], R4 ;  /* 0x0021d00401007387 */ /* 0x0001e40000100a00 */
[----:B0-----:R-:W-:Y:S02]  /*c9de0*/  IMAD.MOV.U32 R4, RZ, RZ, R52 ;  /* 0x000000ffff047224 */ /* 0x001fe400078e0034 */
[----:B------:R-:W-:Y:S01]  /*c9df0*/  HMMA.16816.F32 R52, R28, R54, R48 ;  /* 0x000000361c34723c */ /* 0x000fe20000001830 */
[----:B------:R-:W-:Y:S04]  /*c9e00*/  STL.64 [R1+0x21d8], R6 ;  /* 0x0021d80601007387 */ /* 0x000fe80000100a00 */
[----:B------:R-:W2:Y:S04]  /*c9e10*/  LDL.LU.64 R50, [R1+0xf130] ;  /* 0x00f1300001327983 */ /* 0x000ea80000300a00 */
[----:B------:R-:W3:-:S14]  /*c9e20*/  LDL.LU.64 R48, [R1+0xf128] ;  /* 0x00f1280001307983 */ /* 0x000edc0000300a00 */
[----:B------:R-:W-:Y:S04]  /*c9e30*/  STL.64 [R1+0x21c0], R52 ;  /* 0x0021c03401007387 */ /* 0x000fe80000100a00 */
[----:B------:R0:W-:Y:S04]  /*c9e40*/  STL.64 [R1+0x21c8], R54 ;  /* 0x0021c83601007387 */ /* 0x0001e80000100a00 */
[----:B0-----:R-:W2:Y:S04]  /*c9e50*/  LDL.LU.64 R54, [R1+0xf120] ;  /* 0x00f1200001367983 */ /* 0x001ea80000300a00 */
[----:B------:R-:W3:Y:S04]  /*c9e60*/  LDL.LU.64 R52, [R1+0xf118] ;  /* 0x00f1180001347983 */ /* 0x000ee80000300a00 */
[----:B------:R-:W-:Y:S04]  /*c9e70*/  STL.64 [R1+0x21b0], R56 ;  /* 0x0021b03801007387 */ /* 0x000fe80000100a00 */
[----:B------:R0:W-:Y:S04]  /*c9e80*/  STL.64 [R1+0x21b8], R58 ;  /* 0x0021b83a01007387 */ /* 0x0001e80000100a00 */
[----:B0-----:R-:W2:Y:S04]  /*c9e90*/  LDL.LU.64 R58, [R1+0xf110] ;  /* 0x00f11000013a7983 */ /* 0x001ea80000300a00 */
[----:B------:R-:W3:Y:S01]  /*c9ea0*/  LDL.LU.64 R56, [R1+0xf108] ;  /* 0x00f1080001387983 */ /* 0x000ee20000300a00 */
[----:B------:R-:W-:Y:S01]  /*c9eb0*/  HMMA.16816.F32 R12, R28, R20, R12 ;  /* 0x000000141c0c723c */ /* 0x000fe2000000180c */
[----:B------:R-:W-:-:S05]  /*c9ec0*/  IMAD.MOV.U32 R6, RZ, RZ, R10 ;  /* 0x000000ffff067224 */ /* 0x000fca00078e000a */
[----:B------:R-:W-:Y:S02]  /*c9ed0*/  IMAD.MOV.U32 R7, RZ, RZ, R21 ;  /* 0x000000ffff077224 */ /* 0x000fe400078e0015 */
[----:B------:R-:W-:-:S15]  /*c9ee0*/  IMAD.MOV.U32 R5, RZ, RZ, R11 ;  /* 0x000000ffff057224 */ /* 0x000fde00078e000b */
[----:B------:R-:W-:Y:S04]  /*c9ef0*/  STL.64 [R1+0x21a0], R12 ;  /* 0x0021a00c01007387 */ /* 0x000fe80000100a00 */
[----:B------:R-:W-:Y:S04]  /*c9f00*/  STL.64 [R1+0x21a8], R14 ;  /* 0x0021a80e01007387 */ /* 0x000fe80000100a00 */
[----:B------:R-:W-:Y:S04]  /*c9f10*/  STL.64 [R1+0xf100], R6 ;  /* 0x00f1000601007387 */ /* 0x000fe80000100a00 */
[----:B------:R0:W-:Y:S02]  /*c9f20*/  STL.64 [R1+0xf0f8], R4 ;  /* 0x00f0f80401007387 */ /* 0x0001e40000100a00 */
[C---:B0-----:R-:W-:Y:S06]  /*c9f30*/  HMMA.16816.F32 R4, R28.reuse, R22, R16 ;  /* 0x000000161c04723c */ /* 0x041fec0000001810 */
[----:B----4-:R-:W-:-:S15]  /*c9f40*/  HMMA.16816.F32 R16, R28, R60, R24 ;  /* 0x0000003c1c10723c */ /* 0x010fde0000001818 */
[----:B------:R-:W-:-:S02]  /*c9f50*/  NOP ;  /* 0x0000000000007918 */ /* 0x000fc40000000000 */
[----:B------:R-:W-:Y:S04]  /*c9f60*/  STL.64 [R1+0x2180], R4 ;  /* 0x0021800401007387 */ /* 0x000fe80000100a00 */
[----:B------:R3:W-:Y:S04]  /*c9f70*/  STL.64 [R1+0x2188], R6 ;  /* 0x0021880601007387 */ /* 0x0007e80000100a00 */
[----:B------:R-:W-:Y:S04]  /*c9f80*/  STL.64 [R1+0x2170], R16 ;  /* 0x0021701001007387 */ /* 0x000fe80000100a00 */
[----:B------:R-:W-:Y:S01]  /*c9f90*/  STL.64 [R1+0x2178], R18 ;  /* 0x0021781201007387 */ /* 0x000fe20000100a00 */
[C---:B--2---:R-:W-:Y:S06]  /*c9fa0*/  HMMA.16816.F32 R12, R28.reuse, R58, R32 ;  /* 0x0000003a1c0c723c */ /* 0x044fec0000001820 */
[----:B---3--:R-:W-:Y:S01]  /*c9fb0*/  HMMA.16816.F32 R4, R28, R56, R36 ;  /* 0x000000381c04723c */ /* 0x008fe20000001824 */
[----:B------:R-:W-:-:S15]  /*c9fc0*/  STL.64 [R1+0xf030], R58 ;  /* 0x00f0303a01007387 */ /* 0x000fde0000100a00 */
[----:B------:R-:W-:-:S01]  /*c9fd0*/  NOP ;  /* 0x0000000000007918 */ /* 0x000fc20000000000 */
[----:B------:R-:W-:Y:S04]  /*c9fe0*/  STL.64 [R1+0x2160], R12 ;  /* 0x0021600c01007387 */ /* 0x000fe80000100a00 */
[----:B------:R0:W-:Y:S04]  /*c9ff0*/  STL.64 [R1+0x2168], R14 ;  /* 0x0021680e01007387 */ /* 0x0001e80000100a00 */
[----:B------:R1:W-:Y:S04]  /*ca000*/  STL.64 [R1+0xf028], R56 ;  /* 0x00f0283801007387 */ /* 0x0003e80000100a00 */
[----:B------:R-:W-:Y:S01]  /*ca010*/  STL.64 [R1+0x2150], R4 ;  /* 0x0021500401007387 */ /* 0x000fe20000100a00 */
[C---:B0-----:R-:W-:Y:S03]  /*ca020*/  HMMA.16816.F32 R12, R28.reuse, R54, R40 ;  /* 0x000000361c0c723c */ /* 0x041fe60000001828 */
[----:B------:R0:W-:Y:S04]  /*ca030*/  STL.64 [R1+0x2158], R6 ;  /* 0x0021580601007387 */ /* 0x0001e80000100a00 */
[----:B-1----:R-:W2:Y:S01]  /*ca040*/  LDL.LU R56, [R1+0x470] ;  /* 0x0004700001387983 */ /* 0x002ea20000300800 */
[----:B0-----:R-:W-:-:S15]  /*ca050*/  HMMA.16816.F32 R4, R28, R52, R44 ;  /* 0x000000341c04723c */ /* 0x001fde000000182c */
[----:B------:R0:W-:Y:S04]  /*ca060*/  STL.64 [R1+0x2130], R12 ;  /* 0x0021300c01007387 */ /* 0x0001e80000100a00 */
[----:B------:R1:W-:Y:S04]  /*ca070*/  STL.64 [R1+0x2138], R14 ;  /* 0x0021380e01007387 */ /* 0x0003e80000100a00 */
[----:B------:R3:W-:Y:S04]  /*ca080*/  STL.64 [R1+0x2120], R4 ;  /* 0x0021200401007387 */ /* 0x0007e80000100a00 */
[----:B------:R4:W-:Y:S04]  /*ca090*/  STL.64 [R1+0x2128], R6 ;  /* 0x0021280601007387 */ /* 0x0009e80000100a00 */
        /* <DEDUP_REMOVED lines=11> */
[----:B---3--:R-:W3:Y:S04]  /*ca150*/  LDL.LU R4, [R1+0x540] ;  /* 0x0005400001047983 */ /* 0x008ee80000300800 */
[----:B------:R-:W3:Y:S04]  /*ca160*/  LDL.LU R5, [R1+0x544] ;  /* 0x0005440001057983 */ /* 0x000ee80000300800 */
[----:B----4-:R-:W3:Y:S04]  /*ca170*/  LDL.LU R6, [R1+0x548] ;  /* 0x0005480001067983 */ /* 0x010ee80000300800 */
[----:B------:R-:W3:Y:S04]  /*ca180*/  LDL.LU R7, [R1+0x54c] ;  /* 0x00054c0001077983 */ /* 0x000ee80000300800 */
        /* <DEDUP_REMOVED lines=8> */
[----:B------:R-:W-:-:S03]  /*ca210*/  IMAD.MOV.U32 R9, RZ, RZ, R20 ;  /* 0x000000ffff097224 */ /* 0x000fc600078e0014 */
[----:B------:R-:W4:Y:S04]  /*ca220*/  LDL.LU R36, [R1+0x4f0] ;  /* 0x0004f00001247983 */ /* 0x000f280000300800 */
[----:B------:R-:W4:Y:S01]  /*ca230*/  LDL.LU R37, [R1+0x4f4] ;  /* 0x0004f40001257983 */ /* 0x000f220000300800 */
[----:B------:R-:W-:-:S03]  /*ca240*/  IMAD.MOV.U32 R11, RZ, RZ, R22 ;  /* 0x000000ffff0b7224 */ /* 0x000fc600078e0016 */
[----:B------:R-:W4:Y:S01]  /*ca250*/  LDL.LU R38, [R1+0x4f8] ;  /* 0x0004f80001267983 */ /* 0x000f220000300800 */
[----:B------:R-:W-:-:S03]  /*ca260*/  IMAD.MOV.U32 R10, RZ, RZ, R23 ;  /* 0x000000ffff0a7224 */ /* 0x000fc600078e0017 */
        /* <DEDUP_REMOVED lines=15> */
[----:B0-----:R-:W4:Y:S04]  /*ca360*/  LDL.LU R52, [R1+0x480] ;  /* 0x0004800001347983 */ /* 0x001f280000300800 */
[----:B------:R-:W4:Y:S04]  /*ca370*/  LDL.LU R53, [R1+0x484] ;  /* 0x0004840001357983 */ /* 0x000f280000300800 */
[----:B------:R-:W4:Y:S04]  /*ca380*/  LDL.LU R54, [R1+0x488] ;  /* 0x0004880001367983 */ /* 0x000f280000300800 */
[----:B------:R-:W4:Y:S01]  /*ca390*/  LDL.LU R55, [R1+0x48c] ;  /* 0x00048c0001377983 */ /* 0x000f220000300800 */
[C---:B--2---:R-:W-:Y:S06]  /*ca3a0*/  HMMA.16816.F32 R44, R28.reuse, R48, R44 ;  /* 0x000000301c2c723c */ /* 0x044fec000000182c */
[----:B---3--:R-:W-:-:S15]  /*ca3b0*/  HMMA.16816.F32 R4, R28, R50, R4 ;  /* 0x000000321c04723c */ /* 0x008fde0000001804 */
[----:B------:R-:W-:-:S08]  /*ca3c0*/  NOP ;  /* 0x0000000000007918 */ /* 0x000fd00000000000 */
        /* <DEDUP_REMOVED lines=64> */
[----:B------:R-:W3:Y:S01]  /*ca7d0*/  LDL.LU R39, [R1+0x4cc] ;  /* 0x0004cc0001277983 */ /* 0x000ee20000300800 */
[C---:B------:R-:W-:Y:S06]  /*ca7e0*/  HMMA.16816.F32 R12, R28.reuse, R18, R12 ;  /* 0x000000121c0c723c */ /* 0x040fec000000180c */
        /* <DEDUP_REMOVED lines=15> */
[----:B------:R0:W-:Y:S04]  /*ca8e0*/  STL.64 [R1+0xefe8], R24 ;  /* 0x00efe81801007387 */ /* 0x0001e80000100a00 */
[----:B------:R-:W-:Y:S04]  /*ca8f0*/  STL.64 [R1+0x2040], R32 ;  /* 0x0020402001007387 */ /* 0x000fe80000100a00 */
[----:B------:R1:W-:Y:S01]  /*ca900*/  STL.64 [R1+0x2048], R34 ;  /* 0x0020482201007387 */ /* 0x0003e20000100a00 */
[C---:B0-----:R-:W-:Y:S06]  /*ca910*/  HMMA.16816.F32 R24, R28.reuse, R20, R56 ;  /* 0x000000141c18723c */ /* 0x041fec0000001838 */
[----:B-1----:R-:W-:Y:S06]  /*ca920*/  HMMA.16816.F32 R32, R28, R22, R52 ;  /* 0x000000161c20723c */ /* 0x002fec0000001834 */
[----:B------:R-:W-:-:S15]  /*ca930*/  STL.64 [R1+0xf010], R22 ;  /* 0x00f0101601007387 */ /* 0x000fde0000100a00 */
[----:B------:R-:W-:-:S02]  /*ca940*/  NOP ;  /* 0x0000000000007918 */ /* 0x000fc40000000000 */
[----:B------:R-:W-:Y:S04]  /*ca950*/  STL.64 [R1+0x1840], R32 ;  /* 0x0018402001007387 */ /* 0x000fe80000100a00 */
[----:B------:R-:W-:Y:S04]  /*ca960*/  STL.64 [R1+0x1848], R34 ;  /* 0x0018482201007387 */ /* 0x000fe80000100a00 */
[----:B------:R-:W-:Y:S04]  /*ca970*/  STL.64 [R1+0xf008], R20 ;  /* 0x00f0081401007387 */ /* 0x000fe80000100a00 */
[----:B------:R0:W-:Y:S04]  /*ca980*/  STL.64 [R1+0x1800], R24 ;  /* 0x0018001801007387 */ /* 0x0001e80000100a00 */
[----:B------:R1:W-:Y:S04]  /*ca990*/  STL.64 [R1+0x1808], R26 ;  /* 0x0018081a01007387 */ /* 0x0003e80000100a00 */
[----:B------:R-:W-:Y:S04]  /*ca9a0*/  STL.64 [R1+0x17d0], R12 ;  /* 0x0017d00c01007387 */ /* 0x000fe80000100a00 */
[----:B------:R-:W-:Y:S04]  /*ca9b0*/  STL.64 [R1+0x17d8], R14 ;  /* 0x0017d80e01007387 */ /* 0x000fe80000100a00 */
[----:B------:R-:W2:Y:S04]  /*ca9c0*/  LDL.LU R44, [R1+0x3c0] ;  /* 0x0003c000012c7983 */ /* 0x000ea80000300800 */
[----:B------:R-:W2:Y:S04]  /*ca9d0*/  LDL.LU R45, [R1+0x3c4] ;  /* 0x0003c400012d7983 */ /* 0x000ea80000300800 */
[----:B------:R-:W3:Y:S04]  /*ca9e0*/  LDL.LU R46, [R1+0x3c8] ;  /* 0x0003c800012e7983 */ /* 0x000ee80000300800 */
[----:B------:R-:W3:Y:S01]  /*ca9f0*/  LDL.LU R47, [R1+0x3cc] ;  /* 0x0003cc00012f7983 */ /* 0x000ee20000300800 */
[----:B------:R-:W-:-:S02]  /*caa00*/  IMAD.MOV.U32 R50, RZ, RZ, R11 ;  /* 0x000000ffff327224 */ /* 0x000fc400078e000b */
[----:B------:R-:W-:Y:S02]  /*caa10*/  IMAD.MOV.U32 R51, RZ, RZ, R10 ;  /* 0x000000ffff337224 */ /* 0x000fe400078e000a */
[----:B------:R-:W-:Y:S02]  /*caa20*/  IMAD.MOV.U32 R48, RZ, RZ, R9 ;  /* 0x000000ffff307224 */ /* 0x000fe400078e0009 */
[----:B------:R-:W-:Y:S01]  /*caa30*/  IMAD.MOV.U32 R49, RZ, RZ, R7 ;  /* 0x000000ffff317224 */ /* 0x000fe200078e0007 */
[----:B---3--:R-:W-:Y:S04]  /*caa40*/  STL.64 [R1+0xf048], R46 ;  /* 0x00f0482e01007387 */ /* 0x008fe80000100a00 */
[----:B--2---:R2:W-:Y:S04]  /*caa50*/  STL.64 [R1+0xf040], R44 ;  /* 0x00f0402c01007387 */ /* 0x0045e80000100a00 */
[----:B------:R-:W-:Y:S04]  /*caa60*/  STL.64 [R1+0xf060], R50 ;  /* 0x00f0603201007387 */ /* 0x000fe80000100a00 */
[----:B------:R-:W-:Y:S04]  /*caa70*/  STL.64 [R1+0xf058], R48 ;  /* 0x00f0583001007387 */ /* 0x000fe80000100a00 */
[----:B------:R-:W3:Y:S04]  /*caa80*/  LDL.LU R40, [R1+0x3d0] ;  /* 0x0003d00001287983 */ /* 0x000ee80000300800 */
[----:B------:R-:W3:Y:S04]  /*caa90*/  LDL.LU R41, [R1+0x3d4] ;  /* 0x0003d40001297983 */ /* 0x000ee80000300800 */
[----:B------:R-:W4:Y:S04]  /*caaa0*/  LDL.LU R42, [R1+0x3d8] ;  /* 0x0003d800012a7983 */ /* 0x000f280000300800 */
[----:B------:R-:W4:Y:S04]  /*caab0*/  LDL.LU R43, [R1+0x3dc] ;  /* 0x0003dc00012b7983 */ /* 0x000f280000300800 */
[----:B----4-:R-:W-:Y:S04]  /*caac0*/  STL.64 [R1+0xf070], R42 ;  /* 0x00f0702a01007387 */ /* 0x010fe80000100a00 */
[----:B---3--:R3:W-:Y:S04]  /*caad0*/  STL.64 [R1+0xf068], R40 ;  /* 0x00f0682801007387 */ /* 0x0087e80000100a00 */
[----:B0-----:R-:W4:Y:S04]  /*caae0*/  LDL.LU R24, [R1+0x3f0] ;  /* 0x0003f00001187983 */ /* 0x001f280000300800 */
[----:B------:R-:W4:Y:S04]  /*caaf0*/  LDL.LU R25, [R1+0x3f4] ;  /* 0x0003f40001197983 */ /* 0x000f280000300800 */
[----:B-1----:R-:W4:Y:S04]  /*cab00*/  LDL.LU R26, [R1+0x3f8] ;  /* 0x0003f800011a7983 */ /* 0x002f280000300800 */
[----:B------:R-:W4:Y:S04]  /*cab10*/  LDL.LU R27, [R1+0x3fc] ;  /* 0x0003fc00011b7983 */ /* 0x000f280000300800 */
[----:B--2---:R-:W2:Y:S04]  /*cab20*/  LDL.LU R44, [R1+0x420] ;  /* 0x00042000012c7983 */ /* 0x004ea80000300800 */
[----:B------:R-:W2:Y:S04]  /*cab30*/  LDL.LU R45, [R1+0x424] ;  /* 0x00042400012d7983 */ /* 0x000ea80000300800 */
[----:B------:R-:W2:Y:S04]  /*cab40*/  LDL.LU R46, [R1+0x428] ;  /* 0x00042800012e7983 */ /* 0x000ea80000300800 */
[----:B------:R-:W2:Y:S04]  /*cab50*/  LDL.LU R47, [R1+0x42c] ;  /* 0x00042c00012f7983 */ /* 0x000ea80000300800 */
[----:B------:R-:W4:Y:S04]  /*cab60*/  LDL.LU R12, [R1+0x450] ;  /* 0x00045000010c7983 */ /* 0x000f280000300800 */
[----:B------:R-:W4:Y:S04]  /*cab70*/  LDL.LU R13, [R1+0x454] ;  /* 0x00045400010d7983 */ /* 0x000f280000300800 */
[----:B------:R-:W4:Y:S04]  /*cab80*/  LDL.LU R14, [R1+0x458] ;  /* 0x00045800010e7983 */ /* 0x000f280000300800 */
[----:B------:R-:W4:Y:S04]  /*cab90*/  LDL.LU R15, [R1+0x45c] ;  /* 0x00045c00010f7983 */ /* 0x000f280000300800 */
[----:B---3--:R-:W3:Y:S04]  /*caba0*/  LDL.LU R40, [R1+0x440] ;  /* 0x0004400001287983 */ /* 0x008ee80000300800 */
[----:B------:R-:W3:Y:S04]  /*cabb0*/  LDL.LU R41, [R1+0x444] ;  /* 0x0004440001297983 */ /* 0x000ee80000300800 */
[----:B------:R-:W3:Y:S04]  /*cabc0*/  LDL.LU R42, [R1+0x448] ;  /* 0x00044800012a7983 */ /* 0x000ee80000300800 */
[----:B------:R-:W3:Y:S04]  /*cabd0*/  LDL.LU R43, [R1+0x44c] ;  /* 0x00044c00012b7983 */ /* 0x000ee80000300800 */
[----:B------:R-:W2:Y:S01]  /*cabe0*/  LDL.LU R48, [R1+0x430] ;  /* 0x0004300001307983 */ /* 0x000ea20000300800 */
[----:B------:R-:W-:-:S03]  /*cabf0*/  IMAD.MOV.U32 R22, RZ, RZ, R4 ;  /* 0x000000ffff167224 */ /* 0x000fc600078e0004 */
[----:B------:R-:W2:Y:S04]  /*cac00*/  LDL.LU R49, [R1+0x434] ;  /* 0x0004340001317983 */ /* 0x000ea80000300800 */
[----:B------:R-:W2:Y:S01]  /*cac10*/  LDL.LU R50, [R1+0x438] ;  /* 0x0004380001327983 */ /* 0x000ea20000300800 */
[----:B------:R-:W-:-:S03]  /*cac20*/  IMAD.MOV.U32 R39, RZ, RZ, R5 ;  /* 0x000000ffff277224 */ /* 0x000fc600078e0005 */
[----:B------:R-:W2:Y:S04]  /*cac30*/  LDL.LU R51, [R1+0x43c] ;  /* 0x00043c0001337983 */ /* 0x000ea80000300800 */
[----:B------:R-:W3:Y:S01]  /*cac40*/  LDL.LU R10, [R1+0x3384] ;  /* 0x00338400010a7983 */ /* 0x000ee20000300800 */
[----:B------:R-:W-:-:S03]  /*cac50*/  IMAD.MOV.U32 R38, RZ, RZ, R6 ;  /* 0x000000ffff267224 */ /* 0x000fc600078e0006 */
[----:B------:R-:W3:Y:S04]  /*cac60*/  LDL.LU R4, [R1+0x3380] ;  /* 0x0033800001047983 */ /* 0x000ee80000300800 */
[----:B------:R-:W2:Y:S01]  /*cac70*/  LDL.LU R11, [R1+0x338c] ;  /* 0x00338c00010b7983 */ /* 0x000ea20000300800 */
[----:B------:R-:W-:-:S03]  /*cac80*/  IMAD.MOV.U32 R23, RZ, RZ, R0 ;  /* 0x000000ffff177224 */ /* 0x000fc600078e0000 */
        /* <DEDUP_REMOVED lines=9> */
[----:B------:R-:W2:Y:S04]  /*cad20*/  LDL.64 R20, [R1+0x20] ;  /* 0x0000200001147983 */ /* 0x000ea80000100a00 */
[----:B------:R-:W2:Y:S04]  /*cad30*/  LDL.64 R36, [R1+0x18] ;  /* 0x0000180001247983 */ /* 0x000ea80000100a00 */
        /* <DEDUP_REMOVED lines=13> */
[----:B------:R-:W4:Y:S04]  /*cae10*/  LDL.LU.64 R12, [R1+0xf078] ;  /* 0x00f07800010c7983 */ /* 0x000f280000300a00 */
[----:B------:R-:W-:Y:S04]  /*cae20*/  STL.64 [R1+0xef90], R18 ;  /* 0x00ef901201007387 */ /* 0x000fe80000100a00 */
[----:B------:R0:W-:Y:S04]  /*cae30*/  STL.64 [R1+0xef88], R16 ;  /* 0x00ef881001007387 */ /* 0x0001e80000100a00 */
[----:B0-----:R-:W4:Y:S04]  /*cae40*/  LDL.LU R16, [R1+0x400] ;  /* 0x0004000001107983 */ /* 0x001f280000300800 */
[----:B------:R-:W4:Y:S04]  /*cae50*/  LDL.LU R17, [R1+0x404] ;  /* 0x0004040001117983 */ /* 0x000f280000300800 */
[----:B------:R-:W4:Y:S04]  /*cae60*/  LDL.LU R18, [R1+0x408] ;  /* 0x0004080001127983 */ /* 0x000f280000300800 */
[----:B------:R-:W4:Y:S01]  /*cae70*/  LDL.LU R19, [R1+0x40c] ;  /* 0x00040c0001137983 */ /* 0x000f220000300800 */
[----:B---3--:R-:W-:-:S02]  /*cae80*/  IMAD R4, R4, 0x100, R10 ;  /* 0x0000010004047824 */ /* 0x008fc400078e020a */
[----:B--2---:R-:W-:Y:S01]  /*cae90*/  IMAD R5, R5, 0x100, R11 ;  /* 0x0000010005057824 */ /* 0x004fe200078e020b */
[C---:B----4-:R-:W-:Y:S06]  /*caea0*/  HMMA.16816.F32 R40, R28.reuse, R14, R40 ;  /* 0x0000000e1c28723c */ /* 0x050fec0000001828 */
        /* <DEDUP_REMOVED lines=15> */
[----:B------:R-:W4:Y:S04]  /*cafa0*/  LDL.LU R15, [R1+0x41c] ;  /* 0x00041c00010f7983 */ /* 0x000f280000300800 */
[----:B------:R-:W3:Y:S04]  /*cafb0*/  LDL.LU R10, [R1+0xf054] ;  /* 0x00f05400010a7983 */ /* 0x000ee80000300800 */
[----:B------:R-:W3:Y:S01]  /*cafc0*/  LDL.LU R11, [R1+0xf050] ;  /* 0x00f05000010b7983 */ /* 0x000ee20000300800 */
[----:B------:R-:W-:Y:S01]  /*cafd0*/  IMAD R6, R6, 0x100, R9 ;  /* 0x0000010006067824 */ /* 0x000fe200078e0209 */
[----:B---3--:R-:W-:-:S15]  /*cafe0*/  HMMA.16816.F32 R44, R28, R10, R44 ;  /* 0x0000000a1c2c723c */ /* 0x008fde000000182c */
[----:B------:R-:W-:-:S08]  /*caff0*/  NOP ;  /* 0x0000000000007918 */ /* 0x000fd00000000000 */
[----:B------:R-:W-:Y:S04]  /*cb000*/  STL.64 [R1+0x1700], R44 ;  /* 0x0017002c01007387 */ /* 0x000fe80000100a00 */
[----:B------:R0:W-:Y:S04]  /*cb010*/  STL.64 [R1+0x1708], R46 ;  /* 0x0017082e01007387 */ /* 0x0001e80000100a00 */
[----:B0-----:R-:W3:Y:S04]  /*cb020*/  LDL.LU.64 R46, [R1+0xf048] ;  /* 0x00f04800012e7983 */ /* 0x001ee80000300a00 */
[----:B------:R-:W3:Y:S04]  /*cb030*/  LDL.LU.64 R44, [R1+0xf040] ;  /* 0x00f04000012c7983 */ /* 0x000ee80000300a00 */
[----:B------:R-:W2:Y:S02]  /*cb040*/  LDL.LU R9, [R1+0xf038] ;  /* 0x00f0380001097983 */ /* 0x000ea40000300800 */
[----:B--2---:R-:W-:-:S15]  /*cb050*/  HMMA.16816.F32 R56, R28, R8, R56 ;  /* 0x000000081c38723c */ /* 0x004fde0000001838 */
[----:B------:R-:W-:-:S08]  /*cb060*/  NOP ;  /* 0x0000000000007918 */ /* 0x000fd00000000000 */
[----:B------:R-:W-:Y:S04]  /*cb070*/  STL.64 [R1+0x16f0], R56 ;  /* 0x0016f03801007387 */ /* 0x000fe80000100a00 */
[----:B------:R0:W-:Y:S04]  /*cb080*/  STL.64 [R1+0x16f8], R58 ;  /* 0x0016f83a01007387 */ /* 0x0001e80000100a00 */
[----:B0-----:R-:W2:Y:S04]  /*cb090*/  LDL.LU.64 R58, [R1+0xf030] ;  /* 0x00f03000013a7983 */ /* 0x001ea80000300a00 */
[----:B------:R-:W2:Y:S04]  /*cb0a0*/  LDL.LU.64 R56, [R1+0xf028] ;  /* 0x00f0280001387983 */ /* 0x000ea80000300a00 */
[----:B------:R-:W-:Y:S04]  /*cb0b0*/  STL.64 [R1+0xef50], R10 ;  /* 0x00ef500a01007387 */ /* 0x000fe80000100a00 */
[----:B------:R0:W-:Y:S04]  /*cb0c0*/  STL.64 [R1+0xef48], R8 ;  /* 0x00ef480801007387 */ /* 0x0001e80000100a00 */
[----:B0-----:R-:W3:Y:S04]  /*cb0d0*/  LDL.LU R8, [R1+0x800] ;  /* 0x0008000001087983 */ /* 0x001ee80000300800 */
[----:B------:R-:W3:Y:S04]  /*cb0e0*/  LDL.LU R9, [R1+0x804] ;  /* 0x0008040001097983 */ /* 0x000ee80000300800 */
[----:B------:R-:W3:Y:S04]  /*cb0f0*/  LDL.LU R10, [R1+0x808] ;  /* 0x00080800010a7983 */ /* 0x000ee80000300800 */
[----:B------:R-:W3:Y:S01]  /*cb100*/  LDL.LU R11, [R1+0x80c] ;  /* 0x00080c00010b7983 */ /* 0x000ee20000300800 */
[----:B------:R-:W-:Y:S01]  /*cb110*/  IMAD R7, R0, 0x100, R7 ;  /* 0x0000010000077824 */ /* 0x000fe200078e0207 */
[----:B------:R-:W-:-:S02]  /*cb120*/  F2FP.F16.E4M3.UNPACK_B R4, R4 ;  /* 0x00000004ff04723e */ /* 0x000fc400020006ff */
[----:B------:R-:W-:Y:S02]  /*cb130*/  F2FP.F16.E4M3.UNPACK_B R5, R5 ;  /* 0x00000005ff05723e */ /* 0x000fe400020006ff */
[----:B------:R-:W-:Y:S02]  /*cb140*/  F2FP.F16.E4M3.UNPACK_B R6, R6 ;  /* 0x00000006ff06723e */ /* 0x000fe400020006ff */
[----:B------:R-:W-:Y:S01]  /*cb150*/  F2FP.F16.E4M3.UNPACK_B R7, R7 ;  /* 0x00000007ff07723e */ /* 0x000fe200020006ff */
[----:B----4-:R-:W-:Y:S06]  /*cb160*/  HMMA.16816.F32 R12, R28, R20, R12 ;  /* 0x000000141c0c723c */ /* 0x010fec000000180c */
[----:B------:R-:W-:Y:S01]  /*cb170*/  HMMA.16816.F32 R16, R4, R22, R16 ;  /* 0x000000160410723c */ /* 0x000fe20000001810 */
[----:B------:R-:W-:-:S05]  /*cb180*/  IMAD.MOV.U32 R0, RZ, RZ, R21 ;  /* 0x000000ffff007224 */ /* 0x000fca00078e0015 */
[----:B---3--:R-:W-:-:S15]  /*cb190*/  HMMA.16816.F32 R8, R28, R2, R8 ;  /* 0x000000021c08723c */ /* 0x008fde0000001808 */
[----:B------:R-:W-:-:S08]  /*cb1a0*/  NOP ;  /* 0x0000000000007918 */ /* 0x000fd00000000000 */
[----:B------:R-:W-:Y:S04]  /*cb1b0*/  STL.64 [R1+0x16d0], R8 ;  /* 0x0016d00801007387 */ /* 0x000fe80000100a00 */
[----:B------:R-:W-:Y:S04]  /*cb1c0*/  STL.64 [R1+0x16d8], R10 ;  /* 0x0016d80a01007387 */ /* 0x000fe80000100a00 */
[----:B------:R-:W-:Y:S04]  /*cb1d0*/  STL.64 [R1+0x1680], R12 ;  /* 0x0016800c01007387 */ /* 0x000fe80000100a00 */
[----:B------:R0:W-:Y:S04]  /*cb1e0*/  STL.64 [R1+0x1688], R14 ;  /* 0x0016880e01007387 */ /* 0x0001e80000100a00 */
[----:B------:R-:W-:Y:S04]  /*cb1f0*/  STL.64 [R1+0x1150], R16 ;  /* 0x0011501001007387 */ /* 0x000fe80000100a00 */
[----:B------:R1:W-:Y:S01]  /*cb200*/  STL.64 [R1+0x1158], R18 ;  /* 0x0011581201007387 */ /* 0x0003e20000100a00 */
[C---:B0-----:R-:W-:Y:S06]  /*cb210*/  HMMA.16816.F32 R12, R4.reuse, R36, R24 ;  /* 0x00000024040c723c */ /* 0x041fec0000001818 */
[----:B-1----:R-:W-:Y:S01]  /*cb220*/  HMMA.16816.F32 R16, R4, R38, R32 ;  /* 0x000000260410723c */ /* 0x002fe20000001820 */
[----:B------:R-:W-:-:S05]  /*cb230*/  IMAD.MOV.U32 R8, RZ, RZ, R20 ;  /* 0x000000ffff087224 */ /* 0x000fca00078e0014 */
[C---:B------:R-:W-:Y:S11]  /*cb240*/  HMMA.16816.F32 R20, R4.reuse, R50, R44 ;  /* 0x000000320414723c */ /* 0x040ff6000000182c */
[----:B------:R-:W-:Y:S04]  /*cb250*/  STL.64 [R1+0x1100], R12 ;  /* 0x0011000c01007387 */ /* 0x000fe80000100a00 */
[----:B------:R0:W-:Y:S04]  /*cb260*/  STL.64 [R1+0x1108], R14 ;  /* 0x0011080e01007387 */ /* 0x0001e80000100a00 */
[----:B------:R-:W-:Y:S04]  /*cb270*/  STL.64 [R1+0x10c0], R16 ;  /* 0x0010c01001007387 */ /* 0x000fe80000100a00 */
[----:B------:R1:W-:Y:S01]  /*cb280*/  STL.64 [R1+0x10c8], R18 ;  /* 0x0010c81201007387 */ /* 0x0003e20000100a00 */
[C---:B0-----:R-:W-:Y:S06]  /*cb290*/  HMMA.16816.F32 R12, R4.reuse, R48, R40 ;  /* 0x00000030040c723c */ /* 0x041fec0000001828 */
[----:B-1----:R-:W-:-:S15]  /*cb2a0*/  HMMA.16816.F32 R16, R4, R60, R52 ;  /* 0x0000003c0410723c */ /* 0x002fde0000001834 */
[----:B------:R-:W-:-:S02]  /*cb2b0*/  NOP ;  /* 0x0000000000007918 */ /* 0x000fc40000000000 */
[----:B------:R0:W-:Y:S04]  /*cb2c0*/  STL.64 [R1+0x1080], R12 ;  /* 0x0010800c01007387 */ /* 0x0001e80000100a00 */
[----:B------:R1:W-:Y:S04]  /*cb2d0*/  STL.64 [R1+0x1088], R14 ;  /* 0x0010880e01007387 */ /* 0x0003e80000100a00 */
[----:B0-----:R-:W3:Y:S04]  /*cb2e0*/  LDL.LU R12, [R1+0x2c0] ;  /* 0x0002c000010c7983 */ /* 0x001ee80000300800 */
[----:B------:R-:W-:Y:S04]  /*cb2f0*/  STL.64 [R1+0x1030], R20 ;  /* 0x0010301401007387 */ /* 0x000fe80000100a00 */
[----:B------:R-:W-:Y:S04]  /*cb300*/  STL.64 [R1+0x1038], R22 ;  /* 0x0010381601007387 */ /* 0x000fe80000100a00 */
[----:B------:R0:W-:Y:S04]  /*cb310*/  STL.64 [R1+0xfe0], R16 ;  /* 0x000fe01001007387 */ /* 0x0001e80000100a00 */
[----:B------:R4:W-:Y:S04]  /*cb320*/  STL.64 [R1+0xfe8], R18 ;  /* 0x000fe81201007387 */ /* 0x0009e80000100a00 */
[----:B------:R-:W3:Y:S04]  /*cb330*/  LDL.LU R13, [R1+0x2c4] ;  /* 0x0002c400010d7983 */ /* 0x000ee80000300800 */
[----:B-1----:R-:W3:Y:S04]  /*cb340*/  LDL.LU R14, [R1+0x2c8] ;  /* 0x0002c800010e7983 */ /* 0x002ee80000300800 */
[----:B------:R-:W3:Y:S04]  /*cb350*/  LDL.LU R15, [R1+0x2cc] ;  /* 0x0002cc00010f7983 */ /* 0x000ee80000300800 */
[----:B------:R-:W3:Y:S04]  /*cb360*/  LDL.LU R28, [R1+0x2d0] ;  /* 0x0002d000011c7983 */ /* 0x000ee80000300800 */
[----:B------:R-:W3:Y:S04]  /*cb370*/  LDL.LU R29, [R1+0x2d4] ;  /* 0x0002d400011d7983 */ /* 0x000ee80000300800 */
[----:B------:R-:W3:Y:S04]  /*cb380*/  LDL.LU R30, [R1+0x2d8] ;  /* 0x0002d800011e7983 */ /* 0x000ee80000300800 */
[----:B------:R-:W3:Y:S04]  /*cb390*/  LDL.LU R31, [R1+0x2dc] ;  /* 0x0002dc00011f7983 */ /* 0x000ee80000300800 */
[----:B------:R-:W2:Y:S04]  /*cb3a0*/  LDL.LU R52, [R1+0x3a0] ;  /* 0x0003a00001347983 */ /* 0x000ea80000300800 */
[----:B------:R-:W2:Y:S04]  /*cb3b0*/  LDL.LU R53, [R1+0x3a4] ;  /* 0x0003a40001357983 */ /* 0x000ea80000300800 */
[----:B------:R-:W2:Y:S04]  /*cb3c0*/  LDL.LU R54, [R1+0x3a8] ;  /* 0x0003a80001367983 */ /* 0x000ea80000300800 */
[----:B------:R-:W2:Y:S01]  /*cb3d0*/  LDL.LU R55, [R1+0x3ac] ;  /* 0x0003ac0001377983 */ /* 0x000ea20000300800 */
[----:B------:R-:W-:-:S02]  /*cb3e0*/  IMAD.MOV.U32 R10, RZ, RZ, R36 ;  /* 0x000000ffff0a7224 */ /* 0x000fc400078e0024 */
[----:B------:R-:W-:Y:S01]  /*cb3f0*/  IMAD.MOV.U32 R9, RZ, RZ, R37 ;  /* 0x000000ffff097224 */ /* 0x000fe200078e0025 */
[----:B------:R-:W3:Y:S04]  /*cb400*/  LDL.LU R36, [R1+0x390] ;  /* 0x0003900001247983 */ /* 0x000ee80000300800 */
[----:B------:R-:W3:Y:S04]  /*cb410*/  LDL.LU R37, [R1+0x394] ;  /* 0x0003940001257983 */ /* 0x000ee80000300800 */
[----:B------:R-:W3:Y:S04]  /*cb420*/  LDL.LU R38, [R1+0x398] ;  /* 0x0003980001267983 */ /* 0x000ee80000300800 */
[----:B------:R-:W3:Y:S04]  /*cb430*/  LDL.LU R39, [R1+0x39c] ;  /* 0x00039c0001277983 */ /* 0x000ee80000300800 */
[----:B0-----:R-:W3:Y:S04]  /*cb440*/  LDL.LU R16, [R1+0x2b0] ;  /* 0x0002b00001107983 */ /* 0x001ee80000300800 */
[----:B------:R-:W3:Y:S04]  /*cb450*/  LDL.LU R17, [R1+0x2b4] ;  /* 0x0002b40001117983 */ /* 0x000ee80000300800 */
        /* <DEDUP_REMOVED lines=26> */
[----:B------:R-:W-:Y:S01]  /*cb600*/  STL.64 [R1+0xef10], R60 ;  /* 0x00ef103c01007387 */ /* 0x000fe20000100a00 */
[----:B--2---:R-:W-:-:S15]  /*cb610*/  HMMA.16816.F32 R52, R4, R58, R52 ;  /* 0x0000003a0434723c */ /* 0x004fde0000001834 */
        /* <DEDUP_REMOVED lines=9> */
[----:B0-----:R-:W3:Y:S04]  /*cb6b0*/  LDL.LU R36, [R1+0x320] ;  /* 0x0003200001247983 */ /* 0x001ee80000300800 */
[----:B------:R-:W3:Y:S04]  /*cb6c0*/  LDL.LU R37, [R1+0x324] ;  /* 0x0003240001257983 */ /* 0x000ee80000300800 */
[----:B-1----:R-:W3:Y:S04]  /*cb6d0*/  LDL.LU R38, [R1+0x328] ;  /* 0x0003280001267983 */ /* 0x002ee80000300800 */
        /* <DEDUP_REMOVED lines=54> */
[----:B0-----:R-:W2:Y:S04]  /*cba40*/  LDL.LU R44, [R1+0x310] ;  /* 0x00031000012c7983 */ /* 0x001ea80000300800 */
[----:B------:R-:W2:Y:S04]  /*cba50*/  LDL.LU R45, [R1+0x314] ;  /* 0x00031400012d7983 */ /* 0x000ea80000300800 */
[----:B------:R-:W2:Y:S04]  /*cba60*/  LDL.LU R46, [R1+0x318] ;  /* 0x00031800012e7983 */ /* 0x000ea80000300800 */
[----:B------:R-:W2:Y:S01]  /*cba70*/  LDL.LU R47, [R1+0x31c] ;  /* 0x00031c00012f7983 */ /* 0x000ea20000300800 */
[----:B---3--:R-:W-:-:S15]  /*cba80*/  HMMA.16816.F32 R36, R4, R42, R36 ;  /* 0x0000002a0424723c */ /* 0x008fde0000001824 */
[----:B------:R-:W-:-:S08]  /*cba90*/  NOP ;  /* 0x0000000000007918 */ /* 0x000fd00000000000 */
[----:B------:R-:W-:Y:S04]  /*cbaa0*/  STL.64 [R1+0xd50], R36 ;  /* 0x000d502401007387 */ /* 0x000fe80000100a00 */
[----:B------:R0:W-:Y:S04]  /*cbab0*/  STL.64 [R1+0xd58], R38 ;  /* 0x000d582601007387 */ /* 0x0001e80000100a00 */
[----:B0-----:R-:W3:Y:S04]  /*cbac0*/  LDL.LU.64 R38, [R1+0xefb0] ;  /* 0x00efb00001267983 */ /* 0x001ee80000300a00 */
[----:B------:R-:W3:Y:S01]  /*cbad0*/  LDL.LU.64 R36, [R1+0xefa8] ;  /* 0x00efa80001247983 */ /* 0x000ee20000300a00 */
[----:B--2---:R-:W-:Y:S03]  /*cbae0*/  HMMA.16816.F32 R44, R4, R40, R44 ;  /* 0x00000028042c723c */ /* 0x004fe6000000182c */
[----:B------:R-:W-:Y:S04]  /*cbaf0*/  STL.64 [R1+0xeeb8], R42 ;  /* 0x00eeb82a01007387 */ /* 0x000fe80000100a00 */
[----:B------:R-:W-:-:S15]  /*cbb00*/  STL.64 [R1+0xeeb0], R40 ;  /* 0x00eeb02801007387 */ /* 0x000fde0000100a00 */
[----:B------:R-:W-:-:S01]  /*cbb10*/  NOP ;  /* 0x0000000000007918 */ /* 0x000fc20000000000 */
[----:B------:R-:W-:Y:S04]  /*cbb20*/  STL.64 [R1+0xd30], R44 ;  /* 0x000d302c01007387 */ /* 0x000fe80000100a00 */
[----:B------:R3:W-:Y:S01]  /*cbb30*/  STL.64 [R1+0xd38], R46 ;  /* 0x000d382e01007387 */ /* 0x0007e20000100a00 */
[C---:B----4-:R-:W-:Y:S06]  /*cbb40*/  HMMA.16816.F32 R28, R4.reuse, R32, R28 ;  /* 0x00000020041c723c */ /* 0x050fec000000181c */
[C---:B---3--:R-:W-:Y:S06]  /*cbb50*/  HMMA.16816.F32 R44, R4.reuse, R38, R48 ;  /* 0x00000026042c723c */ /* 0x048fec0000001830 */
        /* <DEDUP_REMOVED lines=9> */
[----:B------:R-:W-:-:S13]  /*cbbf0*/  STL.64 [R1+0xeef8], R34 ;  /* 0x00eef82201007387 */ /* 0x000fda0000100a00 */
[----:B------:R-:W-:Y:S04]  /*cbc00*/  STL.64 [R1+0xc60], R36 ;  /* 0x000c602401007387 */ /* 0x000fe80000100a00 */
[----:B------:R-:W-:Y:S04]  /*cbc10*/  STL.64 [R1+0xc68], R38 ;  /* 0x000c682601007387 */ /* 0x000fe80000100a00 */
[----:B------:R-:W-:Y:S04]  /*cbc20*/  STL.64 [R1+0xeef0], R32 ;  /* 0x00eef02001007387 */ /* 0x000fe80000100a00 */
[----:B------:R-:W-:Y:S04]  /*cbc30*/  STL.64 [R1+0xc10], R28 ;  /* 0x000c101c01007387 */ /* 0x000fe80000100a00 */
[----:B------:R0:W-:Y:S04]  /*cbc40*/  STL.64 [R1+0xc18], R30 ;  /* 0x000c181e01007387 */ /* 0x0001e80000100a00 */
[----:B------:R-:W2:Y:S01]  /*cbc50*/  LDL.LU R56, [R1+0x870] ;  /* 0x0008700001387983 */ /* 0x000ea20000300800 */
[C---:B0-----:R-:W-:Y:S06]  /*cbc60*/  HMMA.16816.F32 R28, R4.reuse, R26, R12 ;  /* 0x0000001a041c723c */ /* 0x041fec000000180c */
[----:B------:R-:W-:-:S15]  /*cbc70*/  HMMA.16816.F32 R12, R4, R24, R16 ;  /* 0x00000018040c723c */ /* 0x000fde0000001810 */
[----:B------:R-:W-:-:S02]  /*cbc80*/  NOP ;  /* 0x0000000000007918 */ /* 0x000fc40000000000 */
[----:B------:R-:W-:Y:S04]  /*cbc90*/  STL.64 [R1+0xbc0], R28 ;  /* 0x000bc01c01007387 */ /* 0x000fe80000100a00 */
[----:B------:R-:W-:Y:S04]  /*cbca0*/  STL.64 [R1+0xbc8], R30 ;  /* 0x000bc81e01007387 */ /* 0x000fe80000100a00 */
[----:B------:R-:W-:Y:S04]  /*cbcb0*/  STL.64 [R1+0xb60], R12 ;  /* 0x000b600c01007387 */ /* 0x000fe80000100a00 */
[----:B------:R-:W-:Y:S04]  /*cbcc0*/  STL.64 [R1+0xb68], R14 ;  /* 0x000b680e01007387 */ /* 0x000fe80000100a00 */
        /* <DEDUP_REMOVED lines=14> */
[----:B------:R-:W3:Y:S01]  /*cbdb0*/  LDL.LU R39, [R1+0x23c] ;  /* 0x00023c0001277983 */ /* 0x000ee20000300800 */
[----:B------:R-:W-:-:S02]  /*cbdc0*/  IMAD.MOV.U32 R42, RZ, RZ, R8 ;  /* 0x000000ffff2a7224 */ /* 0x000fc400078e0008 */
[----:B------:R-:W-:Y:S02]  /*cbdd0*/  IMAD.MOV.U32 R55, RZ, RZ, R9 ;  /* 0x000000ffff377224 */ /* 0x000fe400078e0009 */
[----:B------:R-:W-:Y:S01]  /*cbde0*/  IMAD.MOV.U32 R54, RZ, RZ, R10 ;  /* 0x000000ffff367224 */ /* 0x000fe200078e000a */
[----:B---3--:R-:W-:Y:S04]  /*cbdf0*/  STL.64 [R1+0xefa0], R38 ;  /* 0x00efa02601007387 */ /* 0x008fe80000100a00 */
[----:B--2---:R1:W-:Y:S04]  /*cbe00*/  STL.64 [R1+0xef98], R36 ;  /* 0x00ef982401007387 */ /* 0x0043e80000100a00 */
[----:B------:R-:W2:Y:S04]  /*cbe10*/  LDL.LU R8, [R1+0x250] ;  /* 0x0002500001087983 */ /* 0x000ea80000300800 */
[----:B------:R-:W2:Y:S04]  /*cbe20*/  LDL.LU R9, [R1+0x254] ;  /* 0x0002540001097983 */ /* 0x000ea80000300800 */
[----:B------:R-:W2:Y:S04]  /*cbe30*/  LDL.LU R10, [R1+0x258] ;  /* 0x00025800010a7983 */ /* 0x000ea80000300800 */
[----:B------:R-:W2:Y:S04]  /*cbe40*/  LDL.LU R11, [R1+0x25c] ;  /* 0x00025c00010b7983 */ /* 0x000ea80000300800 */
[----:B0-----:R-:W3:Y:S04]  /*cbe50*/  LDL.LU R56, [R1+0x260] ;  /* 0x0002600001387983 */ /* 0x001ee80000300800 */
[----:B------:R-:W3:Y:S04]  /*cbe60*/  LDL.LU R57, [R1+0x264] ;  /* 0x0002640001397983 */ /* 0x000ee80000300800 */
[----:B------:R-:W3:Y:S04]  /*cbe70*/  LDL.LU R58, [R1+0x268] ;  /* 0x00026800013a7983 */ /* 0x000ee80000300800 */
[----:B------:R-:W3:Y:S04]  /*cbe80*/  LDL.LU R59, [R1+0x26c] ;  /* 0x00026c00013b7983 */ /* 0x000ee80000300800 */
[----:B------:R-:W4:Y:S04]  /*cbe90*/  LDL.LU R16, [R1+0x290] ;  /* 0x0002900001107983 */ /* 0x000f280000300800 */
[----:B------:R-:W4:Y:S04]  /*cbea0*/  LDL.LU R17, [R1+0x294] ;  /* 0x0002940001117983 */ /* 0x000f280000300800 */
[----:B------:R-:W4:Y:S04]  /*cbeb0*/  LDL.LU R18, [R1+0x298] ;  /* 0x0002980001127983 */ /* 0x000f280000300800 */
[----:B------:R-:W4:Y:S04]  /*cbec0*/  LDL.LU R19, [R1+0x29c] ;  /* 0x00029c0001137983 */ /* 0x000f280000300800 */
[----:B-1----:R-:W2:Y:S04]  /*cbed0*/  LDL.LU R36, [R1+0x2a0] ;  /* 0x0002a00001247983 */ /* 0x002ea80000300800 */
[----:B------:R-:W2:Y:S04]  /*cbee0*/  LDL.LU R37, [R1+0x2a4] ;  /* 0x0002a40001257983 */ /* 0x000ea80000300800 */
[----:B------:R-:W2:Y:S04]  /*cbef0*/  LDL.LU R38, [R1+0x2a8] ;  /* 0x0002a80001267983 */ /* 0x000ea80000300800 */
        /* <DEDUP_REMOVED lines=11> */
[----:B------:R-:W-:-:S03]  /*cbfb0*/  IMAD.MOV.U32 R43, RZ, RZ, R0 ;  /* 0x000000ffff2b7224 */ /* 0x000fc600078e0000 */
        /* <DEDUP_REMOVED lines=9> */
[----:B------:R-:W3:Y:S04]  /*cc050*/  LDL.64 R52, [R1+0x30] ;  /* 0x0000300001347983 */ /* 0x000ee80000100a00 */
[----:B------:R-:W3:Y:S04]  /*cc060*/  LDL.LU R48, [R1+0x210] ;  /* 0x0002100001307983 */ /* 0x000ee80000300800 */
[----:B------:R-:W3:Y:S04]  /*cc070*/  LDL.LU R49, [R1+0x214] ;  /* 0x0002140001317983 */ /* 0x000ee80000300800 */
[----:B------:R-:W3:Y:S04]  /*cc080*/  LDL.LU R50, [R1+0x218] ;  /* 0x0002180001327983 */ /* 0x000ee80000300800 */
[----:B------:R-:W3:Y:S04]  /*cc090*/  LDL.LU R51, [R1+0x21c] ;  /* 0x00021c0001337983 */ /* 0x000ee80000300800 */
[----:B------:R-:W3:Y:S04]  /*cc0a0*/  LDL.64 R60, [R1+0x10] ;  /* 0x00001000013c7983 */ /* 0x000ee80000100a00 */
        /* <DEDUP_REMOVED lines=15> */
[----:B0-----:R-:W3:Y:S04]  /*cc1a0*/  LDL.LU.64 R18, [R1+0xef90] ;  /* 0x00ef900001127983 */ /* 0x001ee80000300a00 */
[----:B------:R-:W4:Y:S04]  /*cc1b0*/  LDL.LU.64 R16, [R1+0xef88] ;  /* 0x00ef880001107983 */ /* 0x000f280000300a00 */
[----:B------:R-:W-:Y:S04]  /*cc1c0*/  STL.64 [R1+0xee88], R22 ;  /* 0x00ee881601007387 */ /* 0x000fe80000100a00 */
[----:B------:R0:W-:Y:S04]  /*cc1d0*/  STL.64 [R1+0xee80], R20 ;  /* 0x00ee801401007387 */ /* 0x0001e80000100a00 */
[----:B0-----:R-:W2:Y:S04]  /*cc1e0*/  LDL.LU R20, [R1+0x240] ;  /* 0x0002400001147983 */ /* 0x001ea80000300800 */
[----:B------:R-:W2:Y:S04]  /*cc1f0*/  LDL.LU R21, [R1+0x244] ;  /* 0x0002440001157983 */ /* 0x000ea80000300800 */
[----:B------:R-:W2:Y:S04]  /*cc200*/  LDL.LU R22, [R1+0x248] ;  /* 0x0002480001167983 */ /* 0x000ea80000300800 */
[----:B------:R-:W2:Y:S01]  /*cc210*/  LDL.LU R23, [R1+0x24c] ;  /* 0x00024c0001177983 */ /* 0x000ea20000300800 */
[C---:B---3--:R-:W-:Y:S06]  /*cc220*/  HMMA.16816.F32 R44, R4.reuse, R18, R44 ;  /* 0x00000012042c723c */ /* 0x048fec000000182c */
[----:B----4-:R-:W-:-:S15]  /*cc230*/  HMMA.16816.F32 R12, R4, R16, R12 ;  /* 0x00000010040c723c */ /* 0x010fde000000180c */
[----:B------:R-:W-:-:S02]  /*cc240*/  NOP ;  /* 0x0000000000007918 */ /* 0x000fc40000000000 */
[----:B------:R-:W-:Y:S04]  /*cc250*/  STL.64 [R1+0xa90], R44 ;  /* 0x000a902c01007387 */ /* 0x000fe80000100a00 */
[----:B------:R0:W-:Y:S04]  /*cc260*/  STL.64 [R1+0xa98], R46 ;  /* 0x000a982e01007387 */ /* 0x0001e80000100a00 */
[----:B0-----:R-:W3:Y:S04]  /*cc270*/  LDL.LU.64 R46, [R1+0xef80] ;  /* 0x00ef8000012e7983 */ /* 0x001ee80000300a00 */
[----:B------:R-:W3:Y:S04]  /*cc280*/  LDL.LU.64 R44, [R1+0xef78] ;  /* 0x00ef7800012c7983 */ /* 0x000ee80000300a00 */
[----:B------:R-:W-:Y:S04]  /*cc290*/  STL.64 [R1+0xa60], R12 ;  /* 0x000a600c01007387 */ /* 0x000fe80000100a00 */
[----:B------:R0:W-:Y:S04]  /*cc2a0*/  STL.64 [R1+0xa68], R14 ;  /* 0x000a680e01007387 */ /* 0x0001e80000100a00 */
[----:B0-----:R-:W4:Y:S04]  /*cc2b0*/  LDL.LU.64 R14, [R1+0xef70] ;  /* 0x00ef7000010e7983 */ /* 0x001f280000300a00 */
[----:B------:R-:W2:Y:S04]  /*cc2c0*/  LDL.LU.64 R12, [R1+0xef68] ;  /* 0x00ef6800010c7983 */ /* 0x000ea80000300a00 */
[----:B------:R0:W-:Y:S04]  /*cc2d0*/  STL.64 [R1+0xee68], R18 ;  /* 0x00ee681201007387 */ /* 0x0001e80000100a00 */
[----:B0-----:R-:W3:Y:S04]  /*cc2e0*/  LDL.LU R19, [R1+0x33a4] ;  /* 0x0033a40001137983 */ /* 0x001ee80000300800 */
[----:B------:R-:W-:Y:S01]  /*cc2f0*/  STL.64 [R1+0xee60], R16 ;  /* 0x00ee601001007387 */ /* 0x000fe20000100a00 */
[C---:B----4-:R-:W-:Y:S06]  /*cc300*/  HMMA.16816.F32 R56, R4.reuse, R14, R56 ;  /* 0x0000000e0438723c */ /* 0x050fec0000001838 */
[----:B--2---:R-:W-:-:S15]  /*cc310*/  HMMA.16816.F32 R8, R4, R12, R8 ;  /* 0x0000000c0408723c */ /* 0x004fde0000001808 */
[----:B------:R-:W-:-:S02]  /*cc320*/  NOP ;  /* 0x0000000000007918 */ /* 0x000fc40000000000 */
[----:B------:R-:W-:Y:S04]  /*cc330*/  STL.64 [R1+0xa20], R56 ;  /* 0x000a203801007387 */ /* 0x000fe80000100a00 */
[----:B------:R0:W-:Y:S04]  /*cc340*/  STL.64 [R1+0xa28], R58 ;  /* 0x000a283a01007387 */ /* 0x0001e80000100a00 */
[----:B0-----:R-:W2:Y:S04]  /*cc350*/  LDL.LU.64 R58, [R1+0xef60] ;  /* 0x00ef6000013a7983 */ /* 0x001ea80000300a00 */
[----:B------:R-:W2:Y:S04]  /*cc360*/  LDL.LU.64 R56, [R1+0xef58] ;  /* 0x00ef580001387983 */ /* 0x000ea80000300a00 */
[----:B------:R-:W-:Y:S04]  /*cc370*/  STL.64 [R1+0x9e0], R8 ;  /* 0x0009e00801007387 */ /* 0x000fe80000100a00 */
[----:B------:R0:W-:Y:S04]  /*cc380*/  STL.64 [R1+0x9e8], R10 ;  /* 0x0009e80a01007387 */ /* 0x0001e80000100a00 */
[----:B0-----:R-:W4:Y:S04]  /*cc390*/  LDL.LU.64 R10, [R1+0xef50] ;  /* 0x00ef5000010a7983 */ /* 0x001f280000300a00 */
[----:B------:R-:W2:Y:S04]  /*cc3a0*/  LDL.LU.64 R8, [R1+0xef48] ;  /* 0x00ef480001087983 */ /* 0x000ea80000300a00 */
[----:B------:R-:W-:Y:S04]  /*cc3b0*/  STL.64 [R1+0xee78], R14 ;  /* 0x00ee780e01007387 */ /* 0x000fe80000100a00 */
[----:B------:R4:W-:Y:S01]  /*cc3c0*/  STL.64 [R1+0xee70], R12 ;  /* 0x00ee700c01007387 */ /* 0x0009e20000100a00 */
[----:B---3--:R-:W-:-:S02]  /*cc3d0*/  IMAD R28, R28, 0x100, R19 ;  /* 0x000001001c1c7824 */ /* 0x008fc400078e0213 */
[----:B------:R-:W-:Y:S02]  /*cc3e0*/  IMAD R29, R29, 0x100, R40 ;  /* 0x000001001d1d7824 */ /* 0x000fe400078e0228 */
[----:B------:R-:W-:Y:S02]  /*cc3f0*/  IMAD R30, R30, 0x100, R41 ;  /* 0x000001001e1e7824 */ /* 0x000fe400078e0229 */
[----:B------:R-:W-:Y:S01]  /*cc400*/  IMAD R31, R0, 0x100, R31 ;  /* 0x00000100001f7824 */ /* 0x000fe200078e021f */
[----:B------:R-:W-:Y:S02]  /*cc410*/  F2FP.F16.E4M3.UNPACK_B R28, R28 ;  /* 0x0000001cff1c723e */ /* 0x000fe400020006ff */
[----:B------:R-:W-:Y:S02]  /*cc420*/  F2FP.F16.E4M3.UNPACK_B R29, R29 ;  /* 0x0000001dff1d723e */ /* 0x000fe400020006ff */
[----:B------:R-:W-:Y:S02]  /*cc430*/  F2FP.F16.E4M3.UNPACK_B R30, R30 ;  /* 0x0000001eff1e723e */ /* 0x000fe400020006ff */
[----:B------:R-:W-:Y:S01]  /*cc440*/  F2FP.F16.E4M3.UNPACK_B R31, R31 ;  /* 0x0000001fff1f723e */ /* 0x000fe200020006ff */
[----:B------:R-:W-:Y:S01]  /*cc450*/  IMAD.MOV.U32 R0, RZ, RZ, R53 ;  /* 0x000000ffff007224 */ /* 0x000fe200078e0035 */
[----:B----4-:R-:W-:-:S15]  /*cc460*/  HMMA.16816.F32 R12, R4, R10, R20 ;  /* 0x0000000a040c723c */ /* 0x010fde0000001814 */
[----:B------:R-:W-:-:S08]  /*cc470*/  NOP ;  /* 0x0000000000007918 */ /* 0x000fd00000000000 */
[----:B------:R-:W-:Y:S04]  /*cc480*/  STL.64 [R1+0x990], R12 ;  /* 0x0009900c01007387 */ /* 0x000fe80000100a00 */
[----:B------:R2:W-:Y:S02]  /*cc490*/  STL.64 [R1+0x998], R14 ;  /* 0x0009980e01007387 */ /* 0x0005e40000100a00 */
[C---:B--2---:R-:W-:Y:S02]  /*cc4a0*/  HMMA.16816.F32 R12, R4.reuse, R8, R24 ;  /* 0x00000008040c723c */ /* 0x044fe40000001818 */
[----:B------:R-:W-:Y:S04]  /*cc4b0*/  STL.64 [R1+0xee98], R10 ;  /* 0x00ee980a01007387 */ /* 0x000fe80000100a00 */
[----:B------:R0:W-:Y:S02]  /*cc4c0*/  STL.64 [R1+0xee90], R8 ;  /* 0x00ee900801007387 */ /* 0x0001e40000100a00 */
[----:B0-----:R-:W-:-:S15]  /*cc4d0*/  HMMA.16816.F32 R8, R4, R42, R36 ;  /* 0x0000002a0408723c */ /* 0x001fde0000001824 */
[----:B------:R-:W-:Y:S04]  /*cc4e0*/  STL.64 [R1+0x980], R12 ;  /* 0x0009800c01007387 */ /* 0x000fe80000100a00 */
[----:B------:R0:W-:Y:S02]  /*cc4f0*/  STL.64 [R1+0x988], R14 ;  /* 0x0009880e01007387 */ /* 0x0001e40000100a00 */
[----:B0-----:R-:W-:Y:S06]  /*cc500*/  HMMA.16816.F32 R12, R4, R2, R32 ;  /* 0x00000002040c723c */ /* 0x001fec0000001820 */
[----:B------:R-:W-:-:S15]  /*cc510*/  HMMA.16816.F32 R4, R28, R52, R44 ;  /* 0x000000341c04723c */ /* 0x000fde000000182c */
[----:B------:R-:W-:-:S02]  /*cc520*/  NOP ;  /* 0x0000000000007918 */ /* 0x000fc40000000000 */
[----:B------:R-:W-:Y:S04]  /*cc530*/  STL.64 [R1+0x970], R12 ;  /* 0x0009700c01007387 */ /* 0x000fe80000100a00 */
[----:B------:R-:W-:Y:S04]  /*cc540*/  STL.64 [R1+0x978], R14 ;  /* 0x0009780e01007387 */ /* 0x000fe80000100a00 */
[----:B------:R-:W-:Y:S04]  /*cc550*/  STL.64 [R1+0x8f0], R8 ;  /* 0x0008f00801007387 */ /* 0x000fe80000100a00 */
[----:B------:R0:W-:Y:S04]  /*cc560*/  STL.64 [R1+0x8f8], R10 ;  /* 0x0008f80a01007387 */ /* 0x0001e80000100a00 */
[----:B------:R-:W-:Y:S04]  /*cc570*/  STL [R1+0xee58], R0 ;  /* 0x00ee580001007387 */ /* 0x000fe80000100800 */
[----:B------:R-:W-:Y:S01]  /*cc580*/  STL.64 [R1+0x860], R4 ;  /* 0x0008600401007387 */ /* 0x000fe20000100a00 */
[C---:B0-----:R-:W-:Y:S03]  /*cc590*/  HMMA.16816.F32 R8, R28.reuse, R54, R48 ;  /* 0x000000361c08723c */ /* 0x041fe60000001830 */
[----:B------:R0:W-:Y:S03]  /*cc5a0*/  STL.64 [R1+0x868], R6 ;  /* 0x0008680601007387 */ /* 0x0001e60000100a00 */
[----:B0-----:R-:W-:-:S15]  /*cc5b0*/  HMMA.16816.F32 R4, R28, R60, R56 ;  /* 0x0000003c1c04723c */ /* 0x001fde0000001838 */
[----:B------:R-:W-:-:S02]  /*cc5c0*/  NOP ;  /* 0x0000000000007918 */ /* 0x000fc40000000000 */
[----:B------:R0:W-:Y:S04]  /*cc5d0*/  STL.64 [R1+0x7d0], R8 ;  /* 0x0007d00801007387 */ /* 0x0001e80000100a00 */
[----:B------:R1:W-:Y:S04]  /*cc5e0*/  STL.64 [R1+0x7d8], R10 ;  /* 0x0007d80a01007387 */ /* 0x0003e80000100a00 */
[----:B------:R-:W2:Y:S04]  /*cc5f0*/  LDL.LU R16, [R1+0x9b0] ;  /* 0x0009b00001107983 */ /* 0x000ea80000300800 */
[----:B------:R3:W-:Y:S04]  /*cc600*/  STL.64 [R1+0x7c0], R4 ;  /* 0x0007c00401007387 */ /* 0x0007e80000100a00 */
[----:B------:R4:W-:Y:S04]  /*cc610*/  STL.64 [R1+0x7c8], R6 ;  /* 0x0007c80601007387 */ /* 0x0009e80000100a00 */
[----:B------:R-:W2:Y:S04]  /*cc620*/  LDL.LU R17, [R1+0x9b4] ;  /* 0x0009b40001117983 */ /* 0x000ea80000300800 */
[----:B------:R-:W3:Y:S04]  /*cc630*/  LDL.LU R18, [R1+0x9b8] ;  /* 0x0009b80001127983 */ /* 0x000ee80000300800 */
[----:B------:R-:W3:Y:S04]  /*cc640*/  LDL.LU R19, [R1+0x9bc] ;  /* 0x0009bc0001137983 */ /* 0x000ee80000300800 */
[----:B---3--:R3:W-:Y:S04]  /*cc650*/  STL.64 [R1+0xef30], R18 ;  /* 0x00ef301201007387 */ /* 0x0087e80000100a00 */
[----:B--2---:R-:W-:Y:S04]  /*cc660*/  STL.64 [R1+0xef28], R16 ;  /* 0x00ef281001007387 */ /* 0x004fe80000100a00 */
[----:B0-----:R-:W2:Y:S04]  /*cc670*/  LDL.LU R8, [R1+0x960] ;  /* 0x0009600001087983 */ /* 0x001ea80000300800 */
[----:B------:R-:W2:Y:S04]  /*cc680*/  LDL.LU R9, [R1+0x964] ;  /* 0x0009640001097983 */ /* 0x000ea80000300800 */
[----:B-1----:R-:W4:Y:S04]  /*cc690*/  LDL.LU R10, [R1+0x968] ;  /* 0x00096800010a7983 */ /* 0x002f280000300800 */
[----:B------:R-:W4:Y:S01]  /*cc6a0*/  LDL.LU R11, [R1+0x96c] ;  /* 0x00096c00010b7983 */ /* 0x000f220000300800 */
[----:B------:R-:W-:-:S03]  /*cc6b0*/  IMAD.MOV.U32 R0, RZ, RZ, R61 ;  /* 0x000000ffff007224 */ /* 0x000fc600078e003d */
[----:B----4-:R-:W-:Y:S04]  /*cc6c0*/  STL.64 [R1+0xef40], R10 ;  /* 0x00ef400a01007387 */ /* 0x010fe80000100a00 */
[----:B--2---:R0:W-:Y:S04]  /*cc6d0*/  STL.64 [R1+0xef38], R8 ;  /* 0x00ef380801007387 */ /* 0x0041e80000100a00 */
[----:B------:R-:W2:Y:S04]  /*cc6e0*/  LDL.LU R4, [R1+0x950] ;  /* 0x0009500001047983 */ /* 0x000ea80000300800 */
[----:B------:R-:W2:Y:S04]  /*cc6f0*/  LDL.LU R5, [R1+0x954] ;  /* 0x0009540001057983 */ /* 0x000ea80000300800 */
[----:B------:R-:W2:Y:S04]  /*cc700*/  LDL.LU R6, [R1+0x958] ;  /* 0x0009580001067983 */ /* 0x000ea80000300800 */
[----:B------:R-:W2:Y:S04]  /*cc710*/  LDL.LU R7, [R1+0x95c] ;  /* 0x00095c0001077983 */ /* 0x000ea80000300800 */
        /* <DEDUP_REMOVED lines=12> */
[----:B---3--:R-:W3:Y:S04]  /*cc7e0*/  LDL R18, [R1+0x8] ;  /* 0x0000080001127983 */ /* 0x008ee80000100800 */
[----:B------:R-:W3:Y:S04]  /*cc7f0*/  LDL R19, [R1+0xc] ;  /* 0x00000c0001137983 */ /* 0x000ee80000100800 */
[----:B0-----:R-:W3:Y:S04]  /*cc800*/  LDL.LU R8, [R1+0x880] ;  /* 0x0008800001087983 */ /* 0x001ee80000300800 */
[----:B------:R-:W3:Y:S04]  /*cc810*/  LDL.LU R9, [R1+0x884] ;  /* 0x0008840001097983 */ /* 0x000ee80000300800 */
[----:B------:R-:W3:Y:S04]  /*cc820*/  LDL.LU R10, [R1+0x888] ;  /* 0x00088800010a7983 */ /* 0x000ee80000300800 */
[----:B------:R-:W3:Y:S04]  /*cc830*/  LDL.LU R11, [R1+0x88c] ;  /* 0x00088c00010b7983 */ /* 0x000ee80000300800 */
[----:B------:R-:W4:Y:S04]  /*cc840*/  LDL.64 R60, [R1] ;  /* 0x00000000013c7983 */ /* 0x000f280000100a00 */
        /* <DEDUP_REMOVED lines=29> */
[C---:B---3--:R-:W-:Y:S03]  /*cca20*/  HMMA.16816.F32 R16, R28.reuse, R18, R8 ;  /* 0x000000121c10723c */ /* 0x048fe60000001808 */
[----:B------:R-:W3:Y:S04]  /*cca30*/  LDL.LU.64 R10, [R1+0xef40] ;  /* 0x00ef4000010a7983 */ /* 0x000ee80000300a00 */
[----:B------:R-:W3:Y:S01]  /*cca40*/  LDL.LU.64 R8, [R1+0xef38] ;  /* 0x00ef380001087983 */ /* 0x000ee20000300a00 */
[----:B----4-:R-:W-:Y:S06]  /*cca50*/  HMMA.16816.F32 R24, R28, R60, R24 ;  /* 0x0000003c1c18723c */ /* 0x010fec0000001818 */
[----:B0-----:R-:W-:-:S09]  /*cca60*/  IMAD.MOV.U32 R0, RZ, RZ, R61 ;  /* 0x000000ffff007224 */ /* 0x001fd200078e003d */
        /* <DEDUP_REMOVED lines=8> */
[----:B------:R-:W2:Y:S02]  /*ccaf0*/  LDL.LU.64 R60, [R1+0xef10] ;  /* 0x00ef1000013c7983 */ /* 0x000ea40000300a00 */
[----:B--2---:R-:W-:-:S15]  /*ccb00*/  HMMA.16816.F32 R56, R28, R60, R56 ;  /* 0x0000003c1c38723c */ /* 0x004fde0000001838 */
[----:B------:R-:W-:-:S08]  /*ccb10*/  NOP ;  /* 0x0000000000007918 */ /* 0x000fd00000000000 */
[----:B------:R-:W-:Y:S04]  /*ccb20*/  STL.64 [R1+0x790], R56 ;  /* 0x0007903801007387 */ /* 0x000fe80000100a00 */
[----:B------:R0:W-:Y:S04]  /*ccb30*/  STL.64 [R1+0x798], R58 ;  /* 0x0007983a01007387 */ /* 0x0001e80000100a00 */
[----:B0-----:R-:W2:Y:S04]  /*ccb40*/  LDL.LU.64 R58, [R1+0xef08] ;  /* 0x00ef0800013a7983 */ /* 0x001ea80000300a00 */
[----:B------:R-:W3:Y:S01]  /*ccb50*/  LDL.LU.64 R56, [R1+0xef00] ;  /* 0x00ef000001387983 */ /* 0x000ee20000300a00 */
[C---:B--2---:R-:W-:Y:S06]  /*ccb60*/  HMMA.16816.F32 R32, R28.reuse, R58, R32 ;  /* 0x0000003a1c20723c */ /* 0x044fec0000001820 */
[----:B---3--:R-:W-:-:S15]  /*ccb70*/  HMMA.16816.F32 R52, R28, R56, R52 ;  /* 0x000000381c34723c */ /* 0x008fde0000001834 */
[----:B------:R-:W-:-:S02]  /*ccb80*/  NOP ;  /* 0x0000000000007918 */ /* 0x000fc40000000000 */
        /* <DEDUP_REMOVED lines=20> */
[----:B------:R-:W4:Y:S04]  /*cccd0*/  LDL.LU.64 R36, [R1+0xeed0] ;  /* 0x00eed00001247983 */ /* 0x000f280000300a00 */
[----:B------:R-:W-:Y:S04]  /*ccce0*/  STL.64 [R1+0x750], R48 ;  /* 0x0007503001007387 */ /* 0x000fe80000100a00 */
[----:B------:R0:W-:Y:S04]  /*cccf0*/  STL.64 [R1+0x758], R50 ;  /* 0x0007583201007387 */ /* 0x0001e80000100a00 */
[----:B0-----:R-:W2:Y:S04]  /*ccd00*/  LDL.LU.64 R50, [R1+0xeec8] ;  /* 0x00eec80001327983 */ /* 0x001ea80000300a00 */
[----:B------:R-:W3:Y:S04]  /*ccd10*/  LDL.LU.64 R48, [R1+0xeec0] ;  /* 0x00eec00001307983 */ /* 0x000ee80000300a00 */
        /* <DEDUP_REMOVED lines=19> */
[----:B0-----:R-:W4:Y:S04]  /*cce50*/  LDL.LU R48, [R1+0x920] ;  /* 0x0009200001307983 */ /* 0x001f280000300800 */
[----:B------:R-:W4:Y:S04]  /*cce60*/  LDL.LU R49, [R1+0x924] ;  /* 0x0009240001317983 */ /* 0x000f280000300800 */
[----:B------:R-:W4:Y:S04]  /*cce70*/  LDL.LU R50, [R1+0x928] ;  /* 0x0009280001327983 */ /* 0x000f280000300800 */
[----:B------:R-:W4:Y:S01]  /*cce80*/  LDL.LU R51, [R1+0x92c] ;  /* 0x00092c0001337983 */ /* 0x000f220000300800 */
[C---:B------:R-:W-:Y:S06]  /*cce90*/  HMMA.16816.F32 R8, R28.reuse, R38, R8 ;  /* 0x000000261c08723c */ /* 0x040fec0000001808 */
[C---:B---3--:R-:W-:Y:S06]  /*ccea0*/  HMMA.16816.F32 R4, R28.reuse, R40, R4 ;  /* 0x000000281c04723c */ /* 0x048fec0000001804 */
[----:B----4-:R-:W-:-:S15]  /*cceb0*/  HMMA.16816.F32 R48, R28, R46, R48 ;  /* 0x0000002e1c30723c */ /* 0x010fde0000001830 */
[----:B------:R-:W-:-:S08]  /*ccec0*/  NOP ;  /* 0x0000000000007918 */ /* 0x000fd00000000000 */
[----:B------:R-:W-:Y:S04]  /*cced0*/  STL.64 [R1+0x720], R48 ;  /* 0x0007203001007387 */ /* 0x000fe80000100a00 */
[----:B------:R0:W-:Y:S04]  /*ccee0*/  STL.64 [R1+0x728], R50 ;  /* 0x0007283201007387 */ /* 0x0001e80000100a00 */
[----:B------:R-:W-:Y:S04]  /*ccef0*/  STL.64 [R1+0xedc8], R46 ;  /* 0x00edc82e01007387 */ /* 0x000fe80000100a00 */
[----:B--2---:R1:W-:Y:S01]  /*ccf00*/  STL.64 [R1+0xedc0], R44 ;  /* 0x00edc02c01007387 */ /* 0x0043e20000100a00 */
[C---:B0-----:R-:W-:Y:S06]  /*ccf10*/  HMMA.16816.F32 R48, R28.reuse, R44, R52 ;  /* 0x0000002c1c30723c */ /* 0x041fec0000001834 */
[----:B-1----:R-:W-:-:S15]  /*ccf20*/  HMMA.16816.F32 R44, R28, R42, R56 ;  /* 0x0000002a1c2c723c */ /* 0x002fde0000001838 */
[----:B------:R-:W-:-:S02]  /*ccf30*/  NOP ;  /* 0x0000000000007918 */ /* 0x000fc40000000000 */
[----:B------:R-:W-:Y:S04]  /*ccf40*/  STL.64 [R1+0x710], R48 ;  /* 0x0007103001007387 */ /* 0x000fe80000100a00 */
[----:B------:R-:W-:Y:S04]  /*ccf50*/  STL.64 [R1+0x718], R50 ;  /* 0x0007183201007387 */ /* 0x000fe80000100a00 */
[----:B------:R-:W-:Y:S04]  /*ccf60*/  STL.64 [R1+0xede8], R42 ;  /* 0x00ede82a01007387 */ /* 0x000fe80000100a00 */
        /* <DEDUP_REMOVED lines=15> */
[----:B------:R0:W-:Y:S04]  /*cd060*/  STL.64 [R1+0x6c0], R8 ;  /* 0x0006c00801007387 */ /* 0x0001e80000100a00 */
[----:B------:R1:W-:-:S13]  /*cd070*/  STL.64 [R1+0x6c8], R10 ;  /* 0x0006c80a01007387 */ /* 0x0003da0000100a00 */
[----:B------:R3:W-:Y:S04]  /*cd080*/  STL.64 [R1+0x6b0], R4 ;  /* 0x0006b00401007387 */ /* 0x0007e80000100a00 */
[----:B------:R4:W-:Y:S04]  /*cd090*/  STL.64 [R1+0x6b8], R6 ;  /* 0x0006b80601007387 */ /* 0x0009e80000100a00 */
        /* <DEDUP_REMOVED lines=28> */
[----:B---3--:R-:W3:Y:S04]  /*cd260*/  LDL.LU R4, [R1+0x33c0] ;  /* 0x0033c00001047983 */ /* 0x008ee80000300800 */
[----:B------:R-:W3:Y:S04]  /*cd270*/  LDL.LU R49, [R1+0x33cc] ;  /* 0x0033cc0001317983 */ /* 0x000ee80000300800 */
[----:B------:R-:W3:Y:S04]  /*cd280*/  LDL.LU R5, [R1+0x33c8] ;  /* 0x0033c80001057983 */ /* 0x000ee80000300800 */
[----:B------:R-:W3:Y:S04]  /*cd290*/  LDL.LU R50, [R1+0x33d4] ;  /* 0x0033d40001327983 */ /* 0x000ee80000300800 */
[----:B----4-:R-:W4:Y:S04]  /*cd2a0*/  LDL.LU R6, [R1+0x33d0] ;  /* 0x0033d00001067983 */ /* 0x010f280000300800 */
[----:B------:R-:W4:Y:S04]  /*cd2b0*/  LDL.LU R51, [R1+0x33dc] ;  /* 0x0033dc0001337983 */ /* 0x000f280000300800 */
[----:B------:R-:W4:Y:S04]  /*cd2c0*/  LDL.LU R7, [R1+0x33d8] ;  /* 0x0033d80001077983 */ /* 0x000f280000300800 */
        /* <DEDUP_REMOVED lines=8> */
[----:B------:R-:W-:Y:S04]  /*cd350*/  STL.64 [R1+0xed88], R34 ;  /* 0x00ed882201007387 */ /* 0x000fe80000100a00 */
[----:B------:R0:W-:Y:S04]  /*cd360*/  STL.64 [R1+0xed80], R32 ;  /* 0x00ed802001007387 */ /* 0x0001e80000100a00 */
[----:B0-----:R-:W3:Y:S04]  /*cd370*/  LDL.LU R32, [R1+0xa40] ;  /* 0x000a400001207983 */ /* 0x001ee80000300800 */
[----:B------:R-:W3:Y:S04]  /*cd380*/  LDL.LU R33, [R1+0xa44] ;  /* 0x000a440001217983 */ /* 0x000ee80000300800 */
[----:B------:R-:W3:Y:S04]  /*cd390*/  LDL.LU R34, [R1+0xa48] ;  /* 0x000a480001227983 */ /* 0x000ee80000300800 */
[----:B------:R-:W3:Y:S01]  /*cd3a0*/  LDL.LU R35, [R1+0xa4c] ;  /* 0x000a4c0001237983 */ /* 0x000ee20000300800 */
[C---:B--2---:R-:W-:Y:S06]  /*cd3b0*/  HMMA.16816.F32 R20, R28.reuse, R24, R20 ;  /* 0x000000181c14723c */ /* 0x044fec0000001814 */
[----:B------:R-:W-:-:S15]  /*cd3c0*/  HMMA.16816.F32 R8, R28, R26, R8 ;  /* 0x0000001a1c08723c */ /* 0x000fde0000001808 */
        /* <DEDUP_REMOVED lines=27> */
[----:B------:R2:W-:Y:S01]  /*cd580*/  STL.64 [R1+0xed40], R20 ;  /* 0x00ed401401007387 */ /* 0x0005e20000100a00 */
[C---:B----4-:R-:W-:Y:S06]  /*cd590*/  HMMA.16816.F32 R24, R28.reuse, R18, R24 ;  /* 0x000000121c18723c */ /* 0x050fec0000001818 */
[----:B--2---:R-:W-:Y:S01]  /*cd5a0*/  HMMA.16816.F32 R20, R28, R16, R32 ;  /* 0x000000101c14723c */ /* 0x004fe20000001820 */
[----:B------:R-:W-:-:S15]  /*cd5b0*/  STL.64 [R1+0xed58], R18 ;  /* 0x00ed581201007387 */ /* 0x000fde0000100a00 */
[----:B------:R-:W-:-:S01]  /*cd5c0*/  NOP ;  /* 0x0000000000007918 */ /* 0x000fc20000000000 */
[----:B------:R-:W-:Y:S04]  /*cd5d0*/  STL.64 [R1+0x660], R24 ;  /* 0x0006601801007387 */ /* 0x000fe80000100a00 */
[----:B------:R-:W-:Y:S04]  /*cd5e0*/  STL.64 [R1+0x668], R26 ;  /* 0x0006681a01007387 */ /* 0x000fe80000100a00 */
[----:B------:R-:W-:Y:S04]  /*cd5f0*/  STL.64 [R1+0xed50], R16 ;  /* 0x00ed501001007387 */ /* 0x000fe80000100a00 */
[----:B------:R-:W-:Y:S04]  /*cd600*/  STL.64 [R1+0x650], R20 ;  /* 0x0006501401007387 */ /* 0x000fe80000100a00 */
[----:B------:R0:W-:Y:S02]  /*cd610*/  STL.64 [R1+0x658], R22 ;  /* 0x0006581601007387 */ /* 0x0001e40000100a00 */
[C---:B0-----:R-:W-:Y:S06]  /*cd620*/  HMMA.16816.F32 R20, R28.reuse, R14, R36 ;  /* 0x0000000e1c14723c */ /* 0x041fec0000001824 */
[----:B------:R-:W-:Y:S01]  /*cd630*/  STL.64 [R1+0xed78], R14 ;  /* 0x00ed780e01007387 */ /* 0x000fe20000100a00 */
[----:B---3--:R-:W-:-:S15]  /*cd640*/  HMMA.16816.F32 R16, R28, R12, R40 ;  /* 0x0000000c1c10723c */ /* 0x008fde0000001828 */
[----:B------:R-:W-:-:S01]  /*cd650*/  NOP ;  /* 0x0000000000007918 */ /* 0x000fc20000000000 */
[----:B------:R-:W-:Y:S04]  /*cd660*/  STL.64 [R1+0x640], R20 ;  /* 0x0006401401007387 */ /* 0x000fe80000100a00 */
[----:B------:R-:W-:Y:S04]  /*cd670*/  STL.64 [R1+0x648], R22 ;  /* 0x0006481601007387 */ /* 0x000fe80000100a00 */
[----:B------:R0:W-:Y:S02]  /*cd680*/  STL.64 [R1+0xed70], R12 ;  /* 0x00ed700c01007387 */ /* 0x0001e40000100a00 */
[----:B0-----:R-:W-:Y:S02]  /*cd690*/  HMMA.16816.F32 R12, R28, R10, R44 ;  /* 0x0000000a1c0c723c */ /* 0x001fe4000000182c */
[----:B------:R-:W-:Y:S04]  /*cd6a0*/  STL.64 [R1+0x630], R16 ;  /* 0x0006301001007387 */ /* 0x000fe80000100a00 */
[----:B------:R-:W-:-:S15]  /*cd6b0*/  STL.64 [R1+0x638], R18 ;  /* 0x0006381201007387 */ /* 0x000fde0000100a00 */
[----:B------:R-:W-:-:S02]  /*cd6c0*/  NOP ;  /* 0x0000000000007918 */ /* 0x000fc40000000000 */
[----:B------:R-:W-:Y:S04]  /*cd6d0*/  STL.64 [R1+0x620], R12 ;  /* 0x0006200c01007387 */ /* 0x000fe80000100a00 */
[----:B------:R0:W-:Y:S02]  /*cd6e0*/  STL.64 [R1+0x628], R14 ;  /* 0x0006280e01007387 */ /* 0x0001e40000100a00 */
[----:B0-----:R-:W-:Y:S06]  /*cd6f0*/  HMMA.16816.F32 R12, R28, R8, R52 ;  /* 0x000000081c0c723c */ /* 0x001fec0000001834 */
[----:B------:R-:W-:Y:S04]  /*cd700*/  STL [R1+0xed3c], R8 ;  /* 0x00ed3c0801007387 */ /* 0x000fe80000100800 */
[----:B------:R-:W-:-:S13]  /*cd710*/  STL [R1+0xed38], R9 ;  /* 0x00ed380901007387 */ /* 0x000fda0000100800 */
[----:B------:R-:W-:Y:S04]  /*cd720*/  STL.64 [R1+0x850], R12 ;  /* 0x0008500c01007387 */ /* 0x000fe80000100a00 */
[----:B------:R-:W-:Y:S04]  /*cd730*/  STL.64 [R1+0x858], R14 ;  /* 0x0008580e01007387 */ /* 0x000fe80000100a00 */
[----:B------:R0:W-:Y:S04]  /*cd740*/  STL.64 [R1+0xee50], R10 ;  /* 0x00ee500a01007387 */ /* 0x0001e80000100a00 */
[----:B------:R-:W2:Y:S01]  /*cd750*/  LDL.LU R32, [R1+0xc20] ;  /* 0x000c200001207983 */ /* 0x000ea20000300800 */
[----:B0-----:R-:W-:-:S15]  /*cd760*/  HMMA.16816.F32 R8, R28, R2, R56 ;  /* 0x000000021c08723c */ /* 0x001fde0000001838 */
        /* <DEDUP_REMOVED lines=49> */
[----:B-1----:R-:W3:Y:S04]  /*cda80*/  LDL.64 R52, [R1+0x20] ;  /* 0x0000200001347983 */ /* 0x002ee80000100a00 */
[----:B------:R-:W4:Y:S04]  /*cda90*/  LDL R54, [R1+0x30] ;  /* 0x0000300001367983 */ /* 0x000f280000100800 */
[----:B--2---:R-:W2:Y:S04]  /*cdaa0*/  LDL.LU R56, [R1+0xad0] ;  /* 0x000ad00001387983 */ /* 0x004ea80000300800 */
        /* <DEDUP_REMOVED lines=36> */
[----:B------:R-:W3:-:S15]  /*cdcf0*/  LDL.LU.64 R10, [R1+0xee50] ;  /* 0x00ee5000010a7983 */ /* 0x000ede0000300a00 */
[----:B------:R-:W-:-:S07]  /*cdd00*/  NOP ;  /* 0x0000000000007918 */ /* 0x000fce0000000000 */
[----:B------:R0:W-:Y:S04]  /*cdd10*/  STL.64 [R1+0x610], R28 ;  /* 0x0006101c01007387 */ /* 0x0001e80000100a00 */
[----:B------:R1:W-:Y:S04]  /*cdd20*/  STL.64 [R1+0x618], R30 ;  /* 0x0006181e01007387 */ /* 0x0003e80000100a00 */
[----:B0-----:R-:W3:Y:S04]  /*cdd30*/  LDL.LU R28, [R1+0xae0] ;  /* 0x000ae000011c7983 */ /* 0x001ee80000300800 */
[----:B------:R-:W3:Y:S04]  /*cdd40*/  LDL.LU R29, [R1+0xae4] ;  /* 0x000ae400011d7983 */ /* 0x000ee80000300800 */
[----:B-1----:R-:W3:Y:S04]  /*cdd50*/  LDL.LU R30, [R1+0xae8] ;  /* 0x000ae800011e7983 */ /* 0x002ee80000300800 */
[----:B------:R-:W3:Y:S01]  /*cdd60*/  LDL.LU R31, [R1+0xaec] ;  /* 0x000aec00011f7983 */ /* 0x000ee20000300800 */
[----:B----4-:R-:W-:-:S02]  /*cdd70*/  IMAD.MOV.U32 R55, RZ, RZ, R0 ;  /* 0x000000ffff377224 */ /* 0x010fc400078e0000 */
[----:B------:R-:W-:Y:S02]  /*cdd80*/  IMAD.MOV.U32 R9, RZ, RZ, R52 ;  /* 0x000000ffff097224 */ /* 0x000fe400078e0034 */
[----:B------:R-:W-:-:S03]  /*cdd90*/  IMAD.MOV.U32 R0, RZ, RZ, R53 ;  /* 0x000000ffff007224 */ /* 0x000fc600078e0035 */
[C---:B--2---:R-:W-:Y:S01]  /*cdda0*/  HMMA.16816.F32 R52, R4.reuse, R54, R56 ;  /* 0x000000360434723c */ /* 0x044fe20000001838 */
[----:B------:R-:W2:Y:S04]  /*cddb0*/  LDL.LU.64 R58, [R1+0xee48] ;  /* 0x00ee4800013a7983 */ /* 0x000ea80000300a00 */
[----:B------:R-:W2:Y:S01]  /*cddc0*/  LDL.LU.64 R56, [R1+0xee40] ;  /* 0x00ee400001387983 */ /* 0x000ea20000300a00 */
[----:B------:R-:W-:Y:S01]  /*cddd0*/  IMAD.MOV.U32 R8, RZ, RZ, R20 ;  /* 0x000000ffff087224 */ /* 0x000fe200078e0014 */
[----:B------:R-:W-:-:S15]  /*cdde0*/  HMMA.16816.F32 R32, R4, R40, R32 ;  /* 0x000000280420723c */ /* 0x000fde0000001820 */
[----:B------:R-:W-:-:S01]  /*cddf0*/  NOP ;  /* 0x0000000000007918 */ /* 0x000fc20000000000 */
[----:B------:R-:W-:Y:S04]  /*cde00*/  STL.64 [R1+0x600], R52 ;  /* 0x0006003401007387 */ /* 0x000fe80000100a00 */
[----:B------:R0:W-:Y:S04]  /*cde10*/  STL.64 [R1+0x608], R54 ;  /* 0x0006083601007387 */ /* 0x0001e80000100a00 */
[----:B0-----:R-:W4:Y:S04]  /*cde20*/  LDL.LU.64 R54, [R1+0xee38] ;  /* 0x00ee380001367983 */ /* 0x001f280000300a00 */
[----:B------:R-:W4:Y:S01]  /*cde30*/  LDL.LU.64 R52, [R1+0xee30] ;  /* 0x00ee300001347983 */ /* 0x000f220000300a00 */
        /* <DEDUP_REMOVED lines=8> */
[C---:B--2---:R-:W-:Y:S01]  /*cdec0*/  HMMA.16816.F32 R56, R4.reuse, R60, R56 ;  /* 0x0000003c0438723c */ /* 0x044fe20000001838 */
[----:B------:R0:W-:Y:S04]  /*cded0*/  STL.64 [R1+0xed90], R8 ;  /* 0x00ed900801007387 */ /* 0x0001e80000100a00 */
[----:B0-----:R-:W2:Y:S04]  /*cdee0*/  LDL.LU R8, [R1+0xba0] ;  /* 0x000ba00001087983 */ /* 0x001ea80000300800 */
[----:B------:R-:W2:Y:S04]  /*cdef0*/  LDL.LU R9, [R1+0xba4] ;  /* 0x000ba40001097983 */ /* 0x000ea80000300800 */
[----:B------:R-:W2:Y:S04]  /*cdf00*/  LDL.LU R10, [R1+0xba8] ;  /* 0x000ba800010a7983 */ /* 0x000ea80000300800 */
[----:B------:R-:W2:Y:S04]  /*cdf10*/  LDL.LU R11, [R1+0xbac] ;  /* 0x000bac00010b7983 */ /* 0x000ea80000300800 */
[----:B------:R-:W3:Y:S04]  /*cdf20*/  LDL.LU.64 R14, [R1+0xee28] ;  /* 0x00ee2800010e7983 */ /* 0x000ee80000300a00 */
[----:B------:R-:W3:Y:S04]  /*cdf30*/  LDL.LU.64 R12, [R1+0xee20] ;  /* 0x00ee2000010c7983 */ /* 0x000ee80000300a00 */
[----:B------:R-:W-:Y:S04]  /*cdf40*/  STL.64 [R1+0x5e0], R20 ;  /* 0x0005e01401007387 */ /* 0x000fe80000100a00 */
[----:B------:R0:W-:Y:S04]  /*cdf50*/  STL.64 [R1+0x5e8], R22 ;  /* 0x0005e81601007387 */ /* 0x0001e80000100a00 */
[----:B0-----:R-:W3:Y:S04]  /*cdf60*/  LDL.LU.64 R22, [R1+0xee18] ;  /* 0x00ee180001167983 */ /* 0x001ee80000300a00 */
[----:B------:R-:W3:Y:S04]  /*cdf70*/  LDL.LU.64 R20, [R1+0xee10] ;  /* 0x00ee100001147983 */ /* 0x000ee80000300a00 */
[----:B------:R-:W-:Y:S04]  /*cdf80*/  STL.64 [R1+0x5d0], R32 ;  /* 0x0005d02001007387 */ /* 0x000fe80000100a00 */
[----:B------:R0:W-:Y:S04]  /*cdf90*/  STL.64 [R1+0x5d8], R34 ;  /* 0x0005d82201007387 */ /* 0x0001e80000100a00 */
[----:B0-----:R-:W3:Y:S04]  /*cdfa0*/  LDL.LU.64 R34, [R1+0xee08] ;  /* 0x00ee080001227983 */ /* 0x001ee80000300a00 */
[----:B------:R-:W3:Y:S04]  /*cdfb0*/  LDL.LU.64 R32, [R1+0xee00] ;  /* 0x00ee000001207983 */ /* 0x000ee80000300a00 */
        /* <DEDUP_REMOVED lines=10> */
[----:B------:R-:W-:Y:S01]  /*ce060*/  STL.64 [R1+0xed00], R60 ;  /* 0x00ed003c01007387 */ /* 0x000fe20000100a00 */
        /* <DEDUP_REMOVED lines=22> */
[----:B------:R-:W4:Y:S01]  /*ce1d0*/  LDL.LU.64 R48, [R1+0xeda0] ;  /* 0x00eda00001307983 */ /* 0x000f220000300a00 */
[----:B--2---:R-:W-:Y:S03]  /*ce1e0*/  HMMA.16816.F32 R56, R4, R52, R56 ;  /* 0x000000340438723c */ /* 0x004fe60000001838 */
[----:B------:R-:W-:Y:S04]  /*ce1f0*/  STL.64 [R1+0xece8], R54 ;  /* 0x00ece83601007387 */ /* 0x000fe80000100a00 */
[----:B------:R3:W-:-:S15]  /*ce200*/  STL.64 [R1+0xece0], R52 ;  /* 0x00ece03401007387 */ /* 0x0007de0000100a00 */
[----:B------:R-:W-:-:S01]  /*ce210*/  NOP ;  /* 0x0000000000007918 */ /* 0x000fc20000000000 */
[----:B------:R-:W-:Y:S04]  /*ce220*/  STL.64 [R1+0x570], R56 ;  /* 0x0005703801007387 */ /* 0x000fe80000100a00 */
[----:B------:R-:W-:Y:S01]  /*ce230*/  STL.64 [R1+0x578], R58 ;  /* 0x0005783a01007387 */ /* 0x000fe20000100a00 */
[C---:B---3--:R-:W-:Y:S06]  /*ce240*/  HMMA.16816.F32 R52, R4.reuse, R50, R8 ;  /* 0x000000320434723c */ /* 0x048fec0000001808 */
[C---:B----4-:R-:W-:Y:S01]  /*ce250*/  HMMA.16816.F32 R8, R4.reuse, R48, R12 ;  /* 0x000000300408723c */ /* 0x050fe2000000180c */
        /* <DEDUP_REMOVED lines=753> */
[----:B------:R-:W3:Y:S04]  /*d1170*/  LDL.LU R46, [R1+0x1248] ;  /* 0x00124800012e7983 */ /* 0x000ee80000300800 */
[----:B------:R-:W3:Y:S04]  /*d1180*/  LDL.LU R47, [R1+0x124c] ;  /* 0x00124c00012f7983 */ /* 0x000ee80000300800 */
[----:B0-----:R-:W4:Y:S04]  /*d1190*/  LDL.LU R12, [R1+0x11f0] ;  /* 0x0011f000010c7983 */ /* 0x001f280000300800 */
[----:B------:R-:W4:Y:S04]  /*d11a0*/  LDL.LU R13, [R1+0x11f4] ;  /* 0x0011f400010d7983 */ /* 0x000f280000300800 */
[----:B-1----:R-:W4:Y:S04]  /*d11b0*/  LDL.LU R14, [R1+0x11f8] ;  /* 0x0011f800010e7983 */ /* 0x002f280000300800 */
[----:B------:R-:W4:Y:S04]  /*d11c0*/  LDL.LU R15, [R1+0x11fc] ;  /* 0x0011fc00010f7983 */ /* 0x000f280000300800 */
[----:B------:R-:W3:Y:S04]  /*d11d0*/  LDL.LU R16, [R1+0x11d0] ;  /* 0x0011d00001107983 */ /* 0x000ee80000300800 */
[----:B------:R-:W3:Y:S04]  /*d11e0*/  LDL.LU R17, [R1+0x11d4] ;  /* 0x0011d40001117983 */ /* 0x000ee80000300800 */
[----:B------:R-:W3:Y:S04]  /*d11f0*/  LDL.LU R18, [R1+0x11d8] ;  /* 0x0011d80001127983 */ /* 0x000ee80000300800 */
[----:B------:R-:W3:Y:S04]  /*d1200*/  LDL.LU R19, [R1+0x11dc] ;  /* 0x0011dc0001137983 */ /* 0x000ee80000300800 */
[----:B--2---:R-:W2:Y:S04]  /*d1210*/  LDL.LU R48, [R1+0x11c0] ;  /* 0x0011c00001307983 */ /* 0x004ea80000300800 */
[----:B------:R-:W2:Y:S04]  /*d1220*/  LDL.LU R49, [R1+0x11c4] ;  /* 0x0011c40001317983 */ /* 0x000ea80000300800 */
[----:B------:R-:W2:Y:S04]  /*d1230*/  LDL.LU R50, [R1+0x11c8] ;  /* 0x0011c80001327983 */ /* 0x000ea80000300800 */
[----:B------:R-:W2:Y:S01]  /*d1240*/  LDL.LU R51, [R1+0x11cc] ;  /* 0x0011cc0001337983 */ /* 0x000ea20000300800 */
[----:B------:R-:W-:-:S02]  /*d1250*/  IMAD.MOV.U32 R52, RZ, RZ, R8 ;  /* 0x000000ffff347224 */ /* 0x000fc400078e0008 */
[----:B------:R-:W-:Y:S01]  /*d1260*/  IMAD.MOV.U32 R61, RZ, RZ, R9 ;  /* 0x000000ffff3d7224 */ /* 0x000fe200078e0009 */
[----:B------:R-:W4:Y:S01]  /*d1270*/  LDL.LU R8, [R1+0x11e0] ;  /* 0x0011e00001087983 */ /* 0x000f220000300800 */
[----:B------:R-:W-:-:S03]  /*d1280*/  IMAD.MOV.U32 R60, RZ, RZ, R10 ;  /* 0x000000ffff3c7224 */ /* 0x000fc600078e000a */
        /* <DEDUP_REMOVED lines=20> */
[----:B------:R-:W4:Y:S04]  /*d13d0*/  LDL.64 R54, [R1+0x30] ;  /* 0x0000300001367983 */ /* 0x000f280000100a00 */
        /* <DEDUP_REMOVED lines=19> */
[----:B0-----:R-:W4:Y:S04]  /*d1510*/  LDL.LU.64 R18, [R1+0xeb58] ;  /* 0x00eb580001127983 */ /* 0x001f280000300a00 */
[----:B------:R-:W3:Y:S04]  /*d1520*/  LDL.LU.64 R16, [R1+0xeb50] ;  /* 0x00eb500001107983 */ /* 0x000ee80000300a00 */
[----:B------:R-:W-:Y:S04]  /*d1530*/  STL.64 [R1+0xea60], R22 ;  /* 0x00ea601601007387 */ /* 0x000fe80000100a00 */
[----:B------:R0:W-:Y:S04]  /*d1540*/  STL.64 [R1+0xea58], R20 ;  /* 0x00ea581401007387 */ /* 0x0001e80000100a00 */
[----:B0-----:R-:W2:Y:S04]  /*d1550*/  LDL.LU R20, [R1+0x1210] ;  /* 0x0012100001147983 */ /* 0x001ea80000300800 */
[----:B------:R-:W2:Y:S04]  /*d1560*/  LDL.LU R21, [R1+0x1214] ;  /* 0x0012140001157983 */ /* 0x000ea80000300800 */
[----:B------:R-:W2:Y:S04]  /*d1570*/  LDL.LU R22, [R1+0x1218] ;  /* 0x0012180001167983 */ /* 0x000ea80000300800 */
[----:B------:R-:W2:Y:S01]  /*d1580*/  LDL.LU R23, [R1+0x121c] ;  /* 0x00121c0001177983 */ /* 0x000ea20000300800 */
        /* <DEDUP_REMOVED lines=13> */
[----:B0-----:R-:W2:Y:S04]  /*d1660*/  LDL.LU R16, [R1+0x1200] ;  /* 0x0012000001107983 */ /* 0x001ea80000300800 */
[----:B------:R-:W2:Y:S04]  /*d1670*/  LDL.LU R17, [R1+0x1204] ;  /* 0x0012040001117983 */ /* 0x000ea80000300800 */
[----:B------:R-:W2:Y:S04]  /*d1680*/  LDL.LU R18, [R1+0x1208] ;  /* 0x0012080001127983 */ /* 0x000ea80000300800 */
[----:B------:R-:W2:Y:S01]  /*d1690*/  LDL.LU R19, [R1+0x120c] ;  /* 0x00120c0001137983 */ /* 0x000ea20000300800 */
        /* <DEDUP_REMOVED lines=9> */
[----:B--2---:R-:W-:-:S15]  /*d1730*/  HMMA.16816.F32 R16, R4, R14, R16 ;  /* 0x0000000e0410723c */ /* 0x004fde0000001810 */
[----:B------:R-:W-:-:S08]  /*d1740*/  NOP ;  /* 0x0000000000007918 */ /* 0x000fd00000000000 */
[----:B------:R-:W-:Y:S04]  /*d1750*/  STL.64 [R1+0xa0], R16 ;  /* 0x0000a01001007387 */ /* 0x000fe80000100a00 */
[----:B------:R0:W-:Y:S04]  /*d1760*/  STL.64 [R1+0xa8], R18 ;  /* 0x0000a81201007387 */ /* 0x0001e80000100a00 */
[----:B------:R-:W-:Y:S04]  /*d1770*/  STL.64 [R1+0xea50], R14 ;  /* 0x00ea500e01007387 */ /* 0x000fe80000100a00 */
[----:B---3--:R1:W-:Y:S01]  /*d1780*/  STL.64 [R1+0xea48], R12 ;  /* 0x00ea480c01007387 */ /* 0x0083e20000100a00 */
[C---:B0-----:R-:W-:Y:S06]  /*d1790*/  HMMA.16816.F32 R16, R4.reuse, R12, R20 ;  /* 0x0000000c0410723c */ /* 0x041fec0000001814 */
[----:B-1----:R-:W-:-:S15]  /*d17a0*/  HMMA.16816.F32 R12, R4, R10, R24 ;  /* 0x0000000a040c723c */ /* 0x002fde0000001818 */
[----:B------:R-:W-:-:S02]  /*d17b0*/  NOP ;  /* 0x0000000000007918 */ /* 0x000fc40000000000 */
[----:B------:R-:W-:Y:S04]  /*d17c0*/  STL.64 [R1+0x90], R16 ;  /* 0x0000901001007387 */ /* 0x000fe80000100a00 */
[----:B------:R-:W-:Y:S04]  /*d17d0*/  STL.64 [R1+0x98], R18 ;  /* 0x0000981201007387 */ /* 0x000fe80000100a00 */
[----:B------:R-:W-:Y:S04]  /*d17e0*/  STL.64 [R1+0x80], R12 ;  /* 0x0000800c01007387 */ /* 0x000fe80000100a00 */
[----:B------:R4:W-:Y:S02]  /*d17f0*/  STL.64 [R1+0x88], R14 ;  /* 0x0000880e01007387 */ /* 0x0009e40000100a00 */
[C---:B----4-:R-:W-:Y:S02]  /*d1800*/  HMMA.16816.F32 R12, R4.reuse, R8, R36 ;  /* 0x00000008040c723c */ /* 0x050fe40000001824 */
        /* <DEDUP_REMOVED lines=11> */
[----:B------:R-:W-:Y:S04]  /*d18c0*/  STL.64 [R1+0x78], R10 ;  /* 0x0000780a01007387 */ /* 0x000fe80000100a00 */
[----:B------:R-:W-:Y:S04]  /*d18d0*/  STL [R1+0xea30], R0 ;  /* 0x00ea300001007387 */ /* 0x000fe80000100800 */
        /* <DEDUP_REMOVED lines=21> */
[----:B------:R-:W4:Y:S04]  /*d1a30*/  LDL.LU R7, [R1+0x136c] ;  /* 0x00136c0001077983 */ /* 0x000f280000300800 */
        /* <DEDUP_REMOVED lines=10> */
[----:B------:R-:W3:Y:S04]  /*d1ae0*/  LDL R10, [R1] ;  /* 0x00000000010a7983 */ /* 0x000ee80000100800 */
[----:B------:R-:W3:Y:S04]  /*d1af0*/  LDL R11, [R1+0x4] ;  /* 0x00000400010b7983 */ /* 0x000ee80000100800 */
[----:B--2---:R-:W3:Y:S04]  /*d1b00*/  LDL.LU R20, [R1+0x12a0] ;  /* 0x0012a00001147983 */ /* 0x004ee80000300800 */
[----:B------:R-:W3:Y:S04]  /*d1b10*/  LDL.LU R21, [R1+0x12a4] ;  /* 0x0012a40001157983 */ /* 0x000ee80000300800 */
[----:B------:R-:W3:Y:S04]  /*d1b20*/  LDL.LU R22, [R1+0x12a8] ;  /* 0x0012a80001167983 */ /* 0x000ee80000300800 */
[----:B------:R-:W3:Y:S04]  /*d1b30*/  LDL.LU R23, [R1+0x12ac] ;  /* 0x0012ac0001177983 */ /* 0x000ee80000300800 */
[----:B------:R-:W2:Y:S04]  /*d1b40*/  LDL R8, [R1+0x8] ;  /* 0x0000080001087983 */ /* 0x000ea80000100800 */
[----:B------:R-:W2:Y:S04]  /*d1b50*/  LDL R9, [R1+0xc] ;  /* 0x00000c0001097983 */ /* 0x000ea80000100800 */
[----:B0-----:R-:W4:Y:S04]  /*d1b60*/  LDL.LU R4, [R1+0x1280] ;  /* 0x0012800001047983 */ /* 0x001f280000300800 */
[----:B------:R-:W4:Y:S04]  /*d1b70*/  LDL.LU R5, [R1+0x1284] ;  /* 0x0012840001057983 */ /* 0x000f280000300800 */
[----:B------:R-:W4:Y:S04]  /*d1b80*/  LDL.LU R6, [R1+0x1288] ;  /* 0x0012880001067983 */ /* 0x000f280000300800 */
[----:B------:R-:W4:Y:S04]  /*d1b90*/  LDL.LU R7, [R1+0x128c] ;  /* 0x00128c0001077983 */ /* 0x000f280000300800 */
[----:B------:R-:W4:Y:S04]  /*d1ba0*/  LDL.64 R60, [R1+0x10] ;  /* 0x00001000013c7983 */ /* 0x000f280000100a00 */
        /* <DEDUP_REMOVED lines=32> */
[----:B----4-:R-:W-:Y:S06]  /*d1db0*/  HMMA.16816.F32 R4, R28, R60, R4 ;  /* 0x0000003c1c04723c */ /* 0x010fec0000001804 */
[----:B------:R-:W-:-:S15]  /*d1dc0*/  IMAD.MOV.U32 R0, RZ, RZ, R61 ;  /* 0x000000ffff007224 */ /* 0x000fde00078e003d */
[----:B------:R-:W-:-:S02]  /*d1dd0*/  NOP ;  /* 0x0000000000007918 */ /* 0x000fc40000000000 */
[----:B------:R-:W-:Y:S04]  /*d1de0*/  STL.64 [R1+0x40], R4 ;  /* 0x0000400401007387 */ /* 0x000fe80000100a00 */
[----:B------:R0:W-:Y:S04]  /*d1df0*/  STL.64 [R1+0x48], R6 ;  /* 0x0000480601007387 */ /* 0x0001e80000100a00 */
[----:B0-----:R-:W4:Y:S04]  /*d1e00*/  LDL.LU.64 R6, [R1+0xeb28] ;  /* 0x00eb280001067983 */ /* 0x001f280000300a00 */
[----:B------:R-:W4:Y:S04]  /*d1e10*/  LDL.LU.64 R4, [R1+0xeb20] ;  /* 0x00eb200001047983 */ /* 0x000f280000300a00 */
[----:B------:R-:W4:Y:S01]  /*d1e20*/  LDL.LU.64 R60, [R1+0xeb18] ;  /* 0x00eb1800013c7983 */ /* 0x000f220000300a00 */
[C---:B--2---:R-:W-:Y:S06]  /*d1e30*/  HMMA.16816.F32 R12, R28.reuse, R8, R12 ;  /* 0x000000081c0c723c */ /* 0x044fec000000180c */
[----:B---3--:R-:W-:-:S15]  /*d1e40*/  HMMA.16816.F32 R8, R28, R10, R20 ;  /* 0x0000000a1c08723c */ /* 0x008fde0000001814 */
[----:B------:R-:W-:-:S02]  /*d1e50*/  NOP ;  /* 0x0000000000007918 */ /* 0x000fc40000000000 */
[----:B------:R-:W-:Y:S04]  /*d1e60*/  STL.64 [R1+0x870], R12 ;  /* 0x0008700c01007387 */ /* 0x000fe80000100a00 */
[----:B------:R0:W-:Y:S04]  /*d1e70*/  STL.64 [R1+0x878], R14 ;  /* 0x0008780e01007387 */ /* 0x0001e80000100a00 */
[----:B0-----:R-:W2:Y:S04]  /*d1e80*/  LDL.LU.64 R14, [R1+0xeb10] ;  /* 0x00eb1000010e7983 */ /* 0x001ea80000300a00 */
[----:B------:R-:W2:Y:S04]  /*d1e90*/  LDL.LU.64 R12, [R1+0xeb08] ;  /* 0x00eb0800010c7983 */ /* 0x000ea80000300a00 */
[----:B------:R-:W3:Y:S04]  /*d1ea0*/  LDL.LU.64 R22, [R1+0xeb00] ;  /* 0x00eb000001167983 */ /* 0x000ee80000300a00 */
[----:B------:R-:W3:Y:S04]  /*d1eb0*/  LDL.LU.64 R20, [R1+0xeaf8] ;  /* 0x00eaf80001147983 */ /* 0x000ee80000300a00 */
        /* <DEDUP_REMOVED lines=70> */
[----:B------:R-:W-:-:S15]  /*d2320*/  STL.64 [R1+0xe9a8], R44 ;  /* 0x00e9a82c01007387 */ /* 0x000fde0000100a00 */
[----:B------:R-:W-:-:S01]  /*d2330*/  NOP ;  /* 0x0000000000007918 */ /* 0x000fc20000000000 */
[----:B------:R-:W-:Y:S04]  /*d2340*/  STL.64 [R1+0x960], R48 ;  /* 0x0009603001007387 */ /* 0x000fe80000100a00 */
[----:B------:R3:W-:Y:S02]  /*d2350*/  STL.64 [R1+0x968], R50 ;  /* 0x0009683201007387 */ /* 0x0007e40000100a00 */
[C---:B---3--:R-:W-:Y:S06]  /*d2360*/  HMMA.16816.F32 R48, R28.reuse, R42, R52 ;  /* 0x0000002a1c30723c */ /* 0x048fec0000001834 */
[----:B------:R-:W-:Y:S01]  /*d2370*/  STL.64 [R1+0xe9c0], R42 ;  /* 0x00e9c02a01007387 */ /* 0x000fe20000100a00 */
[----:B----4-:R-:W-:-:S15]  /*d2380*/  HMMA.16816.F32 R44, R28, R40, R56 ;  /* 0x000000281c2c723c */ /* 0x010fde0000001838 */
[----:B------:R-:W-:-:S01]  /*d2390*/  NOP ;  /* 0x0000000000007918 */ /* 0x000fc20000000000 */
[----:B------:R-:W-:Y:S04]  /*d23a0*/  STL.64 [R1+0x9b0], R48 ;  /* 0x0009b03001007387 */ /* 0x000fe80000100a00 */
[----:B------:R-:W-:Y:S04]  /*d23b0*/  STL.64 [R1+0x9b8], R50 ;  /* 0x0009b83201007387 */ /* 0x000fe80000100a00 */
[----:B------:R0:W-:Y:S02]  /*d23c0*/  STL.64 [R1+0xe9b8], R40 ;  /* 0x00e9b82801007387 */ /* 0x0001e40000100a00 */
[C---:B0-----:R-:W-:Y:S06]  /*d23d0*/  HMMA.16816.F32 R40, R28.reuse, R38, R4 ;  /* 0x000000261c28723c */ /* 0x041fec0000001804 */
[C---:B------:R-:W-:Y:S01]  /*d23e0*/  HMMA.16816.F32 R4, R28.reuse, R36, R12 ;  /* 0x000000241c04723c */ /* 0x040fe2000000180c */
[----:B------:R-:W-:Y:S04]  /*d23f0*/  STL.64 [R1+0x9c0], R44 ;  /* 0x0009c02c01007387 */ /* 0x000fe80000100a00 */
[----:B------:R-:W-:Y:S04]  /*d2400*/  STL.64 [R1+0x9c8], R46 ;  /* 0x0009c82e01007387 */ /* 0x000fe80000100a00 */
[----:B------:R-:W-:Y:S01]  /*d2410*/  STL.64 [R1+0xe9d0], R38 ;  /* 0x00e9d02601007387 */ /* 0x000fe20000100a00 */
[C---:B------:R-:W-:Y:S07]  /*d2420*/  HMMA.16816.F32 R12, R28.reuse, R34, R16 ;  /* 0x000000221c0c723c */ /* 0x040fee0000001810 */
[----:B------:R-:W-:Y:S04]  /*d2430*/  STL.64 [R1+0x9d0], R40 ;  /* 0x0009d02801007387 */ /* 0x000fe80000100a00 */
[----:B------:R-:W-:Y:S04]  /*d2440*/  STL.64 [R1+0x9d8], R42 ;  /* 0x0009d82a01007387 */ /* 0x000fe80000100a00 */
[----:B------:R-:W-:Y:S04]  /*d2450*/  STL.64 [R1+0xe9c8], R36 ;  /* 0x00e9c82401007387 */ /* 0x000fe80000100a00 */
[----:B------:R-:W-:Y:S04]  /*d2460*/  STL.64 [R1+0xa00], R4 ;  /* 0x000a000401007387 */ /* 0x000fe80000100a00 */
[----:B------:R0:W-:Y:S04]  /*d2470*/  STL.64 [R1+0xa08], R6 ;  /* 0x000a080601007387 */ /* 0x0001e80000100a00 */
[----:B------:R-:W2:Y:S01]  /*d2480*/  LDL.LU R48, [R1+0x1420] ;  /* 0x0014200001307983 */ /* 0x000ea20000300800 */
[----:B0-----:R-:W-:Y:S03]  /*d2490*/  HMMA.16816.F32 R4, R28, R32, R20 ;  /* 0x000000201c04723c */ /* 0x001fe60000001814 */
[----:B------:R0:W-:Y:S04]  /*d24a0*/  STL.64 [R1+0xa10], R12 ;  /* 0x000a100c01007387 */ /* 0x0001e80000100a00 */
[----:B------:R1:W-:-:S15]  /*d24b0*/  STL.64 [R1+0xa18], R14 ;  /* 0x000a180e01007387 */ /* 0x0003de0000100a00 */
[----:B------:R-:W-:-:S01]  /*d24c0*/  NOP ;  /* 0x0000000000007918 */ /* 0x000fc20000000000 */
        /* <DEDUP_REMOVED lines=30> */
[----:B---3--:R-:W3:Y:S04]  /*d26b0*/  LDL.LU R4, [R1+0x3440] ;  /* 0x0034400001047983 */ /* 0x008ee80000300800 */
[----:B------:R-:W3:Y:S04]  /*d26c0*/  LDL.LU R47, [R1+0x344c] ;  /* 0x00344c00012f7983 */ /* 0x000ee80000300800 */
[----:B------:R-:W3:Y:S04]  /*d26d0*/  LDL.LU R5, [R1+0x3448] ;  /* 0x0034480001057983 */ /* 0x000ee80000300800 */
[----:B------:R-:W3:Y:S04]  /*d26e0*/  LDL.LU R60, [R1+0x3454] ;  /* 0x00345400013c7983 */ /* 0x000ee80000300800 */
[----:B----4-:R-:W3:Y:S04]  /*d26f0*/  LDL.LU R6, [R1+0x3450] ;  /* 0x0034500001067983 */ /* 0x010ee80000300800 */
        /* <DEDUP_REMOVED lines=13> */
[----:B------:R-:W-:-:S15]  /*d27d0*/  HMMA.16816.F32 R20, R28, R24, R20 ;  /* 0x000000181c14723c */ /* 0x000fde0000001814 */
[----:B------:R-:W-:-:S02]  /*d27e0*/  NOP ;  /* 0x0000000000007918 */ /* 0x000fc40000000000 */
[----:B------:R0:W-:Y:S04]  /*d27f0*/  STL.64 [R1+0xa50], R56 ;  /* 0x000a503801007387 */ /* 0x0001e80000100a00 */
[----:B------:R1:W-:Y:S04]  /*d2800*/  STL.64 [R1+0xa58], R58 ;  /* 0x000a583a01007387 */ /* 0x0003e80000100a00 */
[----:B0-----:R-:W2:Y:S04]  /*d2810*/  LDL.LU R56, [R1+0x1450] ;  /* 0x0014500001387983 */ /* 0x001ea80000300800 */
[----:B------:R-:W2:Y:S04]  /*d2820*/  LDL.LU R57, [R1+0x1454] ;  /* 0x0014540001397983 */ /* 0x000ea80000300800 */
[----:B-1----:R-:W2:Y:S04]  /*d2830*/  LDL.LU R58, [R1+0x1458] ;  /* 0x00145800013a7983 */ /* 0x002ea80000300800 */
[----:B------:R-:W2:Y:S04]  /*d2840*/  LDL.LU R59, [R1+0x145c] ;  /* 0x00145c00013b7983 */ /* 0x000ea80000300800 */
        /* <DEDUP_REMOVED lines=22> */
[----:B------:R3:W-:Y:S01]  /*d29b0*/  STL.64 [R1+0xe910], R20 ;  /* 0x00e9101401007387 */ /* 0x0007e20000100a00 */
        /* <DEDUP_REMOVED lines=8> */
[C---:B--2---:R-:W-:Y:S06]  /*d2a40*/  HMMA.16816.F32 R24, R28.reuse, R18, R24 ;  /* 0x000000121c18723c */ /* 0x044fec0000001818 */
[----:B---3--:R-:W-:Y:S01]  /*d2a50*/  HMMA.16816.F32 R20, R28, R16, R32 ;  /* 0x000000101c14723c */ /* 0x008fe20000001820 */
        /* <DEDUP_REMOVED lines=9> */
[----:B----4-:R-:W-:-:S15]  /*d2af0*/  HMMA.16816.F32 R16, R28, R12, R40 ;  /* 0x0000000c1c10723c */ /* 0x010fde0000001828 */
        /* <DEDUP_REMOVED lines=9> */
[----:B------:R0:W-:Y:S02]  /*d2b90*/  STL.64 [R1+0xb58], R14 ;  /* 0x000b580e01007387 */ /* 0x0001e40000100a00 */
[----:B0-----:R-:W-:Y:S06]  /*d2ba0*/  HMMA.16816.F32 R12, R28, R8, R52 ;  /* 0x000000081c0c723c */ /* 0x001fec0000001834 */
[----:B------:R-:W-:Y:S04]  /*d2bb0*/  STL [R1+0xe904], R8 ;  /* 0x00e9040801007387 */ /* 0x000fe80000100800 */
[----:B------:R-:W-:-:S13]  /*d2bc0*/  STL [R1+0xe900], R9 ;  /* 0x00e9000901007387 */ /* 0x000fda0000100800 */
[----:B------:R-:W-:Y:S04]  /*d2bd0*/  STL.64 [R1+0xb80], R12 ;  /* 0x000b800c01007387 */ /* 0x000fe80000100a00 */
        /* <DEDUP_REMOVED lines=17> */
[----:B---3--:R1:W-:Y:S04]  /*d2cf0*/  STL.64 [R1+0xe9f0], R22 ;  /* 0x00e9f01601007387 */ /* 0x0083e80000100a00 */
[----:B--2---:R2:W-:Y:S04]  /*d2d00*/  STL.64 [R1+0xe9e8], R20 ;  /* 0x00e9e81401007387 */ /* 0x0045e80000100a00 */
[----:B------:R-:W3:Y:S04]  /*d2d10*/  LDL.LU R12, [R1+0x1510] ;  /* 0x00151000010c7983 */ /* 0x000ee80000300800 */
[----:B------:R-:W3:Y:S04]  /*d2d20*/  LDL.LU R13, [R1+0x1514] ;  /* 0x00151400010d7983 */ /* 0x000ee80000300800 */
[----:B------:R-:W4:Y:S04]  /*d2d30*/  LDL.LU R14, [R1+0x1518] ;  /* 0x00151800010e7983 */ /* 0x000f280000300800 */
[----:B------:R-:W4:Y:S04]  /*d2d40*/  LDL.LU R15, [R1+0x151c] ;  /* 0x00151c00010f7983 */ /* 0x000f280000300800 */
[----:B----4-:R-:W-:Y:S04]  /*d2d50*/  STL.64 [R1+0xea00], R14 ;  /* 0x00ea000e01007387 */ /* 0x010fe80000100a00 */
[----:B---3--:R-:W-:Y:S04]  /*d2d60*/  STL.64 [R1+0xe9f8], R12 ;  /* 0x00e9f80c01007387 */ /* 0x008fe80000100a00 */
[----:B------:R-:W3:Y:S04]  /*d2d70*/  LDL.LU R44, [R1+0x14a0] ;  /* 0x0014a000012c7983 */ /* 0x000ee80000300800 */
[----:B------:R-:W3:Y:S04]  /*d2d80*/  LDL.LU R45, [R1+0x14a4] ;  /* 0x0014a400012d7983 */ /* 0x000ee80000300800 */
[----:B------:R-:W4:Y:S04]  /*d2d90*/  LDL.LU R46, [R1+0x14a8] ;  /* 0x0014a800012e7983 */ /* 0x000f280000300800 */
[----:B------:R-:W4:Y:S01]  /*d2da0*/  LDL.LU R47, [R1+0x14ac] ;  /* 0x0014ac00012f7983 */ /* 0x000f220000300800 */
[----:B------:R-:W-:-:S03]  /*d2db0*/  IMAD.MOV.U32 R41, RZ, RZ, R0 ;  /* 0x000000ffff297224 */ /* 0x000fc600078e0000 */
[----:B----4-:R-:W-:Y:S04]  /*d2dc0*/  STL.64 [R1+0xea10], R46 ;  /* 0x00ea102e01007387 */ /* 0x010fe80000100a00 */
[----:B---3--:R3:W-:Y:S04]  /*d2dd0*/  STL.64 [R1+0xea08], R44 ;  /* 0x00ea082c01007387 */ /* 0x0087e80000100a00 */
[----:B------:R-:W4:Y:S04]  /*d2de0*/  LDL R42, [R1+0x8] ;  /* 0x00000800012a7983 */ /* 0x000f280000100800 */
[----:B------:R-:W4:Y:S04]  /*d2df0*/  LDL R43, [R1+0xc] ;  /* 0x00000c00012b7983 */ /* 0x000f280000100800 */
[----:B------:R-:W4:Y:S04]  /*d2e00*/  LDL.LU R36, [R1+0x1490] ;  /* 0x0014900001247983 */ /* 0x000f280000300800 */
[----:B------:R-:W4:Y:S04]  /*d2e10*/  LDL.LU R37, [R1+0x1494] ;  /* 0x0014940001257983 */ /* 0x000f280000300800 */
[----:B------:R-:W4:Y:S04]  /*d2e20*/  LDL.LU R38, [R1+0x1498] ;  /* 0x0014980001267983 */ /* 0x000f280000300800 */
[----:B------:R-:W4:Y:S04]  /*d2e30*/  LDL.LU R39, [R1+0x149c] ;  /* 0x00149c0001277983 */ /* 0x000f280000300800 */
[----:B------:R-:W4:Y:S04]  /*d2e40*/  LDL R40, [R1+0x10] ;  /* 0x0000100001287983 */ /* 0x000f280000100800 */
[----:B------:R-:W4:Y:S04]  /*d2e50*/  LDL.LU R0, [R1+0xea30] ;  /* 0x00ea300001007983 */ /* 0x000f280000300800 */
[----:B0-----:R-:W4:Y:S04]  /*d2e60*/  LDL.LU R32, [R1+0x1480] ;  /* 0x0014800001207983 */ /* 0x001f280000300800 */
[----:B------:R-:W4:Y:S04]  /*d2e70*/  LDL.LU R33, [R1+0x1484] ;  /* 0x0014840001217983 */ /* 0x000f280000300800 */
[----:B------:R-:W4:Y:S04]  /*d2e80*/  LDL.LU R34, [R1+0x1488] ;  /* 0x0014880001227983 */ /* 0x000f280000300800 */
[----:B------:R-:W4:Y:S04]  /*d2e90*/  LDL.LU R35, [R1+0x148c] ;  /* 0x00148c0001237983 */ /* 0x000f280000300800 */
[----:B-1----:R-:W4:Y:S04]  /*d2ea0*/  LDL R22, [R1+0x18] ;  /* 0x0000180001167983 */ /* 0x002f280000100800 */
[----:B------:R-:W4:Y:S04]  /*d2eb0*/  LDL R23, [R1+0x1c] ;  /* 0x00001c0001177983 */ /* 0x000f280000100800 */
[----:B--2---:R-:W2:Y:S04]  /*d2ec0*/  LDL R20, [R1+0x30] ;  /* 0x0000300001147983 */ /* 0x004ea80000100800 */
[----:B------:R-:W4:Y:S04]  /*d2ed0*/  LDL.LU R4, [R1+0x1440] ;  /* 0x0014400001047983 */ /* 0x000f280000300800 */
[----:B------:R-:W4:Y:S04]  /*d2ee0*/  LDL.LU R5, [R1+0x1444] ;  /* 0x0014440001057983 */ /* 0x000f280000300800 */
[----:B------:R-:W4:Y:S04]  /*d2ef0*/  LDL.LU R6, [R1+0x1448] ;  /* 0x0014480001067983 */ /* 0x000f280000300800 */
[----:B------:R-:W4:Y:S04]  /*d2f00*/  LDL.LU R7, [R1+0x144c] ;  /* 0x00144c0001077983 */ /* 0x000f280000300800 */
[----:B------:R-:W4:Y:S04]  /*d2f10*/  LDL.64 R10, [R1+0x20] ;  /* 0x00002000010a7983 */ /* 0x000f280000100a00 */
[----:B---3--:R-:W2:Y:S04]  /*d2f20*/  LDL.LU R44, [R1+0x1460] ;  /* 0x00146000012c7983 */ /* 0x008ea80000300800 */
[----:B------:R-:W2:Y:S04]  /*d2f30*/  LDL.LU R45, [R1+0x1464] ;  /* 0x00146400012d7983 */ /* 0x000ea80000300800 */
[----:B------:R-:W2:Y:S04]  /*d2f40*/  LDL.LU R46, [R1+0x1468] ;  /* 0x00146800012e7983 */ /* 0x000ea80000300800 */
[----:B------:R-:W2:Y:S04]  /*d2f50*/  LDL.LU R47, [R1+0x146c] ;  /* 0x00146c00012f7983 */ /* 0x000ea80000300800 */
        /* <DEDUP_REMOVED lines=25> */
[----:B------:R-:W-:Y:S01]  /*d30f0*/  STL [R1+0xe908], R3 ;  /* 0x00e9080301007387 */ /* 0x000fe20000100800 */
[----:B----4-:R-:W-:Y:S03]  /*d3100*/  HMMA.16816.F32 R28, R28, R10, R4 ;  /* 0x0000000a1c1c723c */ /* 0x010fe60000001804 */
[----:B------:R-:W2:Y:S04]  /*d3110*/  LDL.LU.64 R6, [R1+0xea28] ;  /* 0x00ea280001067983 */ /* 0x000ea80000300a00 */
[----:B------:R-:W2:Y:S01]  /*d3120*/  LDL.LU.64 R4, [R1+0xea20] ;  /* 0x00ea200001047983 */ /* 0x000ea20000300a00 */
[----:B------:R-:W-:-:S02]  /*d3130*/  IMAD.MOV.U32 R21, RZ, RZ, R0 ;  /* 0x000000ffff157224 */ /* 0x000fc400078e0000 */
[----:B------:R-:W-:Y:S02]  /*d3140*/  IMAD.MOV.U32 R9, RZ, RZ, R10 ;  /* 0x000000ffff097224 */ /* 0x000fe400078e000a */
[----:B------:R-:W-:-:S11]  /*d3150*/  IMAD.MOV.U32 R0, RZ, RZ, R11 ;  /* 0x000000ffff007224 */ /* 0x000fd600078e000b */
[----:B------:R0:W-:Y:S04]  /*d3160*/  STL.64 [R1+0xb90], R28 ;  /* 0x000b901c01007387 */ /* 0x0001e80000100a00 */
[----:B------:R1:W-:Y:S04]  /*d3170*/  STL.64 [R1+0xb98], R30 ;  /* 0x000b981e01007387 */ /* 0x0003e80000100a00 */
[----:B------:R-:W4:Y:S04]  /*d3180*/  LDL.LU.64 R10, [R1+0xea18] ;  /* 0x00ea1800010a7983 */ /* 0x000f280000300a00 */
        /* <DEDUP_REMOVED lines=8> */
[----:B0-----:R-:W2:Y:S04]  /*d3210*/  LDL.LU.64 R46, [R1+0xea10] ;  /* 0x00ea1000012e7983 */ /* 0x001ea80000300a00 */
[----:B------:R-:W2:Y:S01]  /*d3220*/  LDL.LU.64 R44, [R1+0xea08] ;  /* 0x00ea0800012c7983 */ /* 0x000ea20000300a00 */
[C---:B---3--:R-:W-:Y:S03]  /*d3230*/  HMMA.16816.F32 R20, R4.reuse, R22, R12 ;  /* 0x000000160414723c */ /* 0x048fe6000000180c */
[----:B------:R-:W3:Y:S03]  /*d3240*/  LDL.LU.64 R14, [R1+0xea00] ;  /* 0x00ea0000010e7983 */ /* 0x000ee60000300a00 */
[C---:B------:R-:W-:Y:S01]  /*d3250*/  HMMA.16816.F32 R32, R4.reuse, R40, R32 ;  /* 0x000000280420723c */ /* 0x040fe20000001820 */
[----:B------:R-:W3:Y:S05]  /*d3260*/  LDL.LU.64 R12, [R1+0xe9f8] ;  /* 0x00e9f800010c7983 */ /* 0x000eea0000300a00 */
[----:B------:R-:W-:Y:S11]  /*d3270*/  HMMA.16816.F32 R40, R4, R42, R36 ;  /* 0x0000002a0428723c */ /* 0x000ff60000001824 */
[----:B------:R-:W-:Y:S04]  /*d3280*/  STL.64 [R1+0xbf0], R20 ;  /* 0x000bf01401007387 */ /* 0x000fe80000100a00 */
[----:B------:R0:W-:Y:S04]  /*d3290*/  STL.64 [R1+0xbf8], R22 ;  /* 0x000bf81601007387 */ /* 0x0001e80000100a00 */
[----:B0-----:R-:W3:Y:S04]  /*d32a0*/  LDL.LU.64 R22, [R1+0xe9f0] ;  /* 0x00e9f00001167983 */ /* 0x001ee80000300a00 */
[----:B------:R-:W3:Y:S04]  /*d32b0*/  LDL.LU.64 R20, [R1+0xe9e8] ;  /* 0x00e9e80001147983 */ /* 0x000ee80000300a00 */
[----:B------:R-:W-:Y:S04]  /*d32c0*/  STL.64 [R1+0xc00], R32 ;  /* 0x000c002001007387 */ /* 0x000fe80000100a00 */
[----:B------:R0:W-:Y:S01]  /*d32d0*/  STL.64 [R1+0xc08], R34 ;  /* 0x000c082201007387 */ /* 0x0001e20000100a00 */
[----:B------:R-:W-:-:S03]  /*d32e0*/  IMAD.MOV.U32 R3, RZ, RZ, R60 ;  /* 0x000000ffff037224 */ /* 0x000fc600078e003c */
[----:B0-----:R-:W3:Y:S04]  /*d32f0*/  LDL.LU.64 R34, [R1+0xe9e0] ;  /* 0x00e9e00001227983 */ /* 0x001ee80000300a00 */
[----:B------:R-:W3:Y:S04]  /*d3300*/  LDL.LU.64 R32, [R1+0xe9d8] ;  /* 0x00e9d80001207983 */ /* 0x000ee80000300a00 */
[----:B------:R-:W3:Y:S04]  /*d3310*/  LDL.LU.64 R38, [R1+0xe9d0] ;  /* 0x00e9d00001267983 */ /* 0x000ee80000300a00 */
[----:B------:R-:W3:Y:S04]  /*d3320*/  LDL.LU.64 R36, [R1+0xe9c8] ;  /* 0x00e9c80001247983 */ /* 0x000ee80000300a00 */
[----:B------:R-:W-:Y:S04]  /*d3330*/  STL.64 [R1+0xc30], R40 ;  /* 0x000c302801007387 */ /* 0x000fe80000100a00 */
[----:B------:R0:W-:Y:S01]  /*d3340*/  STL.64 [R1+0xc38], R42 ;  /* 0x000c382a01007387 */ /* 0x0001e20000100a00 */
[----:B------:R-:W-:-:S03]  /*d3350*/  IMAD.MOV.U32 R8, RZ, RZ, R61 ;  /* 0x000000ffff087224 */ /* 0x000fc600078e003d */
        /* <DEDUP_REMOVED lines=8> */
[----:B------:R-:W3:Y:S04]  /*d33e0*/  LDL.LU.64 R60, [R1+0xe9a0] ;  /* 0x00e9a000013c7983 */ /* 0x000ee80000300a00 */
[----:B----4-:R-:W-:Y:S04]  /*d33f0*/  STL.64 [R1+0xe968], R10 ;  /* 0x00e9680a01007387 */ /* 0x010fe80000100a00 */
[----:B------:R0:W-:Y:S04]  /*d3400*/  STL.64 [R1+0xe960], R8 ;  /* 0x00e9600801007387 */ /* 0x0001e80000100a00 */
[----:B0-----:R-:W4:Y:S04]  /*d3410*/  LDL.LU R8, [R1+0x14f0] ;  /* 0x0014f00001087983 */ /* 0x001f280000300800 */
[----:B------:R-:W4:Y:S04]  /*d3420*/  LDL.LU R9, [R1+0x14f4] ;  /* 0x0014f40001097983 */ /* 0x000f280000300800 */
[----:B------:R-:W4:Y:S04]  /*d3430*/  LDL.LU R10, [R1+0x14f8] ;  /* 0x0014f800010a7983 */ /* 0x000f280000300800 */
[----:B------:R-:W4:Y:S01]  /*d3440*/  LDL.LU R11, [R1+0x14fc] ;  /* 0x0014fc00010b7983 */ /* 0x000f220000300800 */
[----:B---3--:R-:W-:-:S15]  /*d3450*/  HMMA.16816.F32 R56, R4, R60, R56 ;  /* 0x0000003c0438723c */ /* 0x008fde0000001838 */
[----:B------:R-:W-:-:S08]  /*d3460*/  NOP ;  /* 0x0000000000007918 */ /* 0x000fd00000000000 */
[----:B------:R-:W-:Y:S04]  /*d3470*/  STL.64 [R1+0xc50], R56 ;  /* 0x000c503801007387 */ /* 0x000fe80000100a00 */
[----:B------:R0:W-:Y:S04]  /*d3480*/  STL.64 [R1+0xc58], R58 ;  /* 0x000c583a01007387 */ /* 0x0001e80000100a00 */
[----:B0-----:R-:W3:Y:S04]  /*d3490*/  LDL.LU.64 R58, [R1+0xe998] ;  /* 0x00e99800013a7983 */ /* 0x001ee80000300a00 */
[----:B------:R-:W2:Y:S04]  /*d34a0*/  LDL.LU.64 R56, [R1+0xe990] ;  /* 0x00e9900001387983 */ /* 0x000ea80000300a00 */
[----:B------:R-:W-:Y:S01]  /*d34b0*/  STL.64 [R1+0xe888], R60 ;  /* 0x00e8883c01007387 */ /* 0x000fe20000100a00 */
        /* <DEDUP_REMOVED lines=9> */
[----:B0-----:R-:W3:Y:S04]  /*d3550*/  LDL.LU.64 R54, [R1+0xe978] ;  /* 0x00e9780001367983 */ /* 0x001ee80000300a00 */
[----:B------:R-:W4:Y:S04]  /*d3560*/  LDL.LU.64 R52, [R1+0xe970] ;  /* 0x00e9700001347983 */ /* 0x000f280000300a00 */
[----:B------:R-:W-:Y:S04]  /*d3570*/  STL.64 [R1+0xe898], R58 ;  /* 0x00e8983a01007387 */ /* 0x000fe80000100a00 */
[----:B------:R0:W-:Y:S04]  /*d3580*/  STL.64 [R1+0xe890], R56 ;  /* 0x00e8903801007387 */ /* 0x0001e80000100a00 */
[----:B0-----:R-:W3:Y:S04]  /*d3590*/  LDL.LU R56, [R1+0x14e0] ;  /* 0x0014e00001387983 */ /* 0x001ee80000300800 */
[----:B------:R-:W3:Y:S04]  /*d35a0*/  LDL.LU R57, [R1+0x14e4] ;  /* 0x0014e40001397983 */ /* 0x000ee80000300800 */
[----:B------:R-:W3:Y:S04]  /*d35b0*/  LDL.LU R58, [R1+0x14e8] ;  /* 0x0014e800013a7983 */ /* 0x000ee80000300800 */
[----:B------:R-:W3:Y:S01]  /*d35c0*/  LDL.LU R59, [R1+0x14ec] ;  /* 0x0014ec00013b7983 */ /* 0x000ee20000300800 */
[C---:B--2---:R-:W-:Y:S06]  /*d35d0*/  HMMA.16816.F32 R28, R4.reuse, R50, R28 ;  /* 0x00000032041c723c */ /* 0x044fec000000181c */
[C---:B----4-:R-:W-:Y:S01]  /*d35e0*/  HMMA.16816.F32 R8, R4.reuse, R52, R8 ;  /* 0x000000340408723c */ /* 0x050fe20000001808 */
[----:B---3--:R-:W-:Y:S05]  /*d35f0*/  STL.64 [R1+0xe8a0], R54 ;  /* 0x00e8a03601007387 */ /* 0x008fea0000100a00 */
[----:B------:R-:W-:-:S15]  /*d3600*/  HMMA.16816.F32 R56, R4, R54, R56 ;  /* 0x000000360438723c */ /* 0x000fde0000001838 */
[----:B------:R-:W-:-:S08]  /*d3610*/  NOP ;  /* 0x0000000000007918 */ /* 0x000fd00000000000 */
[----:B------:R-:W-:Y:S04]  /*d3620*/  STL.64 [R1+0xcc0], R56 ;  /* 0x000cc03801007387 */ /* 0x000fe80000100a00 */
[----:B------:R-:W-:Y:S04]  /*d3630*/  STL.64 [R1+0xcc8], R58 ;  /* 0x000cc83a01007387 */ /* 0x000fe80000100a00 */
[----:B------:R-:W-:Y:S04]  /*d3640*/  STL.64 [R1+0xe8c8], R52 ;  /* 0x00e8c83401007387 */ /* 0x000fe80000100a00 */
[----:B------:R-:W-:Y:S04]  /*d3650*/  STL.64 [R1+0xcd0], R8 ;  /* 0x000cd00801007387 */ /* 0x000fe80000100a00 */
[----:B------:R0:W-:Y:S02]  /*d3660*/  STL.64 [R1+0xcd8], R10 ;  /* 0x000cd80a01007387 */ /* 0x0001e40000100a00 */
[C---:B0-----:R-:W-:Y:S02]  /*d3670*/  HMMA.16816.F32 R8, R4.reuse, R48, R12 ;  /* 0x000000300408723c */ /* 0x041fe4000000180c */
[----:B------:R-:W-:Y:S04]  /*d3680*/  STL.64 [R1+0xe8b0], R50 ;  /* 0x00e8b03201007387 */ /* 0x000fe80000100a00 */
[----:B------:R-:W-:Y:S01]  /*d3690*/  STL.64 [R1+0xd00], R28 ;  /* 0x000d001c01007387 */ /* 0x000fe20000100a00 */
[C---:B------:R-:W-:Y:S03]  /*d36a0*/  HMMA.16816.F32 R12, R4.reuse, R46, R16 ;  /* 0x0000002e040c723c */ /* 0x040fe60000001810 */
[----:B------:R-:W-:Y:S04]  /*d36b0*/  STL.64 [R1+0xd08], R30 ;  /* 0x000d081e01007387 */ /* 0x000fe80000100a00 */
[----:B------:R-:W-:Y:S09]  /*d36c0*/  STL.64 [R1+0xe8a8], R48 ;  /* 0x00e8a83001007387 */ /* 0x000ff20000100a00 */
        /* <DEDUP_REMOVED lines=31> */
[----:B0-----:R-:W3:Y:S04]  /*d38c0*/  LDL.LU R8, [R1+0x1560] ;  /* 0x0015600001087983 */ /* 0x001ee80000300800 */
[----:B------:R-:W3:Y:S04]  /*d38d0*/  LDL.LU R9, [R1+0x1564] ;  /* 0x0015640001097983 */ /* 0x000ee80000300800 */
[----:B-1----:R-:W3:Y:S04]  /*d38e0*/  LDL.LU R10, [R1+0x1568] ;  /* 0x00156800010a7983 */ /* 0x002ee80000300800 */
        /* <DEDUP_REMOVED lines=81> */
[----:B------:R-:W4:Y:S02]  /*d3e00*/  LDL.LU R27, [R1+0x15cc] ;  /* 0x0015cc00011b7983 */ /* 0x000f240000300800 */
[----:B----4-:R-:W-:-:S15]  /*d3e10*/  HMMA.16816.F32 R24, R4, R22, R24 ;  /* 0x000000160418723c */ /* 0x010fde0000001818 */
[----:B------:R-:W-:-:S08]  /*d3e20*/  NOP ;  /* 0x0000000000007918 */ /* 0x000fd00000000000 */
[----:B------:R-:W-:Y:S04]  /*d3e30*/  STL.64 [R1+0xe60], R24 ;  /* 0x000e601801007387 */ /* 0x000fe80000100a00 */
[----:B------:R2:W-:Y:S02]  /*d3e40*/  STL.64 [R1+0xe68], R26 ;  /* 0x000e681a01007387 */ /* 0x0005e40000100a00 */
[C---:B--2---:R-:W-:Y:S02]  /*d3e50*/  HMMA.16816.F32 R24, R4.reuse, R20, R32 ;  /* 0x000000140418723c */ /* 0x044fe40000001820 */
[----:B------:R-:W-:Y:S04]  /*d3e60*/  STL.64 [R1+0xe840], R22 ;  /* 0x00e8401601007387 */ /* 0x000fe80000100a00 */
[----:B------:R3:W-:Y:S02]  /*d3e70*/  STL.64 [R1+0xe838], R20 ;  /* 0x00e8381401007387 */ /* 0x0007e40000100a00 */
[----:B---3--:R-:W-:-:S15]  /*d3e80*/  HMMA.16816.F32 R20, R4, R16, R40 ;  /* 0x000000100414723c */ /* 0x008fde0000001828 */
        /* <DEDUP_REMOVED lines=18> */
[----:B------:R0:W-:Y:S04]  /*d3fb0*/  STL.64 [R1+0xf00], R16 ;  /* 0x000f001001007387 */ /* 0x0001e80000100a00 */
[----:B------:R1:W-:Y:S04]  /*d3fc0*/  STL.64 [R1+0xf08], R18 ;  /* 0x000f081201007387 */ /* 0x0003e80000100a00 */
[----:B------:R-:W-:-:S13]  /*d3fd0*/  STL [R1+0xe7c0], R11 ;  /* 0x00e7c00b01007387 */ /* 0x000fda0000100800 */
[----:B------:R-:W-:Y:S04]  /*d3fe0*/  STL.64 [R1+0xf10], R12 ;  /* 0x000f100c01007387 */ /* 0x000fe80000100a00 */
[----:B------:R-:W-:Y:S04]  /*d3ff0*/  STL.64 [R1+0xf18], R14 ;  /* 0x000f180e01007387 */ /* 0x000fe80000100a00 */
        /* <DEDUP_REMOVED lines=11> */
[----:B------:R-:W-:Y:S01]  /*d40b0*/  IMAD.MOV.U32 R23, RZ, RZ, R8 ;  /* 0x000000ffff177224 */ /* 0x000fe200078e0008 */
[----:B---3--:R-:W-:Y:S04]  /*d40c0*/  STL.64 [R1+0xe8d8], R34 ;  /* 0x00e8d82201007387 */ /* 0x008fe80000100a00 */
[----:B--2---:R2:W-:Y:S04]  /*d40d0*/  STL.64 [R1+0xe8d0], R32 ;  /* 0x00e8d02001007387 */ /* 0x0045e80000100a00 */
[----:B------:R-:W3:Y:S04]  /*d40e0*/  LDL.LU R3, [R1+0xe908] ;  /* 0x00e9080001037983 */ /* 0x000ee80000300800 */
[----:B------:R-:W4:Y:S04]  /*d40f0*/  LDL.LU R8, [R1+0xe904] ;  /* 0x00e9040001087983 */ /* 0x000f280000300800 */
[----:B0-----:R-:W2:Y:S04]  /*d4100*/  LDL.LU R16, [R1+0x16b0] ;  /* 0x0016b00001107983 */ /* 0x001ea80000300800 */
[----:B------:R-:W2:Y:S04]  /*d4110*/  LDL.LU R17, [R1+0x16b4] ;  /* 0x0016b40001117983 */ /* 0x000ea80000300800 */
[----:B-1----:R-:W3:Y:S04]  /*d4120*/  LDL.LU R18, [R1+0x16b8] ;  /* 0x0016b80001127983 */ /* 0x002ee80000300800 */
        /* <DEDUP_REMOVED lines=10> */
[----:B------:R-:W4:Y:S04]  /*d41d0*/  LDL.LU R9, [R1+0xe900] ;  /* 0x00e9000001097983 */ /* 0x000f280000300800 */
        /* <DEDUP_REMOVED lines=8> */
[----:B-1----:R-:W4:Y:S04]  /*d4260*/  LDL.LU R48, [R1+0x1630] ;  /* 0x0016300001307983 */ /* 0x002f280000300800 */
[----:B------:R-:W4:Y:S04]  /*d4270*/  LDL.LU R49, [R1+0x1634] ;  /* 0x0016340001317983 */ /* 0x000f280000300800 */
[----:B------:R-:W4:Y:S04]  /*d4280*/  LDL.LU R50, [R1+0x1638] ;  /* 0x0016380001327983 */ /* 0x000f280000300800 */
[----:B------:R-:W4:Y:S01]  /*d4290*/  LDL.LU R51, [R1+0x163c] ;  /* 0x00163c0001337983 */ /* 0x000f220000300800 */
[----:B------:R-:W-:-:S03]  /*d42a0*/  IMAD R28, R28, 0x100, R54 ;  /* 0x000001001c1c7824 */ /* 0x000fc600078e0236 */
[----:B------:R-:W2:Y:S01]  /*d42b0*/  LDL.LU R36, [R1+0x1660] ;  /* 0x0016600001247983 */ /* 0x000ea20000300800 */
[----:B------:R-:W-:-:S03]  /*d42c0*/  IMAD R29, R29, 0x100, R55 ;  /* 0x000001001d1d7824 */ /* 0x000fc600078e0237 */
[----:B------:R-:W2:Y:S04]  /*d42d0*/  LDL.LU R37, [R1+0x1664] ;  /* 0x0016640001257983 */ /* 0x000ea80000300800 */
[----:B------:R-:W2:Y:S04]  /*d42e0*/  LDL.LU R38, [R1+0x1668] ;  /* 0x0016680001267983 */ /* 0x000ea80000300800 */
[----:B------:R-:W2:Y:S04]  /*d42f0*/  LDL.LU R39, [R1+0x166c] ;  /* 0x00166c0001277983 */ /* 0x000ea80000300800 */
[----:B------:R-:W2:Y:S01]  /*d4300*/  LDL.64 R54, [R1+0x18] ;  /* 0x0000180001367983 */ /* 0x000ea20000100a00 */
[----:B------:R-:W-:-:S03]  /*d4310*/  IMAD R30, R30, 0x100, R60 ;  /* 0x000001001e1e7824 */ /* 0x000fc600078e023c */
[----:B------:R-:W2:Y:S01]  /*d4320*/  LDL.LU R56, [R1+0x1690] ;  /* 0x0016900001387983 */ /* 0x000ea20000300800 */
[----:B------:R-:W-:-:S03]  /*d4330*/  IMAD R31, R31, 0x100, R61 ;  /* 0x000001001f1f7824 */ /* 0x000fc600078e023d */
[----:B------:R-:W2:Y:S01]  /*d4340*/  LDL.LU R57, [R1+0x1694] ;  /* 0x0016940001397983 */ /* 0x000ea20000300800 */
[----:B------:R-:W-:-:S03]  /*d4350*/  IMAD.MOV.U32 R53, RZ, RZ, R0 ;  /* 0x000000ffff357224 */ /* 0x000fc600078e0000 */
[----:B------:R-:W2:Y:S04]  /*d4360*/  LDL.LU R58, [R1+0x1698] ;  /* 0x00169800013a7983 */ /* 0x000ea80000300800 */
[----:B------:R-:W2:Y:S04]  /*d4370*/  LDL.LU R59, [R1+0x169c] ;  /* 0x00169c00013b7983 */ /* 0x000ea80000300800 */
[----:B------:R-:W2:Y:S04]  /*d4380*/  LDL.64 R60, [R1+0x10] ;  /* 0x00001000013c7983 */ /* 0x000ea80000100a00 */
[----:B------:R-:W2:Y:S04]  /*d4390*/  LDL.LU R12, [R1+0x16a0] ;  /* 0x0016a000010c7983 */ /* 0x000ea80000300800 */
[----:B------:R-:W2:Y:S04]  /*d43a0*/  LDL.LU R13, [R1+0x16a4] ;  /* 0x0016a400010d7983 */ /* 0x000ea80000300800 */
[----:B------:R-:W2:Y:S04]  /*d43b0*/  LDL.LU R14, [R1+0x16a8] ;  /* 0x0016a800010e7983 */ /* 0x000ea80000300800 */
[----:B------:R-:W2:Y:S04]  /*d43c0*/  LDL.LU R15, [R1+0x16ac] ;  /* 0x0016ac00010f7983 */ /* 0x000ea80000300800 */
        /* <DEDUP_REMOVED lines=13> */
[C---:B---3--:R-:W-:Y:S06]  /*d44a0*/  HMMA.16816.F32 R16, R4.reuse, R2, R16 ;  /* 0x000000020410723c */ /* 0x048fec0000001810 */
        /* <DEDUP_REMOVED lines=10> */
[----:B------:R-:W3:Y:S04]  /*d4550*/  LDL.LU.64 R16, [R1+0xe8e0] ;  /* 0x00e8e00001107983 */ /* 0x000ee80000300a00 */
[----:B------:R-:W4:Y:S04]  /*d4560*/  LDL.LU.64 R34, [R1+0xe8d8] ;  /* 0x00e8d80001227983 */ /* 0x000f280000300a00 */
[----:B------:R-:W4:Y:S04]  /*d4570*/  LDL.LU.64 R32, [R1+0xe8d0] ;  /* 0x00e8d00001207983 */ /* 0x000f280000300a00 */
[----:B------:R-:W4:Y:S04]  /*d4580*/  LDL.LU.64 R52, [R1+0xe8c8] ;  /* 0x00e8c80001347983 */ /* 0x000f280000300a00 */
[----:B------:R-:W-:Y:S04]  /*d4590*/  STL.64 [R1+0xf70], R4 ;  /* 0x000f700401007387 */ /* 0x000fe80000100a00 */
[----:B------:R0:W-:Y:S04]  /*d45a0*/  STL.64 [R1+0xf78], R6 ;  /* 0x000f780601007387 */ /* 0x0001e80000100a00 */
[----:B0-----:R-:W3:Y:S01]  /*d45b0*/  LDL.64 R6, [R1+0x30] ;  /* 0x0000300001067983 */ /* 0x001ee20000100a00 */
[----:B------:R-:W-:-:S02]  /*d45c0*/  F2FP.F16.E4M3.UNPACK_B R28, R28 ;  /* 0x0000001cff1c723e */ /* 0x000fc400020006ff */
[----:B------:R-:W-:Y:S02]  /*d45d0*/  F2FP.F16.E4M3.UNPACK_B R29, R29 ;  /* 0x0000001dff1d723e */ /* 0x000fe400020006ff */
[----:B------:R-:W-:Y:S02]  /*d45e0*/  F2FP.F16.E4M3.UNPACK_B R30, R30 ;  /* 0x0000001eff1e723e */ /* 0x000fe400020006ff */
[----:B------:R-:W-:-:S07]  /*d45f0*/  F2FP.F16.E4M3.UNPACK_B R31, R31 ;  /* 0x0000001fff1f723e */ /* 0x000fce00020006ff */
[----:B------:R-:W-:Y:S01]  /*d4600*/  HMMA.16816.F32 R56, R28, R60, R56 ;  /* 0x0000003c1c38723c */ /* 0x000fe20000001838 */
[----:B------:R-:W-:-:S05]  /*d4610*/  IMAD.MOV.U32 R5, RZ, RZ, R55 ;  /* 0x000000ffff057224 */ /* 0x000fca00078e0037 */
[----:B------:R-:W-:Y:S01]  /*d4620*/  IMAD.MOV.U32 R11, RZ, RZ, R60 ;  /* 0x000000ffff0b7224 */ /* 0x000fe200078e003c */
[C---:B--2---:R-:W-:Y:S06]  /*d4630*/  HMMA.16816.F32 R48, R28.reuse, R54, R48 ;  /* 0x000000361c30723c */ /* 0x044fec0000001830 */
[----:B---3--:R-:W-:Y:S06]  /*d4640*/  HMMA.16816.F32 R36, R28, R6, R36 ;  /* 0x000000061c24723c */ /* 0x008fec0000001824 */
[----:B------:R-:W-:-:S02]  /*d4650*/  IMAD.MOV.U32 R4, RZ, RZ, R6 ;  /* 0x000000ffff047224 */ /* 0x000fc400078e0006 */
[----:B------:R-:W-:Y:S02]  /*d4660*/  IMAD.MOV.U32 R0, RZ, RZ, R7 ;  /* 0x000000ffff007224 */ /* 0x000fe400078e0007 */
[----:B------:R-:W-:Y:S02]  /*d4670*/  IMAD.MOV.U32 R6, RZ, RZ, R54 ;  /* 0x000000ffff067224 */ /* 0x000fe400078e0036 */
[----:B------:R-:W-:-:S11]  /*d4680*/  IMAD.MOV.U32 R7, RZ, RZ, R61 ;  /* 0x000000ffff077224 */ /* 0x000fd600078e003d */
        /* <DEDUP_REMOVED lines=8> */
[----:B------:R-:W3:Y:S04]  /*d4710*/  LDL.LU.64 R54, [R1+0xe8a0] ;  /* 0x00e8a00001367983 */ /* 0x000ee80000300a00 */
[----:B------:R-:W-:Y:S04]  /*d4720*/  STL.64 [R1+0xfd0], R56 ;  /* 0x000fd03801007387 */ /* 0x000fe80000100a00 */
[----:B------:R0:W-:Y:S04]  /*d4730*/  STL.64 [R1+0xfd8], R58 ;  /* 0x000fd83a01007387 */ /* 0x0001e80000100a00 */
[----:B0-----:R-:W4:Y:S04]  /*d4740*/  LDL.LU.64 R58, [R1+0xe898] ;  /* 0x00e89800013a7983 */ /* 0x001f280000300a00 */
[----:B------:R-:W2:Y:S04]  /*d4750*/  LDL.LU.64 R56, [R1+0xe890] ;  /* 0x00e8900001387983 */ /* 0x000ea80000300a00 */
[----:B------:R-:W3:Y:S04]  /*d4760*/  LDL.LU.64 R60, [R1+0xe888] ;  /* 0x00e88800013c7983 */ /* 0x000ee80000300a00 */
[----:B------:R-:W-:Y:S04]  /*d4770*/  STL.64 [R1+0xe880], R10 ;  /* 0x00e8800a01007387 */ /* 0x000fe80000100a00 */
[----:B------:R0:W-:Y:S02]  /*d4780*/  STL.64 [R1+0xe878], R8 ;  /* 0x00e8780801007387 */ /* 0x0001e40000100a00 */
[----:B0-----:R-:W-:-:S15]  /*d4790*/  HMMA.16816.F32 R8, R28, R20, R12 ;  /* 0x000000141c08723c */ /* 0x001fde000000180c */
[----:B------:R-:W-:-:S08]  /*d47a0*/  NOP ;  /* 0x0000000000007918 */ /* 0x000fd00000000000 */
[----:B------:R-:W-:Y:S04]  /*d47b0*/  STL.64 [R1+0xff0], R8 ;  /* 0x000ff00801007387 */ /* 0x000fe80000100a00 */
[----:B------:R0:W-:Y:S02]  /*d47c0*/  STL.64 [R1+0xff8], R10 ;  /* 0x000ff80a01007387 */ /* 0x0001e40000100a00 */
[----:B0-----:R-:W-:Y:S01]  /*d47d0*/  HMMA.16816.F32 R8, R28, R22, R16 ;  /* 0x000000161c08723c */ /* 0x001fe20000001810 */
[----:B------:R-:W-:Y:S02]  /*d47e0*/  IMAD.MOV.U32 R13, RZ, RZ, R20 ;  /* 0x000000ffff0d7224 */ /* 0x000fe400078e0014 */
[----:B------:R-:W-:-:S15]  /*d47f0*/  IMAD.MOV.U32 R12, RZ, RZ, R21 ;  /* 0x000000ffff0c7224 */ /* 0x000fde00078e0015 */
[----:B------:R-:W-:-:S05]  /*d4800*/  NOP ;  /* 0x0000000000007918 */ /* 0x000fca0000000000 */
[----:B------:R-:W-:Y:S04]  /*d4810*/  STL.64 [R1+0x1010], R8 ;  /* 0x0010100801007387 */ /* 0x000fe80000100a00 */
[----:B------:R2:W-:Y:S01]  /*d4820*/  STL.64 [R1+0x1018], R10 ;  /* 0x0010180a01007387 */ /* 0x0005e20000100a00 */
[C---:B----4-:R-:W-:Y:S06]  /*d4830*/  HMMA.16816.F32 R16, R28.reuse, R58, R32 ;  /* 0x0000003a1c10723c */ /* 0x050fec0000001820 */
[C---:B---3--:R-:W-:Y:S06]  /*d4840*/  HMMA.16816.F32 R20, R28.reuse, R60, R24 ;  /* 0x0000003c1c14723c */ /* 0x048fec0000001818 */
[----:B--2---:R-:W-:-:S15]  /*d4850*/  HMMA.16816.F32 R8, R28, R56, R36 ;  /* 0x000000381c08723c */ /* 0x004fde0000001824 */
[----:B------:R-:W-:-:S02]  /*d4860*/  NOP ;  /* 0x0000000000007918 */ /* 0x000fc40000000000 */
[----:B------:R-:W-:Y:S04]  /*d4870*/  STL.64 [R1+0x1020], R20 ;  /* 0x0010201401007387 */ /* 0x000fe80000100a00 */
[----:B------:R-:W-:Y:S04]  /*d4880*/  STL.64 [R1+0x1028], R22 ;  /* 0x0010281601007387 */ /* 0x000fe80000100a00 */
[----:B------:R-:W-:Y:S04]  /*d4890*/  STL.64 [R1+0xe798], R58 ;  /* 0x00e7983a01007387 */ /* 0x000fe80000100a00 */
[----:B------:R-:W-:Y:S04]  /*d48a0*/  STL.64 [R1+0x1050], R16 ;  /* 0x0010501001007387 */ /* 0x000fe80000100a00 */
[----:B------:R0:W-:Y:S04]  /*d48b0*/  STL.64 [R1+0x1058], R18 ;  /* 0x0010581201007387 */ /* 0x0001e80000100a00 */
[----:B------:R1:W-:Y:S04]  /*d48c0*/  STL.64 [R1+0xe790], R56 ;  /* 0x00e7903801007387 */ /* 0x0003e80000100a00 */
[----:B------:R-:W-:Y:S01]  /*d48d0*/  STL.64 [R1+0x1060], R8 ;  /* 0x0010600801007387 */ /* 0x000fe20000100a00 */
[C---:B0-----:R-:W-:Y:S03]  /*d48e0*/  HMMA.16816.F32 R16, R28.reuse, R54, R40 ;  /* 0x000000361c10723c */ /* 0x041fe60000001828 */
[----:B------:R0:W-:Y:S04]  /*d48f0*/  STL.64 [R1+0x1068], R10 ;  /* 0x0010680a01007387 */ /* 0x0001e80000100a00 */
[----:B-1----:R-:W2:Y:S04]  /*d4900*/  LDL.LU R56, [R1+0x1870] ;  /* 0x0018700001387983 */ /* 0x002ea80000300800 */
[----:B------:R-:W2:Y:S01]  /*d4910*/  LDL.LU R57, [R1+0x1874] ;  /* 0x0018740001397983 */ /* 0x000ea20000300800 */
[C---:B0-----:R-:W-:Y:S03]  /*d4920*/  HMMA.16816.F32 R8, R28.reuse, R52, R44 ;  /* 0x000000341c08723c */ /* 0x041fe6000000182c */
[----:B------:R-:W2:Y:S04]  /*d4930*/  LDL.LU R58, [R1+0x1878] ;  /* 0x00187800013a7983 */ /* 0x000ea80000300800 */
[----:B------:R-:W2:Y:S04]  /*d4940*/  LDL.LU R59, [R1+0x187c] ;  /* 0x00187c00013b7983 */ /* 0x000ea80000300800 */
[----:B------:R-:W3:Y:S04]  /*d4950*/  LDL.LU R44, [R1+0x1770] ;  /* 0x00177000012c7983 */ /* 0x000ee80000300800 */
[----:B------:R-:W-:Y:S04]  /*d4960*/  STL.64 [R1+0x1070], R16 ;  /* 0x0010701001007387 */ /* 0x000fe80000100a00 */
[----:B------:R-:W-:Y:S04]  /*d4970*/  STL.64 [R1+0x1078], R18 ;  /* 0x0010781201007387 */ /* 0x000fe80000100a00 */
[----:B------:R0:W-:Y:S04]  /*d4980*/  STL.64 [R1+0x10a0], R8 ;  /* 0x0010a00801007387 */ /* 0x0001e80000100a00 */
[----:B------:R1:W-:Y:S04]  /*d4990*/  STL.64 [R1+0x10a8], R10 ;  /* 0x0010a80a01007387 */ /* 0x0003e80000100a00 */
[----:B------:R-:W3:Y:S04]  /*d49a0*/  LDL.LU R45, [R1+0x1774] ;  /* 0x00177400012d7983 */ /* 0x000ee80000300800 */
[----:B------:R-:W3:Y:S04]  /*d49b0*/  LDL.LU R46, [R1+0x1778] ;  /* 0x00177800012e7983 */ /* 0x000ee80000300800 */
[----:B------:R-:W3:Y:S04]  /*d49c0*/  LDL.LU R47, [R1+0x177c] ;  /* 0x00177c00012f7983 */ /* 0x000ee80000300800 */
[----:B0-----:R-:W4:Y:S04]  /*d49d0*/  LDL.LU R8, [R1+0x1750] ;  /* 0x0017500001087983 */ /* 0x001f280000300800 */
[----:B------:R-:W4:Y:S04]  /*d49e0*/  LDL.LU R9, [R1+0x1754] ;  /* 0x0017540001097983 */ /* 0x000f280000300800 */
[----:B-1----:R-:W4:Y:S04]  /*d49f0*/  LDL.LU R10, [R1+0x1758] ;  /* 0x00175800010a7983 */ /* 0x002f280000300800 */
        /* <DEDUP_REMOVED lines=33> */
[----:B------:R-:W-:-:S08]  /*d4c10*/  NOP ;  /* 0x0000000000007918 */ /* 0x000fd00000000000 */
        /* <DEDUP_REMOVED lines=84> */
[----:B-1----:R-:W-:Y:S01]  /*d5160*/  HMMA.16816.F32 R32, R28, R22, R52 ;  /* 0x000000161c20723c */ /* 0x002fe20000001834 */
[----:B------:R-:W-:-:S02]  /*d5170*/  IMAD.MOV.U32 R58, RZ, RZ, R13 ;  /* 0x000000ffff3a7224 */ /* 0x000fc400078e000d */
[----:B------:R-:W-:Y:S02]  /*d5180*/  IMAD.MOV.U32 R59, RZ, RZ, R12 ;  /* 0x000000ffff3b7224 */ /* 0x000fe400078e000c */
[----:B------:R-:W-:Y:S02]  /*d5190*/  IMAD.MOV.U32 R56, RZ, RZ, R11 ;  /* 0x000000ffff387224 */ /* 0x000fe400078e000b */
[----:B------:R-:W-:-:S15]  /*d51a0*/  IMAD.MOV.U32 R57, RZ, RZ, R7 ;  /* 0x000000ffff397224 */ /* 0x000fde00078e0007 */
[----:B------:R-:W-:-:S01]  /*d51b0*/  NOP ;  /* 0x0000000000007918 */ /* 0x000fc20000000000 */
        /* <DEDUP_REMOVED lines=32> */
[----:B------:R-:W3:Y:S04]  /*d53c0*/  LDL.LU R58, [R1+0x18b8] ;  /* 0x0018b800013a7983 */ /* 0x000ee80000300800 */
[----:B------:R-:W3:Y:S04]  /*d53d0*/  LDL.LU R59, [R1+0x18bc] ;  /* 0x0018bc00013b7983 */ /* 0x000ee80000300800 */
[----:B------:R-:W3:Y:S01]  /*d53e0*/  LDL.LU R48, [R1+0x18a0] ;  /* 0x0018a00001307983 */ /* 0x000ee20000300800 */
[----:B------:R-:W-:-:S03]  /*d53f0*/  IMAD.MOV.U32 R44, RZ, RZ, R4 ;  /* 0x000000ffff2c7224 */ /* 0x000fc600078e0004 */
        /* <DEDUP_REMOVED lines=46> */
[----:B---3--:R-:W-:Y:S01]  /*d56e0*/  IMAD R4, R4, 0x100, R11 ;  /* 0x0000010004047824 */ /* 0x008fe200078e020b */
        /* <DEDUP_REMOVED lines=17> */
[----:B------:R-:W4:Y:S01]  /*d5800*/  LDL.LU R11, [R1+0xe7c0] ;  /* 0x00e7c000010b7983 */ /* 0x000f220000300800 */
[----:B------:R-:W-:-:S02]  /*d5810*/  IMAD R5, R5, 0x100, R32 ;  /* 0x0000010005057824 */ /* 0x000fc400078e0220 */
[----:B------:R-:W-:Y:S02]  /*d5820*/  IMAD R6, R6, 0x100, R33 ;  /* 0x0000010006067824 */ /* 0x000fe400078e0221 */
[----:B------:R-:W-:Y:S01]  /*d5830*/  IMAD R7, R0, 0x100, R7 ;  /* 0x0000010000077824 */ /* 0x000fe200078e0207 */
[----:B------:R-:W-:Y:S02]  /*d5840*/  F2FP.F16.E4M3.UNPACK_B R4, R4 ;  /* 0x00000004ff04723e */ /* 0x000fe400020006ff */
[----:B------:R-:W-:Y:S02]  /*d5850*/  F2FP.F16.E4M3.UNPACK_B R5, R5 ;  /* 0x00000005ff05723e */ /* 0x000fe400020006ff */
[----:B------:R-:W-:Y:S02]  /*d5860*/  F2FP.F16.E4M3.UNPACK_B R6, R6 ;  /* 0x00000006ff06723e */ /* 0x000fe400020006ff */
[----:B------:R-:W-:Y:S01]  /*d5870*/  F2FP.F16.E4M3.UNPACK_B R7, R7 ;  /* 0x00000007ff07723e */ /* 0x000fe200020006ff */
[----:B----4-:R-:W-:-:S15]  /*d5880*/  HMMA.16816.F32 R12, R28, R10, R12 ;  /* 0x0000000a1c0c723c */ /* 0x010fde000000180c */
[----:B------:R-:W-:-:S08]  /*d5890*/  NOP ;  /* 0x0000000000007918 */ /* 0x000fd00000000000 */
[----:B------:R-:W-:Y:S04]  /*d58a0*/  STL.64 [R1+0x1230], R12 ;  /* 0x0012300c01007387 */ /* 0x000fe80000100a00 */
[----:B------:R0:W-:Y:S02]  /*d58b0*/  STL.64 [R1+0x1238], R14 ;  /* 0x0012380e01007387 */ /* 0x0001e40000100a00 */
[C---:B0-----:R-:W-:Y:S02]  /*d58c0*/  HMMA.16816.F32 R12, R28.reuse, R8, R16 ;  /* 0x000000081c0c723c */ /* 0x041fe40000001810 */
[----:B------:R-:W-:Y:S04]  /*d58d0*/  STL.64 [R1+0xe6e0], R10 ;  /* 0x00e6e00a01007387 */ /* 0x000fe80000100a00 */
[----:B------:R-:W-:Y:S01]  /*d58e0*/  STL.64 [R1+0xe6d8], R8 ;  /* 0x00e6d80801007387 */ /* 0x000fe20000100a00 */
[----:B------:R-:W-:-:S15]  /*d58f0*/  HMMA.16816.F32 R16, R28, R2, R20 ;  /* 0x000000021c10723c */ /* 0x000fde0000001814 */
[----:B------:R-:W-:-:S01]  /*d5900*/  NOP ;  /* 0x0000000000007918 */ /* 0x000fc20000000000 */
[----:B------:R-:W-:Y:S04]  /*d5910*/  STL.64 [R1+0x1240], R12 ;  /* 0x0012400c01007387 */ /* 0x000fe80000100a00 */
[----:B------:R0:W-:Y:S02]  /*d5920*/  STL.64 [R1+0x1248], R14 ;  /* 0x0012480e01007387 */ /* 0x0001e40000100a00 */
[----:B0-----:R-:W-:Y:S06]  /*d5930*/  HMMA.16816.F32 R12, R28, R34, R24 ;  /* 0x000000221c0c723c */ /* 0x001fec0000001818 */
[----:B------:R-:W-:Y:S01]  /*d5940*/  IMAD.MOV.U32 R8, RZ, RZ, R34 ;  /* 0x000000ffff087224 */ /* 0x000fe200078e0022 */
[----:B------:R-:W-:Y:S04]  /*d5950*/  STL.64 [R1+0x1260], R16 ;  /* 0x0012601001007387 */ /* 0x000fe80000100a00 */
[----:B------:R-:W-:-:S12]  /*d5960*/  STL.64 [R1+0x1268], R18 ;  /* 0x0012681201007387 */ /* 0x000fd80000100a00 */
[----:B------:R-:W-:Y:S04]  /*d5970*/  STL.64 [R1+0x1250], R12 ;  /* 0x0012500c01007387 */ /* 0x000fe80000100a00 */
[----:B------:R-:W-:Y:S04]  /*d5980*/  STL.64 [R1+0x1258], R14 ;  /* 0x0012580e01007387 */ /* 0x000fe80000100a00 */
[----:B------:R0:W-:Y:S02]  /*d5990*/  STL [R1+0xe788], R8 ;  /* 0x00e7880801007387 */ /* 0x0001e40000100800 */
[C---:B0-----:R-:W-:Y:S06]  /*d59a0*/  HMMA.16816.F32 R8, R4.reuse, R44, R36 ;  /* 0x0000002c0408723c */ /* 0x041fec0000001824 */
[C---:B------:R-:W-:Y:S06]  /*d59b0*/  HMMA.16816.F32 R16, R4.reuse, R46, R40 ;  /* 0x0000002e0410723c */ /* 0x040fec0000001828 */
[C---:B--2---:R-:W-:Y:S11]  /*d59c0*/  HMMA.16816.F32 R12, R4.reuse, R56, R48 ;  /* 0x00000038040c723c */ /* 0x044ff60000001830 */
[----:B------:R-:W-:Y:S04]  /*d59d0*/  STL.64 [R1+0x1270], R8 ;  /* 0x0012700801007387 */ /* 0x000fe80000100a00 */
[----:B------:R3:W-:Y:S02]  /*d59e0*/  STL.64 [R1+0x1278], R10 ;  /* 0x0012780a01007387 */ /* 0x0007e40000100a00 */
[----:B---3--:R-:W-:Y:S02]  /*d59f0*/  HMMA.16816.F32 R8, R4, R58, R52 ;  /* 0x0000003a0408723c */ /* 0x008fe40000001834 */
[----:B------:R0:W-:Y:S04]  /*d5a00*/  STL.64 [R1+0x1280], R16 ;  /* 0x0012801001007387 */ /* 0x0001e80000100a00 */
[----:B------:R1:W-:Y:S04]  /*d5a10*/  STL.64 [R1+0x1288], R18 ;  /* 0x0012881201007387 */ /* 0x0003e80000100a00 */
[----:B0-----:R-:W2:Y:S04]  /*d5a20*/  LDL.LU R16, [R1+0x1a30] ;  /* 0x001a300001107983 */ /* 0x001ea80000300800 */
[----:B------:R0:W-:Y:S04]  /*d5a30*/  STL.64 [R1+0x1290], R12 ;  /* 0x0012900c01007387 */ /* 0x0001e80000100a00 */
[----:B------:R3:W-:Y:S05]  /*d5a40*/  STL.64 [R1+0x1298], R14 ;  /* 0x0012980e01007387 */ /* 0x0007ea0000100a00 */
[----:B------:R-:W-:Y:S04]  /*d5a50*/  STL.64 [R1+0x12a0], R8 ;  /* 0x0012a00801007387 */ /* 0x000fe80000100a00 */
[----:B------:R-:W-:Y:S04]  /*d5a60*/  STL.64 [R1+0x12a8], R10 ;  /* 0x0012a80a01007387 */ /* 0x000fe80000100a00 */
[----:B------:R-:W2:Y:S04]  /*d5a70*/  LDL.LU R17, [R1+0x1a34] ;  /* 0x001a340001117983 */ /* 0x000ea80000300800 */
[----:B-1----:R-:W4:Y:S04]  /*d5a80*/  LDL.LU R18, [R1+0x1a38] ;  /* 0x001a380001127983 */ /* 0x002f280000300800 */
[----:B------:R-:W4:Y:S04]  /*d5a90*/  LDL.LU R19, [R1+0x1a3c] ;  /* 0x001a3c0001137983 */ /* 0x000f280000300800 */
[----:B----4-:R1:W-:Y:S04]  /*d5aa0*/  STL.64 [R1+0xe7a8], R18 ;  /* 0x00e7a81201007387 */ /* 0x0103e80000100a00 */
[----:B--2---:R-:W-:Y:S04]  /*d5ab0*/  STL.64 [R1+0xe7a0], R16 ;  /* 0x00e7a01001007387 */ /* 0x004fe80000100a00 */
[----:B------:R-:W2:Y:S04]  /*d5ac0*/  LDL.LU R28, [R1+0x1a10] ;  /* 0x001a1000011c7983 */ /* 0x000ea80000300800 */
[----:B------:R-:W2:Y:S04]  /*d5ad0*/  LDL.LU R29, [R1+0x1a14] ;  /* 0x001a1400011d7983 */ /* 0x000ea80000300800 */
[----:B------:R-:W4:Y:S04]  /*d5ae0*/  LDL.LU R30, [R1+0x1a18] ;  /* 0x001a1800011e7983 */ /* 0x000f280000300800 */
[----:B------:R-:W4:Y:S04]  /*d5af0*/  LDL.LU R31, [R1+0x1a1c] ;  /* 0x001a1c00011f7983 */ /* 0x000f280000300800 */
[----:B----4-:R-:W-:Y:S04]  /*d5b00*/  STL.64 [R1+0xe7b8], R30 ;  /* 0x00e7b81e01007387 */ /* 0x010fe80000100a00 */
[----:B--2---:R2:W-:Y:S04]  /*d5b10*/  STL.64 [R1+0xe7b0], R28 ;  /* 0x00e7b01c01007387 */ /* 0x0045e80000100a00 */
[----:B0-----:R-:W4:Y:S04]  /*d5b20*/  LDL.LU R12, [R1+0x1a20] ;  /* 0x001a2000010c7983 */ /* 0x001f280000300800 */
[----:B------:R-:W4:Y:S04]  /*d5b30*/  LDL.LU R13, [R1+0x1a24] ;  /* 0x001a2400010d7983 */ /* 0x000f280000300800 */
[----:B---3--:R-:W4:Y:S04]  /*d5b40*/  LDL.LU R14, [R1+0x1a28] ;  /* 0x001a2800010e7983 */ /* 0x008f280000300800 */
        /* <DEDUP_REMOVED lines=9> */
[----:B-1----:R-:W3:Y:S04]  /*d5be0*/  LDL R18, [R1] ;  /* 0x0000000001127983 */ /* 0x002ee80000100800 */
[----:B------:R-:W3:Y:S04]  /*d5bf0*/  LDL R19, [R1+0x4] ;  /* 0x0000040001137983 */ /* 0x000ee80000100800 */
[----:B--2---:R-:W3:Y:S04]  /*d5c00*/  LDL.LU R28, [R1+0x1940] ;  /* 0x00194000011c7983 */ /* 0x004ee80000300800 */
[----:B------:R-:W3:Y:S04]  /*d5c10*/  LDL.LU R29, [R1+0x1944] ;  /* 0x00194400011d7983 */ /* 0x000ee80000300800 */
[----:B------:R-:W3:Y:S04]  /*d5c20*/  LDL.LU R30, [R1+0x1948] ;  /* 0x00194800011e7983 */ /* 0x000ee80000300800 */
[----:B------:R-:W3:Y:S04]  /*d5c30*/  LDL.LU R31, [R1+0x194c] ;  /* 0x00194c00011f7983 */ /* 0x000ee80000300800 */
        /* <DEDUP_REMOVED lines=33> */
[C---:B----4-:R-:W-:Y:S06]  /*d5e50*/  HMMA.16816.F32 R56, R4.reuse, R60, R56 ;  /* 0x0000003c0438723c */ /* 0x050fec0000001838 */
[----:B---3--:R-:W-:Y:S01]  /*d5e60*/  HMMA.16816.F32 R16, R4, R18, R28 ;  /* 0x000000120410723c */ /* 0x008fe2000000181c */
[----:B------:R-:W3:Y:S04]  /*d5e70*/  LDL.LU.64 R30, [R1+0xe7b8] ;  /* 0x00e7b800011e7983 */ /* 0x000ee80000300a00 */
[----:B------:R-:W3:-:S15]  /*d5e80*/  LDL.LU.64 R28, [R1+0xe7b0] ;  /* 0x00e7b000011c7983 */ /* 0x000ede0000300a00 */
[----:B------:R-:W-:-:S03]  /*d5e90*/  NOP ;  /* 0x0000000000007918 */ /* 0x000fc60000000000 */
        /* <DEDUP_REMOVED lines=8> */
[C---:B--2---:R-:W-:Y:S06]  /*d5f20*/  HMMA.16816.F32 R8, R4.reuse, R58, R8 ;  /* 0x0000003a0408723c */ /* 0x044fec0000001808 */
[----:B---3--:R-:W-:-:S15]  /*d5f30*/  HMMA.16816.F32 R52, R4, R56, R52 ;  /* 0x000000380434723c */ /* 0x008fde0000001834 */
[----:B------:R-:W-:-:S02]  /*d5f40*/  NOP ;  /* 0x0000000000007918 */ /* 0x000fc40000000000 */
[----:B------:R0:W-:Y:S04]  /*d5f50*/  STL.64 [R1+0x12d0], R8 ;  /* 0x0012d00801007387 */ /* 0x0001e80000100a00 */
[----:B------:R-:W-:Y:S04]  /*d5f60*/  STL.64 [R1+0x12d8], R10 ;  /* 0x0012d80a01007387 */ /* 0x000fe80000100a00 */
[----:B0-----:R-:W2:Y:S04]  /*d5f70*/  LDL.LU R8, [R1+0xe788] ;  /* 0x00e7880001087983 */ /* 0x001ea80000300800 */
        /* <DEDUP_REMOVED lines=56> */
[----:B------:R2:W-:Y:S01]  /*d6300*/  STL.64 [R1+0xe6f8], R44 ;  /* 0x00e6f82c01007387 */ /* 0x0005e20000100a00 */
[C---:B---3--:R-:W-:Y:S06]  /*d6310*/  HMMA.16816.F32 R48, R4.reuse, R42, R48 ;  /* 0x0000002a0430723c */ /* 0x048fec0000001830 */
[----:B------:R-:W-:Y:S01]  /*d6320*/  STL.64 [R1+0xe680], R42 ;  /* 0x00e6802a01007387 */ /* 0x000fe20000100a00 */
[C---:B--2---:R-:W-:Y:S06]  /*d6330*/  HMMA.16816.F32 R44, R4.reuse, R40, R52 ;  /* 0x00000028042c723c */ /* 0x044fec0000001834 */
[C---:B----4-:R-:W-:Y:S10]  /*d6340*/  HMMA.16816.F32 R28, R4.reuse, R36, R28 ;  /* 0x00000024041c723c */ /* 0x050ff4000000181c */
        /* <DEDUP_REMOVED lines=40> */
[----:B------:R-:W2:Y:S01]  /*d65d0*/  LDL.LU R19, [R1+0x1a7c] ;  /* 0x001a7c0001137983 */ /* 0x000ea20000300800 */
[----:B------:R-:W-:-:S03]  /*d65e0*/  IMAD.MOV.U32 R58, RZ, RZ, R8 ;  /* 0x000000ffff3a7224 */ /* 0x000fc600078e0008 */
[----:B------:R-:W3:Y:S04]  /*d65f0*/  LDL.LU R44, [R1+0x1a60] ;  /* 0x001a6000012c7983 */ /* 0x000ee80000300800 */
        /* <DEDUP_REMOVED lines=70> */
[----:B------:R-:W-:Y:S01]  /*d6a60*/  IMAD R28, R28, 0x100, R35 ;  /* 0x000001001c1c7824 */ /* 0x000fe200078e0223 */
[C---:B---3--:R-:W-:Y:S06]  /*d6a70*/  HMMA.16816.F32 R20, R4.reuse, R14, R20 ;  /* 0x0000000e0414723c */ /* 0x048fec0000001814 */
[----:B------:R-:W-:Y:S01]  /*d6a80*/  STL.64 [R1+0xe670], R14 ;  /* 0x00e6700e01007387 */ /* 0x000fe20000100a00 */
[----:B--2---:R-:W-:-:S15]  /*d6a90*/  HMMA.16816.F32 R16, R4, R12, R24 ;  /* 0x0000000c0410723c */ /* 0x004fde0000001818 */
[----:B------:R-:W-:-:S01]  /*d6aa0*/  NOP ;  /* 0x0000000000007918 */ /* 0x000fc20000000000 */
[----:B------:R-:W-:Y:S04]  /*d6ab0*/  STL.64 [R1+0x1410], R20 ;  /* 0x0014101401007387 */ /* 0x000fe80000100a00 */
[----:B------:R-:W-:Y:S04]  /*d6ac0*/  STL.64 [R1+0x1418], R22 ;  /* 0x0014181601007387 */ /* 0x000fe80000100a00 */
[----:B------:R0:W-:Y:S02]  /*d6ad0*/  STL.64 [R1+0xe668], R12 ;  /* 0x00e6680c01007387 */ /* 0x0001e40000100a00 */
[C---:B0-----:R-:W-:Y:S02]  /*d6ae0*/  HMMA.16816.F32 R12, R4.reuse, R10, R36 ;  /* 0x0000000a040c723c */ /* 0x041fe40000001824 */
[----:B------:R-:W-:Y:S04]  /*d6af0*/  STL.64 [R1+0x1420], R16 ;  /* 0x0014201001007387 */ /* 0x000fe80000100a00 */
[----:B------:R-:W-:Y:S04]  /*d6b00*/  STL.64 [R1+0x1428], R18 ;  /* 0x0014281201007387 */ /* 0x000fe80000100a00 */
[----:B------:R-:W-:Y:S04]  /*d6b10*/  STL [R1+0xe5f4], R10 ;  /* 0x00e5f40a01007387 */ /* 0x000fe80000100800 */
[----:B------:R-:W-:Y:S09]  /*d6b20*/  STL [R1+0xe5f0], R11 ;  /* 0x00e5f00b01007387 */ /* 0x000ff20000100800 */
[----:B------:R-:W-:Y:S04]  /*d6b30*/  STL.64 [R1+0x1430], R12 ;  /* 0x0014300c01007387 */ /* 0x000fe80000100a00 */
[----:B------:R0:W-:Y:S04]  /*d6b40*/  STL.64 [R1+0x1438], R14 ;  /* 0x0014380e01007387 */ /* 0x0001e80000100a00 */
[----:B----4-:R-:W-:Y:S04]  /*d6b50*/  STL [R1+0xe5dc], R8 ;  /* 0x00e5dc0801007387 */ /* 0x010fe80000100800 */
[----:B------:R1:W-:Y:S01]  /*d6b60*/  STL [R1+0xe5d8], R9 ;  /* 0x00e5d80901007387 */ /* 0x0003e20000100800 */
[C---:B0-----:R-:W-:Y:S06]  /*d6b70*/  HMMA.16816.F32 R12, R4.reuse, R8, R40 ;  /* 0x00000008040c723c */ /* 0x041fec0000001828 */
[C---:B-1----:R-:W-:Y:S06]  /*d6b80*/  HMMA.16816.F32 R8, R4.reuse, R2, R48 ;  /* 0x000000020408723c */ /* 0x042fec0000001830 */
[----:B------:R-:W-:Y:S11]  /*d6b90*/  HMMA.16816.F32 R4, R4, R58, R52 ;  /* 0x0000003a0404723c */ /* 0x000ff60000001834 */
[----:B------:R-:W-:Y:S04]  /*d6ba0*/  STL.64 [R1+0x1440], R12 ;  /* 0x0014400c01007387 */ /* 0x000fe80000100a00 */
[----:B------:R-:W-:Y:S04]  /*d6bb0*/  STL.64 [R1+0x1448], R14 ;  /* 0x0014480e01007387 */ /* 0x000fe80000100a00 */
[----:B------:R-:W2:Y:S04]  /*d6bc0*/  LDL.LU R32, [R1+0x1b90] ;  /* 0x001b900001207983 */ /* 0x000ea80000300800 */
[----:B------:R-:W-:Y:S04]  /*d6bd0*/  STL.64 [R1+0x1460], R8 ;  /* 0x0014600801007387 */ /* 0x000fe80000100a00 */
[----:B------:R-:W-:Y:S04]  /*d6be0*/  STL.64 [R1+0x1468], R10 ;  /* 0x0014680a01007387 */ /* 0x000fe80000100a00 */
        /* <DEDUP_REMOVED lines=13> */
[----:B------:R-:W4:Y:S04]  /*d6cc0*/  LDL.64 R40, [R1+0x30] ;  /* 0x0000300001287983 */ /* 0x000f280000100a00 */
[----:B------:R-:W3:Y:S04]  /*d6cd0*/  LDL.64 R42, [R1+0x18] ;  /* 0x00001800012a7983 */ /* 0x000ee80000100a00 */
        /* <DEDUP_REMOVED lines=12> */
[----:B------:R-:W2:Y:S01]  /*d6da0*/  LDL.64 R8, [R1+0x10] ;  /* 0x0000100001087983 */ /* 0x000ea20000100a00 */
[----:B------:R-:W-:-:S02]  /*d6db0*/  IMAD R29, R29, 0x100, R56 ;  /* 0x000001001d1d7824 */ /* 0x000fc400078e0238 */
[----:B------:R-:W-:Y:S02]  /*d6dc0*/  IMAD R30, R30, 0x100, R57 ;  /* 0x000001001e1e7824 */ /* 0x000fe400078e0239 */
[----:B------:R-:W-:Y:S01]  /*d6dd0*/  IMAD R31, R0, 0x100, R31 ;  /* 0x00000100001f7824 */ /* 0x000fe200078e021f */
[----:B------:R-:W-:Y:S01]  /*d6de0*/  F2FP.F16.E4M3.UNPACK_B R28, R28 ;  /* 0x0000001cff1c723e */ /* 0x000fe200020006ff */
[----:B------:R-:W2:Y:S01]  /*d6df0*/  LDL.LU R52, [R1+0x1b30] ;  /* 0x001b300001347983 */ /* 0x000ea20000300800 */
[----:B------:R-:W-:Y:S02]  /*d6e00*/  F2FP.F16.E4M3.UNPACK_B R29, R29 ;  /* 0x0000001dff1d723e */ /* 0x000fe400020006ff */
[----:B------:R-:W-:Y:S01]  /*d6e10*/  F2FP.F16.E4M3.UNPACK_B R30, R30 ;  /* 0x0000001eff1e723e */ /* 0x000fe200020006ff */
[----:B------:R-:W2:Y:S01]  /*d6e20*/  LDL.LU R53, [R1+0x1b34] ;  /* 0x001b340001357983 */ /* 0x000ea20000300800 */
[----:B------:R-:W-:-:S03]  /*d6e30*/  F2FP.F16.E4M3.UNPACK_B R31, R31 ;  /* 0x0000001fff1f723e */ /* 0x000fc600020006ff */
        /* <DEDUP_REMOVED lines=17> */
[----:B------:R-:W-:-:S15]  /*d6f50*/  IMAD.MOV.U32 R0, RZ, RZ, R41 ;  /* 0x000000ffff007224 */ /* 0x000fde00078e0029 */
[----:B------:R-:W-:-:S01]  /*d6f60*/  NOP ;  /* 0x0000000000007918 */ /* 0x000fc20000000000 */
[----:B------:R0:W-:Y:S04]  /*d6f70*/  STL.64 [R1+0x1470], R4 ;  /* 0x0014700401007387 */ /* 0x0001e80000100a00 */
[----:B------:R-:W-:Y:S04]  /*d6f80*/  STL.64 [R1+0x1478], R6 ;  /* 0x0014780601007387 */ /* 0x000fe80000100a00 */
[----:B------:R1:W-:Y:S04]  /*d6f90*/  STL.64 [R1+0x1480], R36 ;  /* 0x0014802401007387 */ /* 0x0003e80000100a00 */
[----:B------:R3:W-:Y:S01]  /*d6fa0*/  STL.64 [R1+0x1488], R38 ;  /* 0x0014882601007387 */ /* 0x0007e20000100a00 */
[----:B0-----:R-:W-:-:S03]  /*d6fb0*/  IMAD.MOV.U32 R5, RZ, RZ, R42 ;  /* 0x000000ffff057224 */ /* 0x001fc600078e002a */
[----:B-1----:R-:W4:Y:S04]  /*d6fc0*/  LDL.LU R36, [R1+0x1ba0] ;  /* 0x001ba00001247983 */ /* 0x002f280000300800 */
[----:B------:R-:W4:Y:S04]  /*d6fd0*/  LDL.LU R37, [R1+0x1ba4] ;  /* 0x001ba40001257983 */ /* 0x000f280000300800 */
[----:B---3--:R-:W4:Y:S01]  /*d6fe0*/  LDL.LU R38, [R1+0x1ba8] ;  /* 0x001ba80001267983 */ /* 0x008f220000300800 */
[----:B--2---:R-:W-:Y:S03]  /*d6ff0*/  HMMA.16816.F32 R48, R28, R8, R48 ;  /* 0x000000081c30723c */ /* 0x004fe60000001830 */
[----:B------:R-:W4:Y:S01]  /*d7000*/  LDL.LU R39, [R1+0x1bac] ;  /* 0x001bac0001277983 */ /* 0x000f220000300800 */
[----:B------:R-:W-:-:S03]  /*d7010*/  IMAD.MOV.U32 R4, RZ, RZ, R43 ;  /* 0x000000ffff047224 */ /* 0x000fc600078e002b */
[----:B------:R-:W2:Y:S01]  /*d7020*/  LDL.LU R40, [R1+0x1bb0] ;  /* 0x001bb00001287983 */ /* 0x000ea20000300800 */
[----:B------:R-:W-:-:S03]  /*d7030*/  IMAD.MOV.U32 R7, RZ, RZ, R8 ;  /* 0x000000ffff077224 */ /* 0x000fc600078e0008 */
[----:B------:R-:W2:Y:S01]  /*d7040*/  LDL.LU R41, [R1+0x1bb4] ;  /* 0x001bb40001297983 */ /* 0x000ea20000300800 */
[----:B------:R-:W-:-:S03]  /*d7050*/  IMAD.MOV.U32 R6, RZ, RZ, R9 ;  /* 0x000000ffff067224 */ /* 0x000fc600078e0009 */
[----:B------:R-:W2:Y:S04]  /*d7060*/  LDL.LU R42, [R1+0x1bb8] ;  /* 0x001bb800012a7983 */ /* 0x000ea80000300800 */
[----:B------:R-:W2:Y:S04]  /*d7070*/  LDL.LU R43, [R1+0x1bbc] ;  /* 0x001bbc00012b7983 */ /* 0x000ea80000300800 */
[----:B------:R-:W-:Y:S04]  /*d7080*/  STL.64 [R1+0x1490], R48 ;  /* 0x0014903001007387 */ /* 0x000fe80000100a00 */
[----:B------:R0:W-:Y:S04]  /*d7090*/  STL.64 [R1+0x1498], R50 ;  /* 0x0014983201007387 */ /* 0x0001e80000100a00 */
[----:B0-----:R-:W4:Y:S04]  /*d70a0*/  LDL.LU.64 R50, [R1+0xe6c0] ;  /* 0x00e6c00001327983 */ /* 0x001f280000300a00 */
[----:B------:R-:W2:Y:S04]  /*d70b0*/  LDL.LU.64 R48, [R1+0xe6b8] ;  /* 0x00e6b80001307983 */ /* 0x000ea80000300a00 */
[----:B------:R0:W-:Y:S04]  /*d70c0*/  STL.64 [R1+0xe690], R6 ;  /* 0x00e6900601007387 */ /* 0x0001e80000100a00 */
[----:B0-----:R-:W3:Y:S01]  /*d70d0*/  LDL.64 R6, [R1] ;  /* 0x0000000001067983 */ /* 0x001ee20000100a00 */
[----:B------:R-:W-:Y:S03]  /*d70e0*/  HMMA.16816.F32 R52, R28, R10, R52 ;  /* 0x0000000a1c34723c */ /* 0x000fe60000001834 */
[----:B------:R-:W-:-:S15]  /*d70f0*/  STL.64 [R1+0xe688], R4 ;  /* 0x00e6880401007387 */ /* 0x000fde0000100a00 */
[----:B------:R-:W-:-:S05]  /*d7100*/  NOP ;  /* 0x0000000000007918 */ /* 0x000fca0000000000 */
[----:B------:R-:W-:Y:S04]  /*d7110*/  STL.64 [R1+0x14a0], R52 ;  /* 0x0014a03401007387 */ /* 0x000fe80000100a00 */
[----:B------:R0:W-:Y:S04]  /*d7120*/  STL.64 [R1+0x14a8], R54 ;  /* 0x0014a83601007387 */ /* 0x0001e80000100a00 */
[----:B0-----:R-:W4:Y:S04]  /*d7130*/  LDL.LU.64 R54, [R1+0xe6b0] ;  /* 0x00e6b00001367983 */ /* 0x001f280000300a00 */
[----:B------:R-:W2:Y:S01]  /*d7140*/  LDL.LU.64 R52, [R1+0xe6a8] ;  /* 0x00e6a80001347983 */ /* 0x000ea20000300a00 */
[----:B---3--:R-:W-:-:S15]  /*d7150*/  HMMA.16816.F32 R56, R28, R6, R56 ;  /* 0x000000061c38723c */ /* 0x008fde0000001838 */
[----:B------:R-:W-:-:S08]  /*d7160*/  NOP ;  /* 0x0000000000007918 */ /* 0x000fd00000000000 */
[----:B------:R-:W-:Y:S04]  /*d7170*/  STL.64 [R1+0x14b0], R56 ;  /* 0x0014b03801007387 */ /* 0x000fe80000100a00 */
[----:B------:R0:W-:Y:S04]  /*d7180*/  STL.64 [R1+0x14b8], R58 ;  /* 0x0014b83a01007387 */ /* 0x0001e80000100a00 */
[----:B0-----:R-:W3:Y:S04]  /*d7190*/  LDL.LU.64 R58, [R1+0xe6a0] ;  /* 0x00e6a000013a7983 */ /* 0x001ee80000300a00 */
[----:B------:R-:W4:Y:S01]  /*d71a0*/  LDL.LU.64 R56, [R1+0xe698] ;  /* 0x00e6980001387983 */ /* 0x000f220000300a00 */
[----:B------:R-:W-:-:S02]  /*d71b0*/  IMAD.MOV.U32 R9, RZ, RZ, R10 ;  /* 0x000000ffff097224 */ /* 0x000fc400078e000a */
[----:B------:R-:W-:Y:S02]  /*d71c0*/  IMAD.MOV.U32 R8, RZ, RZ, R11 ;  /* 0x000000ffff087224 */ /* 0x000fe400078e000b */
[----:B------:R-:W-:Y:S02]  /*d71d0*/  IMAD.MOV.U32 R11, RZ, RZ, R6 ;  /* 0x000000ffff0b7224 */ /* 0x000fe400078e0006 */
[----:B------:R-:W-:Y:S02]  /*d71e0*/  IMAD.MOV.U32 R10, RZ, RZ, R7 ;  /* 0x000000ffff0a7224 */ /* 0x000fe400078e0007 */
[----:B------:R-:W-:Y:S06]  /*d71f0*/  HMMA.16816.F32 R4, R28, R60, R12 ;  /* 0x0000003c1c04723c */ /* 0x000fec000000180c */
[----:B------:R-:W-:-:S15]  /*d7200*/  STL.64 [R1+0xe5a0], R60 ;  /* 0x00e5a03c01007387 */ /* 0x000fde0000100a00 */
[----:B------:R-:W-:-:S02]  /*d7210*/  NOP ;  /* 0x0000000000007918 */ /* 0x000fc40000000000 */
[----:B------:R-:W-:Y:S04]  /*d7220*/  STL.64 [R1+0x14c0], R4 ;  /* 0x0014c00401007387 */ /* 0x000fe80000100a00 */
[----:B------:R4:W-:Y:S01]  /*d7230*/  STL.64 [R1+0x14c8], R6 ;  /* 0x0014c80601007387 */ /* 0x0009e20000100a00 */
[C---:B---3--:R-:W-:Y:S06]  /*d7240*/  HMMA.16816.F32 R12, R28.reuse, R58, R16 ;  /* 0x0000003a1c0c723c */ /* 0x048fec0000001810 */
[----:B----4-:R-:W-:Y:S01]  /*d7250*/  HMMA.16816.F32 R4, R28, R56, R20 ;  /* 0x000000381c04723c */ /* 0x010fe20000001814 */
        /* <DEDUP_REMOVED lines=8> */
[----:B-1----:R-:W3:Y:S01]  /*d72e0*/  LDL.LU R56, [R1+0x1c90] ;  /* 0x001c900001387983 */ /* 0x002ee20000300800 */
[----:B--2---:R-:W-:-:S15]  /*d72f0*/  HMMA.16816.F32 R4, R28, R52, R32 ;  /* 0x000000341c04723c */ /* 0x004fde0000001820 */
[----:B------:R-:W-:Y:S04]  /*d7300*/  STL.64 [R1+0x14f0], R12 ;  /* 0x0014f00c01007387 */ /* 0x000fe80000100a00 */
[----:B------:R0:W-:Y:S04]  /*d7310*/  STL.64 [R1+0x14f8], R14 ;  /* 0x0014f80e01007387 */ /* 0x0001e80000100a00 */
[----:B------:R-:W-:Y:S01]  /*d7320*/  STL.64 [R1+0x1500], R4 ;  /* 0x0015000401007387 */ /* 0x000fe20000100a00 */
[C---:B0-----:R-:W-:Y:S03]  /*d7330*/  HMMA.16816.F32 R12, R28.reuse, R50, R36 ;  /* 0x000000321c0c723c */ /* 0x041fe60000001824 */
[----:B------:R0:W-:Y:S04]  /*d7340*/  STL.64 [R1+0x1508], R6 ;  /* 0x0015080601007387 */ /* 0x0001e80000100a00 */
[----:B------:R-:W3:Y:S04]  /*d7350*/  LDL.LU R57, [R1+0x1c94] ;  /* 0x001c940001397983 */ /* 0x000ee80000300800 */
[----:B------:R-:W3:Y:S01]  /*d7360*/  LDL.LU R58, [R1+0x1c98] ;  /* 0x001c9800013a7983 */ /* 0x000ee20000300800 */
[C---:B0-----:R-:W-:Y:S03]  /*d7370*/  HMMA.16816.F32 R4, R28.reuse, R48, R40 ;  /* 0x000000301c04723c */ /* 0x041fe60000001828 */
[----:B------:R-:W3:Y:S04]  /*d7380*/  LDL.LU R59, [R1+0x1c9c] ;  /* 0x001c9c00013b7983 */ /* 0x000ee80000300800 */
[----:B------:R-:W-:Y:S04]  /*d7390*/  STL.64 [R1+0xe5c0], R54 ;  /* 0x00e5c03601007387 */ /* 0x000fe80000100a00 */
[----:B------:R0:W-:Y:S04]  /*d73a0*/  STL.64 [R1+0xe5b8], R52 ;  /* 0x00e5b83401007387 */ /* 0x0001e80000100a00 */
[----:B0-----:R-:W2:Y:S04]  /*d73b0*/  LDL.LU R52, [R1+0x1c80] ;  /* 0x001c800001347983 */ /* 0x001ea80000300800 */
[----:B------:R-:W2:Y:S04]  /*d73c0*/  LDL.LU R53, [R1+0x1c84] ;  /* 0x001c840001357983 */ /* 0x000ea80000300800 */
[----:B------:R-:W2:Y:S04]  /*d73d0*/  LDL.LU R54, [R1+0x1c88] ;  /* 0x001c880001367983 */ /* 0x000ea80000300800 */
[----:B------:R-:W2:Y:S04]  /*d73e0*/  LDL.LU R55, [R1+0x1c8c] ;  /* 0x001c8c0001377983 */ /* 0x000ea80000300800 */
[----:B------:R-:W4:Y:S04]  /*d73f0*/  LDL.LU R40, [R1+0x1bd0] ;  /* 0x001bd00001287983 */ /* 0x000f280000300800 */
[----:B------:R-:W-:Y:S04]  /*d7400*/  STL.64 [R1+0x1510], R12 ;  /* 0x0015100c01007387 */ /* 0x000fe80000100a00 */
[----:B------:R-:W-:Y:S04]  /*d7410*/  STL.64 [R1+0x1518], R14 ;  /* 0x0015180e01007387 */ /* 0x000fe80000100a00 */
[----:B------:R0:W-:Y:S04]  /*d7420*/  STL.64 [R1+0x1520], R4 ;  /* 0x0015200401007387 */ /* 0x0001e80000100a00 */
[----:B------:R1:W-:Y:S04]  /*d7430*/  STL.64 [R1+0x1528], R6 ;  /* 0x0015280601007387 */ /* 0x0003e80000100a00 */
[----:B------:R-:W4:Y:S04]  /*d7440*/  LDL.LU R41, [R1+0x1bd4] ;  /* 0x001bd40001297983 */ /* 0x000f280000300800 */
[----:B------:R-:W4:Y:S04]  /*d7450*/  LDL.LU R42, [R1+0x1bd8] ;  /* 0x001bd800012a7983 */ /* 0x000f280000300800 */
[----:B------:R-:W4:Y:S04]  /*d7460*/  LDL.LU R43, [R1+0x1bdc] ;  /* 0x001bdc00012b7983 */ /* 0x000f280000300800 */
[----:B0-----:R-:W3:Y:S04]  /*d7470*/  LDL.LU R4, [R1+0x1bc0] ;  /* 0x001bc00001047983 */ /* 0x001ee80000300800 */
[----:B------:R-:W3:Y:S04]  /*d7480*/  LDL.LU R5, [R1+0x1bc4] ;  /* 0x001bc40001057983 */ /* 0x000ee80000300800 */
[----:B-1----:R-:W3:Y:S04]  /*d7490*/  LDL.LU R6, [R1+0x1bc8] ;  /* 0x001bc80001067983 */ /* 0x002ee80000300800 */
        /* <DEDUP_REMOVED lines=101> */
[----:B------:R3:W-:Y:S04]  /*d7af0*/  STL.64 [R1+0xe540], R24 ;  /* 0x00e5401801007387 */ /* 0x0007e80000100a00 */
[----:B------:R-:W-:Y:S04]  /*d7b00*/  STL.64 [R1+0x15c0], R32 ;  /* 0x0015c02001007387 */ /* 0x000fe80000100a00 */
[----:B------:R0:W-:Y:S01]  /*d7b10*/  STL.64 [R1+0x15c8], R34 ;  /* 0x0015c82201007387 */ /* 0x0001e20000100a00 */
[C---:B---3--:R-:W-:Y:S06]  /*d7b20*/  HMMA.16816.F32 R24, R28.reuse, R20, R48 ;  /* 0x000000141c18723c */ /* 0x048fec0000001830 */
        /* <DEDUP_REMOVED lines=8> */
[C---:B0-----:R-:W-:Y:S03]  /*d7bb0*/  HMMA.16816.F32 R20, R28.reuse, R16, R56 ;  /* 0x000000101c14723c */ /* 0x041fe60000001838 */
[----:B------:R-:W2:Y:S03]  /*d7bc0*/  LDL.LU R44, [R1+0x1d60] ;  /* 0x001d6000012c7983 */ /* 0x000ea60000300800 */
[----:B-1----:R-:W-:-:S15]  /*d7bd0*/  HMMA.16816.F32 R24, R28, R18, R52 ;  /* 0x000000121c18723c */ /* 0x002fde0000001834 */
[----:B------:R-:W-:-:S08]  /*d7be0*/  NOP ;  /* 0x0000000000007918 */ /* 0x000fd00000000000 */
[----:B------:R0:W-:Y:S04]  /*d7bf0*/  STL.64 [R1+0x15f0], R24 ;  /* 0x0015f01801007387 */ /* 0x0001e80000100a00 */
[----:B------:R1:W-:Y:S04]  /*d7c00*/  STL.64 [R1+0x15f8], R26 ;  /* 0x0015f81a01007387 */ /* 0x0003e80000100a00 */
[----:B------:R3:W-:Y:S04]  /*d7c10*/  STL.64 [R1+0x1600], R20 ;  /* 0x0016001401007387 */ /* 0x0007e80000100a00 */
[----:B------:R-:W-:Y:S04]  /*d7c20*/  STL.64 [R1+0x1608], R22 ;  /* 0x0016081601007387 */ /* 0x000fe80000100a00 */
[----:B------:R-:W2:Y:S04]  /*d7c30*/  LDL.LU R45, [R1+0x1d64] ;  /* 0x001d6400012d7983 */ /* 0x000ea80000300800 */
[----:B------:R-:W4:Y:S04]  /*d7c40*/  LDL.LU R46, [R1+0x1d68] ;  /* 0x001d6800012e7983 */ /* 0x000f280000300800 */
[----:B------:R-:W4:Y:S04]  /*d7c50*/  LDL.LU R47, [R1+0x1d6c] ;  /* 0x001d6c00012f7983 */ /* 0x000f280000300800 */
[----:B----4-:R-:W-:Y:S04]  /*d7c60*/  STL.64 [R1+0xe5d0], R46 ;  /* 0x00e5d02e01007387 */ /* 0x010fe80000100a00 */
[----:B--2---:R-:W-:Y:S04]  /*d7c70*/  STL.64 [R1+0xe5c8], R44 ;  /* 0x00e5c82c01007387 */ /* 0x004fe80000100a00 */
[----:B------:R-:W2:Y:S04]  /*d7c80*/  LDL.LU R40, [R1+0x1d50] ;  /* 0x001d500001287983 */ /* 0x000ea80000300800 */
[----:B------:R-:W2:Y:S04]  /*d7c90*/  LDL.LU R41, [R1+0x1d54] ;  /* 0x001d540001297983 */ /* 0x000ea80000300800 */
[----:B------:R-:W4:Y:S04]  /*d7ca0*/  LDL.LU R42, [R1+0x1d58] ;  /* 0x001d5800012a7983 */ /* 0x000f280000300800 */
[----:B------:R-:W4:Y:S01]  /*d7cb0*/  LDL.LU R43, [R1+0x1d5c] ;  /* 0x001d5c00012b7983 */ /* 0x000f220000300800 */
[----:B------:R-:W-:-:S02]  /*d7cc0*/  IMAD.MOV.U32 R38, RZ, RZ, R11 ;  /* 0x000000ffff267224 */ /* 0x000fc400078e000b */
[----:B------:R-:W-:Y:S02]  /*d7cd0*/  IMAD.MOV.U32 R39, RZ, RZ, R10 ;  /* 0x000000ffff277224 */ /* 0x000fe400078e000a */
[----:B------:R-:W-:Y:S02]  /*d7ce0*/  IMAD.MOV.U32 R36, RZ, RZ, R9 ;  /* 0x000000ffff247224 */ /* 0x000fe400078e0009 */
[----:B------:R-:W-:Y:S01]  /*d7cf0*/  IMAD.MOV.U32 R37, RZ, RZ, R8 ;  /* 0x000000ffff257224 */ /* 0x000fe200078e0008 */
[----:B----4-:R-:W-:Y:S04]  /*d7d00*/  STL.64 [R1+0xe5e8], R42 ;  /* 0x00e5e82a01007387 */ /* 0x010fe80000100a00 */
[----:B--2---:R-:W-:Y:S04]  /*d7d10*/  STL.64 [R1+0xe5e0], R40 ;  /* 0x00e5e02801007387 */ /* 0x004fe80000100a00 */
[----:B------:R-:W-:Y:S04]  /*d7d20*/  STL.64 [R1+0xe600], R38 ;  /* 0x00e6002601007387 */ /* 0x000fe80000100a00 */
[----:B------:R2:W-:Y:S04]  /*d7d30*/  STL.64 [R1+0xe5f8], R36 ;  /* 0x00e5f82401007387 */ /* 0x0005e80000100a00 */
[----:B0-----:R-:W4:Y:S04]  /*d7d40*/  LDL.LU R24, [R1+0x1d30] ;  /* 0x001d300001187983 */ /* 0x001f280000300800 */
[----:B------:R-:W4:Y:S04]  /*d7d50*/  LDL.LU R25, [R1+0x1d34] ;  /* 0x001d340001197983 */ /* 0x000f280000300800 */
[----:B-1----:R-:W2:Y:S04]  /*d7d60*/  LDL.LU R26, [R1+0x1d38] ;  /* 0x001d3800011a7983 */ /* 0x002ea80000300800 */
[----:B------:R-:W2:Y:S01]  /*d7d70*/  LDL.LU R27, [R1+0x1d3c] ;  /* 0x001d3c00011b7983 */ /* 0x000ea20000300800 */
[----:B---3--:R-:W-:-:S02]  /*d7d80*/  IMAD.MOV.U32 R21, RZ, RZ, R4 ;  /* 0x000000ffff157224 */ /* 0x008fc400078e0004 */
[----:B------:R-:W-:Y:S01]  /*d7d90*/  IMAD.MOV.U32 R20, RZ, RZ, R5 ;  /* 0x000000ffff147224 */ /* 0x000fe200078e0005 */
[----:B--2---:R-:W-:Y:S04]  /*d7da0*/  STL.64 [R1+0xe610], R26 ;  /* 0x00e6101a01007387 */ /* 0x004fe80000100a00 */
[----:B----4-:R0:W-:Y:S04]  /*d7db0*/  STL.64 [R1+0xe608], R24 ;  /* 0x00e6081801007387 */ /* 0x0101e80000100a00 */
        /* <DEDUP_REMOVED lines=53> */
[----:B------:R0:W-:Y:S01]  /*d8110*/  STL.64 [R1+0x1618], R26 ;  /* 0x0016181a01007387 */ /* 0x0001e20000100a00 */
[----:B---3--:R-:W-:-:S03]  /*d8120*/  IMAD R4, R4, 0x100, R10 ;  /* 0x0000010004047824 */ /* 0x008fc600078e020a */
[----:B0-----:R-:W2:Y:S04]  /*d8130*/  LDL.LU.64 R26, [R1+0xe610] ;  /* 0x00e61000011a7983 */ /* 0x001ea80000300a00 */
[----:B------:R-:W2:Y:S04]  /*d8140*/  LDL.LU.64 R24, [R1+0xe608] ;  /* 0x00e6080001187983 */ /* 0x000ea80000300a00 */
[----:B------:R-:W-:Y:S04]  /*d8150*/  STL.64 [R1+0x1620], R36 ;  /* 0x0016202401007387 */ /* 0x000fe80000100a00 */
[----:B------:R0:W-:Y:S01]  /*d8160*/  STL.64 [R1+0x1628], R38 ;  /* 0x0016282601007387 */ /* 0x0001e20000100a00 */
[----:B------:R-:W-:-:S03]  /*d8170*/  IMAD R5, R5, 0x100, R11 ;  /* 0x0000010005057824 */ /* 0x000fc600078e020b */
        /* <DEDUP_REMOVED lines=10> */
[----:B------:R-:W-:-:S02]  /*d8220*/  IMAD R6, R6, 0x100, R8 ;  /* 0x0000010006067824 */ /* 0x000fc400078e0208 */
[----:B------:R-:W-:Y:S01]  /*d8230*/  IMAD R7, R7, 0x100, R9 ;  /* 0x0000010007077824 */ /* 0x000fe200078e0209 */
[----:B---3--:R-:W-:-:S15]  /*d8240*/  HMMA.16816.F32 R40, R28, R10, R40 ;  /* 0x0000000a1c28723c */ /* 0x008fde0000001828 */
[----:B------:R-:W-:-:S08]  /*d8250*/  NOP ;  /* 0x0000000000007918 */ /* 0x000fd00000000000 */
[----:B------:R-:W-:Y:S04]  /*d8260*/  STL.64 [R1+0x1630], R40 ;  /* 0x0016302801007387 */ /* 0x000fe80000100a00 */
[----:B------:R0:W-:Y:S04]  /*d8270*/  STL.64 [R1+0x1638], R42 ;  /* 0x0016382a01007387 */ /* 0x0001e80000100a00 */
[----:B0-----:R-:W3:Y:S04]  /*d8280*/  LDL.LU.64 R42, [R1+0xe5e8] ;  /* 0x00e5e800012a7983 */ /* 0x001ee80000300a00 */
[----:B------:R-:W3:Y:S04]  /*d8290*/  LDL.LU.64 R40, [R1+0xe5e0] ;  /* 0x00e5e00001287983 */ /* 0x000ee80000300a00 */
[----:B------:R-:W2:Y:S04]  /*d82a0*/  LDL.LU R8, [R1+0xe5dc] ;  /* 0x00e5dc0001087983 */ /* 0x000ea80000300800 */
[----:B------:R-:W2:Y:S01]  /*d82b0*/  LDL.LU R9, [R1+0xe5d8] ;  /* 0x00e5d80001097983 */ /* 0x000ea20000300800 */
[C---:B------:R-:W-:Y:S06]  /*d82c0*/  HMMA.16816.F32 R52, R28.reuse, R2, R52 ;  /* 0x000000021c34723c */ /* 0x040fec0000001834 */
[C---:B--2---:R-:W-:Y:S06]  /*d82d0*/  HMMA.16816.F32 R44, R28.reuse, R8, R44 ;  /* 0x000000081c2c723c */ /* 0x044fec000000182c */
[----:B------:R-:W-:-:S15]  /*d82e0*/  HMMA.16816.F32 R28, R28, R60, R56 ;  /* 0x0000003c1c1c723c */ /* 0x000fde0000001838 */
[----:B------:R-:W-:-:S02]  /*d82f0*/  NOP ;  /* 0x0000000000007918 */ /* 0x000fc40000000000 */
[----:B------:R-:W-:Y:S04]  /*d8300*/  STL.64 [R1+0x1640], R44 ;  /* 0x0016402c01007387 */ /* 0x000fe80000100a00 */
[----:B------:R0:W-:Y:S04]  /*d8310*/  STL.64 [R1+0x1648], R46 ;  /* 0x0016482e01007387 */ /* 0x0001e80000100a00 */
[----:B0-----:R-:W2:Y:S04]  /*d8320*/  LDL.LU.64 R46, [R1+0xe5d0] ;  /* 0x00e5d000012e7983 */ /* 0x001ea80000300a00 */
[----:B------:R-:W2:Y:S04]  /*d8330*/  LDL.LU.64 R44, [R1+0xe5c8] ;  /* 0x00e5c800012c7983 */ /* 0x000ea80000300a00 */
[----:B------:R0:W-:Y:S04]  /*d8340*/  STL.64 [R1+0xe518], R10 ;  /* 0x00e5180a01007387 */ /* 0x0001e80000100a00 */
[----:B0-----:R-:W4:Y:S04]  /*d8350*/  LDL R10, [R1+0x30] ;  /* 0x00003000010a7983 */ /* 0x001f280000100800 */
[----:B------:R0:W-:Y:S04]  /*d8360*/  STL.64 [R1+0xe510], R8 ;  /* 0x00e5100801007387 */ /* 0x0001e80000100a00 */
[----:B------:R-:W-:Y:S04]  /*d8370*/  STL.64 [R1+0x1660], R52 ;  /* 0x0016603401007387 */ /* 0x000fe80000100a00 */
[----:B------:R1:W-:Y:S01]  /*d8380*/  STL.64 [R1+0x1668], R54 ;  /* 0x0016683601007387 */ /* 0x0003e20000100a00 */
[----:B------:R-:W-:-:S02]  /*d8390*/  IMAD.MOV.U32 R11, RZ, RZ, R0 ;  /* 0x000000ffff0b7224 */ /* 0x000fc400078e0000 */
[----:B------:R-:W-:Y:S02]  /*d83a0*/  IMAD.MOV.U32 R0, RZ, RZ, R61 ;  /* 0x000000ffff007224 */ /* 0x000fe400078e003d */
[----:B0-----:R-:W-:Y:S01]  /*d83b0*/  IMAD.MOV.U32 R8, RZ, RZ, R60 ;  /* 0x000000ffff087224 */ /* 0x001fe200078e003c */
[----:B-1----:R-:W2:Y:S04]  /*d83c0*/  LDL.LU.64 R54, [R1+0xe5c0] ;  /* 0x00e5c00001367983 */ /* 0x002ea80000300a00 */
[----:B------:R-:W2:Y:S04]  /*d83d0*/  LDL.LU.64 R52, [R1+0xe5b8] ;  /* 0x00e5b80001347983 */ /* 0x000ea80000300a00 */
[----:B------:R-:W2:Y:S04]  /*d83e0*/  LDL.LU.64 R58, [R1+0xe5b0] ;  /* 0x00e5b000013a7983 */ /* 0x000ea80000300a00 */
[----:B------:R-:W2:Y:S04]  /*d83f0*/  LDL.LU.64 R56, [R1+0xe5a8] ;  /* 0x00e5a80001387983 */ /* 0x000ea80000300a00 */
[----:B------:R0:W-:Y:S04]  /*d8400*/  STL.64 [R1+0x1650], R28 ;  /* 0x0016501c01007387 */ /* 0x0001e80000100a00 */
[----:B------:R1:W-:Y:S04]  /*d8410*/  STL.64 [R1+0x1658], R30 ;  /* 0x0016581e01007387 */ /* 0x0003e80000100a00 */
[----:B------:R-:W3:Y:S04]  /*d8420*/  LDL.LU.64 R60, [R1+0xe5a0] ;  /* 0x00e5a000013c7983 */ /* 0x000ee80000300a00 */
[----:B0-----:R-:W4:Y:S04]  /*d8430*/  LDL.LU R28, [R1+0x1d00] ;  /* 0x001d0000011c7983 */ /* 0x001f280000300800 */
[----:B------:R-:W4:Y:S04]  /*d8440*/  LDL.LU R29, [R1+0x1d04] ;  /* 0x001d0400011d7983 */ /* 0x000f280000300800 */
[----:B-1----:R-:W4:Y:S04]  /*d8450*/  LDL.LU R30, [R1+0x1d08] ;  /* 0x001d0800011e7983 */ /* 0x002f280000300800 */
[----:B------:R-:W4:Y:S01]  /*d8460*/  LDL.LU R31, [R1+0x1d0c] ;  /* 0x001d0c00011f7983 */ /* 0x000f220000300800 */
[----:B------:R-:W-:-:S02]  /*d8470*/  F2FP.F16.E4M3.UNPACK_B R4, R4 ;  /* 0x00000004ff04723e */ /* 0x000fc400020006ff */
[----:B------:R-:W-:Y:S02]  /*d8480*/  F2FP.F16.E4M3.UNPACK_B R5, R5 ;  /* 0x00000005ff05723e */ /* 0x000fe400020006ff */
[----:B------:R-:W-:Y:S02]  /*d8490*/  F2FP.F16.E4M3.UNPACK_B R6, R6 ;  /* 0x00000006ff06723e */ /* 0x000fe400020006ff */
[----:B------:R-:W-:-:S07]  /*d84a0*/  F2FP.F16.E4M3.UNPACK_B R7, R7 ;  /* 0x00000007ff07723e */ /* 0x000fce00020006ff */
[----:B----4-:R-:W-:-:S15]  /*d84b0*/  HMMA.16816.F32 R28, R4, R10, R28 ;  /* 0x0000000a041c723c */ /* 0x010fde000000181c */
[----:B------:R-:W-:-:S08]  /*d84c0*/  NOP ;  /* 0x0000000000007918 */ /* 0x000fd00000000000 */
[----:B------:R-:W-:Y:S04]  /*d84d0*/  STL.64 [R1+0x1670], R28 ;  /* 0x0016701c01007387 */ /* 0x000fe80000100a00 */
[----:B------:R0:W-:Y:S02]  /*d84e0*/  STL.64 [R1+0x1678], R30 ;  /* 0x0016781e01007387 */ /* 0x0001e40000100a00 */
[C---:B0-----:R-:W-:Y:S06]  /*d84f0*/  HMMA.16816.F32 R28, R4.reuse, R20, R12 ;  /* 0x00000014041c723c */ /* 0x041fec000000180c */
[C---:B------:R-:W-:Y:S06]  /*d8500*/  HMMA.16816.F32 R12, R4.reuse, R22, R16 ;  /* 0x00000016040c723c */ /* 0x040fec0000001810 */
[C---:B------:R-:W-:Y:S06]  /*d8510*/  HMMA.16816.F32 R20, R4.reuse, R36, R24 ;  /* 0x000000240414723c */ /* 0x040fec0000001818 */
[C---:B------:R-:W-:Y:S05]  /*d8520*/  HMMA.16816.F32 R16, R4.reuse, R38, R32 ;  /* 0x000000260410723c */ /* 0x040fea0000001820 */
[----:B------:R-:W-:Y:S04]  /*d8530*/  STL.64 [R1+0x1690], R28 ;  /* 0x0016901c01007387 */ /* 0x000fe80000100a00 */
[----:B------:R-:W-:Y:S04]  /*d8540*/  STL.64 [R1+0x1698], R30 ;  /* 0x0016981e01007387 */ /* 0x000fe80000100a00 */
[----:B------:R-:W-:Y:S04]  /*d8550*/  STL.64 [R1+0x16a0], R12 ;  /* 0x0016a00c01007387 */ /* 0x000fe80000100a00 */
[----:B------:R3:W-:Y:S04]  /*d8560*/  STL.64 [R1+0x16a8], R14 ;  /* 0x0016a80e01007387 */ /* 0x0007e80000100a00 */
[----:B------:R-:W-:Y:S04]  /*d8570*/  STL.64 [R1+0x16b0], R20 ;  /* 0x0016b01401007387 */ /* 0x000fe80000100a00 */
[----:B------:R2:W-:Y:S01]  /*d8580*/  STL.64 [R1+0x16b8], R22 ;  /* 0x0016b81601007387 */ /* 0x0005e20000100a00 */
[C---:B---3--:R-:W-:Y:S06]  /*d8590*/  HMMA.16816.F32 R12, R4.reuse, R60, R40 ;  /* 0x0000003c040c723c */ /* 0x048fec0000001828 */
[----:B------:R-:W-:Y:S04]  /*d85a0*/  STL.64 [R1+0xe4d8], R60 ;  /* 0x00e4d83c01007387 */ /* 0x000fe80000100a00 */
[----:B------:R-:W-:Y:S01]  /*d85b0*/  STL.64 [R1+0x16c0], R16 ;  /* 0x0016c01001007387 */ /* 0x000fe20000100a00 */
[C---:B--2---:R-:W-:Y:S03]  /*d85c0*/  HMMA.16816.F32 R20, R4.reuse, R58, R44 ;  /* 0x0000003a0414723c */ /* 0x044fe6000000182c */
[----:B------:R0:W-:Y:S03]  /*d85d0*/  STL.64 [R1+0x16c8], R18 ;  /* 0x0016c81201007387 */ /* 0x0001e60000100a00 */
[C---:B0-----:R-:W-:Y:S06]  /*d85e0*/  HMMA.16816.F32 R16, R4.reuse, R56, R48 ;  /* 0x000000380410723c */ /* 0x041fec0000001830 */
[----:B------:R0:W-:Y:S04]  /*d85f0*/  STL.64 [R1+0x16e0], R12 ;  /* 0x0016e00c01007387 */ /* 0x0001e80000100a00 */
[----:B------:R1:W-:Y:S04]  /*d8600*/  STL.64 [R1+0x16e8], R14 ;  /* 0x0016e80e01007387 */ /* 0x0003e80000100a00 */
[----:B0-----:R-:W2:Y:S04]  /*d8610*/  LDL.LU R12, [R1+0x1e70] ;  /* 0x001e7000010c7983 */ /* 0x001ea80000300800 */
[----:B------:R-:W-:Y:S04]  /*d8620*/  STL.64 [R1+0x1710], R20 ;  /* 0x0017101401007387 */ /* 0x000fe80000100a00 */
[----:B------:R-:W-:Y:S04]  /*d8630*/  STL.64 [R1+0x1718], R22 ;  /* 0x0017181601007387 */ /* 0x000fe80000100a00 */
[----:B------:R0:W-:Y:S04]  /*d8640*/  STL.64 [R1+0x1720], R16 ;  /* 0x0017201001007387 */ /* 0x0001e80000100a00 */
[----:B------:R3:W-:Y:S04]  /*d8650*/  STL.64 [R1+0x1728], R18 ;  /* 0x0017281201007387 */ /* 0x0007e80000100a00 */
[----:B------:R-:W2:Y:S04]  /*d8660*/  LDL.LU R13, [R1+0x1e74] ;  /* 0x001e7400010d7983 */ /* 0x000ea80000300800 */
[----:B-1----:R-:W2:Y:S04]  /*d8670*/  LDL.LU R14, [R1+0x1e78] ;  /* 0x001e7800010e7983 */ /* 0x002ea80000300800 */
        /* <DEDUP_REMOVED lines=23> */
[----:B---3--:R-:W3:Y:S04]  /*d87f0*/  LDL.LU R18, [R1+0x1da8] ;  /* 0x001da80001127983 */ /* 0x008ee80000300800 */
        /* <DEDUP_REMOVED lines=19> */
[----:B----4-:R-:W-:-:S15]  /*d8930*/  HMMA.16816.F32 R48, R4, R54, R48 ;  /* 0x000000360430723c */ /* 0x010fde0000001830 */
[----:B------:R-:W-:-:S08]  /*d8940*/  NOP ;  /* 0x0000000000007918 */ /* 0x000fd00000000000 */
[----:B------:R-:W-:Y:S04]  /*d8950*/  STL.64 [R1+0x1740], R48 ;  /* 0x0017403001007387 */ /* 0x000fe80000100a00 */
[----:B------:R0:W-:Y:S04]  /*d8960*/  STL.64 [R1+0x1748], R50 ;  /* 0x0017483201007387 */ /* 0x0001e80000100a00 */
[----:B0-----:R-:W3:Y:S04]  /*d8970*/  LDL.LU.64 R50, [R1+0xe598] ;  /* 0x00e5980001327983 */ /* 0x001ee80000300a00 */
[----:B------:R-:W4:Y:S01]  /*d8980*/  LDL.LU.64 R48, [R1+0xe590] ;  /* 0x00e5900001307983 */ /* 0x000f220000300a00 */
[----:B--2---:R-:W-:-:S15]  /*d8990*/  HMMA.16816.F32 R32, R4, R52, R32 ;  /* 0x000000340420723c */ /* 0x004fde0000001820 */
[----:B------:R-:W-:-:S08]  /*d89a0*/  NOP ;  /* 0x0000000000007918 */ /* 0x000fd00000000000 */
        /* <DEDUP_REMOVED lines=74> */
[----:B------:R3:W-:Y:S01]  /*d8e50*/  STL.64 [R1+0x1818], R42 ;  /* 0x0018182a01007387 */ /* 0x0007e20000100a00 */
[C---:B------:R-:W-:Y:S06]  /*d8e60*/  HMMA.16816.F32 R12, R4.reuse, R20, R12 ;  /* 0x00000014040c723c */ /* 0x040fec000000180c */
[C---:B---3--:R-:W-:Y:S06]  /*d8e70*/  HMMA.16816.F32 R40, R4.reuse, R34, R44 ;  /* 0x000000220428723c */ /* 0x048fec000000182c */
[----:B----4-:R-:W-:Y:S01]  /*d8e80*/  HMMA.16816.F32 R36, R4, R32, R48 ;  /* 0x000000200424723c */ /* 0x010fe20000001830 */
        /* <DEDUP_REMOVED lines=17> */
[----:B------:R-:W2:-:S13]  /*d8fa0*/  LDL.LU R48, [R1+0x1f00] ;  /* 0x001f000001307983 */ /* 0x000e9a0000300800 */
        /* <DEDUP_REMOVED lines=10> */
[----:B------:R-:W2:Y:S01]  /*d9050*/  LDL.LU R27, [R1+0x1ecc] ;  /* 0x001ecc00011b7983 */ /* 0x000ea20000300800 */
[----:B------:R-:W-:-:S03]  /*d9060*/  IMAD.MOV.U32 R52, RZ, RZ, R8 ;  /* 0x000000ffff347224 */ /* 0x000fc600078e0008 */
        /* <DEDUP_REMOVED lines=29> */
[----:B------:R-:W2:Y:S04]  /*d9240*/  LDL.LU.64 R54, [R1+0x30] ;  /* 0x0000300001367983 */ /* 0x000ea80000300a00 */
[----:B------:R-:W2:Y:S04]  /*d9250*/  LDL.LU R56, [R1+0x1f10] ;  /* 0x001f100001387983 */ /* 0x000ea80000300800 */
[----:B------:R-:W2:Y:S04]  /*d9260*/  LDL.LU R57, [R1+0x1f14] ;  /* 0x001f140001397983 */ /* 0x000ea80000300800 */
[----:B------:R-:W2:Y:S04]  /*d9270*/  LDL.LU R58, [R1+0x1f18] ;  /* 0x001f1800013a7983 */ /* 0x000ea80000300800 */
[----:B------:R-:W2:Y:S04]  /*d9280*/  LDL.LU R59, [R1+0x1f1c] ;  /* 0x001f1c00013b7983 */ /* 0x000ea80000300800 */
[----:B------:R-:W2:Y:S04]  /*d9290*/  LDL.LU.64 R60, [R1+0x18] ;  /* 0x00001800013c7983 */ /* 0x000ea80000300a00 */
        /* <DEDUP_REMOVED lines=23> */
[----:B--2---:R-:W-:-:S02]  /*d9410*/  IMAD R28, R28, 0x100, R33 ;  /* 0x000001001c1c7824 */ /* 0x004fc400078e0221 */
        /* <DEDUP_REMOVED lines=8> */
[----:B---3--:R-:W-:-:S15]  /*d94a0*/  HMMA.16816.F32 R16, R4, R14, R16 ;  /* 0x0000000e0410723c */ /* 0x008fde0000001810 */
[----:B------:R-:W-:-:S08]  /*d94b0*/  NOP ;  /* 0x0000000000007918 */ /* 0x000fd00000000000 */
[----:B------:R-:W-:Y:S04]  /*d94c0*/  STL.64 [R1+0x1aa0], R16 ;  /* 0x001aa01001007387 */ /* 0x000fe80000100a00 */
[----:B------:R0:W-:Y:S04]  /*d94d0*/  STL.64 [R1+0x1aa8], R18 ;  /* 0x001aa81201007387 */ /* 0x0001e80000100a00 */
[----:B------:R-:W-:Y:S04]  /*d94e0*/  STL.64 [R1+0xe460], R14 ;  /* 0x00e4600e01007387 */ /* 0x000fe80000100a00 */
[----:B----4-:R1:W-:Y:S01]  /*d94f0*/  STL.64 [R1+0xe458], R12 ;  /* 0x00e4580c01007387 */ /* 0x0103e20000100a00 */
[C---:B0-----:R-:W-:Y:S06]  /*d9500*/  HMMA.16816.F32 R16, R4.reuse, R12, R20 ;  /* 0x0000000c0410723c */ /* 0x041fec0000001814 */
[----:B-1----:R-:W-:-:S15]  /*d9510*/  HMMA.16816.F32 R12, R4, R10, R24 ;  /* 0x0000000a040c723c */ /* 0x002fde0000001818 */
[----:B------:R-:W-:-:S02]  /*d9520*/  NOP ;  /* 0x0000000000007918 */ /* 0x000fc40000000000 */
[----:B------:R-:W-:Y:S04]  /*d9530*/  STL.64 [R1+0x1ab0], R16 ;  /* 0x001ab01001007387 */ /* 0x000fe80000100a00 */
[----:B------:R-:W-:Y:S04]  /*d9540*/  STL.64 [R1+0x1ab8], R18 ;  /* 0x001ab81201007387 */ /* 0x000fe80000100a00 */
[----:B------:R-:W-:Y:S04]  /*d9550*/  STL.64 [R1+0x1ad0], R12 ;  /* 0x001ad00c01007387 */ /* 0x000fe80000100a00 */
[----:B------:R0:W-:Y:S02]  /*d9560*/  STL.64 [R1+0x1ad8], R14 ;  /* 0x001ad80e01007387 */ /* 0x0001e40000100a00 */
[----:B0-----:R-:W-:Y:S06]  /*d9570*/  HMMA.16816.F32 R12, R4, R8, R36 ;  /* 0x00000008040c723c */ /* 0x001fec0000001824 */
[----:B------:R-:W-:Y:S04]  /*d9580*/  STL [R1+0xe410], R8 ;  /* 0x00e4100801007387 */ /* 0x000fe80000100800 */
[----:B------:R-:W-:-:S13]  /*d9590*/  STL [R1+0xe40c], R9 ;  /* 0x00e40c0901007387 */ /* 0x000fda0000100800 */
[----:B------:R-:W-:Y:S04]  /*d95a0*/  STL.64 [R1+0x1af0], R12 ;  /* 0x001af00c01007387 */ /* 0x000fe80000100a00 */
[----:B------:R0:W-:Y:S02]  /*d95b0*/  STL.64 [R1+0x1af8], R14 ;  /* 0x001af80e01007387 */ /* 0x0001e40000100a00 */
[C---:B0-----:R-:W-:Y:S06]  /*d95c0*/  HMMA.16816.F32 R12, R4.reuse, R2, R40 ;  /* 0x00000002040c723c */ /* 0x041fec0000001828 */
[----:B------:R-:W-:Y:S04]  /*d95d0*/  STL [R1+0xe418], R2 ;  /* 0x00e4180201007387 */ /* 0x000fe80000100800 */
[----:B------:R-:W-:Y:S01]  /*d95e0*/  STL [R1+0xe414], R3 ;  /* 0x00e4140301007387 */ /* 0x000fe20000100800 */
[----:B------:R-:W-:-:S12]  /*d95f0*/  HMMA.16816.F32 R16, R4, R52, R44 ;  /* 0x000000340410723c */ /* 0x000fd8000000182c */
[----:B------:R-:W-:Y:S04]  /*d9600*/  STL.64 [R1+0x1b10], R12 ;  /* 0x001b100c01007387 */ /* 0x000fe80000100a00 */
[----:B------:R0:W-:Y:S02]  /*d9610*/  STL.64 [R1+0x1b18], R14 ;  /* 0x001b180e01007387 */ /* 0x0001e40000100a00 */
[----:B0-----:R-:W-:Y:S05]  /*d9620*/  HMMA.16816.F32 R12, R28, R54, R48 ;  /* 0x000000361c0c723c */ /* 0x001fea0000001830 */
[----:B------:R-:W-:Y:S04]  /*d9630*/  STL.64 [R1+0x1b00], R16 ;  /* 0x001b001001007387 */ /* 0x000fe80000100a00 */
[----:B------:R-:W-:-:S14]  /*d9640*/  STL.64 [R1+0x1b08], R18 ;  /* 0x001b081201007387 */ /* 0x000fdc0000100a00 */
[----:B------:R-:W-:Y:S04]  /*d9650*/  STL.64 [R1+0x1b20], R12 ;  /* 0x001b200c01007387 */ /* 0x000fe80000100a00 */
[----:B------:R0:W-:Y:S02]  /*d9660*/  STL.64 [R1+0x1b28], R14 ;  /* 0x001b280e01007387 */ /* 0x0001e40000100a00 */
[----:B0-----:R-:W-:Y:S01]  /*d9670*/  HMMA.16816.F32 R12, R28, R60, R56 ;  /* 0x0000003c1c0c723c */ /* 0x001fe20000001838 */
[----:B------:R-:W-:Y:S01]  /*d9680*/  IMAD.MOV.U32 R6, RZ, RZ, R54 ;  /* 0x000000ffff067224 */ /* 0x000fe200078e0036 */
[----:B------:R-:W-:Y:S04]  /*d9690*/  STL [R1+0xe420], R0 ;  /* 0x00e4200001007387 */ /* 0x000fe80000100800 */
[----:B------:R-:W-:-:S15]  /*d96a0*/  STL [R1+0xe41c], R6 ;  /* 0x00e41c0601007387 */ /* 0x000fde0000100800 */
[----:B------:R-:W-:-:S02]  /*d96b0*/  NOP ;  /* 0x0000000000007918 */ /* 0x000fc40000000000 */
[----:B------:R0:W-:Y:S04]  /*d96c0*/  STL.64 [R1+0x1b60], R12 ;  /* 0x001b600c01007387 */ /* 0x0001e80000100a00 */
[----:B------:R1:W-:Y:S04]  /*d96d0*/  STL.64 [R1+0x1b68], R14 ;  /* 0x001b680e01007387 */ /* 0x0003e80000100a00 */
        /* <DEDUP_REMOVED lines=23> */
[----:B------:R-:W2:Y:S04]  /*d9850*/  LDL.LU R27, [R1+0x1f2c] ;  /* 0x001f2c00011b7983 */ /* 0x000ea80000300800 */
[----:B------:R-:W3:Y:S04]  /*d9860*/  LDL.LU.64 R60, [R1+0x8] ;  /* 0x00000800013c7983 */ /* 0x000ee80000300a00 */
[----:B------:R-:W4:Y:S04]  /*d9870*/  LDL.LU R40, [R1+0x1f40] ;  /* 0x001f400001287983 */ /* 0x000f280000300800 */
[----:B------:R-:W4:Y:S04]  /*d9880*/  LDL.LU R41, [R1+0x1f44] ;  /* 0x001f440001297983 */ /* 0x000f280000300800 */
[----:B------:R-:W4:Y:S04]  /*d9890*/  LDL.LU R42, [R1+0x1f48] ;  /* 0x001f4800012a7983 */ /* 0x000f280000300800 */
[----:B------:R-:W4:Y:S04]  /*d98a0*/  LDL.LU R43, [R1+0x1f4c] ;  /* 0x001f4c00012b7983 */ /* 0x000f280000300800 */
[----:B------:R-:W4:Y:S04]  /*d98b0*/  LDL.LU.64 R4, [R1] ;  /* 0x0000000001047983 */ /* 0x000f280000300a00 */
        /* <DEDUP_REMOVED lines=24> */
[----:B------:R0:W-:Y:S04]  /*d9a40*/  STL [R1+0xe424], R9 ;  /* 0x00e4240901007387 */ /* 0x0001e80000100800 */
[----:B0-----:R-:W2:Y:S01]  /*d9a50*/  LDL.LU.64 R8, [R1+0x10] ;  /* 0x0000100001087983 */ /* 0x001ea20000300a00 */
[----:B---3--:R-:W-:Y:S06]  /*d9a60*/  HMMA.16816.F32 R36, R28, R60, R36 ;  /* 0x0000003c1c24723c */ /* 0x008fec0000001824 */
[----:B------:R-:W-:-:S02]  /*d9a70*/  IMAD.MOV.U32 R6, RZ, RZ, R60 ;  /* 0x000000ffff067224 */ /* 0x000fc400078e003c */
[----:B------:R-:W-:Y:S01]  /*d9a80*/  IMAD.MOV.U32 R2, RZ, RZ, R61 ;  /* 0x000000ffff027224 */ /* 0x000fe200078e003d */
        /* <DEDUP_REMOVED lines=10> */
[----:B------:R-:W2:Y:S01]  /*d9b30*/  LDL.LU.64 R60, [R1+0xe4d8] ;  /* 0x00e4d800013c7983 */ /* 0x000ea20000300a00 */
[----:B----4-:R-:W-:Y:S01]  /*d9b40*/  HMMA.16816.F32 R40, R28, R4, R40 ;  /* 0x000000041c28723c */ /* 0x010fe20000001828 */
[----:B------:R-:W-:-:S02]  /*d9b50*/  IMAD.MOV.U32 R3, RZ, RZ, R8 ;  /* 0x000000ffff037224 */ /* 0x000fc400078e0008 */
[----:B------:R-:W-:-:S03]  /*d9b60*/  IMAD.MOV.U32 R8, RZ, RZ, R9 ;  /* 0x000000ffff087224 */ /* 0x000fc600078e0009 */
[----:B------:R-:W-:-:S15]  /*d9b70*/  IMAD.MOV.U32 R9, RZ, RZ, R4 ;  /* 0x000000ffff097224 */ /* 0x000fde00078e0004 */
[----:B------:R-:W-:-:S02]  /*d9b80*/  NOP ;  /* 0x0000000000007918 */ /* 0x000fc40000000000 */
[----:B------:R-:W-:Y:S04]  /*d9b90*/  STL.64 [R1+0x1bb0], R40 ;  /* 0x001bb02801007387 */ /* 0x000fe80000100a00 */
[----:B------:R0:W-:Y:S04]  /*d9ba0*/  STL.64 [R1+0x1bb8], R42 ;  /* 0x001bb82a01007387 */ /* 0x0001e80000100a00 */
[----:B0-----:R-:W4:Y:S04]  /*d9bb0*/  LDL.LU.64 R42, [R1+0xe4d0] ;  /* 0x00e4d000012a7983 */ /* 0x001f280000300a00 */
[----:B------:R-:W3:Y:S04]  /*d9bc0*/  LDL.LU.64 R40, [R1+0xe4c8] ;  /* 0x00e4c80001287983 */ /* 0x000ee80000300a00 */
[----:B------:R-:W-:Y:S04]  /*d9bd0*/  STL.64 [R1+0xe480], R10 ;  /* 0x00e4800a01007387 */ /* 0x000fe80000100a00 */
[----:B------:R0:W-:Y:S04]  /*d9be0*/  STL.64 [R1+0xe478], R8 ;  /* 0x00e4780801007387 */ /* 0x0001e80000100a00 */
[----:B0-----:R-:W4:Y:S04]  /*d9bf0*/  LDL.LU R8, [R1+0x1fa0] ;  /* 0x001fa00001087983 */ /* 0x001f280000300800 */
[----:B------:R-:W4:Y:S04]  /*d9c00*/  LDL.LU R9, [R1+0x1fa4] ;  /* 0x001fa40001097983 */ /* 0x000f280000300800 */
[----:B------:R-:W4:Y:S04]  /*d9c10*/  LDL.LU R10, [R1+0x1fa8] ;  /* 0x001fa800010a7983 */ /* 0x000f280000300800 */
[----:B------:R-:W4:Y:S01]  /*d9c20*/  LDL.LU R11, [R1+0x1fac] ;  /* 0x001fac00010b7983 */ /* 0x000f220000300800 */
        /* <DEDUP_REMOVED lines=160> */
[C---:B----4-:R-:W-:Y:S03]  /*da630*/  HMMA.16816.F32 R20, R28.reuse, R16, R56 ;  /* 0x000000101c14723c */ /* 0x050fe60000001838 */
[----:B------:R-:W2:Y:S03]  /*da640*/  LDL.LU R56, [R1+0x22b0] ;  /* 0x0022b00001387983 */ /* 0x000ea60000300800 */
[----:B0-----:R-:W-:-:S15]  /*da650*/  HMMA.16816.F32 R24, R28, R18, R40 ;  /* 0x000000121c18723c */ /* 0x001fde0000001828 */
[----:B------:R-:W-:-:S08]  /*da660*/  NOP ;  /* 0x0000000000007918 */ /* 0x000fd00000000000 */
[----:B------:R-:W-:Y:S04]  /*da670*/  STL.64 [R1+0x1dc0], R24 ;  /* 0x001dc01801007387 */ /* 0x000fe80000100a00 */
[----:B------:R-:W-:Y:S04]  /*da680*/  STL.64 [R1+0x1dc8], R26 ;  /* 0x001dc81a01007387 */ /* 0x000fe80000100a00 */
[----:B------:R-:W-:Y:S04]  /*da690*/  STL.64 [R1+0x1dd0], R20 ;  /* 0x001dd01401007387 */ /* 0x000fe80000100a00 */
[----:B------:R0:W-:Y:S04]  /*da6a0*/  STL.64 [R1+0x1dd8], R22 ;  /* 0x001dd81601007387 */ /* 0x0001e80000100a00 */
[----:B------:R-:W2:Y:S04]  /*da6b0*/  LDL.LU R57, [R1+0x22b4] ;  /* 0x0022b40001397983 */ /* 0x000ea80000300800 */
[----:B------:R-:W2:Y:S04]  /*da6c0*/  LDL.LU R58, [R1+0x22b8] ;  /* 0x0022b800013a7983 */ /* 0x000ea80000300800 */
[----:B------:R-:W2:Y:S01]  /*da6d0*/  LDL.LU R59, [R1+0x22bc] ;  /* 0x0022bc00013b7983 */ /* 0x000ea20000300800 */
[C---:B0-----:R-:W-:Y:S03]  /*da6e0*/  HMMA.16816.F32 R20, R28.reuse, R14, R44 ;  /* 0x0000000e1c14723c */ /* 0x041fe6000000182c */
[----:B------:R-:W-:Y:S04]  /*da6f0*/  STL.64 [R1+0xe2c0], R18 ;  /* 0x00e2c01201007387 */ /* 0x000fe80000100a00 */
[----:B------:R0:W-:Y:S02]  /*da700*/  STL.64 [R1+0xe2b8], R16 ;  /* 0x00e2b81001007387 */ /* 0x0001e40000100a00 */
[----:B0-----:R-:W-:Y:S02]  /*da710*/  HMMA.16816.F32 R16, R28, R12, R48 ;  /* 0x0000000c1c10723c */ /* 0x001fe40000001830 */
[----:B------:R-:W-:-:S12]  /*da720*/  STL.64 [R1+0xe2a0], R14 ;  /* 0x00e2a00e01007387 */ /* 0x000fd80000100a00 */
[----:B------:R0:W-:Y:S04]  /*da730*/  STL.64 [R1+0x1de0], R20 ;  /* 0x001de01401007387 */ /* 0x0001e80000100a00 */
[----:B------:R1:W-:Y:S04]  /*da740*/  STL.64 [R1+0x1de8], R22 ;  /* 0x001de81601007387 */ /* 0x0003e80000100a00 */
[----:B------:R-:W-:Y:S04]  /*da750*/  STL.64 [R1+0xe298], R12 ;  /* 0x00e2980c01007387 */ /* 0x000fe80000100a00 */
[----:B------:R3:W-:Y:S04]  /*da760*/  STL.64 [R1+0x1df0], R16 ;  /* 0x001df01001007387 */ /* 0x0007e80000100a00 */
[----:B------:R4:W-:Y:S04]  /*da770*/  STL.64 [R1+0x1df8], R18 ;  /* 0x001df81201007387 */ /* 0x0009e80000100a00 */
[----:B0-----:R-:W3:Y:S04]  /*da780*/  LDL.LU R20, [R1+0x23c0] ;  /* 0x0023c00001147983 */ /* 0x001ee80000300800 */
[----:B------:R-:W3:Y:S04]  /*da790*/  LDL.LU R21, [R1+0x23c4] ;  /* 0x0023c40001157983 */ /* 0x000ee80000300800 */
[----:B-1----:R-:W4:Y:S04]  /*da7a0*/  LDL.LU R22, [R1+0x23c8] ;  /* 0x0023c80001167983 */ /* 0x002f280000300800 */
[----:B------:R-:W4:Y:S04]  /*da7b0*/  LDL.LU R23, [R1+0x23cc] ;  /* 0x0023cc0001177983 */ /* 0x000f280000300800 */
[----:B----4-:R-:W-:Y:S04]  /*da7c0*/  STL.64 [R1+0xe390], R22 ;  /* 0x00e3901601007387 */ /* 0x010fe80000100a00 */
[----:B---3--:R-:W-:Y:S04]  /*da7d0*/  STL.64 [R1+0xe388], R20 ;  /* 0x00e3881401007387 */ /* 0x008fe80000100a00 */
        /* <DEDUP_REMOVED lines=11> */
[----:B---3--:R2:W-:Y:S04]  /*da890*/  STL.64 [R1+0xe3a8], R12 ;  /* 0x00e3a80c01007387 */ /* 0x0085e80000100a00 */
[----:B------:R-:W3:Y:S04]  /*da8a0*/  LDL.LU R24, [R1+0x23b0] ;  /* 0x0023b00001187983 */ /* 0x000ee80000300800 */
[----:B------:R-:W3:Y:S04]  /*da8b0*/  LDL.LU R25, [R1+0x23b4] ;  /* 0x0023b40001197983 */ /* 0x000ee80000300800 */
[----:B------:R-:W4:Y:S04]  /*da8c0*/  LDL.LU R26, [R1+0x23b8] ;  /* 0x0023b800011a7983 */ /* 0x000f280000300800 */
[----:B------:R-:W4:Y:S01]  /*da8d0*/  LDL.LU R27, [R1+0x23bc] ;  /* 0x0023bc00011b7983 */ /* 0x000f220000300800 */
[----:B--2---:R-:W-:Y:S01]  /*da8e0*/  HMMA.16816.F32 R12, R28, R10, R56 ;  /* 0x0000000a1c0c723c */ /* 0x004fe20000001838 */
[----:B------:R-:W-:-:S02]  /*da8f0*/  IMAD R4, R4, 0x100, R54 ;  /* 0x0000010004047824 */ /* 0x000fc400078e0236 */
[----:B------:R-:W-:Y:S01]  /*da900*/  IMAD R5, R5, 0x100, R55 ;  /* 0x0000010005057824 */ /* 0x000fe200078e0237 */
[----:B----4-:R-:W-:Y:S04]  /*da910*/  STL.64 [R1+0xe3c0], R26 ;  /* 0x00e3c01a01007387 */ /* 0x010fe80000100a00 */
[----:B---3--:R-:W-:Y:S04]  /*da920*/  STL.64 [R1+0xe3b8], R24 ;  /* 0x00e3b81801007387 */ /* 0x008fe80000100a00 */
[----:B------:R-:W2:Y:S11]  /*da930*/  LDL.LU R52, [R1+0x2440] ;  /* 0x0024400001347983 */ /* 0x000eb60000300800 */
[----:B------:R0:W-:Y:S04]  /*da940*/  STL.64 [R1+0x1e00], R12 ;  /* 0x001e000c01007387 */ /* 0x0001e80000100a00 */
[----:B------:R1:W-:Y:S04]  /*da950*/  STL.64 [R1+0x1e08], R14 ;  /* 0x001e080e01007387 */ /* 0x0003e80000100a00 */
[----:B------:R-:W2:Y:S04]  /*da960*/  LDL.LU R53, [R1+0x2444] ;  /* 0x0024440001357983 */ /* 0x000ea80000300800 */
[----:B------:R-:W3:Y:S04]  /*da970*/  LDL.LU R54, [R1+0x2448] ;  /* 0x0024480001367983 */ /* 0x000ee80000300800 */
[----:B------:R-:W3:Y:S04]  /*da980*/  LDL.LU R55, [R1+0x244c] ;  /* 0x00244c0001377983 */ /* 0x000ee80000300800 */
[----:B---3--:R3:W-:Y:S04]  /*da990*/  STL.64 [R1+0xe3d0], R54 ;  /* 0x00e3d03601007387 */ /* 0x0087e80000100a00 */
[----:B--2---:R-:W-:Y:S04]  /*da9a0*/  STL.64 [R1+0xe3c8], R52 ;  /* 0x00e3c83401007387 */ /* 0x004fe80000100a00 */
[----:B------:R-:W2:Y:S04]  /*da9b0*/  LDL.LU R40, [R1+0x2450] ;  /* 0x0024500001287983 */ /* 0x000ea80000300800 */
[----:B------:R-:W2:Y:S04]  /*da9c0*/  LDL.LU R41, [R1+0x2454] ;  /* 0x0024540001297983 */ /* 0x000ea80000300800 */
[----:B------:R-:W4:Y:S04]  /*da9d0*/  LDL.LU R42, [R1+0x2458] ;  /* 0x00245800012a7983 */ /* 0x000f280000300800 */
[----:B------:R-:W4:Y:S01]  /*da9e0*/  LDL.LU R43, [R1+0x245c] ;  /* 0x00245c00012b7983 */ /* 0x000f220000300800 */
[----:B------:R-:W-:-:S02]  /*da9f0*/  IMAD.MOV.U32 R38, RZ, RZ, R9 ;  /* 0x000000ffff267224 */ /* 0x000fc400078e0009 */
[----:B------:R-:W-:Y:S01]  /*daa00*/  IMAD.MOV.U32 R39, RZ, RZ, R0 ;  /* 0x000000ffff277224 */ /* 0x000fe200078e0000 */
[----:B----4-:R-:W-:Y:S04]  /*daa10*/  STL.64 [R1+0xe3e0], R42 ;  /* 0x00e3e02a01007387 */ /* 0x010fe80000100a00 */
[----:B--2---:R-:W-:Y:S04]  /*daa20*/  STL.64 [R1+0xe3d8], R40 ;  /* 0x00e3d82801007387 */ /* 0x004fe80000100a00 */
[----:B------:R-:W2:Y:S04]  /*daa30*/  LDL.LU R9, [R1+0xe424] ;  /* 0x00e4240001097983 */ /* 0x000ea80000300800 */
[----:B------:R-:W4:Y:S04]  /*daa40*/  LDL.LU R0, [R1+0xe420] ;  /* 0x00e4200001007983 */ /* 0x000f280000300800 */
[----:B------:R-:W3:Y:S04]  /*daa50*/  LDL.LU R32, [R1+0x2470] ;  /* 0x0024700001207983 */ /* 0x000ee80000300800 */
[----:B------:R-:W3:Y:S04]  /*daa60*/  LDL.LU R33, [R1+0x2474] ;  /* 0x0024740001217983 */ /* 0x000ee80000300800 */
[----:B------:R-:W2:Y:S04]  /*daa70*/  LDL.LU R34, [R1+0x2478] ;  /* 0x0024780001227983 */ /* 0x000ea80000300800 */
[----:B------:R-:W2:Y:S01]  /*daa80*/  LDL.LU R35, [R1+0x247c] ;  /* 0x00247c0001237983 */ /* 0x000ea20000300800 */
[----:B------:R-:W-:-:S02]  /*daa90*/  IMAD.MOV.U32 R36, RZ, RZ, R6 ;  /* 0x000000ffff247224 */ /* 0x000fc400078e0006 */
[----:B------:R-:W-:Y:S02]  /*daaa0*/  IMAD.MOV.U32 R37, RZ, RZ, R2 ;  /* 0x000000ffff257224 */ /* 0x000fe400078e0002 */
[----:B------:R-:W-:Y:S01]  /*daab0*/  IMAD.MOV.U32 R18, RZ, RZ, R3 ;  /* 0x000000ffff127224 */ /* 0x000fe200078e0003 */
[----:B--2---:R-:W-:Y:S04]  /*daac0*/  STL.64 [R1+0xe3f0], R34 ;  /* 0x00e3f02201007387 */ /* 0x004fe80000100a00 */
[----:B---3--:R-:W-:Y:S04]  /*daad0*/  STL.64 [R1+0xe3e8], R32 ;  /* 0x00e3e82001007387 */ /* 0x008fe80000100a00 */
[----:B------:R-:W2:Y:S04]  /*daae0*/  LDL.LU R6, [R1+0xe41c] ;  /* 0x00e41c0001067983 */ /* 0x000ea80000300800 */
[----:B------:R-:W3:Y:S04]  /*daaf0*/  LDL.LU R2, [R1+0xe418] ;  /* 0x00e4180001027983 */ /* 0x000ee80000300800 */
[----:B------:R-:W-:Y:S04]  /*dab00*/  STL.64 [R1+0xe400], R38 ;  /* 0x00e4002601007387 */ /* 0x000fe80000100a00 */
[----:B------:R4:W-:Y:S04]  /*dab10*/  STL.64 [R1+0xe3f8], R36 ;  /* 0x00e3f82401007387 */ /* 0x0009e80000100a00 */
[----:B------:R-:W3:Y:S01]  /*dab20*/  LDL.LU R20, [R1+0x2480] ;  /* 0x0024800001147983 */ /* 0x000ee20000300800 */
[----:B------:R-:W-:-:S03]  /*dab30*/  IMAD.MOV.U32 R19, RZ, RZ, R8 ;  /* 0x000000ffff137224 */ /* 0x000fc600078e0008 */
[----:B------:R-:W3:Y:S04]  /*dab40*/  LDL.LU R21, [R1+0x2484] ;  /* 0x0024840001157983 */ /* 0x000ee80000300800 */
[----:B------:R-:W3:Y:S04]  /*dab50*/  LDL.LU R22, [R1+0x2488] ;  /* 0x0024880001167983 */ /* 0x000ee80000300800 */
[----:B------:R-:W3:Y:S04]  /*dab60*/  LDL.LU R23, [R1+0x248c] ;  /* 0x00248c0001177983 */ /* 0x000ee80000300800 */
[----:B------:R-:W3:Y:S04]  /*dab70*/  LDL.LU R3, [R1+0xe414] ;  /* 0x00e4140001037983 */ /* 0x000ee80000300800 */
[----:B------:R-:W3:Y:S01]  /*dab80*/  LDL.LU R8, [R1+0xe410] ;  /* 0x00e4100001087983 */ /* 0x000ee20000300800 */
[----:B------:R-:W-:-:S03]  /*dab90*/  IMAD.MOV.U32 R16, RZ, RZ, R9 ;  /* 0x000000ffff107224 */ /* 0x000fc600078e0009 */
[----:B0-----:R-:W3:Y:S04]  /*daba0*/  LDL.LU R12, [R1+0x2490] ;  /* 0x00249000010c7983 */ /* 0x001ee80000300800 */
[----:B------:R-:W3:Y:S04]  /*dabb0*/  LDL.LU R13, [R1+0x2494] ;  /* 0x00249400010d7983 */ /* 0x000ee80000300800 */
[----:B-1----:R-:W3:Y:S04]  /*dabc0*/  LDL.LU R14, [R1+0x2498] ;  /* 0x00249800010e7983 */ /* 0x002ee80000300800 */
[----:B------:R-:W3:Y:S04]  /*dabd0*/  LDL.LU R15, [R1+0x249c] ;  /* 0x00249c00010f7983 */ /* 0x000ee80000300800 */
[----:B------:R-:W3:Y:S01]  /*dabe0*/  LDL.LU R9, [R1+0x3514] ;  /* 0x0035140001097983 */ /* 0x000ee20000300800 */
[----:B--2---:R-:W-:-:S03]  /*dabf0*/  IMAD.MOV.U32 R54, RZ, RZ, R6 ;  /* 0x000000ffff367224 */ /* 0x004fc600078e0006 */
[----:B------:R-:W3:Y:S01]  /*dac00*/  LDL.LU R6, [R1+0x3510] ;  /* 0x0035100001067983 */ /* 0x000ee20000300800 */
[----:B----4-:R-:W-:Y:S02]  /*dac10*/  IMAD.MOV.U32 R55, RZ, RZ, R0 ;  /* 0x000000ffff377224 */ /* 0x010fe400078e0000 */
[----:B------:R-:W-:Y:S01]  /*dac20*/  IMAD.MOV.U32 R17, RZ, RZ, R7 ;  /* 0x000000ffff117224 */ /* 0x000fe200078e0007 */
[----:B------:R-:W2:Y:S04]  /*dac30*/  LDL.LU R0, [R1+0x351c] ;  /* 0x00351c0001007983 */ /* 0x000ea80000300800 */
        /* <DEDUP_REMOVED lines=30> */
[----:B---3--:R-:W-:-:S03]  /*dae20*/  IMAD R6, R6, 0x100, R9 ;  /* 0x0000010006067824 */ /* 0x008fc600078e0209 */
[----:B------:R-:W3:Y:S01]  /*dae30*/  LDL.LU R9, [R1+0xe40c] ;  /* 0x00e40c0001097983 */ /* 0x000ee20000300800 */
[----:B--2---:R-:W-:-:S03]  /*dae40*/  IMAD R7, R7, 0x100, R0 ;  /* 0x0000010007077824 */ /* 0x004fc600078e0200 */
        /* <DEDUP_REMOVED lines=13> */
[----:B------:R-:W-:Y:S04]  /*daf20*/  STL.64 [R1+0x2010], R32 ;  /* 0x0020102001007387 */ /* 0x000fe80000100a00 */
[----:B------:R0:W-:Y:S04]  /*daf30*/  STL.64 [R1+0x2018], R34 ;  /* 0x0020182201007387 */ /* 0x0001e80000100a00 */
[----:B0-----:R-:W3:Y:S04]  /*daf40*/  LDL.LU.64 R34, [R1+0xe3f0] ;  /* 0x00e3f00001227983 */ /* 0x001ee80000300a00 */
[----:B------:R-:W3:Y:S01]  /*daf50*/  LDL.LU.64 R32, [R1+0xe3e8] ;  /* 0x00e3e80001207983 */ /* 0x000ee20000300a00 */
[----:B--2---:R-:W-:Y:S01]  /*daf60*/  IMAD.MOV.U32 R11, RZ, RZ, R0 ;  /* 0x000000ffff0b7224 */ /* 0x004fe200078e0000 */
[----:B------:R-:W-:-:S02]  /*daf70*/  F2FP.F16.E4M3.UNPACK_B R4, R4 ;  /* 0x00000004ff04723e */ /* 0x000fc400020006ff */
[----:B------:R-:W-:Y:S02]  /*daf80*/  F2FP.F16.E4M3.UNPACK_B R5, R5 ;  /* 0x00000005ff05723e */ /* 0x000fe400020006ff */
[----:B------:R-:W-:Y:S02]  /*daf90*/  F2FP.F16.E4M3.UNPACK_B R6, R6 ;  /* 0x00000006ff06723e */ /* 0x000fe400020006ff */
[----:B------:R-:W-:Y:S01]  /*dafa0*/  F2FP.F16.E4M3.UNPACK_B R7, R7 ;  /* 0x00000007ff07723e */ /* 0x000fe200020006ff */
[----:B------:R-:W-:-:S06]  /*dafb0*/  IMAD.MOV.U32 R0, RZ, RZ, R53 ;  /* 0x000000ffff007224 */ /* 0x000fcc00078e0035 */
[C---:B------:R-:W-:Y:S06]  /*dafc0*/  HMMA.16816.F32 R24, R4.reuse, R16, R24 ;  /* 0x000000100418723c */ /* 0x040fec0000001818 */
[C---:B------:R-:W-:Y:S06]  /*dafd0*/  HMMA.16816.F32 R16, R4.reuse, R18, R12 ;  /* 0x000000120410723c */ /* 0x040fec000000180c */
[C---:B------:R-:W-:Y:S06]  /*dafe0*/  HMMA.16816.F32 R56, R4.reuse, R60, R56 ;  /* 0x0000003c0438723c */ /* 0x040fec0000001838 */
[----:B----4-:R-:W-:Y:S06]  /*daff0*/  HMMA.16816.F32 R20, R4, R36, R20 ;  /* 0x000000240414723c */ /* 0x010fec0000001814 */
[----:B---3--:R-:W-:Y:S07]  /*db000*/  HMMA.16816.F32 R28, R28, R52, R8 ;  /* 0x000000341c1c723c */ /* 0x008fee0000001808 */
[----:B------:R-:W-:-:S02]  /*db010*/  IMAD.MOV.U32 R8, RZ, RZ, R52 ;  /* 0x000000ffff087224 */ /* 0x000fc400078e0034 */
[----:B------:R-:W-:-:S14]  /*db020*/  HMMA.16816.F32 R52, R4, R54, R40 ;  /* 0x000000360434723c */ /* 0x000fdc0000001828 */
[----:B------:R0:W-:Y:S04]  /*db030*/  STL.64 [R1+0x2000], R28 ;  /* 0x0020001c01007387 */ /* 0x0001e80000100a00 */
[----:B------:R1:W-:Y:S01]  /*db040*/  STL.64 [R1+0x2008], R30 ;  /* 0x0020081e01007387 */ /* 0x0003e20000100a00 */
[C---:B------:R-:W-:Y:S03]  /*db050*/  HMMA.16816.F32 R36, R4.reuse, R38, R32 ;  /* 0x000000260424723c */ /* 0x040fe60000001820 */
[----:B0-----:R-:W2:Y:S04]  /*db060*/  LDL.LU R28, [R1+0x23f0] ;  /* 0x0023f000011c7983 */ /* 0x001ea80000300800 */
[----:B------:R-:W2:Y:S04]  /*db070*/  LDL.LU R29, [R1+0x23f4] ;  /* 0x0023f400011d7983 */ /* 0x000ea80000300800 */
[----:B-1----:R-:W2:Y:S04]  /*db080*/  LDL.LU R30, [R1+0x23f8] ;  /* 0x0023f800011e7983 */ /* 0x002ea80000300800 */
[----:B------:R-:W2:Y:S04]  /*db090*/  LDL.LU R31, [R1+0x23fc] ;  /* 0x0023fc00011f7983 */ /* 0x000ea80000300800 */
[----:B------:R-:W3:Y:S04]  /*db0a0*/  LDL.LU.64 R42, [R1+0xe3e0] ;  /* 0x00e3e000012a7983 */ /* 0x000ee80000300a00 */
[----:B------:R-:W3:Y:S04]  /*db0b0*/  LDL.LU.64 R40, [R1+0xe3d8] ;  /* 0x00e3d80001287983 */ /* 0x000ee80000300a00 */
[----:B------:R-:W-:Y:S04]  /*db0c0*/  STL.64 [R1+0x1ff0], R52 ;  /* 0x001ff03401007387 */ /* 0x000fe80000100a00 */
[----:B------:R0:W-:Y:S04]  /*db0d0*/  STL.64 [R1+0x1ff8], R54 ;  /* 0x001ff83601007387 */ /* 0x0001e80000100a00 */
[----:B0-----:R-:W4:Y:S04]  /*db0e0*/  LDL.LU.64 R54, [R1+0xe3d0] ;  /* 0x00e3d00001367983 */ /* 0x001f280000300a00 */
[----:B------:R-:W4:Y:S04]  /*db0f0*/  LDL.LU.64 R52, [R1+0xe3c8] ;  /* 0x00e3c80001347983 */ /* 0x000f280000300a00 */
[----:B------:R-:W-:Y:S04]  /*db100*/  STL.64 [R1+0x1fe0], R24 ;  /* 0x001fe01801007387 */ /* 0x000fe80000100a00 */
[----:B------:R0:W-:Y:S04]  /*db110*/  STL.64 [R1+0x1fe8], R26 ;  /* 0x001fe81a01007387 */ /* 0x0001e80000100a00 */
[----:B0-----:R-:W2:Y:S04]  /*db120*/  LDL.LU.64 R26, [R1+0xe3c0] ;  /* 0x00e3c000011a7983 */ /* 0x001ea80000300a00 */
[----:B------:R-:W2:Y:S04]  /*db130*/  LDL.LU.64 R24, [R1+0xe3b8] ;  /* 0x00e3b80001187983 */ /* 0x000ea80000300a00 */
[----:B------:R-:W2:Y:S04]  /*db140*/  LDL.LU.64 R14, [R1+0xe3b0] ;  /* 0x00e3b000010e7983 */ /* 0x000ea80000300a00 */
        /* <DEDUP_REMOVED lines=17> */
[----:B0-----:R-:W3:Y:S04]  /*db260*/  LDL.LU.64 R58, [R1+0xe360] ;  /* 0x00e36000013a7983 */ /* 0x001ee80000300a00 */
[----:B------:R-:W4:Y:S01]  /*db270*/  LDL.LU.64 R56, [R1+0xe358] ;  /* 0x00e3580001387983 */ /* 0x000f220000300a00 */
[C---:B---3--:R-:W-:Y:S06]  /*db280*/  HMMA.16816.F32 R40, R4.reuse, R58, R40 ;  /* 0x0000003a0428723c */ /* 0x048fec0000001828 */
[----:B----4-:R-:W-:-:S15]  /*db290*/  HMMA.16816.F32 R56, R4, R56, R52 ;  /* 0x000000380438723c */ /* 0x010fde0000001834 */
[----:B------:R-:W-:-:S02]  /*db2a0*/  NOP ;  /* 0x0000000000007918 */ /* 0x000fc40000000000 */
[----:B------:R-:W-:Y:S04]  /*db2b0*/  STL.64 [R1+0x1f90], R40 ;  /* 0x001f902801007387 */ /* 0x000fe80000100a00 */
[----:B------:R0:W-:Y:S04]  /*db2c0*/  STL.64 [R1+0x1f98], R42 ;  /* 0x001f982a01007387 */ /* 0x0001e80000100a00 */
[----:B0-----:R-:W3:Y:S04]  /*db2d0*/  LDL.LU.64 R42, [R1+0xe350] ;  /* 0x00e35000012a7983 */ /* 0x001ee80000300a00 */
[----:B------:R-:W4:Y:S04]  /*db2e0*/  LDL.LU.64 R40, [R1+0xe348] ;  /* 0x00e3480001287983 */ /* 0x000f280000300a00 */
[----:B------:R-:W2:Y:S04]  /*db2f0*/  LDL.LU.64 R54, [R1+0xe340] ;  /* 0x00e3400001367983 */ /* 0x000ea80000300a00 */
[----:B------:R-:W3:Y:S04]  /*db300*/  LDL.LU.64 R52, [R1+0xe338] ;  /* 0x00e3380001347983 */ /* 0x000ee80000300a00 */
[----:B------:R0:W-:Y:S04]  /*db310*/  STL.64 [R1+0x1f80], R56 ;  /* 0x001f803801007387 */ /* 0x0001e80000100a00 */
[----:B------:R1:W-:Y:S04]  /*db320*/  STL.64 [R1+0x1f88], R58 ;  /* 0x001f883a01007387 */ /* 0x0003e80000100a00 */
[----:B0-----:R-:W4:Y:S04]  /*db330*/  LDL.LU R56, [R1+0x2400] ;  /* 0x0024000001387983 */ /* 0x001f280000300800 */
[----:B------:R-:W4:Y:S04]  /*db340*/  LDL.LU R57, [R1+0x2404] ;  /* 0x0024040001397983 */ /* 0x000f280000300800 */
[----:B-1----:R-:W4:Y:S04]  /*db350*/  LDL.LU R58, [R1+0x2408] ;  /* 0x00240800013a7983 */ /* 0x002f280000300800 */
        /* <DEDUP_REMOVED lines=12> */
[----:B0-----:R-:W4:Y:S04]  /*db420*/  LDL.LU R52, [R1+0x2410] ;  /* 0x0024100001347983 */ /* 0x001f280000300800 */
[----:B------:R-:W4:Y:S04]  /*db430*/  LDL.LU R53, [R1+0x2414] ;  /* 0x0024140001357983 */ /* 0x000f280000300800 */
[----:B-1----:R-:W4:Y:S04]  /*db440*/  LDL.LU R54, [R1+0x2418] ;  /* 0x0024180001367983 */ /* 0x002f280000300800 */
[----:B------:R-:W4:Y:S01]  /*db450*/  LDL.LU R55, [R1+0x241c] ;  /* 0x00241c0001377983 */ /* 0x000f220000300800 */
[C---:B---3--:R-:W-:Y:S06]  /*db460*/  HMMA.16816.F32 R12, R4.reuse, R44, R12 ;  /* 0x0000002c040c723c */ /* 0x048fec000000180c */
[----:B----4-:R-:W-:-:S15]  /*db470*/  HMMA.16816.F32 R52, R4, R50, R52 ;  /* 0x000000320434723c */ /* 0x010fde0000001834 */
[----:B------:R-:W-:-:S08]  /*db480*/  NOP ;  /* 0x0000000000007918 */ /* 0x000fd00000000000 */
[----:B------:R-:W-:Y:S04]  /*db490*/  STL.64 [R1+0x1f50], R52 ;  /* 0x001f503401007387 */ /* 0x000fe80000100a00 */
[----:B------:R2:W-:Y:S02]  /*db4a0*/  STL.64 [R1+0x1f58], R54 ;  /* 0x001f583601007387 */ /* 0x0005e40000100a00 */
[C---:B--2---:R-:W-:Y:S06]  /*db4b0*/  HMMA.16816.F32 R52, R4.reuse, R48, R56 ;  /* 0x000000300434723c */ /* 0x044fec0000001838 */
[C---:B------:R-:W-:Y:S06]  /*db4c0*/  HMMA.16816.F32 R48, R4.reuse, R46, R28 ;  /* 0x0000002e0430723c */ /* 0x040fec000000181c */
[C---:B------:R-:W-:Y:S06]  /*db4d0*/  HMMA.16816.F32 R28, R4.reuse, R42, R16 ;  /* 0x0000002a041c723c */ /* 0x040fec0000001810 */
[C---:B------:R-:W-:Y:S05]  /*db4e0*/  HMMA.16816.F32 R16, R4.reuse, R40, R20 ;  /* 0x000000280410723c */ /* 0x040fea0000001814 */
[----:B------:R-:W-:Y:S04]  /*db4f0*/  STL.64 [R1+0x1f40], R52 ;  /* 0x001f403401007387 */ /* 0x000fe80000100a00 */
[----:B------:R-:W-:Y:S04]  /*db500*/  STL.64 [R1+0x1f48], R54 ;  /* 0x001f483601007387 */ /* 0x000fe80000100a00 */
[----:B------:R-:W-:Y:S04]  /*db510*/  STL.64 [R1+0x1f30], R48 ;  /* 0x001f303001007387 */ /* 0x000fe80000100a00 */
[----:B------:R-:W-:Y:S04]  /*db520*/  STL.64 [R1+0x1f38], R50 ;  /* 0x001f383201007387 */ /* 0x000fe80000100a00 */
[----:B------:R-:W-:Y:S04]  /*db530*/  STL.64 [R1+0x1f20], R12 ;  /* 0x001f200c01007387 */ /* 0x000fe80000100a00 */
[----:B------:R0:W-:Y:S02]  /*db540*/  STL.64 [R1+0x1f28], R14 ;  /* 0x001f280e01007387 */ /* 0x0001e40000100a00 */
[----:B0-----:R-:W-:Y:S02]  /*db550*/  HMMA.16816.F32 R12, R4, R38, R24 ;  /* 0x00000026040c723c */ /* 0x001fe40000001818 */
[----:B------:R0:W-:Y:S04]  /*db560*/  STL.64 [R1+0x1f10], R28 ;  /* 0x001f101c01007387 */ /* 0x0001e80000100a00 */
[----:B------:R1:W-:Y:S04]  /*db570*/  STL.64 [R1+0x1f18], R30 ;  /* 0x001f181e01007387 */ /* 0x0003e80000100a00 */
[----:B------:R-:W2:Y:S04]  /*db580*/  LDL.LU R44, [R1+0x22d0] ;  /* 0x0022d000012c7983 */ /* 0x000ea80000300800 */
[----:B------:R3:W-:Y:S04]  /*db590*/  STL.64 [R1+0x1f00], R16 ;  /* 0x001f001001007387 */ /* 0x0007e80000100a00 */
[----:B------:R4:W-:Y:S05]  /*db5a0*/  STL.64 [R1+0x1f08], R18 ;  /* 0x001f081201007387 */ /* 0x0009ea0000100a00 */
        /* <DEDUP_REMOVED lines=8> */
[----:B0-----:R-:W3:Y:S04]  /*db630*/  LDL.LU R28, [R1+0x3520] ;  /* 0x00352000011c7983 */ /* 0x001ee80000300800 */
[----:B------:R-:W4:Y:S04]  /*db640*/  LDL.LU R42, [R1+0x352c] ;  /* 0x00352c00012a7983 */ /* 0x000f280000300800 */
[----:B------:R-:W3:Y:S04]  /*db650*/  LDL.LU R29, [R1+0x3528] ;  /* 0x00352800011d7983 */ /* 0x000ee80000300800 */
[----:B------:R-:W4:Y:S04]  /*db660*/  LDL.LU R43, [R1+0x3534] ;  /* 0x00353400012b7983 */ /* 0x000f280000300800 */
[----:B----4-:R-:W-:Y:S04]  /*db670*/  STL.64 [R1+0xe2f0], R42 ;  /* 0x00e2f02a01007387 */ /* 0x010fe80000100a00 */
[----:B--2---:R-:W-:Y:S04]  /*db680*/  STL [R1+0xe2e8], R41 ;  /* 0x00e2e82901007387 */ /* 0x004fe80000100800 */
[----:B-1----:R-:W2:Y:S04]  /*db690*/  LDL.LU R30, [R1+0x3530] ;  /* 0x00353000011e7983 */ /* 0x002ea80000300800 */
[----:B------:R-:W4:Y:S04]  /*db6a0*/  LDL.LU R52, [R1+0x353c] ;  /* 0x00353c0001347983 */ /* 0x000f280000300800 */
[----:B------:R-:W2:Y:S01]  /*db6b0*/  LDL.LU R31, [R1+0x3538] ;  /* 0x00353800011f7983 */ /* 0x000ea20000300800 */
[----:B------:R-:W-:-:S03]  /*db6c0*/  IMAD.MOV.U32 R55, RZ, RZ, R0 ;  /* 0x000000ffff377224 */ /* 0x000fc600078e0000 */
[----:B--2---:R-:W-:Y:S04]  /*db6d0*/  STL.64 [R1+0xe310], R30 ;  /* 0x00e3101e01007387 */ /* 0x004fe80000100a00 */
[----:B---3--:R0:W-:Y:S04]  /*db6e0*/  STL.64 [R1+0xe308], R28 ;  /* 0x00e3081c01007387 */ /* 0x0081e80000100a00 */
[----:B------:R-:W2:Y:S04]  /*db6f0*/  LDL R53, [R1+0x2918] ;  /* 0x0029180001357983 */ /* 0x000ea80000100800 */
[----:B------:R-:W3:Y:S04]  /*db700*/  LDL R0, [R1+0x291c] ;  /* 0x00291c0001007983 */ /* 0x000ee80000100800 */
        /* <DEDUP_REMOVED lines=41> */
[----:B----4-:R-:W-:Y:S03]  /*db9a0*/  HMMA.16816.F32 R56, R4, R36, R56 ;  /* 0x000000240438723c */ /* 0x010fe60000001838 */
[----:B------:R-:W4:-:S15]  /*db9b0*/  LDL.LU R36, [R1+0x22e0] ;  /* 0x0022e00001247983 */ /* 0x000f1e0000300800 */
[----:B------:R-:W-:-:S05]  /*db9c0*/  NOP ;  /* 0x0000000000007918 */ /* 0x000fca0000000000 */
[----:B------:R0:W-:Y:S04]  /*db9d0*/  STL.64 [R1+0x1ee0], R56 ;  /* 0x001ee03801007387 */ /* 0x0001e80000100a00 */
[----:B------:R1:W-:Y:S04]  /*db9e0*/  STL.64 [R1+0x1ee8], R58 ;  /* 0x001ee83a01007387 */ /* 0x0003e80000100a00 */
[----:B------:R-:W4:Y:S04]  /*db9f0*/  LDL.LU R37, [R1+0x22e4] ;  /* 0x0022e40001257983 */ /* 0x000f280000300800 */
[----:B------:R-:W4:Y:S04]  /*dba00*/  LDL.LU R38, [R1+0x22e8] ;  /* 0x0022e80001267983 */ /* 0x000f280000300800 */
[----:B------:R-:W4:Y:S04]  /*dba10*/  LDL.LU R39, [R1+0x22ec] ;  /* 0x0022ec0001277983 */ /* 0x000f280000300800 */
[----:B------:R-:W4:Y:S04]  /*dba20*/  LDL R60, [R1+0x2928] ;  /* 0x00292800013c7983 */ /* 0x000f280000100800 */
[----:B------:R-:W4:Y:S01]  /*dba30*/  LDL R61, [R1+0x292c] ;  /* 0x00292c00013d7983 */ /* 0x000f220000100800 */
[C---:B---3--:R-:W-:Y:S03]  /*dba40*/  HMMA.16816.F32 R28, R4.reuse, R34, R28 ;  /* 0x00000022041c723c */ /* 0x048fe6000000181c */
[----:B0-----:R-:W3:Y:S04]  /*dba50*/  LDL.LU R56, [R1+0x2500] ;  /* 0x0025000001387983 */ /* 0x001ee80000300800 */
[----:B------:R-:W3:Y:S04]  /*dba60*/  LDL.LU R57, [R1+0x2504] ;  /* 0x0025040001397983 */ /* 0x000ee80000300800 */
[----:B-1----:R-:W3:Y:S04]  /*dba70*/  LDL.LU R58, [R1+0x2508] ;  /* 0x00250800013a7983 */ /* 0x002ee80000300800 */
[----:B------:R-:W3:Y:S01]  /*dba80*/  LDL.LU R59, [R1+0x250c] ;  /* 0x00250c00013b7983 */ /* 0x000ee20000300800 */
[C---:B--2---:R-:W-:Y:S07]  /*dba90*/  HMMA.16816.F32 R32, R4.reuse, R32, R24 ;  /* 0x000000200420723c */ /* 0x044fee0000001818 */
        /* <DEDUP_REMOVED lines=13> */
[----:B--2---:R-:W-:-:S15]  /*dbb70*/  HMMA.16816.F32 R24, R4, R24, R20 ;  /* 0x000000180418723c */ /* 0x004fde0000001814 */
[----:B------:R-:W-:-:S02]  /*dbb80*/  NOP ;  /* 0x0000000000007918 */ /* 0x000fc40000000000 */
[----:B------:R-:W-:Y:S04]  /*dbb90*/  STL.64 [R1+0x1eb0], R40 ;  /* 0x001eb02801007387 */ /* 0x000fe80000100a00 */
[----:B------:R0:W-:Y:S04]  /*dbba0*/  STL.64 [R1+0x1eb8], R42 ;  /* 0x001eb82a01007387 */ /* 0x0001e80000100a00 */
[----:B0-----:R-:W2:Y:S04]  /*dbbb0*/  LDL.LU.64 R42, [R1+0xe2f0] ;  /* 0x00e2f000012a7983 */ /* 0x001ea80000300a00 */
[----:B------:R-:W4:Y:S04]  /*dbbc0*/  LDL.LU R41, [R1+0xe2e8] ;  /* 0x00e2e80001297983 */ /* 0x000f280000300800 */
        /* <DEDUP_REMOVED lines=14> */
[----:B------:R-:W2:Y:S04]  /*dbcb0*/  LDL.LU.64 R44, [R1+0xe2c8] ;  /* 0x00e2c800012c7983 */ /* 0x000ea80000300a00 */
[----:B------:R-:W3:Y:S04]  /*dbcc0*/  LDL.LU.64 R18, [R1+0xe2c0] ;  /* 0x00e2c00001127983 */ /* 0x000ee80000300a00 */
[----:B------:R-:W4:Y:S04]  /*dbcd0*/  LDL.LU.64 R16, [R1+0xe2b8] ;  /* 0x00e2b80001107983 */ /* 0x000f280000300a00 */
[----:B------:R0:W-:Y:S04]  /*dbce0*/  STL.64 [R1+0x1e80], R20 ;  /* 0x001e801401007387 */ /* 0x0001e80000100a00 */
[----:B------:R1:W-:Y:S04]  /*dbcf0*/  STL.64 [R1+0x1e88], R22 ;  /* 0x001e881601007387 */ /* 0x0003e80000100a00 */
[----:B0-----:R-:W2:Y:S04]  /*dbd00*/  LDL.LU R20, [R1+0x2310] ;  /* 0x0023100001147983 */ /* 0x001ea80000300800 */
[----:B------:R-:W2:Y:S04]  /*dbd10*/  LDL.LU R21, [R1+0x2314] ;  /* 0x0023140001157983 */ /* 0x000ea80000300800 */
[----:B-1----:R-:W2:Y:S04]  /*dbd20*/  LDL.LU R22, [R1+0x2318] ;  /* 0x0023180001167983 */ /* 0x002ea80000300800 */
        /* <DEDUP_REMOVED lines=21> */
[C---:B---3--:R-:W-:Y:S06]  /*dbe80*/  HMMA.16816.F32 R16, R4.reuse, R12, R24 ;  /* 0x0000000c0410723c */ /* 0x048fec0000001818 */
[C---:B------:R-:W-:Y:S06]  /*dbe90*/  HMMA.16816.F32 R12, R4.reuse, R10, R32 ;  /* 0x0000000a040c723c */ /* 0x040fec0000001820 */
[C---:B----4-:R-:W-:Y:S05]  /*dbea0*/  HMMA.16816.F32 R8, R4.reuse, R8, R36 ;  /* 0x000000080408723c */ /* 0x050fea0000001824 */
        /* <DEDUP_REMOVED lines=11> */
[----:B------:R0:W-:Y:S04]  /*dbf60*/  STL.64 [R1+0x2030], R8 ;  /* 0x0020300801007387 */ /* 0x0001e80000100a00 */
[----:B------:R-:W-:Y:S04]  /*dbf70*/  STL.64 [R1+0x2038], R10 ;  /* 0x0020380a01007387 */ /* 0x000fe80000100a00 */
[----:B------:R-:W-:Y:S01]  /*dbf80*/  STL.64 [R1+0x2020], R4 ;  /* 0x0020200401007387 */ /* 0x000fe20000100a00 */
[----:B0-----:R-:W-:Y:S02]  /*dbf90*/  F2FP.F16.E4M3.UNPACK_B R8, R53 ;  /* 0x00000035ff08723e */ /* 0x001fe400020006ff */
[----:B------:R-:W-:Y:S01]  /*dbfa0*/  F2FP.F16.E4M3.UNPACK_B R9, R0 ;  /* 0x00000000ff09723e */ /* 0x000fe200020006ff */
[----:B------:R-:W-:Y:S01]  /*dbfb0*/  IMAD.MOV.U32 R0, RZ, RZ, R7 ;  /* 0x000000ffff007224 */ /* 0x000fe200078e0007 */
[----:B------:R-:W-:Y:S04]  /*dbfc0*/  STL [R1+0x2028], R6 ;  /* 0x0020280601007387 */ /* 0x000fe80000100800 */
[----:B------:R-:W-:Y:S04]  /*dbfd0*/  STL [R1+0x28], R8 ;  /* 0x0000280801007387 */ /* 0x000fe80000100800 */
[----:B------:R-:W-:Y:S04]  /*dbfe0*/  STL [R1+0xd2ec], R0 ;  /* 0x00d2ec0001007387 */ /* 0x000fe80000100800 */
[----:B------:R0:W-:Y:S02]  /*dbff0*/  STL [R1+0x2c], R9 ;  /* 0x00002c0901007387 */ /* 0x0001e40000100800 */
[----:B0-----:R-:W-:Y:S01]  /*dc000*/  HMMA.16816.F32 R8, R28, R8, R56 ;  /* 0x000000081c08723c */ /* 0x001fe20000001838 */
[----:B------:R-:W-:-:S02]  /*dc010*/  F2FP.F16.E4M3.UNPACK_B R4, R60 ;  /* 0x0000003cff04723e */ /* 0x000fc400020006ff */
[----:B------:R-:W-:-:S15]  /*dc020*/  F2FP.F16.E4M3.UNPACK_B R5, R61 ;  /* 0x0000003dff05723e */ /* 0x000fde00020006ff */
[----:B------:R-:W-:-:S05]  /*dc030*/  NOP ;  /* 0x0000000000007918 */ /* 0x000fca0000000000 */
[----:B------:R-:W-:Y:S04]  /*dc040*/  STL.64 [R1+0x2090], R8 ;  /* 0x0020900801007387 */ /* 0x000fe80000100a00 */
[----:B------:R0:W-:Y:S04]  /*dc050*/  STL [R1+0x2098], R10 ;  /* 0x0020980a01007387 */ /* 0x0001e80000100800 */
[----:B------:R-:W-:Y:S04]  /*dc060*/  STL [R1+0x18], R4 ;  /* 0x0000180401007387 */ /* 0x000fe80000100800 */
        /* <DEDUP_REMOVED lines=9> */
[----:B------:R-:W4:Y:S04]  /*dc100*/  LDL R60, [R1+0x2968] ;  /* 0x00296800013c7983 */ /* 0x000f280000100800 */
        /* <DEDUP_REMOVED lines=9> */
[----:B0-----:R-:W4:Y:S04]  /*dc1a0*/  LDL R10, [R1+0x2938] ;  /* 0x00293800010a7983 */ /* 0x001f280000100800 */
[----:B------:R-:W2:Y:S04]  /*dc1b0*/  LDL R11, [R1+0x293c] ;  /* 0x00293c00010b7983 */ /* 0x000ea80000100800 */
[----:B------:R-:W3:Y:S04]  /*dc1c0*/  LDL R20, [R1+0x2948] ;  /* 0x0029480001147983 */ /* 0x000ee80000100800 */
[----:B------:R-:W3:Y:S04]  /*dc1d0*/  LDL R21, [R1+0x294c] ;  /* 0x00294c0001157983 */ /* 0x000ee80000100800 */
[----:B------:R-:W3:Y:S04]  /*dc1e0*/  LDL.LU R16, [R1+0x2540] ;  /* 0x0025400001107983 */ /* 0x000ee80000300800 */
[----:B------:R-:W3:Y:S04]  /*dc1f0*/  LDL.LU R17, [R1+0x2544] ;  /* 0x0025440001117983 */ /* 0x000ee80000300800 */
[----:B------:R-:W3:Y:S04]  /*dc200*/  LDL.LU R18, [R1+0x2548] ;  /* 0x0025480001127983 */ /* 0x000ee80000300800 */
[----:B------:R-:W3:Y:S04]  /*dc210*/  LDL.LU R19, [R1+0x254c] ;  /* 0x00254c0001137983 */ /* 0x000ee80000300800 */
        /* <DEDUP_REMOVED lines=8> */
[----:B------:R-:W3:Y:S04]  /*dc2a0*/  LDL R59, [R1+0x297c] ;  /* 0x00297c00013b7983 */ /* 0x000ee80000100800 */
        /* <DEDUP_REMOVED lines=14> */
[----:B------:R-:W-:Y:S01]  /*dc390*/  STL [R1+0xd400], R0 ;  /* 0x00d4000001007387 */ /* 0x000fe20000100800 */
[----:B----4-:R-:W-:-:S02]  /*dc3a0*/  F2FP.F16.E4M3.UNPACK_B R2, R10 ;  /* 0x0000000aff02723e */ /* 0x010fc400020006ff */
[----:B--2---:R-:W-:Y:S02]  /*dc3b0*/  F2FP.F16.E4M3.UNPACK_B R3, R11 ;  /* 0x0000000bff03723e */ /* 0x004fe400020006ff */
[----:B---3--:R-:W-:Y:S01]  /*dc3c0*/  HMMA.16816.F32 R8, R28, R4, R12 ;  /* 0x000000041c08723c */ /* 0x008fe2000000180c */
[----:B------:R-:W-:-:S15]  /*dc3d0*/  STL [R1+0x10], R2 ;  /* 0x0000100201007387 */ /* 0x000fde0000100800 */
[----:B------:R-:W-:-:S07]  /*dc3e0*/  NOP ;  /* 0x0000000000007918 */ /* 0x000fce0000000000 */
[----:B------:R-:W-:Y:S04]  /*dc3f0*/  STL.64 [R1+0x20f0], R8 ;  /* 0x0020f00801007387 */ /* 0x000fe80000100a00 */
[----:B------:R0:W-:Y:S02]  /*dc400*/  STL.64 [R1+0x20f8], R10 ;  /* 0x0020f80a01007387 */ /* 0x0001e40000100a00 */
[----:B0-----:R-:W-:Y:S01]  /*dc410*/  HMMA.16816.F32 R8, R28, R2, R16 ;  /* 0x000000021c08723c */ /* 0x001fe20000001810 */
[----:B------:R-:W-:-:S05]  /*dc420*/  F2FP.F16.E4M3.UNPACK_B R4, R20 ;  /* 0x00000014ff04723e */ /* 0x000fca00020006ff */
[----:B------:R-:W-:Y:S01]  /*dc430*/  IMAD.MOV.U32 R0, RZ, RZ, R3 ;  /* 0x000000ffff007224 */ /* 0x000fe200078e0003 */
[----:B------:R-:W-:Y:S01]  /*dc440*/  F2FP.F16.E4M3.UNPACK_B R5, R21 ;  /* 0x00000015ff05723e */ /* 0x000fe200020006ff */
[----:B------:R-:W-:Y:S04]  /*dc450*/  STL [R1+0x14], R3 ;  /* 0x0000140301007387 */ /* 0x000fe80000100800 */
[----:B------:R-:W-:Y:S11]  /*dc460*/  STL [R1+0x8], R4 ;  /* 0x0000080401007387 */ /* 0x000ff60000100800 */
[----:B------:R-:W-:Y:S04]  /*dc470*/  STL.64 [R1+0x2140], R8 ;  /* 0x0021400801007387 */ /* 0x000fe80000100a00 */
[----:B------:R-:W-:Y:S04]  /*dc480*/  STL.64 [R1+0x2148], R10 ;  /* 0x0021480a01007387 */ /* 0x000fe80000100a00 */
[----:B------:R-:W-:Y:S04]  /*dc490*/  STL [R1+0xe290], R0 ;  /* 0x00e2900001007387 */ /* 0x000fe80000100800 */
[----:B------:R0:W-:Y:S02]  /*dc4a0*/  STL [R1+0xc], R5 ;  /* 0x00000c0501007387 */ /* 0x0001e40000100800 */
[----:B0-----:R-:W-:Y:S01]  /*dc4b0*/  HMMA.16816.F32 R4, R28, R4, R24 ;  /* 0x000000041c04723c */ /* 0x001fe20000001818 */
[----:B------:R-:W-:-:S02]  /*dc4c0*/  F2FP.F16.E4M3.UNPACK_B R2, R22 ;  /* 0x00000016ff02723e */ /* 0x000fc400020006ff */
[----:B------:R-:W-:-:S03]  /*dc4d0*/  F2FP.F16.E4M3.UNPACK_B R3, R23 ;  /* 0x00000017ff03723e */ /* 0x000fc600020006ff */
[----:B------:R-:W-:-:S15]  /*dc4e0*/  STL [R1], R2 ;  /* 0x0000000201007387 */ /* 0x000fde0000100800 */
[----:B------:R-:W-:-:S02]  /*dc4f0*/  NOP ;  /* 0x0000000000007918 */ /* 0x000fc40000000000 */
[----:B------:R-:W-:Y:S04]  /*dc500*/  STL.64 [R1+0x2190], R4 ;  /* 0x0021900401007387 */ /* 0x000fe80000100a00 */
[----:B------:R0:W-:Y:S02]  /*dc510*/  STL.64 [R1+0x2198], R6 ;  /* 0x0021980601007387 */ /* 0x0001e40000100a00 */
[----:B0-----:R-:W-:Y:S01]  /*dc520*/  HMMA.16816.F32 R4, R28, R2, R32 ;  /* 0x000000021c04723c */ /* 0x001fe20000001820 */
[----:B------:R-:W-:Y:S02]  /*dc530*/  F2FP.F16.E4M3.UNPACK_B R60, R60 ;  /* 0x0000003cff3c723e */ /* 0x000fe400020006ff */
[----:B------:R-:W-:-:S03]  /*dc540*/  F2FP.F16.E4M3.UNPACK_B R61, R61 ;  /* 0x0000003dff3d723e */ /* 0x000fc600020006ff */
[----:B------:R-:W-:-:S15]  /*dc550*/  STL [R1+0x4], R3 ;  /* 0x0000040301007387 */ /* 0x000fde0000100800 */
[----:B------:R-:W-:-:S02]  /*dc560*/  NOP ;  /* 0x0000000000007918 */ /* 0x000fc40000000000 */
[----:B------:R-:W-:Y:S04]  /*dc570*/  STL.64 [R1+0x21f0], R4 ;  /* 0x0021f00401007387 */ /* 0x000fe80000100a00 */
[----:B------:R0:W-:Y:S02]  /*dc580*/  STL.64 [R1+0x21f8], R6 ;  /* 0x0021f80601007387 */ /* 0x0001e40000100a00 */
[----:B0-----:R-:W-:Y:S01]  /*dc590*/  HMMA.16816.F32 R4, R28, R60, R36 ;  /* 0x0000003c1c04723c */ /* 0x001fe20000001824 */
[----:B------:R-:W-:Y:S02]  /*dc5a0*/  F2FP.F16.E4M3.UNPACK_B R58, R58 ;  /* 0x0000003aff3a723e */ /* 0x000fe400020006ff */
[----:B------:R-:W-:-:S03]  /*dc5b0*/  F2FP.F16.E4M3.UNPACK_B R59, R59 ;  /* 0x0000003bff3b723e */ /* 0x000fc600020006ff */
[----:B------:R-:W-:-:S15]  /*dc5c0*/  STL.64 [R1+0xe280], R60 ;  /* 0x00e2803c01007387 */ /* 0x000fde0000100a00 */
[----:B------:R-:W-:-:S02]  /*dc5d0*/  NOP ;  /* 0x0000000000007918 */ /* 0x000fc40000000000 */
[----:B------:R-:W-:Y:S04]  /*dc5e0*/  STL.64 [R1+0x2250], R4 ;  /* 0x0022500401007387 */ /* 0x000fe80000100a00 */
[----:B------:R0:W-:Y:S02]  /*dc5f0*/  STL.64 [R1+0x2258], R6 ;  /* 0x0022580601007387 */ /* 0x0001e40000100a00 */
[----:B0-----:R-:W-:Y:S01]  /*dc600*/  HMMA.16816.F32 R4, R28, R58, R40 ;  /* 0x0000003a1c04723c */ /* 0x001fe20000001828 */
[----:B------:R-:W-:Y:S02]  /*dc610*/  F2FP.F16.E4M3.UNPACK_B R56, R56 ;  /* 0x00000038ff38723e */ /* 0x000fe400020006ff */
[----:B------:R-:W-:-:S15]  /*dc620*/  F2FP.F16.E4M3.UNPACK_B R57, R57 ;  /* 0x00000039ff39723e */ /* 0x000fde00020006ff */
[----:B------:R-:W-:-:S05]  /*dc630*/  NOP ;  /* 0x0000000000007918 */ /* 0x000fca0000000000 */
[----:B------:R-:W-:Y:S04]  /*dc640*/  STL.64 [R1+0x22b0], R4 ;  /* 0x0022b00401007387 */ /* 0x000fe80000100a00 */
[----:B------:R0:W-:Y:S02]  /*dc650*/  STL.64 [R1+0x22b8], R6 ;  /* 0x0022b80601007387 */ /* 0x0001e40000100a00 */
[----:B0-----:R-:W-:Y:S01]  /*dc660*/  HMMA.16816.F32 R4, R28, R56, R44 ;  /* 0x000000381c04723c */ /* 0x001fe2000000182c */
[----:B------:R-:W-:Y:S02]  /*dc670*/  F2FP.F16.E4M3.UNPACK_B R54, R54 ;  /* 0x00000036ff36723e */ /* 0x000fe400020006ff */
[----:B------:R-:W-:Y:S01]  /*dc680*/  F2FP.F16.E4M3.UNPACK_B R55, R55 ;  /* 0x00000037ff37723e */ /* 0x000fe200020006ff */
        /* <DEDUP_REMOVED lines=24> */
[----:B------:R-:W3:Y:S04]  /*dc810*/  LDL R50, [R1+0x29b8] ;  /* 0x0029b80001327983 */ /* 0x000ee80000100800 */
[----:B------:R-:W4:Y:S04]  /*dc820*/  LDL R51, [R1+0x29bc] ;  /* 0x0029bc0001337983 */ /* 0x000f280000100800 */
[----:B0-----:R-:W2:Y:S04]  /*dc830*/  LDL.LU R4, [R1+0x2610] ;  /* 0x0026100001047983 */ /* 0x001ea80000300800 */
[----:B------:R-:W2:Y:S04]  /*dc840*/  LDL.LU R5, [R1+0x2614] ;  /* 0x0026140001057983 */ /* 0x000ea80000300800 */
[----:B-1----:R-:W2:Y:S04]  /*dc850*/  LDL.LU R6, [R1+0x2618] ;  /* 0x0026180001067983 */ /* 0x002ea80000300800 */
[----:B------:R-:W2:Y:S04]  /*dc860*/  LDL.LU R7, [R1+0x261c] ;  /* 0x00261c0001077983 */ /* 0x000ea80000300800 */
[----:B------:R-:W2:Y:S04]  /*dc870*/  LDL R48, [R1+0x29c8] ;  /* 0x0029c80001307983 */ /* 0x000ea80000100800 */
[----:B------:R-:W2:Y:S04]  /*dc880*/  LDL R49, [R1+0x29cc] ;  /* 0x0029cc0001317983 */ /* 0x000ea80000100800 */
[----:B------:R-:W2:Y:S04]  /*dc890*/  LDL R46, [R1+0x29d8] ;  /* 0x0029d800012e7983 */ /* 0x000ea80000100800 */
[----:B------:R-:W2:Y:S04]  /*dc8a0*/  LDL R47, [R1+0x29dc] ;  /* 0x0029dc00012f7983 */ /* 0x000ea80000100800 */
[----:B------:R-:W2:Y:S04]  /*dc8b0*/  LDL.LU R12, [R1+0x2640] ;  /* 0x00264000010c7983 */ /* 0x000ea80000300800 */
[----:B------:R-:W2:Y:S04]  /*dc8c0*/  LDL.LU R13, [R1+0x2644] ;  /* 0x00264400010d7983 */ /* 0x000ea80000300800 */
[----:B------:R-:W2:Y:S04]  /*dc8d0*/  LDL.LU R14, [R1+0x2648] ;  /* 0x00264800010e7983 */ /* 0x000ea80000300800 */
        /* <DEDUP_REMOVED lines=16> */
[----:B------:R-:W2:Y:S01]  /*dc9e0*/  LDL.LU R35, [R1+0x26ac] ;  /* 0x0026ac0001237983 */ /* 0x000ea20000300800 */
[----:B------:R-:W-:-:S02]  /*dc9f0*/  F2FP.F16.E4M3.UNPACK_B R52, R52 ;  /* 0x00000034ff34723e */ /* 0x000fc400020006ff */
[----:B------:R-:W-:Y:S01]  /*dca00*/  F2FP.F16.E4M3.UNPACK_B R53, R53 ;  /* 0x00000035ff35723e */ /* 0x000fe200020006ff */
[----:B------:R-:W2:Y:S04]  /*dca10*/  LDL R36, [R1+0x2a28] ;  /* 0x002a280001247983 */ /* 0x000ea80000100800 */
[----:B------:R-:W2:Y:S04]  /*dca20*/  LDL R37, [R1+0x2a2c] ;  /* 0x002a2c0001257983 */ /* 0x000ea80000100800 */
[----:B------:R-:W-:Y:S04]  /*dca30*/  STL.64 [R1+0xe1e8], R54 ;  /* 0x00e1e83601007387 */ /* 0x000fe80000100a00 */
[----:B------:R-:W-:Y:S01]  /*dca40*/  STL.64 [R1+0xe1e0], R52 ;  /* 0x00e1e03401007387 */ /* 0x000fe20000100a00 */
[----:B---3--:R-:W-:-:S02]  /*dca50*/  F2FP.F16.E4M3.UNPACK_B R50, R50 ;  /* 0x00000032ff32723e */ /* 0x008fc400020006ff */
[----:B----4-:R-:W-:Y:S01]  /*dca60*/  F2FP.F16.E4M3.UNPACK_B R51, R51 ;  /* 0x00000033ff33723e */ /* 0x010fe200020006ff */
[C---:B--2---:R-:W-:Y:S06]  /*dca70*/  HMMA.16816.F32 R56, R28.reuse, R52, R56 ;  /* 0x000000341c38723c */ /* 0x044fec0000001838 */
[----:B------:R-:W-:Y:S01]  /*dca80*/  HMMA.16816.F32 R4, R28, R50, R4 ;  /* 0x000000321c04723c */ /* 0x000fe20000001804 */
[----:B------:R-:W-:Y:S02]  /*dca90*/  F2FP.F16.E4M3.UNPACK_B R48, R48 ;  /* 0x00000030ff30723e */ /* 0x000fe400020006ff */
[----:B------:R-:W-:-:S14]  /*dcaa0*/  F2FP.F16.E4M3.UNPACK_B R49, R49 ;  /* 0x00000031ff31723e */ /* 0x000fdc00020006ff */
[----:B------:R-:W-:Y:S04]  /*dcab0*/  STL.64 [R1+0x2390], R56 ;  /* 0x0023903801007387 */ /* 0x000fe80000100a00 */
[----:B------:R-:W-:Y:S04]  /*dcac0*/  STL.64 [R1+0x2398], R58 ;  /* 0x0023983a01007387 */ /* 0x000fe80000100a00 */
[----:B------:R-:W-:Y:S04]  /*dcad0*/  STL.64 [R1+0x23f0], R4 ;  /* 0x0023f00401007387 */ /* 0x000fe80000100a00 */
[----:B------:R0:W-:Y:S02]  /*dcae0*/  STL.64 [R1+0x23f8], R6 ;  /* 0x0023f80601007387 */ /* 0x0001e40000100a00 */
[----:B0-----:R-:W-:Y:S01]  /*dcaf0*/  HMMA.16816.F32 R4, R28, R48, R8 ;  /* 0x000000301c04723c */ /* 0x001fe20000001808 */
[----:B------:R-:W-:-:S02]  /*dcb00*/  F2FP.F16.E4M3.UNPACK_B R46, R46 ;  /* 0x0000002eff2e723e */ /* 0x000fc400020006ff */
[----:B------:R-:W-:Y:S01]  /*dcb10*/  F2FP.F16.E4M3.UNPACK_B R47, R47 ;  /* 0x0000002fff2f723e */ /* 0x000fe200020006ff */
[----:B------:R-:W-:Y:S04]  /*dcb20*/  STL.64 [R1+0xe1d8], R50 ;  /* 0x00e1d83201007387 */ /* 0x000fe80000100a00 */
[----:B------:R-:W-:-:S15]  /*dcb30*/  STL.64 [R1+0xe1d0], R48 ;  /* 0x00e1d03001007387 */ /* 0x000fde0000100a00 */
        /* <DEDUP_REMOVED lines=83> */
[----:B------:R0:W-:Y:S01]  /*dd070*/  STL.64 [R1+0xe220], R36 ;  /* 0x00e2202401007387 */ /* 0x0001e20000100a00 */
[----:B---3--:R-:W-:-:S02]  /*dd080*/  F2FP.F16.E4M3.UNPACK_B R34, R34 ;  /* 0x00000022ff22723e */ /* 0x008fc400020006ff */
[----:B----4-:R-:W-:Y:S01]  /*dd090*/  F2FP.F16.E4M3.UNPACK_B R35, R35 ;  /* 0x00000023ff23723e */ /* 0x010fe200020006ff */
[C---:B--2---:R-:W-:Y:S06]  /*dd0a0*/  HMMA.16816.F32 R40, R28.reuse, R36, R40 ;  /* 0x000000241c28723c */ /* 0x044fec0000001828 */
[----:B0-----:R-:W-:Y:S01]  /*dd0b0*/  HMMA.16816.F32 R36, R28, R34, R44 ;  /* 0x000000221c24723c */ /* 0x001fe2000000182c */
[----:B------:R-:W-:Y:S02]  /*dd0c0*/  F2FP.F16.E4M3.UNPACK_B R32, R32 ;  /* 0x00000020ff20723e */ /* 0x000fe400020006ff */
[----:B------:R-:W-:-:S14]  /*dd0d0*/  F2FP.F16.E4M3.UNPACK_B R33, R33 ;  /* 0x00000021ff21723e */ /* 0x000fdc00020006ff */
[----:B------:R-:W-:Y:S01]  /*dd0e0*/  STL.64 [R1+0x2540], R40 ;  /* 0x0025402801007387 */ /* 0x000fe20000100a00 */
[----:B------:R-:W-:-:S03]  /*dd0f0*/  F2FP.F16.E4M3.UNPACK_B R26, R26 ;  /* 0x0000001aff1a723e */ /* 0x000fc600020006ff */
[----:B------:R-:W-:Y:S01]  /*dd100*/  STL.64 [R1+0x2548], R42 ;  /* 0x0025482a01007387 */ /* 0x000fe20000100a00 */
[----:B------:R-:W-:-:S03]  /*dd110*/  F2FP.F16.E4M3.UNPACK_B R27, R27 ;  /* 0x0000001bff1b723e */ /* 0x000fc600020006ff */
[----:B------:R-:W-:Y:S04]  /*dd120*/  STL.64 [R1+0x2570], R36 ;  /* 0x0025702401007387 */ /* 0x000fe80000100a00 */
[----:B------:R0:W-:Y:S04]  /*dd130*/  STL.64 [R1+0x2578], R38 ;  /* 0x0025782601007387 */ /* 0x0001e80000100a00 */
[----:B------:R-:W-:Y:S04]  /*dd140*/  STL.64 [R1+0xe1b8], R34 ;  /* 0x00e1b82201007387 */ /* 0x000fe80000100a00 */
[----:B------:R1:W-:Y:S01]  /*dd150*/  STL.64 [R1+0xe1b0], R32 ;  /* 0x00e1b02001007387 */ /* 0x0003e20000100a00 */
[C---:B0-----:R-:W-:Y:S06]  /*dd160*/  HMMA.16816.F32 R36, R28.reuse, R32, R48 ;  /* 0x000000201c24723c */ /* 0x041fec0000001830 */
[----:B-1----:R-:W-:Y:S01]  /*dd170*/  HMMA.16816.F32 R32, R28, R26, R52 ;  /* 0x0000001a1c20723c */ /* 0x002fe20000001834 */
[----:B------:R-:W-:-:S02]  /*dd180*/  F2FP.F16.E4M3.UNPACK_B R24, R24 ;  /* 0x00000018ff18723e */ /* 0x000fc400020006ff */
[----:B------:R-:W-:Y:S02]  /*dd190*/  F2FP.F16.E4M3.UNPACK_B R25, R25 ;  /* 0x00000019ff19723e */ /* 0x000fe400020006ff */
[----:B------:R-:W-:Y:S02]  /*dd1a0*/  F2FP.F16.E4M3.UNPACK_B R22, R22 ;  /* 0x00000016ff16723e */ /* 0x000fe400020006ff */
[----:B------:R-:W-:-:S10]  /*dd1b0*/  F2FP.F16.E4M3.UNPACK_B R23, R23 ;  /* 0x00000017ff17723e */ /* 0x000fd400020006ff */
[----:B------:R-:W-:Y:S04]  /*dd1c0*/  STL.64 [R1+0x25a0], R36 ;  /* 0x0025a02401007387 */ /* 0x000fe80000100a00 */
[----:B------:R-:W-:Y:S04]  /*dd1d0*/  STL.64 [R1+0x25a8], R38 ;  /* 0x0025a82601007387 */ /* 0x000fe80000100a00 */
[----:B------:R-:W-:Y:S01]  /*dd1e0*/  STL.64 [R1+0x25c0], R32 ;  /* 0x0025c02001007387 */ /* 0x000fe20000100a00 */
[C---:B------:R-:W-:Y:S03]  /*dd1f0*/  HMMA.16816.F32 R4, R28.reuse, R22, R4 ;  /* 0x000000161c04723c */ /* 0x040fe60000001804 */
[----:B------:R0:W-:Y:S03]  /*dd200*/  STL.64 [R1+0x25c8], R34 ;  /* 0x0025c82201007387 */ /* 0x0001e60000100a00 */
[----:B0-----:R-:W-:Y:S01]  /*dd210*/  HMMA.16816.F32 R32, R28, R24, R56 ;  /* 0x000000181c20723c */ /* 0x001fe20000001838 */
[----:B------:R-:W-:Y:S01]  /*dd220*/  F2FP.F16.E4M3.UNPACK_B R20, R20 ;  /* 0x00000014ff14723e */ /* 0x000fe200020006ff */
[----:B------:R-:W-:Y:S01]  /*dd230*/  STL.64 [R1+0xe198], R26 ;  /* 0x00e1981a01007387 */ /* 0x000fe20000100a00 */
[----:B------:R-:W-:-:S03]  /*dd240*/  F2FP.F16.E4M3.UNPACK_B R21, R21 ;  /* 0x00000015ff15723e */ /* 0x000fc600020006ff */
[----:B------:R-:W-:-:S15]  /*dd250*/  STL.64 [R1+0xe190], R24 ;  /* 0x00e1901801007387 */ /* 0x000fde0000100a00 */
[----:B------:R-:W-:-:S02]  /*dd260*/  NOP ;  /* 0x0000000000007918 */ /* 0x000fc40000000000 */
        /* <DEDUP_REMOVED lines=24> */
[----:B------:R-:W2:Y:S04]  /*dd3f0*/  LDL R15, [R1+0x2abc] ;  /* 0x002abc00010f7983 */ /* 0x000ea80000100800 */
[----:B------:R-:W2:Y:S04]  /*dd400*/  LDL.LU R36, [R1+0x27d0] ;  /* 0x0027d00001247983 */ /* 0x000ea80000300800 */
[----:B------:R-:W2:Y:S04]  /*dd410*/  LDL.LU R37, [R1+0x27d4] ;  /* 0x0027d40001257983 */ /* 0x000ea80000300800 */
[----:B------:R-:W2:Y:S04]  /*dd420*/  LDL.LU R38, [R1+0x27d8] ;  /* 0x0027d80001267983 */ /* 0x000ea80000300800 */
[----:B------:R-:W2:Y:S04]  /*dd430*/  LDL.LU R39, [R1+0x27dc] ;  /* 0x0027dc0001277983 */ /* 0x000ea80000300800 */
[----:B------:R-:W2:Y:S04]  /*dd440*/  LDL R12, [R1+0x2ac8] ;  /* 0x002ac800010c7983 */ /* 0x000ea80000100800 */
[----:B------:R-:W2:Y:S04]  /*dd450*/  LDL R13, [R1+0x2acc] ;  /* 0x002acc00010d7983 */ /* 0x000ea80000100800 */
[----:B------:R-:W2:Y:S04]  /*dd460*/  LDL.LU R44, [R1+0x3544] ;  /* 0x00354400012c7983 */ /* 0x000ea80000300800 */
[----:B0-----:R-:W2:Y:S04]  /*dd470*/  LDL.LU R4, [R1+0x3540] ;  /* 0x0035400001047983 */ /* 0x001ea80000300800 */
[----:B------:R-:W2:Y:S04]  /*dd480*/  LDL.LU R45, [R1+0x354c] ;  /* 0x00354c00012d7983 */ /* 0x000ea80000300800 */
[----:B------:R-:W2:Y:S04]  /*dd490*/  LDL.LU R5, [R1+0x3548] ;  /* 0x0035480001057983 */ /* 0x000ea80000300800 */
[----:B------:R-:W2:Y:S04]  /*dd4a0*/  LDL.LU R46, [R1+0x3554] ;  /* 0x00355400012e7983 */ /* 0x000ea80000300800 */
[----:B-1----:R-:W2:Y:S04]  /*dd4b0*/  LDL.LU R6, [R1+0x3550] ;  /* 0x0035500001067983 */ /* 0x002ea80000300800 */
[----:B------:R-:W2:Y:S04]  /*dd4c0*/  LDL R10, [R1+0x2ad8] ;  /* 0x002ad800010a7983 */ /* 0x000ea80000100800 */
[----:B------:R-:W2:Y:S04]  /*dd4d0*/  LDL R11, [R1+0x2adc] ;  /* 0x002adc00010b7983 */ /* 0x000ea80000100800 */
[----:B------:R-:W2:Y:S04]  /*dd4e0*/  LDL.LU R48, [R1+0x2810] ;  /* 0x0028100001307983 */ /* 0x000ea80000300800 */
[----:B------:R-:W2:Y:S04]  /*dd4f0*/  LDL.LU R49, [R1+0x2814] ;  /* 0x0028140001317983 */ /* 0x000ea80000300800 */
[----:B------:R-:W2:Y:S04]  /*dd500*/  LDL.LU R50, [R1+0x2818] ;  /* 0x0028180001327983 */ /* 0x000ea80000300800 */
[----:B------:R-:W2:Y:S01]  /*dd510*/  LDL.LU R51, [R1+0x281c] ;  /* 0x00281c0001337983 */ /* 0x000ea20000300800 */
[----:B------:R-:W-:-:S03]  /*dd520*/  F2FP.F16.E4M3.UNPACK_B R16, R16 ;  /* 0x00000010ff10723e */ /* 0x000fc600020006ff */
[----:B------:R-:W2:Y:S01]  /*dd530*/  LDL.LU R47, [R1+0x355c] ;  /* 0x00355c00012f7983 */ /* 0x000ea20000300800 */
[----:B------:R-:W-:-:S03]  /*dd540*/  F2FP.F16.E4M3.UNPACK_B R17, R17 ;  /* 0x00000011ff11723e */ /* 0x000fc600020006ff */
[----:B------:R-:W2:Y:S04]  /*dd550*/  LDL.LU R7, [R1+0x3558] ;  /* 0x0035580001077983 */ /* 0x000ea80000300800 */
[----:B------:R-:W2:Y:S04]  /*dd560*/  LDL R8, [R1+0x2ae8] ;  /* 0x002ae80001087983 */ /* 0x000ea80000100800 */
[----:B------:R-:W2:Y:S04]  /*dd570*/  LDL R9, [R1+0x2aec] ;  /* 0x002aec0001097983 */ /* 0x000ea80000100800 */
[----:B------:R-:W2:Y:S04]  /*dd580*/  LDL.LU R52, [R1+0x2840] ;  /* 0x0028400001347983 */ /* 0x000ea80000300800 */
[----:B------:R-:W2:Y:S04]  /*dd590*/  LDL.LU R53, [R1+0x2844] ;  /* 0x0028440001357983 */ /* 0x000ea80000300800 */
[----:B------:R-:W2:Y:S04]  /*dd5a0*/  LDL.LU R54, [R1+0x2848] ;  /* 0x0028480001367983 */ /* 0x000ea80000300800 */
[----:B------:R-:W2:Y:S01]  /*dd5b0*/  LDL.LU R55, [R1+0x284c] ;  /* 0x00284c0001377983 */ /* 0x000ea20000300800 */
[----:B------:R-:W-:-:S03]  /*dd5c0*/  IMAD.MOV.U32 R0, RZ, RZ, R3 ;  /* 0x000000ffff007224 */ /* 0x000fc600078e0003 */
[----:B------:R-:W2:Y:S04]  /*dd5d0*/  LDL R60, [R1+0x2b08] ;  /* 0x002b0800013c7983 */ /* 0x000ea80000100800 */
[----:B------:R-:W2:Y:S04]  /*dd5e0*/  LDL R2, [R1+0x2af8] ;  /* 0x002af80001027983 */ /* 0x000ea80000100800 */
[----:B------:R-:W2:Y:S04]  /*dd5f0*/  LDL R3, [R1+0x2afc] ;  /* 0x002afc0001037983 */ /* 0x000ea80000100800 */
[----:B------:R-:W2:Y:S01]  /*dd600*/  LDL R61, [R1+0x2b0c] ;  /* 0x002b0c00013d7983 */ /* 0x000ea20000100800 */
        /* <DEDUP_REMOVED lines=8> */
[----:B----4-:R-:W-:-:S02]  /*dd690*/  F2FP.F16.E4M3.UNPACK_B R14, R14 ;  /* 0x0000000eff0e723e */ /* 0x010fc400020006ff */
[----:B--2---:R-:W-:Y:S01]  /*dd6a0*/  F2FP.F16.E4M3.UNPACK_B R15, R15 ;  /* 0x0000000fff0f723e */ /* 0x004fe200020006ff */
[----:B------:R-:W-:Y:S04]  /*dd6b0*/  STL.64 [R1+0xe188], R18 ;  /* 0x00e1881201007387 */ /* 0x000fe80000100a00 */
[----:B------:R0:W-:Y:S02]  /*dd6c0*/  STL.64 [R1+0xe180], R16 ;  /* 0x00e1801001007387 */ /* 0x0001e40000100a00 */
[----:B0-----:R-:W-:Y:S01]  /*dd6d0*/  HMMA.16816.F32 R16, R28, R14, R36 ;  /* 0x0000000e1c10723c */ /* 0x001fe20000001824 */
[----:B------:R-:W-:Y:S02]  /*dd6e0*/  F2FP.F16.E4M3.UNPACK_B R12, R12 ;  /* 0x0000000cff0c723e */ /* 0x000fe400020006ff */
[----:B------:R-:W-:-:S02]  /*dd6f0*/  F2FP.F16.E4M3.UNPACK_B R13, R13 ;  /* 0x0000000dff0d723e */ /* 0x000fc400020006ff */
[----:B------:R-:W-:Y:S02]  /*dd700*/  F2FP.F16.E4M3.UNPACK_B R10, R10 ;  /* 0x0000000aff0a723e */ /* 0x000fe400020006ff */
[----:B------:R-:W-:-:S15]  /*dd710*/  F2FP.F16.E4M3.UNPACK_B R11, R11 ;  /* 0x0000000bff0b723e */ /* 0x000fde00020006ff */
[----:B------:R-:W-:-:S01]  /*dd720*/  NOP ;  /* 0x0000000000007918 */ /* 0x000fc20000000000 */
[----:B------:R-:W-:Y:S04]  /*dd730*/  STL.64 [R1+0x2740], R16 ;  /* 0x0027401001007387 */ /* 0x000fe80000100a00 */
[----:B------:R0:W-:Y:S04]  /*dd740*/  STL.64 [R1+0x2748], R18 ;  /* 0x0027481201007387 */ /* 0x0001e80000100a00 */
[----:B------:R-:W-:Y:S04]  /*dd750*/  STL.64 [R1+0xe1a8], R14 ;  /* 0x00e1a80e01007387 */ /* 0x000fe80000100a00 */
[----:B------:R1:W-:Y:S01]  /*dd760*/  STL.64 [R1+0xe1a0], R12 ;  /* 0x00e1a00c01007387 */ /* 0x0003e20000100a00 */
[C---:B0-----:R-:W-:Y:S06]  /*dd770*/  HMMA.16816.F32 R16, R28.reuse, R12, R40 ;  /* 0x0000000c1c10723c */ /* 0x041fec0000001828 */
[----:B-1----:R-:W-:Y:S01]  /*dd780*/  HMMA.16816.F32 R12, R28, R10, R48 ;  /* 0x0000000a1c0c723c */ /* 0x002fe20000001830 */
[----:B------:R-:W-:-:S02]  /*dd790*/  F2FP.F16.E4M3.UNPACK_B R8, R8 ;  /* 0x00000008ff08723e */ /* 0x000fc400020006ff */
[----:B------:R-:W-:-:S14]  /*dd7a0*/  F2FP.F16.E4M3.UNPACK_B R9, R9 ;  /* 0x00000009ff09723e */ /* 0x000fdc00020006ff */
[----:B------:R-:W-:Y:S04]  /*dd7b0*/  STL.64 [R1+0x2780], R16 ;  /* 0x0027801001007387 */ /* 0x000fe80000100a00 */
[----:B------:R-:W-:Y:S04]  /*dd7c0*/  STL.64 [R1+0x2788], R18 ;  /* 0x0027881201007387 */ /* 0x000fe80000100a00 */
[----:B------:R-:W-:Y:S04]  /*dd7d0*/  STL.64 [R1+0x2810], R12 ;  /* 0x0028100c01007387 */ /* 0x000fe80000100a00 */
[----:B------:R0:W-:Y:S02]  /*dd7e0*/  STL.64 [R1+0x2818], R14 ;  /* 0x0028180e01007387 */ /* 0x0001e40000100a00 */
[----:B0-----:R-:W-:Y:S01]  /*dd7f0*/  HMMA.16816.F32 R12, R28, R8, R52 ;  /* 0x000000081c0c723c */ /* 0x001fe20000001834 */
[----:B------:R-:W-:-:S05]  /*dd800*/  F2FP.F16.E4M3.UNPACK_B R60, R60 ;  /* 0x0000003cff3c723e */ /* 0x000fca00020006ff */
[----:B------:R-:W-:Y:S01]  /*dd810*/  STL [R1+0xe16c], R8 ;  /* 0x00e16c0801007387 */ /* 0x000fe20000100800 */
[----:B------:R-:W-:Y:S02]  /*dd820*/  F2FP.F16.E4M3.UNPACK_B R2, R2 ;  /* 0x00000002ff02723e */ /* 0x000fe400020006ff */
[----:B------:R-:W-:Y:S01]  /*dd830*/  F2FP.F16.E4M3.UNPACK_B R3, R3 ;  /* 0x00000003ff03723e */ /* 0x000fe200020006ff */
[----:B------:R-:W-:-:S13]  /*dd840*/  STL [R1+0x20], R60 ;  /* 0x0000203c01007387 */ /* 0x000fda0000100800 */
[----:B------:R-:W-:Y:S04]  /*dd850*/  STL.64 [R1+0x2900], R12 ;  /* 0x0029000c01007387 */ /* 0x000fe80000100a00 */
[----:B------:R-:W-:Y:S04]  /*dd860*/  STL.64 [R1+0x2908], R14 ;  /* 0x0029080e01007387 */ /* 0x000fe80000100a00 */
[----:B------:R-:W-:Y:S04]  /*dd870*/  STL [R1+0xe168], R9 ;  /* 0x00e1680901007387 */ /* 0x000fe80000100800 */
[----:B------:R3:W-:Y:S01]  /*dd880*/  STL.64 [R1+0xe288], R10 ;  /* 0x00e2880a01007387 */ /* 0x0007e20000100a00 */
[----:B------:R-:W-:-:S05]  /*dd890*/  F2FP.F16.E4M3.UNPACK_B R61, R61 ;  /* 0x0000003dff3d723e */ /* 0x000fca00020006ff */
        /* <DEDUP_REMOVED lines=45> */
[----:B------:R-:W3:Y:S04]  /*ddb70*/  LDL R22, [R1+0x10] ;  /* 0x0000100001167983 */ /* 0x000ee80000100800 */
[----:B------:R-:W3:Y:S04]  /*ddb80*/  LDL.LU R8, [R1+0x2820] ;  /* 0x0028200001087983 */ /* 0x000ee80000300800 */
[----:B------:R-:W3:Y:S04]  /*ddb90*/  LDL.LU R9, [R1+0x2824] ;  /* 0x0028240001097983 */ /* 0x000ee80000300800 */
[----:B------:R-:W3:Y:S04]  /*ddba0*/  LDL.LU R10, [R1+0x2828] ;  /* 0x00282800010a7983 */ /* 0x000ee80000300800 */
[----:B------:R-:W3:Y:S04]  /*ddbb0*/  LDL.LU R11, [R1+0x282c] ;  /* 0x00282c00010b7983 */ /* 0x000ee80000300800 */
[----:B-1----:R-:W3:Y:S04]  /*ddbc0*/  LDL R54, [R1+0x28] ;  /* 0x0000280001367983 */ /* 0x002ee80000100800 */
[----:B------:R-:W3:Y:S04]  /*ddbd0*/  LDL R55, [R1+0x2c] ;  /* 0x00002c0001377983 */ /* 0x000ee80000100800 */
        /* <DEDUP_REMOVED lines=36> */
[----:B----4-:R-:W-:Y:S02]  /*dde20*/  IMAD.MOV.U32 R23, RZ, RZ, R0 ;  /* 0x000000ffff177224 */ /* 0x010fe400078e0000 */
[----:B------:R-:W-:Y:S01]  /*dde30*/  IMAD.MOV.U32 R0, RZ, RZ, R61 ;  /* 0x000000ffff007224 */ /* 0x000fe200078e003d */
[----:B---3--:R-:W-:Y:S01]  /*dde40*/  HMMA.16816.F32 R28, R28, R60, R8 ;  /* 0x0000003c1c1c723c */ /* 0x008fe20000001808 */
[----:B------:R-:W3:Y:S06]  /*dde50*/  LDL.LU.64 R10, [R1+0xe288] ;  /* 0x00e28800010a7983 */ /* 0x000eec0000300a00 */
[----:B------:R-:W-:-:S15]  /*dde60*/  IMAD.MOV.U32 R9, RZ, RZ, R60 ;  /* 0x000000ffff097224 */ /* 0x000fde00078e003c */
[----:B------:R-:W-:-:S01]  /*dde70*/  NOP ;  /* 0x0000000000007918 */ /* 0x000fc20000000000 */
        /* <DEDUP_REMOVED lines=367> */
[----:B------:R-:W-:Y:S04]  /*df570*/  STL.64 [R1+0xe020], R56 ;  /* 0x00e0203801007387 */ /* 0x000fe80000100a00 */
[----:B------:R-:W-:Y:S04]  /*df580*/  STL.64 [R1+0x25e0], R4 ;  /* 0x0025e00401007387 */ /* 0x000fe80000100a00 */
[----:B------:R1:W-:Y:S01]  /*df590*/  STL.64 [R1+0x25e8], R6 ;  /* 0x0025e80601007387 */ /* 0x0003e20000100a00 */
[C---:B0-----:R-:W-:Y:S06]  /*df5a0*/  HMMA.16816.F32 R12, R28.reuse, R54, R40 ;  /* 0x000000361c0c723c */ /* 0x041fec0000001828 */
[----:B-1----:R-:W-:Y:S01]  /*df5b0*/  HMMA.16816.F32 R4, R28, R52, R44 ;  /* 0x000000341c04723c */ /* 0x002fe2000000182c */
[----:B------:R-:W2:-:S15]  /*df5c0*/  LDL.LU R56, [R1+0x1800] ;  /* 0x0018000001387983 */ /* 0x000e9e0000300800 */
[----:B------:R-:W-:-:S01]  /*df5d0*/  NOP ;  /* 0x0000000000007918 */ /* 0x000fc20000000000 */
        /* <DEDUP_REMOVED lines=184> */
[----:B------:R-:W2:Y:S04]  /*e0160*/  LDL.LU R48, [R1+0x1730] ;  /* 0x0017300001307983 */ /* 0x000ea80000300800 */
[----:B------:R-:W2:Y:S04]  /*e0170*/  LDL.LU R49, [R1+0x1734] ;  /* 0x0017340001317983 */ /* 0x000ea80000300800 */
[----:B------:R-:W2:Y:S04]  /*e0180*/  LDL.LU R50, [R1+0x1738] ;  /* 0x0017380001327983 */ /* 0x000ea80000300800 */
[----:B------:R-:W2:Y:S01]  /*e0190*/  LDL.LU R51, [R1+0x173c] ;  /* 0x00173c0001337983 */ /* 0x000ea20000300800 */
[----:B------:R-:W-:-:S03]  /*e01a0*/  IMAD.MOV.U32 R22, RZ, RZ, R4 ;  /* 0x000000ffff167224 */ /* 0x000fc600078e0004 */
[----:B------:R-:W3:Y:S04]  /*e01b0*/  LDL.LU R10, [R1+0x3584] ;  /* 0x00358400010a7983 */ /* 0x000ee80000300800 */
[----:B------:R-:W3:Y:S01]  /*e01c0*/  LDL.LU R4, [R1+0x3580] ;  /* 0x0035800001047983 */ /* 0x000ee20000300800 */
[----:B------:R-:W-:-:S03]  /*e01d0*/  IMAD.MOV.U32 R39, RZ, RZ, R5 ;  /* 0x000000ffff277224 */ /* 0x000fc600078e0005 */
[----:B------:R-:W2:Y:S04]  /*e01e0*/  LDL.LU R11, [R1+0x358c] ;  /* 0x00358c00010b7983 */ /* 0x000ea80000300800 */
[----:B------:R-:W2:Y:S01]  /*e01f0*/  LDL.LU R5, [R1+0x3588] ;  /* 0x0035880001057983 */ /* 0x000ea20000300800 */
[----:B------:R-:W-:-:S03]  /*e0200*/  IMAD.MOV.U32 R38, RZ, RZ, R6 ;  /* 0x000000ffff267224 */ /* 0x000fc600078e0006 */
        /* <DEDUP_REMOVED lines=399> */
[----:B------:R-:W-:Y:S04]  /*e1b00*/  STL.64 [R1+0x2120], R4 ;  /* 0x0021200401007387 */ /* 0x000fe80000100a00 */
[----:B------:R1:W-:Y:S01]  /*e1b10*/  STL.64 [R1+0x2128], R6 ;  /* 0x0021280601007387 */ /* 0x0003e20000100a00 */
[C---:B0-----:R-:W-:Y:S06]  /*e1b20*/  HMMA.16816.F32 R8, R28.reuse, R54, R48 ;  /* 0x000000361c08723c */ /* 0x041fec0000001830 */
[----:B-1----:R-:W-:-:S15]  /*e1b30*/  HMMA.16816.F32 R4, R28, R60, R56 ;  /* 0x0000003c1c04723c */ /* 0x002fde0000001838 */
        /* <DEDUP_REMOVED lines=70> */
[C---:B---3--:R-:W-:Y:S06]  /*e1fa0*/  HMMA.16816.F32 R16, R28.reuse, R18, R8 ;  /* 0x000000121c10723c */ /* 0x048fec0000001808 */
[----:B----4-:R-:W-:Y:S01]  /*e1fb0*/  HMMA.16816.F32 R24, R28, R60, R24 ;  /* 0x0000003c1c18723c */ /* 0x010fe20000001818 */
[----:B------:R-:W3:Y:S04]  /*e1fc0*/  LDL.LU.64 R10, [R1+0xdf38] ;  /* 0x00df3800010a7983 */ /* 0x000ee80000300a00 */
[----:B------:R-:W3:Y:S01]  /*e1fd0*/  LDL.LU.64 R8, [R1+0xdf30] ;  /* 0x00df300001087983 */ /* 0x000ee20000300a00 */
[----:B0-----:R-:W-:-:S11]  /*e1fe0*/  IMAD.MOV.U32 R0, RZ, RZ, R61 ;  /* 0x000000ffff007224 */ /* 0x001fd600078e003d */
        /* <DEDUP_REMOVED lines=311> */
[C---:B------:R-:W-:Y:S06]  /*e3360*/  HMMA.16816.F32 R32, R4.reuse, R40, R32 ;  /* 0x000000280420723c */ /* 0x040fec0000001820 */
[C---:B------:R-:W-:Y:S10]  /*e3370*/  HMMA.16816.F32 R40, R4.reuse, R42, R36 ;  /* 0x0000002a0428723c */ /* 0x040ff40000001824 */
[----:B------:R-:W-:Y:S04]  /*e3380*/  STL.64 [R1+0x1ac0], R52 ;  /* 0x001ac03401007387 */ /* 0x000fe80000100a00 */
[----:B------:R0:W-:Y:S04]  /*e3390*/  STL.64 [R1+0x1ac8], R54 ;  /* 0x001ac83601007387 */ /* 0x0001e80000100a00 */
[----:B0-----:R-:W4:Y:S04]  /*e33a0*/  LDL.LU.64 R54, [R1+0xde30] ;  /* 0x00de300001367983 */ /* 0x001f280000300a00 */
[----:B------:R-:W4:Y:S01]  /*e33b0*/  LDL.LU.64 R52, [R1+0xde28] ;  /* 0x00de280001347983 */ /* 0x000f220000300a00 */
[----:B---3--:R-:W-:-:S15]  /*e33c0*/  HMMA.16816.F32 R28, R4, R20, R28 ;  /* 0x00000014041c723c */ /* 0x008fde000000181c */
[----:B------:R-:W-:-:S08]  /*e33d0*/  NOP ;  /* 0x0000000000007918 */ /* 0x000fd00000000000 */
[----:B------:R-:W-:Y:S04]  /*e33e0*/  STL.64 [R1+0x1a90], R28 ;  /* 0x001a901c01007387 */ /* 0x000fe80000100a00 */
[----:B------:R0:W-:Y:S02]  /*e33f0*/  STL.64 [R1+0x1a98], R30 ;  /* 0x001a981e01007387 */ /* 0x0001e40000100a00 */
[----:B0-----:R-:W-:Y:S02]  /*e3400*/  IMAD.MOV.U32 R31, RZ, RZ, R21 ;  /* 0x000000ffff1f7224 */ /* 0x001fe400078e0015 */
[C---:B------:R-:W-:Y:S06]  /*e3410*/  HMMA.16816.F32 R20, R4.reuse, R22, R12 ;  /* 0x000000160414723c */ /* 0x040fec000000180c */
[C---:B--2---:R-:W-:Y:S01]  /*e3420*/  HMMA.16816.F32 R56, R4.reuse, R60, R56 ;  /* 0x0000003c0438723c */ /* 0x044fe20000001838 */
[----:B------:R-:W-:Y:S04]  /*e3430*/  STL.64 [R1+0xdd90], R10 ;  /* 0x00dd900a01007387 */ /* 0x000fe80000100a00 */
        /* <DEDUP_REMOVED lines=1335> */
[C---:B---3--:R-:W-:Y:S06]  /*e87b0*/  HMMA.16816.F32 R20, R4.reuse, R22, R12 ;  /* 0x000000160414723c */ /* 0x048fec000000180c */
[C---:B------:R-:W-:Y:S06]  /*e87c0*/  HMMA.16816.F32 R32, R4.reuse, R40, R32 ;  /* 0x000000280420723c */ /* 0x040fec0000001820 */
[----:B------:R-:W-:Y:S01]  /*e87d0*/  HMMA.16816.F32 R40, R4, R42, R36 ;  /* 0x0000002a0428723c */ /* 0x000fe20000001824 */
[----:B------:R-:W3:Y:S04]  /*e87e0*/  LDL.LU.64 R14, [R1+0xd9f8] ;  /* 0x00d9f800010e7983 */ /* 0x000ee80000300a00 */
[----:B------:R-:W3:Y:S01]  /*e87f0*/  LDL.LU.64 R12, [R1+0xd9f0] ;  /* 0x00d9f000010c7983 */ /* 0x000ee20000300a00 */
[----:B------:R-:W-:-:S02]  /*e8800*/  IMAD.MOV.U32 R3, RZ, RZ, R60 ;  /* 0x000000ffff037224 */ /* 0x000fc400078e003c */
[----:B------:R-:W-:-:S03]  /*e8810*/  IMAD.MOV.U32 R8, RZ, RZ, R61 ;  /* 0x000000ffff087224 */ /* 0x000fc600078e003d */
        /* <DEDUP_REMOVED lines=44> */
[----:B------:R-:W4:Y:S04]  /*e8ae0*/  LDL.LU.64 R52, [R1+0xd968] ;  /* 0x00d9680001347983 */ /* 0x000f280000300a00 */
[----:B------:R-:W-:Y:S04]  /*e8af0*/  STL.64 [R1+0xd890], R58 ;  /* 0x00d8903a01007387 */ /* 0x000fe80000100a00 */
[----:B------:R0:W-:Y:S04]  /*e8b00*/  STL.64 [R1+0xd888], R56 ;  /* 0x00d8883801007387 */ /* 0x0001e80000100a00 */
[----:B0-----:R-:W2:Y:S04]  /*e8b10*/  LDL.LU R56, [R1+0xcc0] ;  /* 0x000cc00001387983 */ /* 0x001ea80000300800 */
[----:B------:R-:W2:Y:S04]  /*e8b20*/  LDL.LU R57, [R1+0xcc4] ;  /* 0x000cc40001397983 */ /* 0x000ea80000300800 */
[----:B------:R-:W2:Y:S04]  /*e8b30*/  LDL.LU R58, [R1+0xcc8] ;  /* 0x000cc800013a7983 */ /* 0x000ea80000300800 */
[----:B------:R-:W2:Y:S01]  /*e8b40*/  LDL.LU R59, [R1+0xccc] ;  /* 0x000ccc00013b7983 */ /* 0x000ea20000300800 */
[C---:B----4-:R-:W-:Y:S06]  /*e8b50*/  HMMA.16816.F32 R8, R4.reuse, R52, R8 ;  /* 0x000000340408723c */ /* 0x050fec0000001808 */
[C---:B--2---:R-:W-:Y:S06]  /*e8b60*/  HMMA.16816.F32 R56, R4.reuse, R54, R56 ;  /* 0x000000360438723c */ /* 0x044fec0000001838 */
[----:B------:R-:W-:Y:S01]  /*e8b70*/  STL.64 [R1+0xd898], R54 ;  /* 0x00d8983601007387 */ /* 0x000fe20000100a00 */
[----:B------:R-:W-:-:S15]  /*e8b80*/  HMMA.16816.F32 R28, R4, R50, R28 ;  /* 0x00000032041c723c */ /* 0x000fde000000181c */
[----:B------:R-:W-:-:S01]  /*e8b90*/  NOP ;  /* 0x0000000000007918 */ /* 0x000fc20000000000 */
[----:B------:R-:W-:Y:S04]  /*e8ba0*/  STL.64 [R1+0x580], R56 ;  /* 0x0005803801007387 */ /* 0x000fe80000100a00 */
[----:B------:R-:W-:Y:S04]  /*e8bb0*/  STL.64 [R1+0x588], R58 ;  /* 0x0005883a01007387 */ /* 0x000fe80000100a00 */
[----:B------:R-:W-:Y:S04]  /*e8bc0*/  STL.64 [R1+0xd8c0], R52 ;  /* 0x00d8c03401007387 */ /* 0x000fe80000100a00 */
[----:B------:R-:W-:Y:S04]  /*e8bd0*/  STL.64 [R1+0x570], R8 ;  /* 0x0005700801007387 */ /* 0x000fe80000100a00 */
[----:B------:R3:W-:Y:S02]  /*e8be0*/  STL.64 [R1+0x578], R10 ;  /* 0x0005780a01007387 */ /* 0x0007e40000100a00 */
[C---:B---3--:R-:W-:Y:S02]  /*e8bf0*/  HMMA.16816.F32 R8, R4.reuse, R48, R12 ;  /* 0x000000300408723c */ /* 0x048fe4000000180c */
[----:B------:R-:W-:Y:S04]  /*e8c00*/  STL.64 [R1+0xd8a8], R50 ;  /* 0x00d8a83201007387 */ /* 0x000fe80000100a00 */
[----:B------:R-:W-:Y:S04]  /*e8c10*/  STL.64 [R1+0x560], R28 ;  /* 0x0005601c01007387 */ /* 0x000fe80000100a00 */
[----:B------:R-:W-:Y:S04]  /*e8c20*/  STL.64 [R1+0x568], R30 ;  /* 0x0005681e01007387 */ /* 0x000fe80000100a00 */
[----:B------:R-:W-:Y:S01]  /*e8c30*/  STL.64 [R1+0xd8a0], R48 ;  /* 0x00d8a03001007387 */ /* 0x000fe20000100a00 */
[C---:B------:R-:W-:Y:S08]  /*e8c40*/  HMMA.16816.F32 R12, R4.reuse, R46, R16 ;  /* 0x0000002e040c723c */ /* 0x040ff00000001810 */
[----:B------:R-:W-:Y:S04]  /*e8c50*/  STL.64 [R1+0x550], R8 ;  /* 0x0005500801007387 */ /* 0x000fe80000100a00 */
[----:B------:R0:W-:Y:S02]  /*e8c60*/  STL.64 [R1+0x558], R10 ;  /* 0x0005580a01007387 */ /* 0x0001e40000100a00 */
[C---:B0-----:R-:W-:Y:S02]  /*e8c70*/  HMMA.16816.F32 R8, R4.reuse, R44, R20 ;  /* 0x0000002c0408723c */ /* 0x041fe40000001814 */
[----:B------:R-:W-:Y:S07]  /*e8c80*/  STL.64 [R1+0xd868], R46 ;  /* 0x00d8682e01007387 */ /* 0x000fee0000100a00 */
[----:B------:R-:W-:Y:S04]  /*e8c90*/  STL.64 [R1+0x540], R12 ;  /* 0x0005400c01007387 */ /* 0x000fe80000100a00 */
[----:B------:R0:W-:Y:S04]  /*e8ca0*/  STL.64 [R1+0x548], R14 ;  /* 0x0005480e01007387 */ /* 0x0001e80000100a00 */
[----:B------:R-:W-:Y:S01]  /*e8cb0*/  STL.64 [R1+0xd860], R44 ;  /* 0x00d8602c01007387 */ /* 0x000fe20000100a00 */
[C---:B0-----:R-:W-:Y:S05]  /*e8cc0*/  HMMA.16816.F32 R12, R4.reuse, R42, R24 ;  /* 0x0000002a040c723c */ /* 0x041fea0000001818 */
[----:B------:R-:W-:Y:S04]  /*e8cd0*/  STL.64 [R1+0x530], R8 ;  /* 0x0005300801007387 */ /* 0x000fe80000100a00 */
[----:B------:R0:W-:Y:S04]  /*e8ce0*/  STL.64 [R1+0x538], R10 ;  /* 0x0005380a01007387 */ /* 0x0001e80000100a00 */
[----:B------:R-:W2:Y:S01]  /*e8cf0*/  LDL.LU R56, [R1+0xf10] ;  /* 0x000f100001387983 */ /* 0x000ea20000300800 */
[C---:B0-----:R-:W-:Y:S09]  /*e8d00*/  HMMA.16816.F32 R8, R4.reuse, R40, R32 ;  /* 0x000000280408723c */ /* 0x041ff20000001820 */
[----:B------:R-:W-:Y:S04]  /*e8d10*/  STL.64 [R1+0x520], R12 ;  /* 0x0005200c01007387 */ /* 0x000fe80000100a00 */
[----:B------:R-:W-:Y:S10]  /*e8d20*/  STL.64 [R1+0x528], R14 ;  /* 0x0005280e01007387 */ /* 0x000ff40000100a00 */
        /* <DEDUP_REMOVED lines=174> */
[----:B------:R-:W4:Y:S04]  /*e9810*/  LDL.LU R51, [R1+0xf6c] ;  /* 0x000f6c0001337983 */ /* 0x000f280000300800 */
[----:B------:R-:W2:Y:S04]  /*e9820*/  LDL.LU R36, [R1+0xf90] ;  /* 0x000f900001247983 */ /* 0x000ea80000300800 */
[----:B------:R-:W2:Y:S04]  /*e9830*/  LDL.LU R37, [R1+0xf94] ;  /* 0x000f940001257983 */ /* 0x000ea80000300800 */
[----:B------:R-:W2:Y:S01]  /*e9840*/  LDL.LU R38, [R1+0xf98] ;  /* 0x000f980001267983 */ /* 0x000ea20000300800 */
[----:B------:R-:W-:-:S02]  /*e9850*/  IMAD R28, R28, 0x100, R54 ;  /* 0x000001001c1c7824 */ /* 0x000fc400078e0236 */
[----:B------:R-:W-:Y:S01]  /*e9860*/  IMAD R29, R29, 0x100, R55 ;  /* 0x000001001d1d7824 */ /* 0x000fe200078e0237 */
[----:B------:R-:W2:Y:S04]  /*e9870*/  LDL.LU R39, [R1+0xf9c] ;  /* 0x000f9c0001277983 */ /* 0x000ea80000300800 */
[----:B------:R-:W2:Y:S04]  /*e9880*/  LDL.64 R54, [R1+0x18] ;  /* 0x0000180001367983 */ /* 0x000ea80000100a00 */
[----:B------:R-:W2:Y:S04]  /*e9890*/  LDL.LU R56, [R1+0xfd0] ;  /* 0x000fd00001387983 */ /* 0x000ea80000300800 */
[----:B------:R-:W2:Y:S04]  /*e98a0*/  LDL.LU R57, [R1+0xfd4] ;  /* 0x000fd40001397983 */ /* 0x000ea80000300800 */
[----:B------:R-:W2:Y:S01]  /*e98b0*/  LDL.LU R58, [R1+0xfd8] ;  /* 0x000fd800013a7983 */ /* 0x000ea20000300800 */
[----:B------:R-:W-:-:S02]  /*e98c0*/  IMAD R30, R30, 0x100, R60 ;  /* 0x000001001e1e7824 */ /* 0x000fc400078e023c */
[----:B------:R-:W-:Y:S02]  /*e98d0*/  IMAD R31, R31, 0x100, R61 ;  /* 0x000001001f1f7824 */ /* 0x000fe400078e023d */
[----:B------:R-:W-:Y:S01]  /*e98e0*/  IMAD.MOV.U32 R53, RZ, RZ, R0 ;  /* 0x000000ffff357224 */ /* 0x000fe200078e0000 */
        /* <DEDUP_REMOVED lines=76> */
[C---:B---3--:R-:W-:Y:S06]  /*e9db0*/  HMMA.16816.F32 R20, R28.reuse, R60, R24 ;  /* 0x0000003c1c14723c */ /* 0x048fec0000001818 */
[C---:B----4-:R-:W-:Y:S06]  /*e9dc0*/  HMMA.16816.F32 R16, R28.reuse, R58, R32 ;  /* 0x0000003a1c10723c */ /* 0x050fec0000001820 */
[C---:B--2---:R-:W-:Y:S11]  /*e9dd0*/  HMMA.16816.F32 R8, R28.reuse, R56, R36 ;  /* 0x000000381c08723c */ /* 0x044ff60000001824 */
[----:B------:R-:W-:Y:S04]  /*e9de0*/  STL.64 [R1+0x3d0], R20 ;  /* 0x0003d01401007387 */ /* 0x000fe80000100a00 */
[----:B------:R-:W-:Y:S04]  /*e9df0*/  STL.64 [R1+0x3d8], R22 ;  /* 0x0003d81601007387 */ /* 0x000fe80000100a00 */
[----:B------:R-:W-:Y:S04]  /*e9e00*/  STL.64 [R1+0xd790], R58 ;  /* 0x00d7903a01007387 */ /* 0x000fe80000100a00 */
[----:B------:R-:W-:Y:S04]  /*e9e10*/  STL.64 [R1+0x3c0], R16 ;  /* 0x0003c01001007387 */ /* 0x000fe80000100a00 */
[----:B------:R0:W-:Y:S04]  /*e9e20*/  STL.64 [R1+0x3c8], R18 ;  /* 0x0003c81201007387 */ /* 0x0001e80000100a00 */
[----:B------:R-:W-:Y:S04]  /*e9e30*/  STL.64 [R1+0xd788], R56 ;  /* 0x00d7883801007387 */ /* 0x000fe80000100a00 */
[----:B------:R-:W-:Y:S04]  /*e9e40*/  STL.64 [R1+0x3b0], R8 ;  /* 0x0003b00801007387 */ /* 0x000fe80000100a00 */
[----:B------:R1:W-:Y:S01]  /*e9e50*/  STL.64 [R1+0x3b8], R10 ;  /* 0x0003b80a01007387 */ /* 0x0003e20000100a00 */
[C---:B0-----:R-:W-:Y:S06]  /*e9e60*/  HMMA.16816.F32 R16, R28.reuse, R54, R40 ;  /* 0x000000361c10723c */ /* 0x041fec0000001828 */
[C---:B-1----:R-:W-:Y:S01]  /*e9e70*/  HMMA.16816.F32 R8, R28.reuse, R52, R44 ;  /* 0x000000341c08723c */ /* 0x042fe2000000182c */
[----:B------:R-:W2:Y:S04]  /*e9e80*/  LDL.LU R56, [R1+0x11e0] ;  /* 0x0011e00001387983 */ /* 0x000ea80000300800 */
[----:B------:R-:W2:Y:S04]  /*e9e90*/  LDL.LU R57, [R1+0x11e4] ;  /* 0x0011e40001397983 */ /* 0x000ea80000300800 */
        /* <DEDUP_REMOVED lines=460> */
[----:B------:R-:W3:Y:S04]  /*ebb60*/  LDL.LU R45, [R1+0x13d4] ;  /* 0x0013d400012d7983 */ /* 0x000ee80000300800 */
[----:B------:R-:W3:Y:S01]  /*ebb70*/  LDL.LU R46, [R1+0x13d8] ;  /* 0x0013d800012e7983 */ /* 0x000ee20000300800 */
[----:B------:R-:W-:-:S03]  /*ebb80*/  IMAD.MOV.U32 R58, RZ, RZ, R8 ;  /* 0x000000ffff3a7224 */ /* 0x000fc600078e0008 */
        /* <DEDUP_REMOVED lines=70> */
[----:B--2---:R-:W-:Y:S01]  /*ebff0*/  HMMA.16816.F32 R16, R4, R12, R24 ;  /* 0x0000000c0410723c */ /* 0x004fe20000001818 */
[----:B------:R-:W-:-:S15]  /*ec000*/  STL.64 [R1+0xd668], R14 ;  /* 0x00d6680e01007387 */ /* 0x000fde0000100a00 */
        /* <DEDUP_REMOVED lines=55> */
[----:B------:R-:W-:Y:S02]  /*ec380*/  F2FP.F16.E4M3.UNPACK_B R30, R30 ;  /* 0x0000001eff1e723e */ /* 0x000fe400020006ff */
[----:B------:R-:W-:Y:S01]  /*ec390*/  F2FP.F16.E4M3.UNPACK_B R31, R31 ;  /* 0x0000001fff1f723e */ /* 0x000fe200020006ff */
        /* <DEDUP_REMOVED lines=17> */
[C---:B---3--:R-:W-:Y:S06]  /*ec4b0*/  HMMA.16816.F32 R36, R28.reuse, R42, R36 ;  /* 0x0000002a1c24723c */ /* 0x048fec0000001824 */
[----:B--2---:R-:W-:Y:S01]  /*ec4c0*/  HMMA.16816.F32 R48, R28, R8, R48 ;  /* 0x000000081c30723c */ /* 0x004fe20000001830 */
[----:B------:R-:W-:-:S10]  /*ec4d0*/  IMAD.MOV.U32 R0, RZ, RZ, R41 ;  /* 0x000000ffff007224 */ /* 0x000fd400078e0029 */
[----:B------:R-:W-:Y:S04]  /*ec4e0*/  STL.64 [R1+0x60], R4 ;  /* 0x0000600401007387 */ /* 0x000fe80000100a00 */
[----:B------:R-:W-:Y:S04]  /*ec4f0*/  STL.64 [R1+0x68], R6 ;  /* 0x0000680601007387 */ /* 0x000fe80000100a00 */
[----:B------:R0:W-:Y:S04]  /*ec500*/  STL.64 [R1+0x50], R36 ;  /* 0x0000502401007387 */ /* 0x0001e80000100a00 */
[----:B------:R1:W-:Y:S04]  /*ec510*/  STL.64 [R1+0x58], R38 ;  /* 0x0000582601007387 */ /* 0x0003e80000100a00 */
[----:B0-----:R-:W2:Y:S04]  /*ec520*/  LDL.LU R36, [R1+0x1510] ;  /* 0x0015100001247983 */ /* 0x001ea80000300800 */
[----:B------:R-:W2:Y:S04]  /*ec530*/  LDL.LU R37, [R1+0x1514] ;  /* 0x0015140001257983 */ /* 0x000ea80000300800 */
[----:B-1----:R-:W2:Y:S04]  /*ec540*/  LDL.LU R38, [R1+0x1518] ;  /* 0x0015180001267983 */ /* 0x002ea80000300800 */
[----:B------:R-:W2:Y:S04]  /*ec550*/  LDL.LU R39, [R1+0x151c] ;  /* 0x00151c0001277983 */ /* 0x000ea80000300800 */
[----:B------:R-:W3:Y:S01]  /*ec560*/  LDL.LU R40, [R1+0x1520] ;  /* 0x0015200001287983 */ /* 0x000ee20000300800 */
[----:B------:R-:W-:-:S03]  /*ec570*/  IMAD.MOV.U32 R5, RZ, RZ, R42 ;  /* 0x000000ffff057224 */ /* 0x000fc600078e002a */
[----:B------:R-:W3:Y:S01]  /*ec580*/  LDL.LU R41, [R1+0x1524] ;  /* 0x0015240001297983 */ /* 0x000ee20000300800 */
[----:B------:R-:W-:-:S03]  /*ec590*/  IMAD.MOV.U32 R4, RZ, RZ, R43 ;  /* 0x000000ffff047224 */ /* 0x000fc600078e002b */
[----:B------:R-:W3:Y:S04]  /*ec5a0*/  LDL.LU R42, [R1+0x1528] ;  /* 0x00152800012a7983 */ /* 0x000ee80000300800 */
[----:B------:R-:W3:Y:S01]  /*ec5b0*/  LDL.LU R43, [R1+0x152c] ;  /* 0x00152c00012b7983 */ /* 0x000ee20000300800 */
[----:B------:R-:W-:Y:S02]  /*ec5c0*/  IMAD.MOV.U32 R7, RZ, RZ, R8 ;  /* 0x000000ffff077224 */ /* 0x000fe400078e0008 */
[----:B------:R-:W-:Y:S01]  /*ec5d0*/  IMAD.MOV.U32 R6, RZ, RZ, R9 ;  /* 0x000000ffff067224 */ /* 0x000fe200078e0009 */
[----:B------:R-:W-:Y:S04]  /*ec5e0*/  STL.64 [R1+0x40], R48 ;  /* 0x0000403001007387 */ /* 0x000fe80000100a00 */
[----:B------:R0:W-:Y:S04]  /*ec5f0*/  STL.64 [R1+0x48], R50 ;  /* 0x0000483201007387 */ /* 0x0001e80000100a00 */
[----:B0-----:R-:W2:Y:S04]  /*ec600*/  LDL.LU.64 R50, [R1+0xd6b8] ;  /* 0x00d6b80001327983 */ /* 0x001ea80000300a00 */
[----:B------:R-:W3:Y:S04]  /*ec610*/  LDL.LU.64 R48, [R1+0xd6b0] ;  /* 0x00d6b00001307983 */ /* 0x000ee80000300a00 */
[----:B------:R0:W-:Y:S04]  /*ec620*/  STL.64 [R1+0xd688], R6 ;  /* 0x00d6880601007387 */ /* 0x0001e80000100a00 */
[----:B0-----:R-:W4:Y:S01]  /*ec630*/  LDL.64 R6, [R1] ;  /* 0x0000000001067983 */ /* 0x001f220000100a00 */
[----:B------:R-:W-:Y:S03]  /*ec640*/  HMMA.16816.F32 R52, R28, R10, R52 ;  /* 0x0000000a1c34723c */ /* 0x000fe60000001834 */
[----:B------:R-:W-:-:S15]  /*ec650*/  STL.64 [R1+0xd680], R4 ;  /* 0x00d6800401007387 */ /* 0x000fde0000100a00 */
[----:B------:R-:W-:-:S05]  /*ec660*/  NOP ;  /* 0x0000000000007918 */ /* 0x000fca0000000000 */
[----:B------:R-:W-:Y:S04]  /*ec670*/  STL.64 [R1+0x870], R52 ;  /* 0x0008703401007387 */ /* 0x000fe80000100a00 */
[----:B------:R0:W-:Y:S04]  /*ec680*/  STL.64 [R1+0x878], R54 ;  /* 0x0008783601007387 */ /* 0x0001e80000100a00 */
[----:B0-----:R-:W2:Y:S04]  /*ec690*/  LDL.LU.64 R54, [R1+0xd6a8] ;  /* 0x00d6a80001367983 */ /* 0x001ea80000300a00 */
[----:B------:R-:W3:Y:S01]  /*ec6a0*/  LDL.LU.64 R52, [R1+0xd6a0] ;  /* 0x00d6a00001347983 */ /* 0x000ee20000300a00 */
[----:B----4-:R-:W-:-:S15]  /*ec6b0*/  HMMA.16816.F32 R56, R28, R6, R56 ;  /* 0x000000061c38723c */ /* 0x010fde0000001838 */
[----:B------:R-:W-:-:S08]  /*ec6c0*/  NOP ;  /* 0x0000000000007918 */ /* 0x000fd00000000000 */
[----:B------:R-:W-:Y:S04]  /*ec6d0*/  STL.64 [R1+0x890], R56 ;  /* 0x0008903801007387 */ /* 0x000fe80000100a00 */
[----:B------:R0:W-:Y:S04]  /*ec6e0*/  STL.64 [R1+0x898], R58 ;  /* 0x0008983a01007387 */ /* 0x0001e80000100a00 */
[----:B0-----:R-:W4:Y:S04]  /*ec6f0*/  LDL.LU.64 R58, [R1+0xd698] ;  /* 0x00d69800013a7983 */ /* 0x001f280000300a00 */
[----:B------:R-:W2:Y:S01]  /*ec700*/  LDL.LU.64 R56, [R1+0xd690] ;  /* 0x00d6900001387983 */ /* 0x000ea20000300a00 */
        /* <DEDUP_REMOVED lines=9> */
[C---:B----4-:R-:W-:Y:S06]  /*ec7a0*/  HMMA.16816.F32 R12, R28.reuse, R58, R16 ;  /* 0x0000003a1c0c723c */ /* 0x050fec0000001810 */
[----:B--2---:R-:W-:Y:S01]  /*ec7b0*/  HMMA.16816.F32 R4, R28, R56, R20 ;  /* 0x000000381c04723c */ /* 0x004fe20000001814 */
        /* <DEDUP_REMOVED lines=8> */
[----:B---3--:R-:W-:Y:S01]  /*ec840*/  HMMA.16816.F32 R4, R28, R52, R32 ;  /* 0x000000341c04723c */ /* 0x008fe20000001820 */
[----:B------:R-:W2:-:S15]  /*ec850*/  LDL.LU R56, [R1+0x1600] ;  /* 0x0016000001387983 */ /* 0x000e9e0000300800 */
[----:B------:R-:W-:-:S01]  /*ec860*/  NOP ;  /* 0x0000000000007918 */ /* 0x000fc20000000000 */
[----:B------:R-:W-:Y:S04]  /*ec870*/  STL.64 [R1+0x8f0], R12 ;  /* 0x0008f00c01007387 */ /* 0x000fe80000100a00 */
[----:B------:R0:W-:Y:S04]  /*ec880*/  STL.64 [R1+0x8f8], R14 ;  /* 0x0008f80e01007387 */ /* 0x0001e80000100a00 */
[----:B------:R-:W-:Y:S04]  /*ec890*/  STL.64 [R1+0x930], R4 ;  /* 0x0009300401007387 */ /* 0x000fe80000100a00 */
[----:B------:R1:W-:Y:S04]  /*ec8a0*/  STL.64 [R1+0x938], R6 ;  /* 0x0009380601007387 */ /* 0x0003e80000100a00 */
[----:B------:R-:W2:Y:S04]  /*ec8b0*/  LDL.LU R57, [R1+0x1604] ;  /* 0x0016040001397983 */ /* 0x000ea80000300800 */
[----:B------:R-:W2:Y:S04]  /*ec8c0*/  LDL.LU R58, [R1+0x1608] ;  /* 0x00160800013a7983 */ /* 0x000ea80000300800 */
[----:B------:R-:W2:Y:S01]  /*ec8d0*/  LDL.LU R59, [R1+0x160c] ;  /* 0x00160c00013b7983 */ /* 0x000ea20000300800 */
[C---:B0-----:R-:W-:Y:S06]  /*ec8e0*/  HMMA.16816.F32 R12, R28.reuse, R50, R36 ;  /* 0x000000321c0c723c */ /* 0x041fec0000001824 */
[C---:B-1----:R-:W-:Y:S01]  /*ec8f0*/  HMMA.16816.F32 R4, R28.reuse, R48, R40 ;  /* 0x000000301c04723c */ /* 0x042fe20000001828 */
[----:B------:R-:W-:Y:S04]  /*ec900*/  STL.64 [R1+0xd5b8], R54 ;  /* 0x00d5b83601007387 */ /* 0x000fe80000100a00 */
[----:B------:R0:W-:Y:S04]  /*ec910*/  STL.64 [R1+0xd5b0], R52 ;  /* 0x00d5b03401007387 */ /* 0x0001e80000100a00 */
[----:B0-----:R-:W3:Y:S04]  /*ec920*/  LDL.LU R52, [R1+0x15f0] ;  /* 0x0015f00001347983 */ /* 0x001ee80000300800 */
[----:B------:R-:W3:Y:S04]  /*ec930*/  LDL.LU R53, [R1+0x15f4] ;  /* 0x0015f40001357983 */ /* 0x000ee80000300800 */
[----:B------:R-:W3:Y:S04]  /*ec940*/  LDL.LU R54, [R1+0x15f8] ;  /* 0x0015f80001367983 */ /* 0x000ee80000300800 */
[----:B------:R-:W3:Y:S04]  /*ec950*/  LDL.LU R55, [R1+0x15fc] ;  /* 0x0015fc0001377983 */ /* 0x000ee80000300800 */
        /* <DEDUP_REMOVED lines=116> */
[----:B---3--:R-:W-:Y:S01]  /*ed0a0*/  HMMA.16816.F32 R24, R28, R20, R48 ;  /* 0x000000141c18723c */ /* 0x008fe20000001830 */
[----:B------:R-:W-:-:S15]  /*ed0b0*/  STL.64 [R1+0xd560], R22 ;  /* 0x00d5601601007387 */ /* 0x000fde0000100a00 */
[----:B------:R-:W-:-:S01]  /*ed0c0*/  NOP ;  /* 0x0000000000007918 */ /* 0x000fc20000000000 */
[----:B------:R-:W-:Y:S04]  /*ed0d0*/  STL.64 [R1+0xc00], R32 ;  /* 0x000c002001007387 */ /* 0x000fe80000100a00 */
[----:B------:R-:W-:Y:S04]  /*ed0e0*/  STL.64 [R1+0xc08], R34 ;  /* 0x000c082201007387 */ /* 0x000fe80000100a00 */
[----:B------:R0:W-:Y:S04]  /*ed0f0*/  STL.64 [R1+0xd558], R20 ;  /* 0x00d5581401007387 */ /* 0x0001e80000100a00 */
[----:B------:R-:W-:Y:S04]  /*ed100*/  STL.64 [R1+0xc40], R24 ;  /* 0x000c401801007387 */ /* 0x000fe80000100a00 */
[----:B------:R1:W-:Y:S04]  /*ed110*/  STL.64 [R1+0xc48], R26 ;  /* 0x000c481a01007387 */ /* 0x0003e80000100a00 */
[----:B------:R-:W2:Y:S01]  /*ed120*/  LDL.LU R44, [R1+0x1710] ;  /* 0x00171000012c7983 */ /* 0x000ea20000300800 */
[C---:B0-----:R-:W-:Y:S06]  /*ed130*/  HMMA.16816.F32 R20, R28.reuse, R16, R56 ;  /* 0x000000101c14723c */ /* 0x041fec0000001838 */
        /* <DEDUP_REMOVED lines=81> */
[----:B--2---:R-:W-:Y:S01]  /*ed650*/  HMMA.16816.F32 R24, R28, R14, R24 ;  /* 0x0000000e1c18723c */ /* 0x004fe20000001818 */
[----:B---3--:R-:W-:-:S15]  /*ed660*/  IMAD R4, R4, 0x100, R10 ;  /* 0x0000010004047824 */ /* 0x008fde00078e020a */
[----:B------:R-:W-:-:S07]  /*ed670*/  NOP ;  /* 0x0000000000007918 */ /* 0x000fce0000000000 */
[----:B------:R-:W-:Y:S04]  /*ed680*/  STL.64 [R1+0xcd0], R24 ;  /* 0x000cd01801007387 */ /* 0x000fe80000100a00 */
[----:B------:R0:W-:Y:S04]  /*ed690*/  STL.64 [R1+0xcd8], R26 ;  /* 0x000cd81a01007387 */ /* 0x0001e80000100a00 */
        /* <DEDUP_REMOVED lines=35> */
[----:B------:R-:W-:Y:S04]  /*ed8d0*/  STL.64 [R1+0xd508], R8 ;  /* 0x00d5080801007387 */ /* 0x000fe80000100a00 */
[----:B------:R-:W-:Y:S04]  /*ed8e0*/  STL.64 [R1+0xde0], R52 ;  /* 0x000de03401007387 */ /* 0x000fe80000100a00 */
[----:B------:R0:W-:Y:S01]  /*ed8f0*/  STL.64 [R1+0xde8], R54 ;  /* 0x000de83601007387 */ /* 0x0001e20000100a00 */
[----:B------:R-:W-:-:S02]  /*ed900*/  IMAD.MOV.U32 R11, RZ, RZ, R0 ;  /* 0x000000ffff0b7224 */ /* 0x000fc400078e0000 */
[----:B------:R-:W-:Y:S01]  /*ed910*/  IMAD.MOV.U32 R0, RZ, RZ, R61 ;  /* 0x000000ffff007224 */ /* 0x000fe200078e003d */
[----:B0-----:R-:W2:Y:S04]  /*ed920*/  LDL.LU.64 R54, [R1+0xd5b8] ;  /* 0x00d5b80001367983 */ /* 0x001ea80000300a00 */
[----:B------:R-:W2:Y:S04]  /*ed930*/  LDL.LU.64 R52, [R1+0xd5b0] ;  /* 0x00d5b00001347983 */ /* 0x000ea80000300a00 */
[----:B------:R-:W2:Y:S04]  /*ed940*/  LDL.LU.64 R58, [R1+0xd5a8] ;  /* 0x00d5a800013a7983 */ /* 0x000ea80000300a00 */
[----:B------:R-:W2:Y:S04]  /*ed950*/  LDL.LU.64 R56, [R1+0xd5a0] ;  /* 0x00d5a00001387983 */ /* 0x000ea80000300a00 */
[----:B------:R0:W-:Y:S01]  /*ed960*/  STL.64 [R1+0xdd0], R28 ;  /* 0x000dd01c01007387 */ /* 0x0001e20000100a00 */
[----:B------:R-:W-:-:S03]  /*ed970*/  IMAD.MOV.U32 R8, RZ, RZ, R60 ;  /* 0x000000ffff087224 */ /* 0x000fc600078e003c */
        /* <DEDUP_REMOVED lines=23> */
[----:B------:R2:W-:Y:S04]  /*edaf0*/  STL.64 [R1+0xea8], R22 ;  /* 0x000ea81601007387 */ /* 0x0005e80000100a00 */
[----:B---3--:R-:W-:Y:S04]  /*edb00*/  STL.64 [R1+0xd4c0], R60 ;  /* 0x00d4c03c01007387 */ /* 0x008fe80000100a00 */
[----:B------:R-:W-:Y:S04]  /*edb10*/  STL.64 [R1+0xeb0], R16 ;  /* 0x000eb01001007387 */ /* 0x000fe80000100a00 */
[----:B------:R1:W-:Y:S01]  /*edb20*/  STL.64 [R1+0xeb8], R18 ;  /* 0x000eb81201007387 */ /* 0x0003e20000100a00 */
[C---:B0-----:R-:W-:Y:S06]  /*edb30*/  HMMA.16816.F32 R12, R4.reuse, R60, R40 ;  /* 0x0000003c040c723c */ /* 0x041fec0000001828 */
[C---:B--2---:R-:W-:Y:S06]  /*edb40*/  HMMA.16816.F32 R20, R4.reuse, R58, R44 ;  /* 0x0000003a0414723c */ /* 0x044fec000000182c */
[C---:B-1----:R-:W-:Y:S11]  /*edb50*/  HMMA.16816.F32 R16, R4.reuse, R56, R48 ;  /* 0x000000380410723c */ /* 0x042ff60000001830 */
        /* <DEDUP_REMOVED lines=155> */
[----:B------:R-:W2:Y:S01]  /*ee510*/  LDL.LU R48, [R1+0x1b20] ;  /* 0x001b200001307983 */ /* 0x000ea20000300800 */
[----:B------:R-:W-:-:S12]  /*ee520*/  IMAD.MOV.U32 R52, RZ, RZ, R8 ;  /* 0x000000ffff347224 */ /* 0x000fd800078e0008 */
        /* <DEDUP_REMOVED lines=45> */
[----:B------:R-:W2:Y:S04]  /*ee800*/  LDL.64 R60, [R1+0x18] ;  /* 0x00001800013c7983 */ /* 0x000ea80000100a00 */
        /* <DEDUP_REMOVED lines=44> */
[----:B------:R0:W-:Y:S04]  /*eead0*/  STL.64 [R1+0x12a8], R14 ;  /* 0x0012a80e01007387 */ /* 0x0001e80000100a00 */
[----:B------:R-:W-:Y:S04]  /*eeae0*/  STL.64 [R1+0xd4e0], R10 ;  /* 0x00d4e00a01007387 */ /* 0x000fe80000100a00 */
[----:B------:R1:W-:Y:S01]  /*eeaf0*/  STL.64 [R1+0xd4d8], R8 ;  /* 0x00d4d80801007387 */ /* 0x0003e20000100a00 */
[C---:B0-----:R-:W-:Y:S06]  /*eeb00*/  HMMA.16816.F32 R12, R4.reuse, R8, R36 ;  /* 0x00000008040c723c */ /* 0x041fec0000001824 */
[----:B-1----:R-:W-:-:S15]  /*eeb10*/  HMMA.16816.F32 R8, R4, R2, R40 ;  /* 0x000000020408723c */ /* 0x002fde0000001828 */
[----:B------:R-:W-:-:S02]  /*eeb20*/  NOP ;  /* 0x0000000000007918 */ /* 0x000fc40000000000 */
[----:B------:R-:W-:Y:S04]  /*eeb30*/  STL.64 [R1+0x12d0], R12 ;  /* 0x0012d00c01007387 */ /* 0x000fe80000100a00 */
[----:B------:R-:W-:Y:S04]  /*eeb40*/  STL.64 [R1+0x12d8], R14 ;  /* 0x0012d80e01007387 */ /* 0x000fe80000100a00 */
[----:B------:R-:W-:Y:S04]  /*eeb50*/  STL [R1+0xd408], R2 ;  /* 0x00d4080201007387 */ /* 0x000fe80000100800 */
[----:B------:R-:W-:Y:S04]  /*eeb60*/  STL [R1+0xd404], R3 ;  /* 0x00d4040301007387 */ /* 0x000fe80000100800 */
[----:B------:R-:W-:Y:S04]  /*eeb70*/  STL.64 [R1+0x1300], R8 ;  /* 0x0013000801007387 */ /* 0x000fe80000100a00 */
[----:B------:R0:W-:Y:S02]  /*eeb80*/  STL.64 [R1+0x1308], R10 ;  /* 0x0013080a01007387 */ /* 0x0001e40000100a00 */
[----:B0-----:R-:W-:Y:S06]  /*eeb90*/  HMMA.16816.F32 R8, R4, R52, R44 ;  /* 0x000000340408723c */ /* 0x001fec000000182c */
[----:B------:R-:W-:Y:S06]  /*eeba0*/  HMMA.16816.F32 R4, R28, R54, R48 ;  /* 0x000000361c04723c */ /* 0x000fec0000001830 */
[----:B------:R-:W-:-:S11]  /*eebb0*/  IMAD.MOV.U32 R3, RZ, RZ, R54 ;  /* 0x000000ffff037224 */ /* 0x000fd600078e0036 */
[----:B------:R-:W-:Y:S04]  /*eebc0*/  STL.64 [R1+0x12f0], R8 ;  /* 0x0012f00801007387 */ /* 0x000fe80000100a00 */
[----:B------:R-:W-:Y:S04]  /*eebd0*/  STL.64 [R1+0x12f8], R10 ;  /* 0x0012f80a01007387 */ /* 0x000fe80000100a00 */
[----:B------:R-:W-:Y:S04]  /*eebe0*/  STL.64 [R1+0x1310], R4 ;  /* 0x0013100401007387 */ /* 0x000fe80000100a00 */
[----:B------:R0:W-:Y:S02]  /*eebf0*/  STL.64 [R1+0x1318], R6 ;  /* 0x0013180601007387 */ /* 0x0001e40000100a00 */
[----:B0-----:R-:W-:Y:S02]  /*eec00*/  HMMA.16816.F32 R4, R28, R60, R56 ;  /* 0x0000003c1c04723c */ /* 0x001fe40000001838 */
[----:B------:R-:W-:Y:S04]  /*eec10*/  STL [R1+0xd410], R0 ;  /* 0x00d4100001007387 */ /* 0x000fe80000100800 */
[----:B------:R-:W-:Y:S04]  /*eec20*/  STL [R1+0xd40c], R3 ;  /* 0x00d40c0301007387 */ /* 0x000fe80000100800 */
[----:B------:R-:W2:-:S13]  /*eec30*/  LDL.LU R24, [R1+0x1d20] ;  /* 0x001d200001187983 */ /* 0x000e9a0000300800 */
[----:B------:R0:W-:Y:S04]  /*eec40*/  STL.64 [R1+0x1330], R4 ;  /* 0x0013300401007387 */ /* 0x0001e80000100a00 */
[----:B------:R1:W-:Y:S04]  /*eec50*/  STL.64 [R1+0x1338], R6 ;  /* 0x0013380601007387 */ /* 0x0003e80000100a00 */
[----:B------:R-:W2:Y:S04]  /*eec60*/  LDL.LU R25, [R1+0x1d24] ;  /* 0x001d240001197983 */ /* 0x000ea80000300800 */
[----:B------:R-:W3:Y:S04]  /*eec70*/  LDL.LU R26, [R1+0x1d28] ;  /* 0x001d2800011a7983 */ /* 0x000ee80000300800 */
[----:B------:R-:W3:Y:S01]  /*eec80*/  LDL.LU R27, [R1+0x1d2c] ;  /* 0x001d2c00011b7983 */ /* 0x000ee20000300800 */
[----:B------:R-:W-:-:S03]  /*eec90*/  IMAD.MOV.U32 R2, RZ, RZ, R61 ;  /* 0x000000ffff027224 */ /* 0x000fc600078e003d */
        /* <DEDUP_REMOVED lines=30> */
[----:B------:R-:W3:Y:S04]  /*eee80*/  LDL.LU.64 R60, [R1] ;  /* 0x00000000013c7983 */ /* 0x000ee80000300a00 */
        /* <DEDUP_REMOVED lines=25> */
[----:B0-----:R-:W2:Y:S02]  /*ef020*/  LDL.LU.64 R2, [R1+0x10] ;  /* 0x0000100001027983 */ /* 0x001ea40000300a00 */
[----:B--2---:R-:W-:Y:S06]  /*ef030*/  HMMA.16816.F32 R24, R28, R2, R24 ;  /* 0x000000021c18723c */ /* 0x004fec0000001818 */
[----:B------:R-:W-:-:S15]  /*ef040*/  IMAD.MOV.U32 R0, RZ, RZ, R2 ;  /* 0x000000ffff007224 */ /* 0x000fde00078e0002 */
[----:B------:R-:W-:-:S02]  /*ef050*/  NOP ;  /* 0x0000000000007918 */ /* 0x000fc40000000000 */
[----:B------:R-:W-:Y:S04]  /*ef060*/  STL.64 [R1+0x1350], R24 ;  /* 0x0013501801007387 */ /* 0x000fe80000100a00 */
[----:B------:R0:W-:Y:S04]  /*ef070*/  STL.64 [R1+0x1358], R26 ;  /* 0x0013581a01007387 */ /* 0x0001e80000100a00 */
[----:B0-----:R-:W2:Y:S04]  /*ef080*/  LDL.LU.64 R26, [R1+0xd4f0] ;  /* 0x00d4f000011a7983 */ /* 0x001ea80000300a00 */
[----:B------:R-:W2:Y:S04]  /*ef090*/  LDL.LU.64 R24, [R1+0xd4e8] ;  /* 0x00d4e80001187983 */ /* 0x000ea80000300a00 */
[----:B------:R0:W-:Y:S04]  /*ef0a0*/  STL [R1+0xd41c], R3 ;  /* 0x00d41c0301007387 */ /* 0x0001e80000100800 */
[----:B0-----:R-:W4:Y:S01]  /*ef0b0*/  LDL.64 R2, [R1+0x8] ;  /* 0x0000080001027983 */ /* 0x001f220000100a00 */
[C---:B---3--:R-:W-:Y:S03]  /*ef0c0*/  HMMA.16816.F32 R32, R28.reuse, R60, R32 ;  /* 0x0000003c1c20723c */ /* 0x048fe60000001820 */
[----:B------:R0:W-:Y:S03]  /*ef0d0*/  STL [R1+0xd418], R0 ;  /* 0x00d4180001007387 */ /* 0x0001e60000100800 */
[----:B0-----:R-:W-:Y:S01]  /*ef0e0*/  IMAD.MOV.U32 R0, RZ, RZ, R61 ;  /* 0x000000ffff007224 */ /* 0x001fe200078e003d */
[----:B----4-:R-:W-:Y:S07]  /*ef0f0*/  HMMA.16816.F32 R8, R28, R2, R8 ;  /* 0x000000021c08723c */ /* 0x010fee0000001808 */
[----:B------:R-:W-:-:S02]  /*ef100*/  IMAD.MOV.U32 R2, RZ, RZ, R3 ;  /* 0x000000ffff027224 */ /* 0x000fc400078e0003 */
[----:B------:R-:W-:-:S14]  /*ef110*/  IMAD.MOV.U32 R3, RZ, RZ, R60 ;  /* 0x000000ffff037224 */ /* 0x000fdc00078e003c */
        /* <DEDUP_REMOVED lines=55> */
[C---:B--2---:R-:W-:Y:S03]  /*ef490*/  HMMA.16816.F32 R52, R28.reuse, R48, R52 ;  /* 0x000000301c34723c */ /* 0x044fe60000001834 */
[----:B------:R-:W-:Y:S04]  /*ef4a0*/  STL.64 [R1+0xd328], R50 ;  /* 0x00d3283201007387 */ /* 0x000fe80000100a00 */
[----:B------:R3:W-:Y:S01]  /*ef4b0*/  STL.64 [R1+0xd320], R48 ;  /* 0x00d3203001007387 */ /* 0x0007e20000100a00 */
[----:B------:R-:W-:-:S15]  /*ef4c0*/  HMMA.16816.F32 R12, R28, R42, R12 ;  /* 0x0000002a1c0c723c */ /* 0x000fde000000180c */
[----:B------:R-:W-:Y:S04]  /*ef4d0*/  STL.64 [R1+0x1450], R52 ;  /* 0x0014503401007387 */ /* 0x000fe80000100a00 */
[----:B------:R-:W-:Y:S01]  /*ef4e0*/  STL.64 [R1+0x1458], R54 ;  /* 0x0014583601007387 */ /* 0x000fe20000100a00 */
        /* <DEDUP_REMOVED lines=96> */
[----:B------:R-:W-:Y:S04]  /*efaf0*/  STL [R1+0xd2e8], R25 ;  /* 0x00d2e81901007387 */ /* 0x000fe80000100800 */
[----:B------:R-:W-:Y:S04]  /*efb00*/  STL.64 [R1+0xd3f8], R26 ;  /* 0x00d3f81a01007387 */ /* 0x000fe80000100a00 */
[----:B------:R0:W-:Y:S04]  /*efb10*/  STL [R1+0xd3f0], R24 ;  /* 0x00d3f01801007387 */ /* 0x0001e80000100800 */
        /* <DEDUP_REMOVED lines=13> */
[----:B------:R0:W-:Y:S04]  /*efbf0*/  STL.64 [R1+0x15a8], R26 ;  /* 0x0015a81a01007387 */ /* 0x0001e80000100a00 */
[----:B------:R-:W2:Y:S01]  /*efc00*/  LDL.LU R56, [R1+0x1e10] ;  /* 0x001e100001387983 */ /* 0x000ea20000300800 */
        /* <DEDUP_REMOVED lines=11> */
[----:B------:R0:W-:Y:S04]  /*efcc0*/  STL.64 [R1+0xd2b8], R16 ;  /* 0x00d2b81001007387 */ /* 0x0001e80000100a00 */
[----:B------:R-:W-:Y:S01]  /*efcd0*/  STL.64 [R1+0xd2a0], R14 ;  /* 0x00d2a00e01007387 */ /* 0x000fe20000100a00 */
[C---:B0-----:R-:W-:Y:S11]  /*efce0*/  HMMA.16816.F32 R16, R28.reuse, R12, R44 ;  /* 0x0000000c1c10723c */ /* 0x041ff6000000182c */
[----:B------:R-:W-:Y:S04]  /*efcf0*/  STL.64 [R1+0x15e0], R20 ;  /* 0x0015e01401007387 */ /* 0x000fe80000100a00 */
[----:B------:R-:W-:Y:S04]  /*efd00*/  STL.64 [R1+0x15e8], R22 ;  /* 0x0015e81601007387 */ /* 0x000fe80000100a00 */
[----:B------:R0:W-:Y:S02]  /*efd10*/  STL.64 [R1+0xd298], R12 ;  /* 0x00d2980c01007387 */ /* 0x0001e40000100a00 */
[----:B0-----:R-:W-:Y:S02]  /*efd20*/  HMMA.16816.F32 R12, R28, R10, R48 ;  /* 0x0000000a1c0c723c */ /* 0x001fe40000001830 */
[----:B------:R0:W-:Y:S04]  /*efd30*/  STL.64 [R1+0x15f0], R16 ;  /* 0x0015f01001007387 */ /* 0x0001e80000100a00 */
[----:B------:R1:W-:-:S15]  /*efd40*/  STL.64 [R1+0x15f8], R18 ;  /* 0x0015f81201007387 */ /* 0x0003de0000100a00 */
[----:B------:R-:W-:-:S02]  /*efd50*/  NOP ;  /* 0x0000000000007918 */ /* 0x000fc40000000000 */
        /* <DEDUP_REMOVED lines=18> */
[----:B--2---:R-:W-:Y:S03]  /*efe80*/  HMMA.16816.F32 R12, R28, R8, R56 ;  /* 0x000000081c0c723c */ /* 0x004fe60000001838 */
[----:B----4-:R-:W-:Y:S04]  /*efe90*/  STL.64 [R1+0xd388], R22 ;  /* 0x00d3881601007387 */ /* 0x010fe80000100a00 */
[----:B---3--:R-:W-:Y:S04]  /*efea0*/  STL.64 [R1+0xd380], R20 ;  /* 0x00d3801401007387 */ /* 0x008fe80000100a00 */
[----:B------:R-:W-:Y:S04]  /*efeb0*/  STL.64 [R1+0xd2b0], R10 ;  /* 0x00d2b00a01007387 */ /* 0x000fe80000100a00 */
[----:B------:R0:W-:Y:S08]  /*efec0*/  STL.64 [R1+0xd2a8], R8 ;  /* 0x00d2a80801007387 */ /* 0x0001f00000100a00 */
[----:B------:R-:W-:Y:S04]  /*efed0*/  STL.64 [R1+0x1610], R12 ;  /* 0x0016100c01007387 */ /* 0x000fe80000100a00 */
[----:B------:R1:W-:Y:S04]  /*efee0*/  STL.64 [R1+0x1618], R14 ;  /* 0x0016180e01007387 */ /* 0x0003e80000100a00 */
[----:B0-----:R-:W2:Y:S04]  /*efef0*/  LDL.LU R8, [R1+0x1ee0] ;  /* 0x001ee00001087983 */ /* 0x001ea80000300800 */
        /* <DEDUP_REMOVED lines=9> */
[----:B------:R-:W-:-:S02]  /*eff90*/  IMAD R4, R4, 0x100, R52 ;  /* 0x0000010004047824 */ /* 0x000fc400078e0234 */
[----:B------:R-:W-:Y:S02]  /*effa0*/  IMAD R5, R5, 0x100, R53 ;  /* 0x0000010005057824 */ /* 0x000fe400078e0235 */
[----:B------:R-:W-:Y:S02]  /*effb0*/  IMAD R6, R6, 0x100, R54 ;  /* 0x0000010006067824 */ /* 0x000fe400078e0236 */
[----:B------:R-:W-:Y:S01]  /*effc0*/  IMAD R7, R7, 0x100, R55 ;  /* 0x0000010007077824 */ /* 0x000fe200078e0237 */
        /* <DEDUP_REMOVED lines=12> */
[----:B-1----:R-:W-:-:S02]  /*f0090*/  IMAD.MOV.U32 R14, RZ, RZ, R3 ;  /* 0x000000ffff0e7224 */ /* 0x002fc400078e0003 */
[----:B------:R-:W-:Y:S01]  /*f00a0*/  IMAD.MOV.U32 R15, RZ, RZ, R0 ;  /* 0x000000ffff0f7224 */ /* 0x000fe200078e0000 */
[----:B----4-:R-:W-:Y:S04]  /*f00b0*/  STL.64 [R1+0xd3c8], R58 ;  /* 0x00d3c83a01007387 */ /* 0x010fe80000100a00 */
[----:B---3--:R1:W-:Y:S04]  /*f00c0*/  STL.64 [R1+0xd3c0], R56 ;  /* 0x00d3c03801007387 */ /* 0x0083e80000100a00 */
[----:B------:R-:W3:Y:S04]  /*f00d0*/  LDL.LU R3, [R1+0xd41c] ;  /* 0x00d41c0001037983 */ /* 0x000ee80000300800 */
[----:B------:R-:W0:Y:S04]  /*f00e0*/  LDL.LU R0, [R1+0xd418] ;  /* 0x00d4180001007983 */ /* 0x000e280000300800 */
[----:B------:R-:W4:Y:S04]  /*f00f0*/  LDL.LU R20, [R1+0x1fb0] ;  /* 0x001fb00001147983 */ /* 0x000f280000300800 */
[----:B------:R-:W4:Y:S04]  /*f0100*/  LDL.LU R21, [R1+0x1fb4] ;  /* 0x001fb40001157983 */ /* 0x000f280000300800 */
[----:B------:R-:W2:Y:S04]  /*f0110*/  LDL.LU R22, [R1+0x1fb8] ;  /* 0x001fb80001167983 */ /* 0x000ea80000300800 */
[----:B------:R-:W2:Y:S01]  /*f0120*/  LDL.LU R23, [R1+0x1fbc] ;  /* 0x001fbc0001177983 */ /* 0x000ea20000300800 */
[----:B------:R-:W-:-:S03]  /*f0130*/  IMAD.MOV.U32 R13, RZ, RZ, R2 ;  /* 0x000000ffff0d7224 */ /* 0x000fc600078e0002 */
[----:B--2---:R2:W-:Y:S04]  /*f0140*/  STL.64 [R1+0xd3d8], R22 ;  /* 0x00d3d81601007387 */ /* 0x0045e80000100a00 */
[----:B----4-:R4:W-:Y:S04]  /*f0150*/  STL.64 [R1+0xd3d0], R20 ;  /* 0x00d3d01401007387 */ /* 0x0109e80000100a00 */
[----:B------:R-:W2:Y:S04]  /*f0160*/  LDL.LU R12, [R1+0x8] ;  /* 0x00000800010c7983 */ /* 0x000ea80000300800 */
[----:B------:R-:W4:Y:S04]  /*f0170*/  LDL.LU R2, [R1+0xd414] ;  /* 0x00d4140001027983 */ /* 0x000f280000300800 */
[----:B------:R-:W-:Y:S01]  /*f0180*/  STL.64 [R1+0xd3e8], R14 ;  /* 0x00d3e80e01007387 */ /* 0x000fe20000100a00 */
[----:B0-----:R-:W-:-:S02]  /*f0190*/  IMAD.MOV.U32 R50, RZ, RZ, R0 ;  /* 0x000000ffff327224 */ /* 0x001fc400078e0000 */
[----:B---3--:R-:W-:Y:S01]  /*f01a0*/  IMAD.MOV.U32 R51, RZ, RZ, R3 ;  /* 0x000000ffff337224 */ /* 0x008fe200078e0003 */
[----:B--2---:R0:W-:Y:S04]  /*f01b0*/  STL.64 [R1+0xd3e0], R12 ;  /* 0x00d3e00c01007387 */ /* 0x0041e80000100a00 */
[----:B------:R-:W2:Y:S04]  /*f01c0*/  LDL.LU R8, [R1+0x1fc0] ;  /* 0x001fc00001087983 */ /* 0x000ea80000300800 */
[----:B------:R-:W2:Y:S04]  /*f01d0*/  LDL.LU R9, [R1+0x1fc4] ;  /* 0x001fc40001097983 */ /* 0x000ea80000300800 */
[----:B------:R-:W2:Y:S04]  /*f01e0*/  LDL.LU R10, [R1+0x1fc8] ;  /* 0x001fc800010a7983 */ /* 0x000ea80000300800 */
[----:B------:R-:W2:Y:S04]  /*f01f0*/  LDL.LU R11, [R1+0x1fcc] ;  /* 0x001fcc00010b7983 */ /* 0x000ea80000300800 */
[----:B------:R-:W3:Y:S04]  /*f0200*/  LDL.LU R0, [R1+0xd410] ;  /* 0x00d4100001007983 */ /* 0x000ee80000300800 */
[----:B------:R-:W2:Y:S04]  /*f0210*/  LDL.LU R3, [R1+0xd40c] ;  /* 0x00d40c0001037983 */ /* 0x000ea80000300800 */
[----:B------:R-:W2:Y:S01]  /*f0220*/  LDL.LU R48, [R1+0x18] ;  /* 0x0000180001307983 */ /* 0x000ea20000300800 */
[----:B----4-:R-:W-:-:S03]  /*f0230*/  IMAD.MOV.U32 R49, RZ, RZ, R2 ;  /* 0x000000ffff317224 */ /* 0x010fc600078e0002 */
[----:B------:R-:W4:Y:S04]  /*f0240*/  LDL.LU R2, [R1+0xd408] ;  /* 0x00d4080001027983 */ /* 0x000f280000300800 */
[----:B-1----:R-:W4:Y:S04]  /*f0250*/  LDL.LU R56, [R1+0x1fe0] ;  /* 0x001fe00001387983 */ /* 0x002f280000300800 */
[----:B------:R-:W4:Y:S04]  /*f0260*/  LDL.LU R57, [R1+0x1fe4] ;  /* 0x001fe40001397983 */ /* 0x000f280000300800 */
[----:B------:R-:W4:Y:S04]  /*f0270*/  LDL.LU R58, [R1+0x1fe8] ;  /* 0x001fe800013a7983 */ /* 0x000f280000300800 */
[----:B------:R-:W4:Y:S01]  /*f0280*/  LDL.LU R59, [R1+0x1fec] ;  /* 0x001fec00013b7983 */ /* 0x000f220000300800 */
[----:B---3--:R-:W-:-:S02]  /*f0290*/  IMAD.MOV.U32 R23, RZ, RZ, R0 ;  /* 0x000000ffff177224 */ /* 0x008fc400078e0000 */
[----:B--2---:R-:W-:Y:S02]  /*f02a0*/  IMAD.MOV.U32 R22, RZ, RZ, R3 ;  /* 0x000000ffff167224 */ /* 0x004fe400078e0003 */
[----:B------:R-:W2:Y:S04]  /*f02b0*/  LDL.LU R3, [R1+0xd404] ;  /* 0x00d4040001037983 */ /* 0x000ea80000300800 */
[----:B------:R-:W3:Y:S04]  /*f02c0*/  LDL.LU R0, [R1+0xd400] ;  /* 0x00d4000001007983 */ /* 0x000ee80000300800 */
        /* <DEDUP_REMOVED lines=8> */
[----:B------:R-:W3:Y:S04]  /*f0350*/  LDL.64 R20, [R1+0x20] ;  /* 0x0000200001147983 */ /* 0x000ee80000100a00 */
        /* <DEDUP_REMOVED lines=12> */
[----:B------:R-:W-:-:S02]  /*f0420*/  F2FP.F16.E4M3.UNPACK_B R4, R4 ;  /* 0x00000004ff04723e */ /* 0x000fc400020006ff */
[----:B------:R-:W-:Y:S02]  /*f0430*/  F2FP.F16.E4M3.UNPACK_B R5, R5 ;  /* 0x00000005ff05723e */ /* 0x000fe400020006ff */
[----:B------:R-:W-:Y:S01]  /*f0440*/  F2FP.F16.E4M3.UNPACK_B R6, R6 ;  /* 0x00000006ff06723e */ /* 0x000fe200020006ff */
[----:B------:R-:W3:Y:S01]  /*f0450*/  LDL.LU R32, [R1+0x1f70] ;  /* 0x001f700001207983 */ /* 0x000ee20000300800 */
[----:B------:R-:W-:-:S03]  /*f0460*/  F2FP.F16.E4M3.UNPACK_B R7, R7 ;  /* 0x00000007ff07723e */ /* 0x000fc600020006ff */
        /* <DEDUP_REMOVED lines=12> */
[C---:B--2---:R-:W-:Y:S06]  /*f0530*/  HMMA.16816.F32 R40, R28.reuse, R2, R40 ;  /* 0x000000021c28723c */ /* 0x044fec0000001828 */
[----:B---3--:R-:W-:Y:S07]  /*f0540*/  HMMA.16816.F32 R28, R28, R20, R24 ;  /* 0x000000141c1c723c */ /* 0x008fee0000001818 */
[----:B------:R-:W-:-:S02]  /*f0550*/  IMAD.MOV.U32 R25, RZ, RZ, R20 ;  /* 0x000000ffff197224 */ /* 0x000fc400078e0014 */
[C---:B------:R-:W-:Y:S08]  /*f0560*/  HMMA.16816.F32 R20, R4.reuse, R22, R12 ;  /* 0x000000160414723c */ /* 0x040ff0000000180c */
[----:B------:R0:W-:Y:S04]  /*f0570*/  STL.64 [R1+0x1820], R40 ;  /* 0x0018202801007387 */ /* 0x0001e80000100a00 */
[----:B------:R1:W-:Y:S04]  /*f0580*/  STL.64 [R1+0x1828], R42 ;  /* 0x0018282a01007387 */ /* 0x0003e80000100a00 */
[----:B0-----:R-:W2:Y:S04]  /*f0590*/  LDL.LU R40, [R1+0x1f30] ;  /* 0x001f300001287983 */ /* 0x001ea80000300800 */
[----:B------:R-:W2:Y:S04]  /*f05a0*/  LDL.LU R41, [R1+0x1f34] ;  /* 0x001f340001297983 */ /* 0x000ea80000300800 */
[----:B-1----:R-:W2:Y:S04]  /*f05b0*/  LDL.LU R42, [R1+0x1f38] ;  /* 0x001f3800012a7983 */ /* 0x002ea80000300800 */
[----:B------:R-:W2:Y:S04]  /*f05c0*/  LDL.LU R43, [R1+0x1f3c] ;  /* 0x001f3c00012b7983 */ /* 0x000ea80000300800 */
[----:B------:R-:W3:Y:S04]  /*f05d0*/  LDL.LU.64 R26, [R1+0xd3f8] ;  /* 0x00d3f800011a7983 */ /* 0x000ee80000300a00 */
[----:B------:R-:W4:Y:S04]  /*f05e0*/  LDL.LU R24, [R1+0xd3f0] ;  /* 0x00d3f00001187983 */ /* 0x000f280000300800 */
[----:B------:R0:W-:Y:S04]  /*f05f0*/  STL.64 [R1+0x1810], R28 ;  /* 0x0018101c01007387 */ /* 0x0001e80000100a00 */
[----:B------:R1:W-:Y:S04]  /*f0600*/  STL.64 [R1+0x1818], R30 ;  /* 0x0018181e01007387 */ /* 0x0003e80000100a00 */
[----:B0-----:R-:W3:Y:S04]  /*f0610*/  LDL.LU R28, [R1+0x1ef0] ;  /* 0x001ef000011c7983 */ /* 0x001ee80000300800 */
[----:B------:R-:W3:Y:S04]  /*f0620*/  LDL.LU R29, [R1+0x1ef4] ;  /* 0x001ef400011d7983 */ /* 0x000ee80000300800 */
[----:B-1----:R-:W3:Y:S04]  /*f0630*/  LDL.LU R30, [R1+0x1ef8] ;  /* 0x001ef800011e7983 */ /* 0x002ee80000300800 */
[----:B------:R-:W3:Y:S04]  /*f0640*/  LDL.LU R31, [R1+0x1efc] ;  /* 0x001efc00011f7983 */ /* 0x000ee80000300800 */
[----:B------:R-:W2:Y:S04]  /*f0650*/  LDL.LU.64 R14, [R1+0xd3e8] ;  /* 0x00d3e800010e7983 */ /* 0x000ea80000300a00 */
[----:B------:R-:W4:Y:S04]  /*f0660*/  LDL.LU.64 R12, [R1+0xd3e0] ;  /* 0x00d3e000010c7983 */ /* 0x000f280000300a00 */
[----:B------:R-:W-:Y:S04]  /*f0670*/  STL.64 [R1+0x1800], R20 ;  /* 0x0018001401007387 */ /* 0x000fe80000100a00 */
[----:B------:R0:W-:Y:S04]  /*f0680*/  STL.64 [R1+0x1808], R22 ;  /* 0x0018081601007387 */ /* 0x0001e80000100a00 */
[----:B0-----:R-:W2:Y:S04]  /*f0690*/  LDL.LU.64 R22, [R1+0xd3d8] ;  /* 0x00d3d80001167983 */ /* 0x001ea80000300a00 */
[----:B------:R-:W2:Y:S04]  /*f06a0*/  LDL.LU.64 R20, [R1+0xd3d0] ;  /* 0x00d3d00001147983 */ /* 0x000ea80000300a00 */
[----:B------:R-:W-:Y:S04]  /*f06b0*/  STL.64 [R1+0x17f0], R56 ;  /* 0x0017f03801007387 */ /* 0x000fe80000100a00 */
[----:B------:R0:W-:Y:S04]  /*f06c0*/  STL.64 [R1+0x17f8], R58 ;  /* 0x0017f83a01007387 */ /* 0x0001e80000100a00 */
[----:B0-----:R-:W3:Y:S04]  /*f06d0*/  LDL.LU.64 R58, [R1+0xd3c8] ;  /* 0x00d3c800013a7983 */ /* 0x001ee80000300a00 */
[----:B------:R-:W3:Y:S01]  /*f06e0*/  LDL.LU.64 R56, [R1+0xd3c0] ;  /* 0x00d3c00001387983 */ /* 0x000ee20000300a00 */
[----:B------:R-:W-:Y:S03]  /*f06f0*/  HMMA.16816.F32 R48, R4, R50, R52 ;  /* 0x000000320430723c */ /* 0x000fe60000001834 */
[----:B------:R-:W3:Y:S04]  /*f0700*/  LDL.LU.64 R54, [R1+0xd3b8] ;  /* 0x00d3b80001367983 */ /* 0x000ee80000300a00 */
[----:B------:R-:W3:-:S15]  /*f0710*/  LDL.LU.64 R52, [R1+0xd3b0] ;  /* 0x00d3b00001347983 */ /* 0x000ede0000300a00 */
[----:B------:R-:W-:-:S01]  /*f0720*/  NOP ;  /* 0x0000000000007918 */ /* 0x000fc20000000000 */
[----:B------:R-:W-:Y:S04]  /*f0730*/  STL.64 [R1+0x17e0], R48 ;  /* 0x0017e03001007387 */ /* 0x000fe80000100a00 */
[----:B------:R0:W-:Y:S04]  /*f0740*/  STL.64 [R1+0x17e8], R50 ;  /* 0x0017e83201007387 */ /* 0x0001e80000100a00 */
[----:B0-----:R-:W3:Y:S04]  /*f0750*/  LDL.LU.64 R50, [R1+0xd3a8] ;  /* 0x00d3a80001327983 */ /* 0x001ee80000300a00 */
[----:B------:R-:W3:Y:S01]  /*f0760*/  LDL.LU.64 R48, [R1+0xd3a0] ;  /* 0x00d3a00001307983 */ /* 0x000ee20000300a00 */
[C---:B----4-:R-:W-:Y:S06]  /*f0770*/  HMMA.16816.F32 R8, R4.reuse, R12, R8 ;  /* 0x0000000c0408723c */ /* 0x050fec0000001808 */
[C---:B--2---:R-:W-:Y:S06]  /*f0780*/  HMMA.16816.F32 R12, R4.reuse, R14, R20 ;  /* 0x0000000e040c723c */ /* 0x044fec0000001814 */
[C---:B---3--:R-:W-:Y:S11]  /*f0790*/  HMMA.16816.F32 R56, R4.reuse, R60, R56 ;  /* 0x0000003c0438723c */ /* 0x048ff60000001838 */
        /* <DEDUP_REMOVED lines=55> */
[----:B0-----:R-:W2:Y:S04]  /*f0b10*/  LDL.LU R48, [R1+0x1f20] ;  /* 0x001f200001307983 */ /* 0x001ea80000300800 */
[----:B------:R-:W2:Y:S04]  /*f0b20*/  LDL.LU R49, [R1+0x1f24] ;  /* 0x001f240001317983 */ /* 0x000ea80000300800 */
[----:B-1----:R-:W2:Y:S04]  /*f0b30*/  LDL.LU R50, [R1+0x1f28] ;  /* 0x001f280001327983 */ /* 0x002ea80000300800 */
[----:B------:R-:W2:Y:S01]  /*f0b40*/  LDL.LU R51, [R1+0x1f2c] ;  /* 0x001f2c0001337983 */ /* 0x000ea20000300800 */
[----:B----4-:R-:W-:-:S15]  /*f0b50*/  HMMA.16816.F32 R40, R4, R46, R40 ;  /* 0x0000002e0428723c */ /* 0x010fde0000001828 */
[----:B------:R-:W-:-:S08]  /*f0b60*/  NOP ;  /* 0x0000000000007918 */ /* 0x000fd00000000000 */
        /* <DEDUP_REMOVED lines=8> */
[----:B------:R0:W-:Y:S01]  /*f0bf0*/  STL.64 [R1+0x1738], R46 ;  /* 0x0017382e01007387 */ /* 0x0001e20000100a00 */
[C---:B----4-:R-:W-:Y:S06]  /*f0c00*/  HMMA.16816.F32 R48, R4.reuse, R42, R52 ;  /* 0x0000002a0430723c */ /* 0x050fec0000001834 */
[C---:B0-----:R-:W-:Y:S06]  /*f0c10*/  HMMA.16816.F32 R44, R4.reuse, R40, R56 ;  /* 0x00000028042c723c */ /* 0x041fec0000001838 */
[C---:B------:R-:W-:Y:S06]  /*f0c20*/  HMMA.16816.F32 R40, R4.reuse, R38, R28 ;  /* 0x000000260428723c */ /* 0x040fec000000181c */
[C---:B------:R-:W-:Y:S06]  /*f0c30*/  HMMA.16816.F32 R28, R4.reuse, R34, R12 ;  /* 0x00000022041c723c */ /* 0x040fec000000180c */
[C---:B------:R-:W-:Y:S01]  /*f0c40*/  HMMA.16816.F32 R12, R4.reuse, R32, R16 ;  /* 0x00000020040c723c */ /* 0x040fe20000001810 */
        /* <DEDUP_REMOVED lines=8> */
[----:B0-----:R-:W-:Y:S02]  /*f0cd0*/  HMMA.16816.F32 R8, R4, R26, R20 ;  /* 0x0000001a0408723c */ /* 0x001fe40000001814 */
[----:B------:R-:W-:Y:S04]  /*f0ce0*/  STL.64 [R1+0x16e0], R28 ;  /* 0x0016e01c01007387 */ /* 0x000fe80000100a00 */
[----:B------:R-:W-:Y:S04]  /*f0cf0*/  STL.64 [R1+0x16e8], R30 ;  /* 0x0016e81e01007387 */ /* 0x000fe80000100a00 */
[----:B------:R-:W2:Y:S04]  /*f0d00*/  LDL.LU R44, [R1+0x2030] ;  /* 0x00203000012c7983 */ /* 0x000ea80000300800 */
[----:B------:R0:W-:Y:S04]  /*f0d10*/  STL.64 [R1+0x16d0], R12 ;  /* 0x0016d00c01007387 */ /* 0x0001e80000100a00 */
[----:B------:R1:W-:Y:S05]  /*f0d20*/  STL.64 [R1+0x16d8], R14 ;  /* 0x0016d80e01007387 */ /* 0x0003ea0000100a00 */
[----:B------:R3:W-:Y:S04]  /*f0d30*/  STL.64 [R1+0x16c0], R8 ;  /* 0x0016c00801007387 */ /* 0x0007e80000100a00 */
[----:B------:R4:W-:Y:S04]  /*f0d40*/  STL.64 [R1+0x16c8], R10 ;  /* 0x0016c80a01007387 */ /* 0x0009e80000100a00 */
        /* <DEDUP_REMOVED lines=15> */
[----:B0-----:R-:W3:Y:S04]  /*f0e40*/  LDL.LU R12, [R1+0x1e60] ;  /* 0x001e6000010c7983 */ /* 0x001ee80000300800 */
[----:B------:R-:W3:Y:S04]  /*f0e50*/  LDL.LU R13, [R1+0x1e64] ;  /* 0x001e6400010d7983 */ /* 0x000ee80000300800 */
[----:B-1----:R-:W3:Y:S04]  /*f0e60*/  LDL.LU R14, [R1+0x1e68] ;  /* 0x001e6800010e7983 */ /* 0x002ee80000300800 */
[----:B------:R-:W3:Y:S04]  /*f0e70*/  LDL.LU R15, [R1+0x1e6c] ;  /* 0x001e6c00010f7983 */ /* 0x000ee80000300800 */
[----:B------:R-:W3:Y:S04]  /*f0e80*/  LDL.LU R8, [R1+0x1e70] ;  /* 0x001e700001087983 */ /* 0x000ee80000300800 */
[----:B------:R-:W3:Y:S04]  /*f0e90*/  LDL.LU R9, [R1+0x1e74] ;  /* 0x001e740001097983 */ /* 0x000ee80000300800 */
[----:B----4-:R-:W3:Y:S04]  /*f0ea0*/  LDL.LU R10, [R1+0x1e78] ;  /* 0x001e7800010a7983 */ /* 0x010ee80000300800 */
        /* <DEDUP_REMOVED lines=26> */
[----:B------:R-:W2:Y:S04]  /*f1050*/  LDL.LU R0, [R1+0xd2ec] ;  /* 0x00d2ec0001007983 */ /* 0x000ea80000300800 */
[----:B------:R-:W4:Y:S04]  /*f1060*/  LDL.LU R25, [R1+0xd2e8] ;  /* 0x00d2e80001197983 */ /* 0x000f280000300800 */
[----:B------:R-:W3:Y:S04]  /*f1070*/  LDL.LU R55, [R1+0x24] ;  /* 0x0000240001377983 */ /* 0x000ee80000300800 */
[----:B------:R-:W3:Y:S04]  /*f1080*/  LDL.LU R48, [R1+0x2020] ;  /* 0x0020200001307983 */ /* 0x000ee80000300800 */
[----:B------:R-:W3:Y:S04]  /*f1090*/  LDL.LU R49, [R1+0x2024] ;  /* 0x0020240001317983 */ /* 0x000ee80000300800 */
[----:B------:R-:W3:Y:S04]  /*f10a0*/  LDL.LU R50, [R1+0x2028] ;  /* 0x0020280001327983 */ /* 0x000ee80000300800 */
[----:B------:R-:W3:Y:S04]  /*f10b0*/  LDL.LU R60, [R1+0x2928] ;  /* 0x00292800013c7983 */ /* 0x000ee80000300800 */
[----:B------:R-:W3:Y:S01]  /*f10c0*/  LDL.LU R61, [R1+0x292c] ;  /* 0x00292c00013d7983 */ /* 0x000ee20000300800 */
[----:B----4-:R-:W-:Y:S03]  /*f10d0*/  HMMA.16816.F32 R24, R4, R24, R20 ;  /* 0x000000180418723c */ /* 0x010fe60000001814 */
[----:B------:R-:W4:Y:S04]  /*f10e0*/  LDL.LU.64 R22, [R1+0xd2e0] ;  /* 0x00d2e00001167983 */ /* 0x000f280000300a00 */
[----:B------:R-:W3:Y:S01]  /*f10f0*/  LDL.LU.64 R20, [R1+0xd2d8] ;  /* 0x00d2d80001147983 */ /* 0x000ee20000300a00 */
[----:B--2---:R-:W-:-:S15]  /*f1100*/  IMAD.MOV.U32 R51, RZ, RZ, R0 ;  /* 0x000000ffff337224 */ /* 0x004fde00078e0000 */
[----:B------:R0:W-:Y:S04]  /*f1110*/  STL.64 [R1+0x16b0], R24 ;  /* 0x0016b01801007387 */ /* 0x0001e80000100a00 */
[----:B------:R1:W-:Y:S01]  /*f1120*/  STL [R1+0x16b8], R26 ;  /* 0x0016b81a01007387 */ /* 0x0003e20000100800 */
[----:B------:R-:W-:-:S03]  /*f1130*/  IMAD.MOV.U32 R0, RZ, RZ, R27 ;  /* 0x000000ffff007224 */ /* 0x000fc600078e001b */
[----:B0-----:R-:W2:Y:S04]  /*f1140*/  LDL.LU R24, [R1+0x1e40] ;  /* 0x001e400001187983 */ /* 0x001ea80000300800 */
[----:B------:R-:W2:Y:S04]  /*f1150*/  LDL.LU R25, [R1+0x1e44] ;  /* 0x001e440001197983 */ /* 0x000ea80000300800 */
[----:B-1----:R-:W2:Y:S04]  /*f1160*/  LDL.LU R26, [R1+0x1e48] ;  /* 0x001e4800011a7983 */ /* 0x002ea80000300800 */
[----:B------:R-:W2:Y:S04]  /*f1170*/  LDL.LU R27, [R1+0x1e4c] ;  /* 0x001e4c00011b7983 */ /* 0x000ea80000300800 */
[----:B------:R-:W-:Y:S01]  /*f1180*/  STL [R1+0xc388], R0 ;  /* 0x00c3880001007387 */ /* 0x000fe20000100800 */
[C---:B----4-:R-:W-:Y:S06]  /*f1190*/  HMMA.16816.F32 R44, R4.reuse, R22, R44 ;  /* 0x00000016042c723c */ /* 0x050fec000000182c */
[----:B---3--:R-:W-:-:S15]  /*f11a0*/  HMMA.16816.F32 R20, R4, R20, R16 ;  /* 0x000000140414723c */ /* 0x008fde0000001810 */
[----:B------:R-:W-:-:S02]  /*f11b0*/  NOP ;  /* 0x0000000000007918 */ /* 0x000fc40000000000 */
[----:B------:R-:W-:Y:S04]  /*f11c0*/  STL.64 [R1+0x16a0], R44 ;  /* 0x0016a02c01007387 */ /* 0x000fe80000100a00 */
[----:B------:R0:W-:Y:S04]  /*f11d0*/  STL.64 [R1+0x16a8], R46 ;  /* 0x0016a82e01007387 */ /* 0x0001e80000100a00 */
[----:B0-----:R-:W3:Y:S04]  /*f11e0*/  LDL.LU.64 R46, [R1+0xd2d0] ;  /* 0x00d2d000012e7983 */ /* 0x001ee80000300a00 */
[----:B------:R-:W3:Y:S04]  /*f11f0*/  LDL.LU.64 R44, [R1+0xd2c8] ;  /* 0x00d2c800012c7983 */ /* 0x000ee80000300a00 */
[----:B------:R-:W4:Y:S04]  /*f1200*/  LDL.LU.64 R18, [R1+0xd2c0] ;  /* 0x00d2c00001127983 */ /* 0x000f280000300a00 */
[----:B------:R-:W2:Y:S04]  /*f1210*/  LDL.LU.64 R16, [R1+0xd2b8] ;  /* 0x00d2b80001107983 */ /* 0x000ea80000300a00 */
[----:B------:R0:W-:Y:S04]  /*f1220*/  STL.64 [R1+0x1690], R20 ;  /* 0x0016901401007387 */ /* 0x0001e80000100a00 */
[----:B------:R1:W-:Y:S01]  /*f1230*/  STL [R1+0x1698], R22 ;  /* 0x0016981601007387 */ /* 0x0003e20000100800 */
[----:B------:R-:W-:-:S03]  /*f1240*/  IMAD.MOV.U32 R0, RZ, RZ, R23 ;  /* 0x000000ffff007224 */ /* 0x000fc600078e0017 */
[----:B0-----:R-:W3:Y:S04]  /*f1250*/  LDL.LU R20, [R1+0x1e50] ;  /* 0x001e500001147983 */ /* 0x001ee80000300800 */
[----:B------:R-:W3:Y:S04]  /*f1260*/  LDL.LU R21, [R1+0x1e54] ;  /* 0x001e540001157983 */ /* 0x000ee80000300800 */
[----:B-1----:R-:W3:Y:S04]  /*f1270*/  LDL.LU R22, [R1+0x1e58] ;  /* 0x001e580001167983 */ /* 0x002ee80000300800 */
[----:B------:R-:W3:Y:S04]  /*f1280*/  LDL.LU R23, [R1+0x1e5c] ;  /* 0x001e5c0001177983 */ /* 0x000ee80000300800 */
[----:B------:R-:W-:Y:S01]  /*f1290*/  STL [R1+0xc3d0], R0 ;  /* 0x00c3d00001007387 */ /* 0x000fe20000100800 */
        /* <DEDUP_REMOVED lines=8> */
[----:B------:R-:W2:Y:S01]  /*f1320*/  LDL.LU.64 R12, [R1+0xd298] ;  /* 0x00d29800010c7983 */ /* 0x000ea20000300a00 */
        /* <DEDUP_REMOVED lines=8> */
[----:B---3--:R-:W-:-:S15]  /*f13b0*/  HMMA.16816.F32 R20, R4, R14, R20 ;  /* 0x0000000e0414723c */ /* 0x008fde0000001814 */
[----:B------:R-:W-:-:S08]  /*f13c0*/  NOP ;  /* 0x0000000000007918 */ /* 0x000fd00000000000 */
[----:B------:R-:W-:Y:S04]  /*f13d0*/  STL.64 [R1+0x1660], R20 ;  /* 0x0016601401007387 */ /* 0x000fe80000100a00 */
[----:B------:R-:W-:Y:S04]  /*f13e0*/  STL.64 [R1+0x1670], R16 ;  /* 0x0016701001007387 */ /* 0x000fe80000100a00 */
[----:B------:R2:W-:Y:S02]  /*f13f0*/  STL.64 [R1+0x1678], R18 ;  /* 0x0016781201007387 */ /* 0x0005e40000100a00 */
[C---:B--2---:R-:W-:Y:S06]  /*f1400*/  HMMA.16816.F32 R16, R4.reuse, R12, R24 ;  /* 0x0000000c0410723c */ /* 0x044fec0000001818 */
[----:B------:R-:W-:Y:S01]  /*f1410*/  HMMA.16816.F32 R12, R4, R10, R32 ;  /* 0x0000000a040c723c */ /* 0x000fe20000001820 */
[----:B------:R-:W-:-:S05]  /*f1420*/  IMAD.MOV.U32 R0, RZ, RZ, R23 ;  /* 0x000000ffff007224 */ /* 0x000fca00078e0017 */
[C---:B----4-:R-:W-:Y:S01]  /*f1430*/  HMMA.16816.F32 R8, R4.reuse, R8, R36 ;  /* 0x000000080408723c */ /* 0x050fe20000001824 */
[----:B------:R-:W-:Y:S04]  /*f1440*/  STL [R1+0x1668], R22 ;  /* 0x0016681601007387 */ /* 0x000fe80000100800 */
[----:B------:R-:W-:Y:S06]  /*f1450*/  STL [R1+0xc3f0], R0 ;  /* 0x00c3f00001007387 */ /* 0x000fec0000100800 */
[----:B------:R-:W-:Y:S04]  /*f1460*/  STL.64 [R1+0x1650], R16 ;  /* 0x0016501001007387 */ /* 0x000fe80000100a00 */
[----:B------:R-:W-:Y:S04]  /*f1470*/  STL.64 [R1+0x1658], R18 ;  /* 0x0016581201007387 */ /* 0x000fe80000100a00 */
[----:B------:R-:W-:Y:S04]  /*f1480*/  STL.64 [R1+0x1640], R12 ;  /* 0x0016400c01007387 */ /* 0x000fe80000100a00 */
[----:B------:R0:W-:Y:S02]  /*f1490*/  STL.64 [R1+0x1648], R14 ;  /* 0x0016480e01007387 */ /* 0x0001e40000100a00 */
[C---:B0-----:R-:W-:Y:S06]  /*f14a0*/  HMMA.16816.F32 R12, R4.reuse, R2, R44 ;  /* 0x00000002040c723c */ /* 0x041fec000000182c */
[----:B------:R-:W-:Y:S01]  /*f14b0*/  HMMA.16816.F32 R4, R4, R54, R48 ;  /* 0x000000360404723c */ /* 0x000fe20000001830 */
[----:B------:R-:W-:Y:S04]  /*f14c0*/  STL.64 [R1+0x1630], R8 ;  /* 0x0016300801007387 */ /* 0x000fe80000100a00 */
[----:B------:R0:W-:Y:S02]  /*f14d0*/  STL.64 [R1+0x1638], R10 ;  /* 0x0016380a01007387 */ /* 0x0001e40000100a00 */
[----:B0-----:R-:W-:-:S02]  /*f14e0*/  F2FP.F16.E4M3.UNPACK_B R10, R52.H1 ;  /* 0x00000034ff0a723e */ /* 0x001fc400030006ff */
[----:B------:R-:W-:-:S03]  /*f14f0*/  F2FP.F16.E4M3.UNPACK_B R11, R53.H1 ;  /* 0x00000035ff0b723e */ /* 0x000fc600030006ff */
[----:B------:R-:W-:Y:S05]  /*f1500*/  STL [R1+0x28], R10 ;  /* 0x0000280a01007387 */ /* 0x000fea0000100800 */
[----:B------:R-:W-:Y:S04]  /*f1510*/  STL.64 [R1+0x1620], R12 ;  /* 0x0016200c01007387 */ /* 0x000fe80000100a00 */
[----:B------:R-:W-:Y:S04]  /*f1520*/  STL.64 [R1+0x1628], R14 ;  /* 0x0016280e01007387 */ /* 0x000fe80000100a00 */
[----:B------:R-:W-:Y:S04]  /*f1530*/  STL [R1+0x2c], R11 ;  /* 0x00002c0b01007387 */ /* 0x000fe80000100800 */
[----:B------:R-:W-:Y:S04]  /*f1540*/  STL.64 [R1+0x1840], R4 ;  /* 0x0018400401007387 */ /* 0x000fe80000100a00 */
[----:B------:R0:W-:Y:S02]  /*f1550*/  STL.64 [R1+0x1848], R6 ;  /* 0x0018480601007387 */ /* 0x0001e40000100a00 */
[----:B0-----:R-:W-:Y:S01]  /*f1560*/  HMMA.16816.F32 R4, R28, R10, R56 ;  /* 0x0000000a1c04723c */ /* 0x001fe20000001838 */
[----:B------:R-:W-:-:S02]  /*f1570*/  F2FP.F16.E4M3.UNPACK_B R8, R60.H1 ;  /* 0x0000003cff08723e */ /* 0x000fc400030006ff */
[----:B------:R-:W-:-:S03]  /*f1580*/  F2FP.F16.E4M3.UNPACK_B R9, R61.H1 ;  /* 0x0000003dff09723e */ /* 0x000fc600030006ff */
[----:B------:R-:W-:-:S15]  /*f1590*/  STL [R1+0x18], R8 ;  /* 0x0000180801007387 */ /* 0x000fde0000100800 */
[----:B------:R-:W-:-:S02]  /*f15a0*/  NOP ;  /* 0x0000000000007918 */ /* 0x000fc40000000000 */
[----:B------:R-:W-:Y:S04]  /*f15b0*/  STL.64 [R1+0x18b0], R4 ;  /* 0x0018b00401007387 */ /* 0x000fe80000100a00 */
[----:B------:R-:W-:Y:S04]  /*f15c0*/  STL.64 [R1+0x18b8], R6 ;  /* 0x0018b80601007387 */ /* 0x000fe80000100a00 */
[----:B------:R-:W2:Y:S04]  /*f15d0*/  LDL.LU R44, [R1+0x22f0] ;  /* 0x0022f000012c7983 */ /* 0x000ea80000300800 */
[----:B------:R0:W-:Y:S04]  /*f15e0*/  STL [R1+0x1c], R9 ;  /* 0x00001c0901007387 */ /* 0x0001e80000100800 */
        /* <DEDUP_REMOVED lines=12> */
[----:B------:R-:W0:Y:S04]  /*f16b0*/  LDL.LU R12, [R1+0x20f0] ;  /* 0x0020f000010c7983 */ /* 0x000e280000300800 */
[----:B------:R-:W0:Y:S04]  /*f16c0*/  LDL.LU R13, [R1+0x20f4] ;  /* 0x0020f400010d7983 */ /* 0x000e280000300800 */
[----:B------:R-:W0:Y:S04]  /*f16d0*/  LDL.LU R14, [R1+0x20f8] ;  /* 0x0020f800010e7983 */ /* 0x000e280000300800 */
[----:B------:R-:W0:Y:S01]  /*f16e0*/  LDL.LU R15, [R1+0x20fc] ;  /* 0x0020fc00010f7983 */ /* 0x000e220000300800 */
[----:B------:R-:W-:-:S03]  /*f16f0*/  IMAD.MOV.U32 R0, RZ, RZ, R11 ;  /* 0x000000ffff007224 */ /* 0x000fc600078e000b */
        /* <DEDUP_REMOVED lines=31> */
[----:B------:R-:W-:Y:S01]  /*f18f0*/  STL [R1+0xd290], R0 ;  /* 0x00d2900001007387 */ /* 0x000fe20000100800 */
[----:B---3--:R-:W-:-:S02]  /*f1900*/  F2FP.F16.E4M3.UNPACK_B R2, R10.H1 ;  /* 0x0000000aff02723e */ /* 0x008fc400030006ff */
[----:B----4-:R-:W-:Y:S02]  /*f1910*/  F2FP.F16.E4M3.UNPACK_B R3, R11.H1 ;  /* 0x0000000bff03723e */ /* 0x010fe400030006ff */
[----:B0-----:R-:W-:Y:S01]  /*f1920*/  HMMA.16816.F32 R8, R28, R8, R12 ;  /* 0x000000081c08723c */ /* 0x001fe2000000180c */
[----:B------:R-:W-:Y:S01]  /*f1930*/  STL [R1+0x10], R2 ;  /* 0x0000100201007387 */ /* 0x000fe20000100800 */
[----:B--2---:R-:W-:-:S15]  /*f1940*/  F2FP.F16.E4M3.UNPACK_B R4, R20.H1 ;  /* 0x00000014ff04723e */ /* 0x004fde00030006ff */
[----:B------:R-:W-:-:S06]  /*f1950*/  NOP ;  /* 0x0000000000007918 */ /* 0x000fcc0000000000 */
[----:B------:R-:W-:Y:S04]  /*f1960*/  STL.64 [R1+0x1960], R8 ;  /* 0x0019600801007387 */ /* 0x000fe80000100a00 */
[----:B------:R0:W-:Y:S02]  /*f1970*/  STL.64 [R1+0x1968], R10 ;  /* 0x0019680a01007387 */ /* 0x0001e40000100a00 */
[----:B0-----:R-:W-:Y:S01]  /*f1980*/  HMMA.16816.F32 R8, R28, R2, R16 ;  /* 0x000000021c08723c */ /* 0x001fe20000001810 */
[----:B------:R-:W-:-:S05]  /*f1990*/  F2FP.F16.E4M3.UNPACK_B R5, R21.H1 ;  /* 0x00000015ff05723e */ /* 0x000fca00030006ff */
[----:B------:R-:W-:Y:S01]  /*f19a0*/  IMAD.MOV.U32 R0, RZ, RZ, R3 ;  /* 0x000000ffff007224 */ /* 0x000fe200078e0003 */
[----:B------:R-:W-:Y:S04]  /*f19b0*/  STL [R1+0x14], R3 ;  /* 0x0000140301007387 */ /* 0x000fe80000100800 */
[----:B------:R-:W-:-:S12]  /*f19c0*/  STL [R1+0x8], R4 ;  /* 0x0000080401007387 */ /* 0x000fd80000100800 */
        /* <DEDUP_REMOVED lines=27> */
[----:B------:R-:W-:Y:S02]  /*f1b80*/  F2FP.F16.E4M3.UNPACK_B R57, R57.H1 ;  /* 0x00000039ff39723e */ /* 0x000fe400030006ff */
[----:B------:R-:W-:-:S15]  /*f1b90*/  F2FP.F16.E4M3.UNPACK_B R54, R54.H1 ;  /* 0x00000036ff36723e */ /* 0x000fde00030006ff */
[----:B------:R-:W-:-:S03]  /*f1ba0*/  NOP ;  /* 0x0000000000007918 */ /* 0x000fc60000000000 */
[----:B------:R-:W-:Y:S04]  /*f1bb0*/  STL.64 [R1+0x1b80], R4 ;  /* 0x001b800401007387 */ /* 0x000fe80000100a00 */
[----:B------:R0:W-:Y:S02]  /*f1bc0*/  STL.64 [R1+0x1b88], R6 ;  /* 0x001b880601007387 */ /* 0x0001e40000100a00 */
[----:B0-----:R-:W-:Y:S01]  /*f1bd0*/  HMMA.16816.F32 R4, R28, R56, R44 ;  /* 0x000000381c04723c */ /* 0x001fe2000000182c */
[----:B------:R-:W-:Y:S01]  /*f1be0*/  F2FP.F16.E4M3.UNPACK_B R55, R55.H1 ;  /* 0x00000037ff37723e */ /* 0x000fe200030006ff */
[----:B------:R-:W-:Y:S04]  /*f1bf0*/  STL.64 [R1+0xd208], R58 ;  /* 0x00d2083a01007387 */ /* 0x000fe80000100a00 */
[----:B------:R-:W-:-:S15]  /*f1c00*/  STL.64 [R1+0xd200], R56 ;  /* 0x00d2003801007387 */ /* 0x000fde0000100a00 */
[----:B------:R-:W-:-:S02]  /*f1c10*/  NOP ;  /* 0x0000000000007918 */ /* 0x000fc40000000000 */
        /* <DEDUP_REMOVED lines=164> */
[----:B------:R-:W-:-:S02]  /*f2660*/  F2FP.F16.E4M3.UNPACK_B R33, R33.H1 ;  /* 0x00000021ff21723e */ /* 0x000fc400030006ff */
[----:B------:R-:W-:Y:S02]  /*f2670*/  F2FP.F16.E4M3.UNPACK_B R26, R26.H1 ;  /* 0x0000001aff1a723e */ /* 0x000fe400030006ff */
[----:B------:R-:W-:-:S10]  /*f2680*/  F2FP.F16.E4M3.UNPACK_B R27, R27.H1 ;  /* 0x0000001bff1b723e */ /* 0x000fd400030006ff */
        /* <DEDUP_REMOVED lines=11> */
[----:B------:R-:W-:-:S07]  /*f2740*/  F2FP.F16.E4M3.UNPACK_B R23, R23.H1 ;  /* 0x00000017ff17723e */ /* 0x000fce00030006ff */
[C---:B------:R-:W-:Y:S03]  /*f2750*/  HMMA.16816.F32 R4, R28.reuse, R22, R4 ;  /* 0x000000161c04723c */ /* 0x040fe60000001804 */
        /* <DEDUP_REMOVED lines=41> */
[----:B0-----:R-:W4:Y:S04]  /*f29f0*/  LDL.LU R4, [R1+0x39c4] ;  /* 0x0039c40001047983 */ /* 0x001f280000300800 */
[----:B------:R-:W4:Y:S04]  /*f2a00*/  LDL.LU R45, [R1+0x39d0] ;  /* 0x0039d000012d7983 */ /* 0x000f280000300800 */
[----:B------:R-:W4:Y:S04]  /*f2a10*/  LDL.LU R5, [R1+0x39cc] ;  /* 0x0039cc0001057983 */ /* 0x000f280000300800 */
[----:B------:R-:W4:Y:S01]  /*f2a20*/  LDL.LU R46, [R1+0x39d8] ;  /* 0x0039d800012e7983 */ /* 0x000f220000300800 */
[----:B------:R-:W-:-:S02]  /*f2a30*/  F2FP.F16.E4M3.UNPACK_B R16, R16.H1 ;  /* 0x00000010ff10723e */ /* 0x000fc400030006ff */
[----:B------:R-:W-:Y:S01]  /*f2a40*/  F2FP.F16.E4M3.UNPACK_B R17, R17.H1 ;  /* 0x00000011ff11723e */ /* 0x000fe200030006ff */
[----:B-1----:R-:W4:Y:S04]  /*f2a50*/  LDL.LU R6, [R1+0x39d4] ;  /* 0x0039d40001067983 */ /* 0x002f280000300800 */
        /* <DEDUP_REMOVED lines=15> */
[----:B------:R-:W4:Y:S01]  /*f2b50*/  LDL.LU R52, [R1+0x2900] ;  /* 0x0029000001347983 */ /* 0x000f220000300800 */
[----:B--2---:R-:W-:-:S15]  /*f2b60*/  HMMA.16816.F32 R20, R28, R16, R56 ;  /* 0x000000101c14723c */ /* 0x004fde0000001838 */
[----:B------:R-:W-:-:S08]  /*f2b70*/  NOP ;  /* 0x0000000000007918 */ /* 0x000fd00000000000 */
[----:B------:R-:W-:Y:S04]  /*f2b80*/  STL.64 [R1+0x22b0], R20 ;  /* 0x0022b01401007387 */ /* 0x000fe80000100a00 */
[----:B------:R-:W-:Y:S04]  /*f2b90*/  STL.64 [R1+0x22b8], R22 ;  /* 0x0022b81601007387 */ /* 0x000fe80000100a00 */
[----:B------:R-:W2:Y:S04]  /*f2ba0*/  LDL.LU R53, [R1+0x2904] ;  /* 0x0029040001357983 */ /* 0x000ea80000300800 */
[----:B------:R-:W2:Y:S04]  /*f2bb0*/  LDL.LU R54, [R1+0x2908] ;  /* 0x0029080001367983 */ /* 0x000ea80000300800 */
[----:B------:R-:W2:Y:S04]  /*f2bc0*/  LDL.LU R55, [R1+0x290c] ;  /* 0x00290c0001377983 */ /* 0x000ea80000300800 */
[----:B------:R-:W2:Y:S04]  /*f2bd0*/  LDL.LU R56, [R1+0x28f0] ;  /* 0x0028f00001387983 */ /* 0x000ea80000300800 */
[----:B------:R-:W2:Y:S04]  /*f2be0*/  LDL.LU R57, [R1+0x28f4] ;  /* 0x0028f40001397983 */ /* 0x000ea80000300800 */
[----:B------:R-:W2:Y:S04]  /*f2bf0*/  LDL.LU R58, [R1+0x28f8] ;  /* 0x0028f800013a7983 */ /* 0x000ea80000300800 */
[----:B------:R-:W2:Y:S01]  /*f2c00*/  LDL.LU R59, [R1+0x28fc] ;  /* 0x0028fc00013b7983 */ /* 0x000ea20000300800 */
[----:B---3--:R-:W-:-:S02]  /*f2c10*/  F2FP.F16.E4M3.UNPACK_B R14, R14.H1 ;  /* 0x0000000eff0e723e */ /* 0x008fc400030006ff */
[----:B----4-:R-:W-:Y:S01]  /*f2c20*/  F2FP.F16.E4M3.UNPACK_B R15, R15.H1 ;  /* 0x0000000fff0f723e */ /* 0x010fe200030006ff */
        /* <DEDUP_REMOVED lines=16> */
[----:B------:R-:W-:-:S12]  /*f2d30*/  F2FP.F16.E4M3.UNPACK_B R60, R60.H1 ;  /* 0x0000003cff3c723e */ /* 0x000fd800030006ff */
[----:B------:R-:W-:Y:S04]  /*f2d40*/  STL.64 [R1+0x2430], R16 ;  /* 0x0024301001007387 */ /* 0x000fe80000100a00 */
[----:B------:R-:W-:Y:S04]  /*f2d50*/  STL.64 [R1+0x2438], R18 ;  /* 0x0024381201007387 */ /* 0x000fe80000100a00 */
[----:B------:R-:W-:Y:S04]  /*f2d60*/  STL.64 [R1+0x2540], R12 ;  /* 0x0025400c01007387 */ /* 0x000fe80000100a00 */
[----:B------:R2:W-:Y:S01]  /*f2d70*/  STL.64 [R1+0x2548], R14 ;  /* 0x0025480e01007387 */ /* 0x0005e20000100a00 */
[----:B------:R-:W-:-:S02]  /*f2d80*/  F2FP.F16.E4M3.UNPACK_B R61, R61.H1 ;  /* 0x0000003dff3d723e */ /* 0x000fc400030006ff */
[----:B------:R-:W-:Y:S02]  /*f2d90*/  F2FP.F16.E4M3.UNPACK_B R2, R2.H1 ;  /* 0x00000002ff02723e */ /* 0x000fe400030006ff */
[----:B------:R-:W-:Y:S01]  /*f2da0*/  F2FP.F16.E4M3.UNPACK_B R3, R3.H1 ;  /* 0x00000003ff03723e */ /* 0x000fe200030006ff */
[----:B------:R-:W-:Y:S04]  /*f2db0*/  STL [R1+0x20], R60 ;  /* 0x0000203c01007387 */ /* 0x000fe80000100800 */
[----:B------:R-:W-:Y:S04]  /*f2dc0*/  STL [R1+0x24], R61 ;  /* 0x0000243d01007387 */ /* 0x000fe80000100800 */
[----:B------:R-:W-:Y:S04]  /*f2dd0*/  STL [R1+0xd16c], R8 ;  /* 0x00d16c0801007387 */ /* 0x000fe80000100800 */
[----:B------:R-:W-:Y:S01]  /*f2de0*/  STL [R1+0xd168], R9 ;  /* 0x00d1680901007387 */ /* 0x000fe20000100800 */
[----:B--2---:R-:W-:-:S15]  /*f2df0*/  HMMA.16816.F32 R12, R28, R8, R52 ;  /* 0x000000081c0c723c */ /* 0x004fde0000001834 */
[----:B------:R-:W-:-:S08]  /*f2e00*/  NOP ;  /* 0x0000000000007918 */ /* 0x000fd00000000000 */
        /* <DEDUP_REMOVED lines=107> */
[C---:B------:R-:W-:Y:S06]  /*f34c0*/  HMMA.16816.F32 R32, R4.reuse, R40, R32 ;  /* 0x000000280420723c */ /* 0x040fec0000001820 */
[C---:B------:R-:W-:Y:S08]  /*f34d0*/  HMMA.16816.F32 R40, R4.reuse, R42, R36 ;  /* 0x0000002a0428723c */ /* 0x040ff00000001824 */
[----:B------:R-:W-:Y:S04]  /*f34e0*/  STL.64 [R1+0x26a0], R52 ;  /* 0x0026a03401007387 */ /* 0x000fe80000100a00 */
[----:B------:R0:W-:Y:S04]  /*f34f0*/  STL.64 [R1+0x26a8], R54 ;  /* 0x0026a83601007387 */ /* 0x0001e80000100a00 */
[----:B0-----:R-:W2:Y:S04]  /*f3500*/  LDL.LU.64 R54, [R1+0xd268] ;  /* 0x00d2680001367983 */ /* 0x001ea80000300a00 */
[----:B------:R-:W2:Y:S01]  /*f3510*/  LDL.LU.64 R52, [R1+0xd260] ;  /* 0x00d2600001347983 */ /* 0x000ea20000300a00 */
[C---:B---3--:R-:W-:Y:S06]  /*f3520*/  HMMA.16816.F32 R28, R4.reuse, R20, R28 ;  /* 0x00000014041c723c */ /* 0x048fec000000181c */
[----:B----4-:R-:W-:-:S15]  /*f3530*/  HMMA.16816.F32 R56, R4, R60, R56 ;  /* 0x0000003c0438723c */ /* 0x010fde0000001838 */
[----:B------:R-:W-:-:S02]  /*f3540*/  NOP ;  /* 0x0000000000007918 */ /* 0x000fc40000000000 */
[----:B------:R-:W-:Y:S04]  /*f3550*/  STL.64 [R1+0x2780], R28 ;  /* 0x0027801c01007387 */ /* 0x000fe80000100a00 */
[----:B------:R0:W-:Y:S02]  /*f3560*/  STL.64 [R1+0x2788], R30 ;  /* 0x0027881e01007387 */ /* 0x0001e40000100a00 */
[----:B0-----:R-:W-:Y:S02]  /*f3570*/  IMAD.MOV.U32 R31, RZ, RZ, R21 ;  /* 0x000000ffff1f7224 */ /* 0x001fe400078e0015 */
[C---:B------:R-:W-:Y:S01]  /*f3580*/  HMMA.16816.F32 R20, R4.reuse, R22, R12 ;  /* 0x000000160414723c */ /* 0x040fe2000000180c */
[----:B------:R-:W-:Y:S04]  /*f3590*/  STL.64 [R1+0xd1c8], R10 ;  /* 0x00d1c80a01007387 */ /* 0x000fe80000100a00 */
        /* <DEDUP_REMOVED lines=2944> */
[----:B------:R-:W-:Y:S04]  /*feda0*/  STL.64 [R1+0xe60], R4 ;  /* 0x000e600401007387 */ /* 0x000fe80000100a00 */
[----:B------:R-:W-:Y:S04]  /*fedb0*/  STL.64 [R1+0xe68], R6 ;  /* 0x000e680601007387 */ /* 0x000fe80000100a00 */
[----:B------:R-:W2:Y:S04]  /*fedc0*/  LDL.LU R25, [R1+0x314] ;  /* 0x0003140001197983 */ /* 0x000ea80000300800 */
[----:B------:R-:W3:Y:S04]  /*fedd0*/  LDL.LU R26, [R1+0x318] ;  /* 0x00031800011a7983 */ /* 0x000ee80000300800 */
[----:B------:R-:W3:Y:S01]  /*fede0*/  LDL.LU R27, [R1+0x31c] ;  /* 0x00031c00011b7983 */ /* 0x000ee20000300800 */
[----:B------:R-:W-:-:S03]  /*fedf0*/  IMAD.MOV.U32 R2, RZ, RZ, R61 ;  /* 0x000000ffff027224 */ /* 0x000fc600078e003d */
[----:B---3--:R-:W-:Y:S04]  /*fee00*/  STL.64 [R1+0xc928], R26 ;  /* 0x00c9281a01007387 */ /* 0x008fe80000100a00 */
[----:B--2---:R0:W-:Y:S04]  /*fee10*/  STL.64 [R1+0xc920], R24 ;  /* 0x00c9201801007387 */ /* 0x0041e80000100a00 */
        /* <DEDUP_REMOVED lines=28> */
[----:B------:R-:W3:Y:S04]  /*fefe0*/  LDL.64 R60, [R1] ;  /* 0x00000000013c7983 */ /* 0x000ee80000100a00 */
        /* <DEDUP_REMOVED lines=24> */
[----:B------:R0:W-:Y:S04]  /*ff170*/  STL [R1+0xc848], R2 ;  /* 0x00c8480201007387 */ /* 0x0001e80000100800 */
[----:B0-----:R-:W4:Y:S02]  /*ff180*/  LDL.64 R2, [R1+0x10] ;  /* 0x0000100001027983 */ /* 0x001f240000100a00 */
[----:B----4-:R-:W-:Y:S06]  /*ff190*/  HMMA.16816.F32 R24, R28, R2, R24 ;  /* 0x000000021c18723c */ /* 0x010fec0000001818 */
[----:B------:R-:W-:-:S15]  /*ff1a0*/  IMAD.MOV.U32 R0, RZ, RZ, R2 ;  /* 0x000000ffff007224 */ /* 0x000fde00078e0002 */
[----:B------:R-:W-:-:S02]  /*ff1b0*/  NOP ;  /* 0x0000000000007918 */ /* 0x000fc40000000000 */
[----:B------:R-:W-:Y:S04]  /*ff1c0*/  STL.64 [R1+0xe50], R24 ;  /* 0x000e501801007387 */ /* 0x000fe80000100a00 */
[----:B------:R0:W-:Y:S04]  /*ff1d0*/  STL.64 [R1+0xe58], R26 ;  /* 0x000e581a01007387 */ /* 0x0001e80000100a00 */
[----:B0-----:R-:W4:Y:S04]  /*ff1e0*/  LDL.LU.64 R26, [R1+0xc928] ;  /* 0x00c92800011a7983 */ /* 0x001f280000300a00 */
[----:B------:R-:W4:Y:S04]  /*ff1f0*/  LDL.LU.64 R24, [R1+0xc920] ;  /* 0x00c9200001187983 */ /* 0x000f280000300a00 */
[----:B------:R0:W-:Y:S04]  /*ff200*/  STL [R1+0xc850], R3 ;  /* 0x00c8500301007387 */ /* 0x0001e80000100800 */
[----:B0-----:R-:W2:Y:S01]  /*ff210*/  LDL.64 R2, [R1+0x8] ;  /* 0x0000080001027983 */ /* 0x001ea20000100a00 */
[C---:B---3--:R-:W-:Y:S03]  /*ff220*/  HMMA.16816.F32 R36, R28.reuse, R60, R36 ;  /* 0x0000003c1c24723c */ /* 0x048fe60000001824 */
[----:B------:R0:W-:Y:S03]  /*ff230*/  STL [R1+0xc84c], R0 ;  /* 0x00c84c0001007387 */ /* 0x0001e60000100800 */
[----:B0-----:R-:W-:Y:S01]  /*ff240*/  IMAD.MOV.U32 R0, RZ, RZ, R61 ;  /* 0x000000ffff007224 */ /* 0x001fe200078e003d */
[----:B--2---:R-:W-:Y:S07]  /*ff250*/  HMMA.16816.F32 R32, R28, R2, R32 ;  /* 0x000000021c20723c */ /* 0x004fee0000001820 */
[----:B------:R-:W-:-:S02]  /*ff260*/  IMAD.MOV.U32 R2, RZ, RZ, R3 ;  /* 0x000000ffff027224 */ /* 0x000fc400078e0003 */
[----:B------:R-:W-:-:S14]  /*ff270*/  IMAD.MOV.U32 R3, RZ, RZ, R60 ;  /* 0x000000ffff037224 */ /* 0x000fdc00078e003c */
        /* <DEDUP_REMOVED lines=8> */
[----:B------:R-:W3:Y:S02]  /*ff300*/  LDL.LU.64 R60, [R1+0xc8f8] ;  /* 0x00c8f800013c7983 */ /* 0x000ee40000300a00 */
[----:B---3--:R-:W-:-:S15]  /*ff310*/  HMMA.16816.F32 R56, R28, R60, R56 ;  /* 0x0000003c1c38723c */ /* 0x008fde0000001838 */
[----:B------:R-:W-:-:S08]  /*ff320*/  NOP ;  /* 0x0000000000007918 */ /* 0x000fd00000000000 */
        /* <DEDUP_REMOVED lines=41> */
[----:B------:R0:W-:Y:S04]  /*ff5c0*/  STL.64 [R1+0xd88], R54 ;  /* 0x000d883601007387 */ /* 0x0001e80000100a00 */
[----:B------:R-:W-:Y:S04]  /*ff5d0*/  STL.64 [R1+0xc750], R50 ;  /* 0x00c7503201007387 */ /* 0x000fe80000100a00 */
[----:B--2---:R1:W-:Y:S01]  /*ff5e0*/  STL.64 [R1+0xc748], R48 ;  /* 0x00c7483001007387 */ /* 0x0043e20000100a00 */
[C---:B0-----:R-:W-:Y:S06]  /*ff5f0*/  HMMA.16816.F32 R52, R28.reuse, R48, R56 ;  /* 0x000000301c34723c */ /* 0x041fec0000001838 */
[C---:B-1----:R-:W-:Y:S06]  /*ff600*/  HMMA.16816.F32 R48, R28.reuse, R46, R4 ;  /* 0x0000002e1c30723c */ /* 0x042fec0000001804 */
[C---:B---3--:R-:W-:Y:S06]  /*ff610*/  HMMA.16816.F32 R4, R28.reuse, R44, R8 ;  /* 0x0000002c1c04723c */ /* 0x048fec0000001808 */
[C---:B------:R-:W-:Y:S05]  /*ff620*/  HMMA.16816.F32 R8, R28.reuse, R42, R12 ;  /* 0x0000002a1c08723c */ /* 0x040fea000000180c */
        /* <DEDUP_REMOVED lines=153> */
[----:B----4-:R4:W-:Y:S04]  /*fffc0*/  STL.64 [R1+0xc7d0], R18 ;  /* 0x00c7d01201007387 */ /* 0x0109e80000100a00 */
[----:B---3--:R3:W-:Y:S04]  /*fffd0*/  STL.64 [R1+0xc7c8], R16 ;  /* 0x00c7c81001007387 */ /* 0x0087e80000100a00 */
[----:B0-----:R-:W2:Y:S04]  /*fffe0*/  LDL.LU R12, [R1+0x160] ;  /* 0x00016000010c7983 */ /* 0x001ea80000300800 */
[----:B------:R-:W2:Y:S04]  /*ffff0*/  LDL.LU R13, [R1+0x164] ;  /* 0x00016400010d7983 */ /* 0x000ea80000300800 */
[----:B-1----:R-:W4:Y:S04]  /*100000*/  LDL.LU R14, [R1+0x168] ;  /* 0x00016800010e7983 */ /* 0x002f280000300800 */
[----:B------:R-:W4:Y:S01]  /*100010*/  LDL.LU R15, [R1+0x16c] ;  /* 0x00016c00010f7983 */ /* 0x000f220000300800 */
[----:B------:R-:W-:-:S02]  /*100020*/  IMAD R4, R4, 0x100, R52 ;  /* 0x0000010004047824 */ /* 0x000fc400078e0234 */
[----:B------:R-:W-:Y:S02]  /*100030*/  IMAD R5, R5, 0x100, R53 ;  /* 0x0000010005057824 */ /* 0x000fe400078e0235 */
[----:B------:R-:W-:Y:S02]  /*100040*/  IMAD R6, R6, 0x100, R54 ;  /* 0x0000010006067824 */ /* 0x000fe400078e0236 */
[----:B------:R-:W-:Y:S01]  /*100050*/  IMAD R7, R7, 0x100, R55 ;  /* 0x0000010007077824 */ /* 0x000fe200078e0237 */
[----:B----4-:R-:W-:Y:S04]  /*100060*/  STL.64 [R1+0xc7e0], R14 ;  /* 0x00c7e00e01007387 */ /* 0x010fe80000100a00 */
[----:B--2---:R0:W-:Y:S04]  /*100070*/  STL.64 [R1+0xc7d8], R12 ;  /* 0x00c7d80c01007387 */ /* 0x0041e80000100a00 */
[----:B------:R-:W2:Y:S04]  /*100080*/  LDL.LU R52, [R1+0x1d0] ;  /* 0x0001d00001347983 */ /* 0x000ea80000300800 */
[----:B------:R-:W2:Y:S04]  /*100090*/  LDL.LU R53, [R1+0x1d4] ;  /* 0x0001d40001357983 */ /* 0x000ea80000300800 */
[----:B------:R-:W4:Y:S04]  /*1000a0*/  LDL.LU R54, [R1+0x1d8] ;  /* 0x0001d80001367983 */ /* 0x000f280000300800 */
[----:B------:R-:W4:Y:S04]  /*1000b0*/  LDL.LU R55, [R1+0x1dc] ;  /* 0x0001dc0001377983 */ /* 0x000f280000300800 */
[----:B----4-:R-:W-:Y:S04]  /*1000c0*/  STL.64 [R1+0xc7f0], R54 ;  /* 0x00c7f03601007387 */ /* 0x010fe80000100a00 */
[----:B--2---:R1:W-:Y:S04]  /*1000d0*/  STL.64 [R1+0xc7e8], R52 ;  /* 0x00c7e83401007387 */ /* 0x0043e80000100a00 */
[----:B------:R-:W2:Y:S04]  /*1000e0*/  LDL.LU R40, [R1+0x1e0] ;  /* 0x0001e00001287983 */ /* 0x000ea80000300800 */
        /* <DEDUP_REMOVED lines=15> */
[----:B------:R-:W3:Y:S01]  /*1001e0*/  LDL R36, [R1+0x8] ;  /* 0x0000080001247983 */ /* 0x000ee20000100800 */
[----:B------:R-:W-:-:S03]  /*1001f0*/  IMAD.MOV.U32 R37, RZ, RZ, R2 ;  /* 0x000000ffff257224 */ /* 0x000fc600078e0002 */
[----:B------:R-:W2:Y:S04]  /*100200*/  LDL.LU R2, [R1+0xc848] ;  /* 0x00c8480001027983 */ /* 0x000ea80000300800 */
[----:B------:R-:W-:Y:S04]  /*100210*/  STL.64 [R1+0xc820], R38 ;  /* 0x00c8202601007387 */ /* 0x000fe80000100a00 */
[----:B---3--:R3:W-:Y:S04]  /*100220*/  STL.64 [R1+0xc818], R36 ;  /* 0x00c8182401007387 */ /* 0x0087e80000100a00 */
[----:B------:R-:W3:Y:S04]  /*100230*/  LDL.LU R24, [R1+0x210] ;  /* 0x0002100001187983 */ /* 0x000ee80000300800 */
[----:B------:R-:W3:Y:S04]  /*100240*/  LDL.LU R25, [R1+0x214] ;  /* 0x0002140001197983 */ /* 0x000ee80000300800 */
[----:B------:R-:W3:Y:S04]  /*100250*/  LDL.LU R26, [R1+0x218] ;  /* 0x00021800011a7983 */ /* 0x000ee80000300800 */
[----:B------:R-:W3:Y:S01]  /*100260*/  LDL.LU R27, [R1+0x21c] ;  /* 0x00021c00011b7983 */ /* 0x000ee20000300800 */
[----:B----4-:R-:W-:-:S02]  /*100270*/  IMAD.MOV.U32 R18, RZ, RZ, R0 ;  /* 0x000000ffff127224 */ /* 0x010fc400078e0000 */
[----:B--2---:R-:W-:Y:S02]  /*100280*/  IMAD.MOV.U32 R19, RZ, RZ, R3 ;  /* 0x000000ffff137224 */ /* 0x004fe400078e0003 */
[----:B------:R-:W-:Y:S01]  /*100290*/  IMAD.MOV.U32 R17, RZ, RZ, R2 ;  /* 0x000000ffff117224 */ /* 0x000fe200078e0002 */
[----:B---3--:R-:W-:Y:S04]  /*1002a0*/  STL.64 [R1+0xc830], R26 ;  /* 0x00c8301a01007387 */ /* 0x008fe80000100a00 */
[----:B------:R2:W-:Y:S04]  /*1002b0*/  STL.64 [R1+0xc828], R24 ;  /* 0x00c8281801007387 */ /* 0x0005e80000100a00 */
[----:B------:R-:W3:Y:S04]  /*1002c0*/  LDL.LU R0, [R1+0xc844] ;  /* 0x00c8440001007983 */ /* 0x000ee80000300800 */
[----:B------:R-:W4:Y:S04]  /*1002d0*/  LDL.LU R3, [R1+0xc840] ;  /* 0x00c8400001037983 */ /* 0x000f280000300800 */
[----:B0-----:R-:W3:Y:S04]  /*1002e0*/  LDL.LU R12, [R1+0x220] ;  /* 0x00022000010c7983 */ /* 0x001ee80000300800 */
[----:B------:R-:W3:Y:S04]  /*1002f0*/  LDL.LU R13, [R1+0x224] ;  /* 0x00022400010d7983 */ /* 0x000ee80000300800 */
[----:B------:R-:W3:Y:S04]  /*100300*/  LDL.LU R14, [R1+0x228] ;  /* 0x00022800010e7983 */ /* 0x000ee80000300800 */
[----:B------:R-:W3:Y:S04]  /*100310*/  LDL.LU R15, [R1+0x22c] ;  /* 0x00022c00010f7983 */ /* 0x000ee80000300800 */
[----:B------:R-:W3:Y:S04]  /*100320*/  LDL R16, [R1+0x18] ;  /* 0x0000180001107983 */ /* 0x000ee80000100800 */
[----:B------:R-:W3:Y:S04]  /*100330*/  LDL.LU R2, [R1+0xc83c] ;  /* 0x00c83c0001027983 */ /* 0x000ee80000300800 */
        /* <DEDUP_REMOVED lines=12> */
[----:B------:R-:W2:Y:S01]  /*100400*/  LDL.64 R40, [R1+0x20] ;  /* 0x0000200001287983 */ /* 0x000ea20000100a00 */
[----:B----4-:R-:W-:-:S03]  /*100410*/  IMAD.MOV.U32 R42, RZ, RZ, R3 ;  /* 0x000000ffff2a7224 */ /* 0x010fc600078e0003 */
        /* <DEDUP_REMOVED lines=22> */
[----:B------:R0:W-:Y:S01]  /*100580*/  STL.64 [R1+0xc738], R8 ;  /* 0x00c7380801007387 */ /* 0x0001e20000100a00 */
[----:B------:R-:W-:-:S02]  /*100590*/  F2FP.F16.E4M3.UNPACK_B R4, R4 ;  /* 0x00000004ff04723e */ /* 0x000fc400020006ff */
[----:B------:R-:W-:Y:S01]  /*1005a0*/  F2FP.F16.E4M3.UNPACK_B R5, R5 ;  /* 0x00000005ff05723e */ /* 0x000fe200020006ff */
[----:B0-----:R-:W4:Y:S04]  /*1005b0*/  LDL.LU R8, [R1+0x170] ;  /* 0x0001700001087983 */ /* 0x001f280000300800 */
[----:B------:R-:W4:Y:S04]  /*1005c0*/  LDL.LU R9, [R1+0x174] ;  /* 0x0001740001097983 */ /* 0x000f280000300800 */
[----:B------:R-:W4:Y:S04]  /*1005d0*/  LDL.LU R10, [R1+0x178] ;  /* 0x00017800010a7983 */ /* 0x000f280000300800 */
[----:B------:R-:W4:Y:S01]  /*1005e0*/  LDL.LU R11, [R1+0x17c] ;  /* 0x00017c00010b7983 */ /* 0x000f220000300800 */
[----:B------:R-:W-:Y:S01]  /*1005f0*/  F2FP.F16.E4M3.UNPACK_B R6, R6 ;  /* 0x00000006ff06723e */ /* 0x000fe200020006ff */
[----:B---3--:R-:W-:Y:S01]  /*100600*/  IMAD.MOV.U32 R43, RZ, RZ, R0 ;  /* 0x000000ffff2b7224 */ /* 0x008fe200078e0000 */
[----:B------:R-:W-:Y:S01]  /*100610*/  F2FP.F16.E4M3.UNPACK_B R7, R7 ;  /* 0x00000007ff07723e */ /* 0x000fe200020006ff */
[----:B--2---:R-:W-:Y:S01]  /*100620*/  IMAD.MOV.U32 R0, RZ, RZ, R41 ;  /* 0x000000ffff007224 */ /* 0x004fe200078e0029 */
[C---:B----4-:R-:W-:Y:S06]  /*100630*/  HMMA.16816.F32 R24, R28.reuse, R2, R24 ;  /* 0x000000021c18723c */ /* 0x050fec0000001818 */
[----:B------:R-:W-:Y:S06]  /*100640*/  HMMA.16816.F32 R28, R28, R40, R36 ;  /* 0x000000281c1c723c */ /* 0x000fec0000001824 */
[C---:B------:R-:W-:Y:S11]  /*100650*/  HMMA.16816.F32 R40, R4.reuse, R42, R56 ;  /* 0x0000002a0428723c */ /* 0x040ff60000001838 */
[----:B------:R-:W-:Y:S04]  /*100660*/  STL.64 [R1+0xbc0], R24 ;  /* 0x000bc01801007387 */ /* 0x000fe80000100a00 */
[----:B------:R0:W-:Y:S04]  /*100670*/  STL.64 [R1+0xbc8], R26 ;  /* 0x000bc81a01007387 */ /* 0x0001e80000100a00 */
[----:B0-----:R-:W2:Y:S04]  /*100680*/  LDL.LU.64 R26, [R1+0xc830] ;  /* 0x00c83000011a7983 */ /* 0x001ea80000300a00 */
[----:B------:R-:W2:Y:S04]  /*100690*/  LDL.LU.64 R24, [R1+0xc828] ;  /* 0x00c8280001187983 */ /* 0x000ea80000300a00 */
[----:B------:R-:W3:Y:S04]  /*1006a0*/  LDL.LU.64 R38, [R1+0xc820] ;  /* 0x00c8200001267983 */ /* 0x000ee80000300a00 */
[----:B------:R-:W2:Y:S04]  /*1006b0*/  LDL.LU.64 R36, [R1+0xc818] ;  /* 0x00c8180001247983 */ /* 0x000ea80000300a00 */
[----:B------:R0:W-:Y:S04]  /*1006c0*/  STL.64 [R1+0xba0], R28 ;  /* 0x000ba01c01007387 */ /* 0x0001e80000100a00 */
[----:B------:R1:W-:Y:S04]  /*1006d0*/  STL.64 [R1+0xba8], R30 ;  /* 0x000ba81e01007387 */ /* 0x0003e80000100a00 */
[----:B0-----:R-:W4:Y:S04]  /*1006e0*/  LDL.LU R28, [R1+0x180] ;  /* 0x00018000011c7983 */ /* 0x001f280000300800 */
[----:B------:R-:W4:Y:S04]  /*1006f0*/  LDL.LU R29, [R1+0x184] ;  /* 0x00018400011d7983 */ /* 0x000f280000300800 */
[----:B-1----:R-:W4:Y:S04]  /*100700*/  LDL.LU R30, [R1+0x188] ;  /* 0x00018800011e7983 */ /* 0x002f280000300800 */
[----:B------:R-:W4:Y:S04]  /*100710*/  LDL.LU R31, [R1+0x18c] ;  /* 0x00018c00011f7983 */ /* 0x000f280000300800 */
[----:B------:R-:W4:Y:S04]  /*100720*/  LDL.LU.64 R58, [R1+0xc810] ;  /* 0x00c81000013a7983 */ /* 0x000f280000300a00 */
[----:B------:R-:W4:Y:S01]  /*100730*/  LDL.LU.64 R56, [R1+0xc808] ;  /* 0x00c8080001387983 */ /* 0x000f220000300a00 */
[C---:B------:R-:W-:Y:S06]  /*100740*/  HMMA.16816.F32 R52, R4.reuse, R16, R52 ;  /* 0x000000100434723c */ /* 0x040fec0000001834 */
[C---:B------:R-:W-:Y:S01]  /*100750*/  HMMA.16816.F32 R16, R4.reuse, R18, R12 ;  /* 0x000000120410723c */ /* 0x040fe2000000180c */
        /* <DEDUP_REMOVED lines=13> */
[----:B------:R-:W4:Y:S01]  /*100830*/  LDL.LU.64 R16, [R1+0xc7c8] ;  /* 0x00c7c80001107983 */ /* 0x000f220000300a00 */
[C---:B--2---:R-:W-:Y:S06]  /*100840*/  HMMA.16816.F32 R24, R4.reuse, R36, R24 ;  /* 0x000000240418723c */ /* 0x044fec0000001818 */
[C---:B---3--:R-:W-:Y:S06]  /*100850*/  HMMA.16816.F32 R36, R4.reuse, R38, R32 ;  /* 0x000000260424723c */ /* 0x048fec0000001820 */
[C---:B----4-:R-:W-:Y:S11]  /*100860*/  HMMA.16816.F32 R56, R4.reuse, R60, R56 ;  /* 0x0000003c0438723c */ /* 0x050ff60000001838 */
[----:B------:R-:W-:Y:S04]  /*100870*/  STL.64 [R1+0xb40], R24 ;  /* 0x000b401801007387 */ /* 0x000fe80000100a00 */
[----:B------:R0:W-:Y:S04]  /*100880*/  STL.64 [R1+0xb48], R26 ;  /* 0x000b481a01007387 */ /* 0x0001e80000100a00 */
[----:B0-----:R-:W2:Y:S04]  /*100890*/  LDL.LU.64 R26, [R1+0xc7c0] ;  /* 0x00c7c000011a7983 */ /* 0x001ea80000300a00 */
[----:B------:R-:W2:Y:S04]  /*1008a0*/  LDL.LU.64 R24, [R1+0xc7b8] ;  /* 0x00c7b80001187983 */ /* 0x000ea80000300a00 */
[----:B------:R-:W3:Y:S04]  /*1008b0*/  LDL.LU.64 R34, [R1+0xc7b0] ;  /* 0x00c7b00001227983 */ /* 0x000ee80000300a00 */
[----:B------:R-:W4:Y:S04]  /*1008c0*/  LDL.LU.64 R32, [R1+0xc7a8] ;  /* 0x00c7a80001207983 */ /* 0x000f280000300a00 */
        /* <DEDUP_REMOVED lines=42> */
[C---:B------:R-:W-:Y:S06]  /*100b70*/  HMMA.16816.F32 R12, R4.reuse, R42, R12 ;  /* 0x0000002a040c723c */ /* 0x040fec000000180c */
[C---:B--2---:R-:W-:Y:S06]  /*100b80*/  HMMA.16816.F32 R28, R4.reuse, R46, R28 ;  /* 0x0000002e041c723c */ /* 0x044fec000000181c */
[C---:B---3--:R-:W-:Y:S06]  /*100b90*/  HMMA.16816.F32 R8, R4.reuse, R44, R8 ;  /* 0x0000002c0408723c */ /* 0x048fec0000001808 */
[----:B----4-:R-:W-:-:S15]  /*100ba0*/  HMMA.16816.F32 R52, R4, R50, R52 ;  /* 0x000000320434723c */ /* 0x010fde0000001834 */
[----:B------:R-:W-:-:S08]  /*100bb0*/  NOP ;  /* 0x0000000000007918 */ /* 0x000fd00000000000 */
[----:B------:R-:W-:Y:S04]  /*100bc0*/  STL.64 [R1+0xa90], R52 ;  /* 0x000a903401007387 */ /* 0x000fe80000100a00 */
[----:B------:R0:W-:Y:S02]  /*100bd0*/  STL.64 [R1+0xa98], R54 ;  /* 0x000a983601007387 */ /* 0x0001e40000100a00 */
[----:B0-----:R-:W-:Y:S02]  /*100be0*/  HMMA.16816.F32 R52, R4, R48, R56 ;  /* 0x000000300434723c */ /* 0x001fe40000001838 */
[----:B------:R-:W-:Y:S04]  /*100bf0*/  STL.64 [R1+0xc6e0], R50 ;  /* 0x00c6e03201007387 */ /* 0x000fe80000100a00 */
[----:B------:R-:W-:-:S15]  /*100c00*/  STL.64 [R1+0xc6d8], R48 ;  /* 0x00c6d83001007387 */ /* 0x000fde0000100a00 */
        /* <DEDUP_REMOVED lines=153> */
[----:B------:R-:W2:Y:S04]  /*1015a0*/  LDL.LU R34, [R1+0x8c8] ;  /* 0x0008c80001227983 */ /* 0x000ea80000300800 */
[----:B------:R-:W2:Y:S04]  /*1015b0*/  LDL.LU R35, [R1+0x8cc] ;  /* 0x0008cc0001237983 */ /* 0x000ea80000300800 */
[----:B------:R-:W3:Y:S04]  /*1015c0*/  LDL R46, [R1+0x20] ;  /* 0x00002000012e7983 */ /* 0x000ee80000100800 */
        /* <DEDUP_REMOVED lines=34> */
[----:B------:R-:W2:Y:S04]  /*1017f0*/  LDL.64 R22, [R1] ;  /* 0x0000000001167983 */ /* 0x000ea80000100a00 */
[----:B------:R-:W2:Y:S04]  /*101800*/  LDL.LU R24, [R1+0x8b0] ;  /* 0x0008b00001187983 */ /* 0x000ea80000300800 */
[----:B------:R-:W2:Y:S04]  /*101810*/  LDL.LU R25, [R1+0x8b4] ;  /* 0x0008b40001197983 */ /* 0x000ea80000300800 */
[----:B------:R-:W2:Y:S04]  /*101820*/  LDL.LU R26, [R1+0x8b8] ;  /* 0x0008b800011a7983 */ /* 0x000ea80000300800 */
[----:B------:R-:W2:Y:S01]  /*101830*/  LDL.LU R27, [R1+0x8bc] ;  /* 0x0008bc00011b7983 */ /* 0x000ea20000300800 */
[----:B------:R-:W-:-:S03]  /*101840*/  IMAD.MOV.U32 R47, RZ, RZ, R0 ;  /* 0x000000ffff2f7224 */ /* 0x000fc600078e0000 */
[----:B------:R-:W-:Y:S04]  /*101850*/  STL [R1+0xc630], R8 ;  /* 0x00c6300801007387 */ /* 0x000fe80000100800 */
[----:B------:R0:W-:Y:S04]  /*101860*/  STL [R1+0xc5d0], R9 ;  /* 0x00c5d00901007387 */ /* 0x0001e80000100800 */
[----:B0-----:R-:W2:Y:S01]  /*101870*/  LDL.64 R8, [R1+0x28] ;  /* 0x0000280001087983 */ /* 0x001ea20000100a00 */
[C---:B----4-:R-:W-:Y:S06]  /*101880*/  HMMA.16816.F32 R36, R4.reuse, R2, R36 ;  /* 0x000000020424723c */ /* 0x050fec0000001824 */
[----:B---3--:R-:W-:-:S15]  /*101890*/  HMMA.16816.F32 R40, R4, R46, R40 ;  /* 0x0000002e0428723c */ /* 0x008fde0000001828 */
[----:B------:R-:W-:-:S02]  /*1018a0*/  NOP ;  /* 0x0000000000007918 */ /* 0x000fc40000000000 */
[----:B------:R-:W-:Y:S04]  /*1018b0*/  STL.64 [R1+0x8e0], R36 ;  /* 0x0008e02401007387 */ /* 0x000fe80000100a00 */
[----:B------:R0:W-:Y:S04]  /*1018c0*/  STL.64 [R1+0x8e8], R38 ;  /* 0x0008e82601007387 */ /* 0x0001e80000100a00 */
[----:B0-----:R-:W3:Y:S04]  /*1018d0*/  LDL.LU.64 R38, [R1+0xc6f0] ;  /* 0x00c6f00001267983 */ /* 0x001ee80000300a00 */
[----:B------:R-:W3:Y:S04]  /*1018e0*/  LDL.LU.64 R36, [R1+0xc6e8] ;  /* 0x00c6e80001247983 */ /* 0x000ee80000300a00 */
[----:B------:R-:W-:Y:S04]  /*1018f0*/  STL [R1+0xc634], R3 ;  /* 0x00c6340301007387 */ /* 0x000fe80000100800 */
[----:B------:R-:W4:Y:S01]  /*101900*/  LDL.64 R6, [R1+0x18] ;  /* 0x0000180001067983 */ /* 0x000f220000100a00 */
[----:B------:R-:W-:-:S02]  /*101910*/  F2FP.F16.E4M3.UNPACK_B R28, R28 ;  /* 0x0000001cff1c723e */ /* 0x000fc400020006ff */
[----:B------:R-:W-:Y:S02]  /*101920*/  F2FP.F16.E4M3.UNPACK_B R29, R29 ;  /* 0x0000001dff1d723e */ /* 0x000fe400020006ff */
[----:B------:R-:W-:Y:S02]  /*101930*/  F2FP.F16.E4M3.UNPACK_B R30, R30 ;  /* 0x0000001eff1e723e */ /* 0x000fe400020006ff */
[----:B------:R-:W-:Y:S01]  /*101940*/  F2FP.F16.E4M3.UNPACK_B R31, R31 ;  /* 0x0000001fff1f723e */ /* 0x000fe200020006ff */
[----:B------:R-:W3:Y:S06]  /*101950*/  LDL.LU R44, [R1+0x930] ;  /* 0x00093000012c7983 */ /* 0x000eec0000300800 */
[C---:B--2---:R-:W-:Y:S06]  /*101960*/  HMMA.16816.F32 R48, R28.reuse, R8, R48 ;  /* 0x000000081c30723c */ /* 0x044fec0000001830 */
[C---:B------:R-:W-:Y:S01]  /*101970*/  HMMA.16816.F32 R56, R28.reuse, R10, R56 ;  /* 0x0000000a1c38723c */ /* 0x040fe20000001838 */
        /* <DEDUP_REMOVED lines=22> */
[----:B------:R-:W2:Y:S01]  /*101ae0*/  LDL.LU.64 R56, [R1+0xc6b8] ;  /* 0x00c6b80001387983 */ /* 0x000ea20000300a00 */
[----:B------:R-:W-:Y:S01]  /*101af0*/  HMMA.16816.F32 R12, R28, R20, R12 ;  /* 0x000000141c0c723c */ /* 0x000fe2000000180c */
[----:B------:R-:W-:-:S02]  /*101b00*/  IMAD.MOV.U32 R4, RZ, RZ, R6 ;  /* 0x000000ffff047224 */ /* 0x000fc400078e0006 */
[----:B------:R-:W-:Y:S02]  /*101b10*/  IMAD.MOV.U32 R0, RZ, RZ, R7 ;  /* 0x000000ffff007224 */ /* 0x000fe400078e0007 */
[----:B------:R-:W-:Y:S02]  /*101b20*/  IMAD.MOV.U32 R6, RZ, RZ, R10 ;  /* 0x000000ffff067224 */ /* 0x000fe400078e000a */
[----:B------:R-:W-:Y:S02]  /*101b30*/  IMAD.MOV.U32 R7, RZ, RZ, R21 ;  /* 0x000000ffff077224 */ /* 0x000fe400078e0015 */
[----:B------:R-:W-:-:S14]  /*101b40*/  IMAD.MOV.U32 R5, RZ, RZ, R11 ;  /* 0x000000ffff057224 */ /* 0x000fdc00078e000b */
        /* <DEDUP_REMOVED lines=11> */
[----:B0-----:R-:W4:Y:S01]  /*101c00*/  LDL.LU R12, [R1+0xc40] ;  /* 0x000c4000010c7983 */ /* 0x001f220000300800 */
[C---:B---3--:R-:W-:Y:S06]  /*101c10*/  HMMA.16816.F32 R16, R28.reuse, R58, R32 ;  /* 0x0000003a1c10723c */ /* 0x048fec0000001820 */
[----:B--2---:R-:W-:-:S15]  /*101c20*/  HMMA.16816.F32 R4, R28, R56, R36 ;  /* 0x000000381c04723c */ /* 0x004fde0000001824 */
[----:B------:R-:W-:-:S02]  /*101c30*/  NOP ;  /* 0x0000000000007918 */ /* 0x000fc40000000000 */
[----:B------:R-:W-:Y:S04]  /*101c40*/  STL.64 [R1+0x7b0], R16 ;  /* 0x0007b01001007387 */ /* 0x000fe80000100a00 */
[----:B------:R0:W-:Y:S04]  /*101c50*/  STL.64 [R1+0x7b8], R18 ;  /* 0x0007b81201007387 */ /* 0x0001e80000100a00 */
[----:B------:R-:W-:Y:S04]  /*101c60*/  STL.64 [R1+0x7a0], R4 ;  /* 0x0007a00401007387 */ /* 0x000fe80000100a00 */
[----:B------:R4:W-:Y:S04]  /*101c70*/  STL.64 [R1+0x7a8], R6 ;  /* 0x0007a80601007387 */ /* 0x0009e80000100a00 */
[----:B------:R-:W2:Y:S04]  /*101c80*/  LDL.LU R13, [R1+0xc44] ;  /* 0x000c4400010d7983 */ /* 0x000ea80000300800 */
[----:B-1----:R-:W2:Y:S04]  /*101c90*/  LDL.LU R14, [R1+0xc48] ;  /* 0x000c4800010e7983 */ /* 0x002ea80000300800 */
[----:B------:R-:W2:Y:S01]  /*101ca0*/  LDL.LU R15, [R1+0xc4c] ;  /* 0x000c4c00010f7983 */ /* 0x000ea20000300800 */
[C---:B0-----:R-:W-:Y:S06]  /*101cb0*/  HMMA.16816.F32 R16, R28.reuse, R54, R40 ;  /* 0x000000361c10723c */ /* 0x041fec0000001828 */
[----:B----4-:R-:W-:Y:S01]  /*101cc0*/  HMMA.16816.F32 R4, R28, R52, R44 ;  /* 0x000000341c04723c */ /* 0x010fe2000000182c */
        /* <DEDUP_REMOVED lines=30> */
[----:B------:R-:W3:Y:S01]  /*101eb0*/  LDL.LU R38, [R1+0xaa8] ;  /* 0x000aa80001267983 */ /* 0x000ee20000300800 */
[----:B------:R-:W-:-:S03]  /*101ec0*/  IMAD.MOV.U32 R9, RZ, RZ, R20 ;  /* 0x000000ffff097224 */ /* 0x000fc600078e0014 */
        /* <DEDUP_REMOVED lines=105> */
[----:B------:R-:W2:-:S13]  /*102560*/  LDL.LU R52, [R1+0xf00] ;  /* 0x000f000001347983 */ /* 0x000e9a0000300800 */
[----:B------:R3:W-:Y:S04]  /*102570*/  STL.64 [R1+0x6b0], R24 ;  /* 0x0006b01801007387 */ /* 0x0007e80000100a00 */
[----:B------:R4:W-:Y:S04]  /*102580*/  STL.64 [R1+0x6b8], R26 ;  /* 0x0006b81a01007387 */ /* 0x0009e80000100a00 */
[----:B------:R-:W-:Y:S04]  /*102590*/  STL.64 [R1+0x6a0], R12 ;  /* 0x0006a00c01007387 */ /* 0x000fe80000100a00 */
[----:B------:R-:W-:Y:S04]  /*1025a0*/  STL.64 [R1+0x6a8], R14 ;  /* 0x0006a80e01007387 */ /* 0x000fe80000100a00 */
        /* <DEDUP_REMOVED lines=31> */
[----:B0-----:R-:W4:Y:S04]  /*1027a0*/  LDL.LU R32, [R1+0xc50] ;  /* 0x000c500001207983 */ /* 0x001f280000300800 */
        /* <DEDUP_REMOVED lines=35> */
[----:B------:R0:W-:Y:S02]  /*1029e0*/  STL.64 [R1+0xc5a8], R22 ;  /* 0x00c5a81601007387 */ /* 0x0001e40000100a00 */
[----:B0-----:R-:W-:-:S02]  /*1029f0*/  IMAD.MOV.U32 R22, RZ, RZ, R3 ;  /* 0x000000ffff167224 */ /* 0x001fc400078e0003 */
[----:B------:R-:W-:Y:S01]  /*102a00*/  IMAD.MOV.U32 R23, RZ, RZ, R8 ;  /* 0x000000ffff177224 */ /* 0x000fe200078e0008 */
[----:B------:R-:W2:Y:S04]  /*102a10*/  LDL.LU R3, [R1+0xc634] ;  /* 0x00c6340001037983 */ /* 0x000ea80000300800 */
[----:B------:R-:W2:Y:S04]  /*102a20*/  LDL.LU R8, [R1+0xc630] ;  /* 0x00c6300001087983 */ /* 0x000ea80000300800 */
[----:B------:R0:W-:Y:S04]  /*102a30*/  STL.64 [R1+0xc5a0], R20 ;  /* 0x00c5a01401007387 */ /* 0x0001e80000100a00 */
        /* <DEDUP_REMOVED lines=11> */
[----:B------:R-:W3:Y:S04]  /*102af0*/  LDL.LU.64 R12, [R1+0xc610] ;  /* 0x00c61000010c7983 */ /* 0x000ee80000300a00 */
[----:B------:R-:W-:Y:S04]  /*102b00*/  STL.64 [R1+0xc528], R18 ;  /* 0x00c5281201007387 */ /* 0x000fe80000100a00 */
[----:B------:R0:W-:Y:S04]  /*102b10*/  STL.64 [R1+0xc520], R16 ;  /* 0x00c5201001007387 */ /* 0x0001e80000100a00 */
[----:B0-----:R-:W3:Y:S04]  /*102b20*/  LDL.LU R16, [R1+0xdf0] ;  /* 0x000df00001107983 */ /* 0x001ee80000300800 */
[----:B------:R-:W3:Y:S04]  /*102b30*/  LDL.LU R17, [R1+0xdf4] ;  /* 0x000df40001117983 */ /* 0x000ee80000300800 */
[----:B------:R-:W3:Y:S04]  /*102b40*/  LDL.LU R18, [R1+0xdf8] ;  /* 0x000df80001127983 */ /* 0x000ee80000300800 */
[----:B------:R-:W3:Y:S01]  /*102b50*/  LDL.LU R19, [R1+0xdfc] ;  /* 0x000dfc0001137983 */ /* 0x000ee20000300800 */
[----:B--2---:R-:W-:-:S02]  /*102b60*/  IMAD R4, R4, 0x100, R10 ;  /* 0x0000010004047824 */ /* 0x004fc400078e020a */
[----:B------:R-:W-:Y:S01]  /*102b70*/  IMAD R5, R5, 0x100, R11 ;  /* 0x0000010005057824 */ /* 0x000fe200078e020b */
[C---:B----4-:R-:W-:Y:S06]  /*102b80*/  HMMA.16816.F32 R40, R28.reuse, R14, R40 ;  /* 0x0000000e1c28723c */ /* 0x050fec0000001828 */
[----:B---3--:R-:W-:-:S15]  /*102b90*/  HMMA.16816.F32 R48, R28, R12, R48 ;  /* 0x0000000c1c30723c */ /* 0x008fde0000001830 */
        /* <DEDUP_REMOVED lines=37> */
[----:B----4-:R-:W-:Y:S01]  /*102df0*/  HMMA.16816.F32 R12, R28, R20, R12 ;  /* 0x000000141c0c723c */ /* 0x010fe2000000180c */
[----:B------:R-:W-:Y:S01]  /*102e00*/  IMAD R7, R0, 0x100, R7 ;  /* 0x0000010000077824 */ /* 0x000fe200078e0207 */
[----:B------:R-:W-:-:S02]  /*102e10*/  F2FP.F16.E4M3.UNPACK_B R4, R4 ;  /* 0x00000004ff04723e */ /* 0x000fc400020006ff */
[----:B------:R-:W-:Y:S02]  /*102e20*/  F2FP.F16.E4M3.UNPACK_B R5, R5 ;  /* 0x00000005ff05723e */ /* 0x000fe400020006ff */
[----:B------:R-:W-:Y:S02]  /*102e30*/  F2FP.F16.E4M3.UNPACK_B R6, R6 ;  /* 0x00000006ff06723e */ /* 0x000fe400020006ff */
[----:B------:R-:W-:Y:S01]  /*102e40*/  F2FP.F16.E4M3.UNPACK_B R7, R7 ;  /* 0x00000007ff07723e */ /* 0x000fe200020006ff */
[----:B------:R-:W-:Y:S01]  /*102e50*/  IMAD.MOV.U32 R0, RZ, RZ, R21 ;  /* 0x000000ffff007224 */ /* 0x000fe200078e0015 */
[----:B---3--:R-:W-:-:S15]  /*102e60*/  HMMA.16816.F32 R8, R28, R2, R8 ;  /* 0x000000021c08723c */ /* 0x008fde0000001808 */
[----:B------:R-:W-:-:S08]  /*102e70*/  NOP ;  /* 0x0000000000007918 */ /* 0x000fd00000000000 */
[----:B------:R0:W-:Y:S04]  /*102e80*/  STL.64 [R1+0x840], R8 ;  /* 0x0008400801007387 */ /* 0x0001e80000100a00 */
[----:B------:R-:W-:Y:S04]  /*102e90*/  STL.64 [R1+0x848], R10 ;  /* 0x0008480a01007387 */ /* 0x000fe80000100a00 */
[----:B------:R-:W-:Y:S04]  /*102ea0*/  STL.64 [R1+0x640], R12 ;  /* 0x0006400c01007387 */ /* 0x000fe80000100a00 */
[----:B------:R1:W-:Y:S01]  /*102eb0*/  STL.64 [R1+0x648], R14 ;  /* 0x0006480e01007387 */ /* 0x0003e20000100a00 */
[----:B0-----:R-:W-:Y:S01]  /*102ec0*/  IMAD.MOV.U32 R8, RZ, RZ, R20 ;  /* 0x000000ffff087224 */ /* 0x001fe200078e0014 */
[C---:B-1----:R-:W-:Y:S06]  /*102ed0*/  HMMA.16816.F32 R12, R4.reuse, R22, R16 ;  /* 0x00000016040c723c */ /* 0x042fec0000001810 */
[C---:B------:R-:W-:Y:S06]  /*102ee0*/  HMMA.16816.F32 R20, R4.reuse, R36, R24 ;  /* 0x000000240414723c */ /* 0x040fec0000001818 */
[C---:B------:R-:W-:Y:S11]  /*102ef0*/  HMMA.16816.F32 R16, R4.reuse, R38, R32 ;  /* 0x000000260410723c */ /* 0x040ff60000001820 */
[----:B------:R-:W-:Y:S04]  /*102f00*/  STL.64 [R1+0x630], R12 ;  /* 0x0006300c01007387 */ /* 0x000fe80000100a00 */
[----:B------:R0:W-:Y:S04]  /*102f10*/  STL.64 [R1+0x638], R14 ;  /* 0x0006380e01007387 */ /* 0x0001e80000100a00 */
[----:B------:R-:W-:Y:S04]  /*102f20*/  STL.64 [R1+0x620], R20 ;  /* 0x0006201401007387 */ /* 0x000fe80000100a00 */
[----:B------:R1:W-:Y:S04]  /*102f30*/  STL.64 [R1+0x628], R22 ;  /* 0x0006281601007387 */ /* 0x0003e80000100a00 */
[----:B------:R-:W-:Y:S04]  /*102f40*/  STL.64 [R1+0x610], R16 ;  /* 0x0006101001007387 */ /* 0x000fe80000100a00 */
[----:B------:R3:W-:Y:S01]  /*102f50*/  STL.64 [R1+0x618], R18 ;  /* 0x0006181201007387 */ /* 0x0007e20000100a00 */
[C---:B0-----:R-:W-:Y:S06]  /*102f60*/  HMMA.16816.F32 R12, R4.reuse, R48, R40 ;  /* 0x00000030040c723c */ /* 0x041fec0000001828 */
[C---:B-1----:R-:W-:Y:S06]  /*102f70*/  HMMA.16816.F32 R20, R4.reuse, R50, R44 ;  /* 0x000000320414723c */ /* 0x042fec000000182c */
[C---:B---3--:R-:W-:Y:S11]  /*102f80*/  HMMA.16816.F32 R16, R4.reuse, R60, R52 ;  /* 0x0000003c0410723c */ /* 0x048ff60000001834 */
        /* <DEDUP_REMOVED lines=276> */
[----:B------:R-:W-:-:S15]  /*1040d0*/  HMMA.16816.F32 R4, R28, R60, R56 ;  /* 0x0000003c1c04723c */ /* 0x000fde0000001838 */
[----:B------:R-:W-:-:S02]  /*1040e0*/  NOP ;  /* 0x0000000000007918 */ /* 0x000fc40000000000 */
        /* <DEDUP_REMOVED lines=13> */
[----:B------:R-:W4:Y:S04]  /*1041c0*/  LDL.LU R19, [R1+0x14cc] ;  /* 0x0014cc0001137983 */ /* 0x000f280000300800 */
[----:B----4-:R-:W-:Y:S04]  /*1041d0*/  STL.64 [R1+0xc4e8], R18 ;  /* 0x00c4e81201007387 */ /* 0x010fe80000100a00 */
[----:B--2---:R-:W-:Y:S04]  /*1041e0*/  STL.64 [R1+0xc4e0], R16 ;  /* 0x00c4e01001007387 */ /* 0x004fe80000100a00 */
[----:B0-----:R-:W2:Y:S04]  /*1041f0*/  LDL.LU R8, [R1+0x1480] ;  /* 0x0014800001087983 */ /* 0x001ea80000300800 */
[----:B------:R-:W2:Y:S04]  /*104200*/  LDL.LU R9, [R1+0x1484] ;  /* 0x0014840001097983 */ /* 0x000ea80000300800 */
[----:B-1----:R-:W4:Y:S04]  /*104210*/  LDL.LU R10, [R1+0x1488] ;  /* 0x00148800010a7983 */ /* 0x002f280000300800 */
[----:B------:R-:W4:Y:S04]  /*104220*/  LDL.LU R11, [R1+0x148c] ;  /* 0x00148c00010b7983 */ /* 0x000f280000300800 */
        /* <DEDUP_REMOVED lines=20> */
[----:B0-----:R-:W2:Y:S04]  /*104370*/  LDL.LU R8, [R1+0x1330] ;  /* 0x0013300001087983 */ /* 0x001ea80000300800 */
[----:B------:R-:W2:Y:S04]  /*104380*/  LDL.LU R9, [R1+0x1334] ;  /* 0x0013340001097983 */ /* 0x000ea80000300800 */
[----:B------:R-:W2:Y:S04]  /*104390*/  LDL.LU R10, [R1+0x1338] ;  /* 0x00133800010a7983 */ /* 0x000ea80000300800 */
[----:B------:R-:W2:Y:S04]  /*1043a0*/  LDL.LU R11, [R1+0x133c] ;  /* 0x00133c00010b7983 */ /* 0x000ea80000300800 */
[----:B------:R-:W2:Y:S04]  /*1043b0*/  LDL.64 R24, [R1+0x18] ;  /* 0x0000180001187983 */ /* 0x000ea80000100a00 */
[----:B------:R-:W3:Y:S04]  /*1043c0*/  LDL.LU R16, [R1+0x1350] ;  /* 0x0013500001107983 */ /* 0x000ee80000300800 */
[----:B------:R-:W3:Y:S04]  /*1043d0*/  LDL.LU R17, [R1+0x1354] ;  /* 0x0013540001117983 */ /* 0x000ee80000300800 */
[----:B------:R-:W3:Y:S01]  /*1043e0*/  LDL.LU R18, [R1+0x1358] ;  /* 0x0013580001127983 */ /* 0x000ee20000300800 */
[----:B------:R-:W-:-:S02]  /*1043f0*/  IMAD.MOV.U32 R3, RZ, RZ, R60 ;  /* 0x000000ffff037224 */ /* 0x000fc400078e003c */
[----:B------:R-:W-:Y:S01]  /*104400*/  IMAD.MOV.U32 R0, RZ, RZ, R61 ;  /* 0x000000ffff007224 */ /* 0x000fe200078e003d */
[----:B------:R-:W3:Y:S04]  /*104410*/  LDL.LU R19, [R1+0x135c] ;  /* 0x00135c0001137983 */ /* 0x000ee80000300800 */
[----:B------:R-:W4:Y:S04]  /*104420*/  LDL.64 R60, [R1] ;  /* 0x00000000013c7983 */ /* 0x000f280000100a00 */
        /* <DEDUP_REMOVED lines=24> */
[----:B------:R-:W-:Y:S04]  /*1045b0*/  STL [R1+0xc400], R0 ;  /* 0x00c4000001007387 */ /* 0x000fe80000100800 */
[----:B------:R-:W-:Y:S01]  /*1045c0*/  STL [R1+0xc3fc], R3 ;  /* 0x00c3fc0301007387 */ /* 0x000fe20000100800 */
        /* <DEDUP_REMOVED lines=8> */
[----:B0-----:R-:W2:Y:S01]  /*104650*/  LDL.LU.64 R2, [R1+0x8] ;  /* 0x0000080001027983 */ /* 0x001ea20000300a00 */
[C---:B---3--:R-:W-:Y:S06]  /*104660*/  HMMA.16816.F32 R24, R28.reuse, R26, R16 ;  /* 0x0000001a1c18723c */ /* 0x048fec0000001810 */
[----:B----4-:R-:W-:Y:S01]  /*104670*/  HMMA.16816.F32 R36, R28, R60, R36 ;  /* 0x0000003c1c24723c */ /* 0x010fe20000001824 */
[----:B------:R-:W3:Y:S04]  /*104680*/  LDL.LU.64 R18, [R1+0xc4e8] ;  /* 0x00c4e80001127983 */ /* 0x000ee80000300a00 */
[----:B------:R-:W3:-:S12]  /*104690*/  LDL.LU.64 R16, [R1+0xc4e0] ;  /* 0x00c4e00001107983 */ /* 0x000ed80000300a00 */
[----:B------:R-:W-:Y:S04]  /*1046a0*/  STL.64 [R1+0x430], R24 ;  /* 0x0004301801007387 */ /* 0x000fe80000100a00 */
[----:B------:R0:W-:Y:S04]  /*1046b0*/  STL.64 [R1+0x438], R26 ;  /* 0x0004381a01007387 */ /* 0x0001e80000100a00 */
[----:B0-----:R-:W4:Y:S04]  /*1046c0*/  LDL.LU.64 R26, [R1+0xc4d8] ;  /* 0x00c4d800011a7983 */ /* 0x001f280000300a00 */
[----:B------:R-:W4:Y:S01]  /*1046d0*/  LDL.LU.64 R24, [R1+0xc4d0] ;  /* 0x00c4d00001187983 */ /* 0x000f220000300a00 */
[----:B--2---:R-:W-:Y:S06]  /*1046e0*/  HMMA.16816.F32 R32, R28, R2, R32 ;  /* 0x000000021c20723c */ /* 0x004fec0000001820 */
[----:B------:R-:W-:-:S02]  /*1046f0*/  IMAD.MOV.U32 R0, RZ, RZ, R2 ;  /* 0x000000ffff007224 */ /* 0x000fc400078e0002 */
[----:B------:R-:W-:-:S15]  /*104700*/  IMAD.MOV.U32 R2, RZ, RZ, R61 ;  /* 0x000000ffff027224 */ /* 0x000fde00078e003d */
        /* <DEDUP_REMOVED lines=186> */
[C---:B------:R-:W-:Y:S06]  /*1052b0*/  HMMA.16816.F32 R16, R28.reuse, R12, R44 ;  /* 0x0000000c1c10723c */ /* 0x040fec000000182c */
[----:B------:R-:W-:Y:S11]  /*1052c0*/  STL [R1+0xc2f4], R12 ;  /* 0x00c2f40c01007387 */ /* 0x000ff60000100800 */
[----:B------:R-:W-:Y:S04]  /*1052d0*/  STL.64 [R1+0x2b0], R20 ;  /* 0x0002b01401007387 */ /* 0x000fe80000100a00 */
[----:B------:R-:W-:Y:S04]  /*1052e0*/  STL.64 [R1+0x2b8], R22 ;  /* 0x0002b81601007387 */ /* 0x000fe80000100a00 */
[----:B------:R-:W-:Y:S04]  /*1052f0*/  STL [R1+0xc2f0], R13 ;  /* 0x00c2f00d01007387 */ /* 0x000fe80000100800 */
[----:B------:R-:W-:Y:S04]  /*105300*/  STL.64 [R1+0x2a0], R16 ;  /* 0x0002a01001007387 */ /* 0x000fe80000100a00 */
[----:B------:R-:W-:Y:S04]  /*105310*/  STL.64 [R1+0x2a8], R18 ;  /* 0x0002a81201007387 */ /* 0x000fe80000100a00 */
[----:B------:R0:W-:Y:S02]  /*105320*/  STL.64 [R1+0xc3d8], R14 ;  /* 0x00c3d80e01007387 */ /* 0x0001e40000100a00 */
[----:B0-----:R-:W-:-:S15]  /*105330*/  HMMA.16816.F32 R12, R28, R10, R48 ;  /* 0x0000000a1c0c723c */ /* 0x001fde0000001830 */
[----:B------:R-:W-:-:S08]  /*105340*/  NOP ;  /* 0x0000000000007918 */ /* 0x000fd00000000000 */
        /* <DEDUP_REMOVED lines=21> */
[----:B------:R-:W3:Y:S04]  /*1054a0*/  LDL.LU R24, [R1+0x17b0] ;  /* 0x0017b00001187983 */ /* 0x000ee80000300800 */
[----:B------:R-:W3:Y:S04]  /*1054b0*/  LDL.LU R25, [R1+0x17b4] ;  /* 0x0017b40001197983 */ /* 0x000ee80000300800 */
[----:B------:R-:W3:Y:S04]  /*1054c0*/  LDL.LU R26, [R1+0x17b8] ;  /* 0x0017b800011a7983 */ /* 0x000ee80000300800 */
[----:B------:R-:W3:Y:S04]  /*1054d0*/  LDL.LU R27, [R1+0x17bc] ;  /* 0x0017bc00011b7983 */ /* 0x000ee80000300800 */
[----:B------:R-:W4:Y:S04]  /*1054e0*/  LDL.LU R22, [R1] ;  /* 0x0000000001167983 */ /* 0x000f280000300800 */
[----:B------:R-:W3:Y:S04]  /*1054f0*/  LDL.LU R2, [R1+0xc404] ;  /* 0x00c4040001027983 */ /* 0x000ee80000300800 */
[----:B------:R-:W4:Y:S04]  /*105500*/  LDL.LU R16, [R1+0x17c0] ;  /* 0x0017c00001107983 */ /* 0x000f280000300800 */
[----:B------:R-:W4:Y:S04]  /*105510*/  LDL.LU R17, [R1+0x17c4] ;  /* 0x0017c40001117983 */ /* 0x000f280000300800 */
[----:B------:R-:W4:Y:S04]  /*105520*/  LDL.LU R18, [R1+0x17c8] ;  /* 0x0017c80001127983 */ /* 0x000f280000300800 */
[----:B------:R-:W4:Y:S04]  /*105530*/  LDL.LU R19, [R1+0x17cc] ;  /* 0x0017cc0001137983 */ /* 0x000f280000300800 */
        /* <DEDUP_REMOVED lines=9> */
[----:B------:R-:W2:Y:S04]  /*1055d0*/  LDL.LU R3, [R1+0xc3fc] ;  /* 0x00c3fc0001037983 */ /* 0x000ea80000300800 */
[----:B------:R-:W4:Y:S04]  /*1055e0*/  LDL.LU R36, [R1+0x1790] ;  /* 0x0017900001247983 */ /* 0x000f280000300800 */
[----:B------:R-:W4:Y:S04]  /*1055f0*/  LDL.LU R37, [R1+0x1794] ;  /* 0x0017940001257983 */ /* 0x000f280000300800 */
[----:B------:R-:W4:Y:S04]  /*105600*/  LDL.LU R38, [R1+0x1798] ;  /* 0x0017980001267983 */ /* 0x000f280000300800 */
[----:B------:R-:W4:Y:S04]  /*105610*/  LDL.LU R39, [R1+0x179c] ;  /* 0x00179c0001277983 */ /* 0x000f280000300800 */
[----:B------:R-:W4:Y:S04]  /*105620*/  LDL.LU R56, [R1+0x17e0] ;  /* 0x0017e00001387983 */ /* 0x000f280000300800 */
[----:B------:R-:W4:Y:S04]  /*105630*/  LDL.LU R57, [R1+0x17e4] ;  /* 0x0017e40001397983 */ /* 0x000f280000300800 */
[----:B------:R-:W4:Y:S01]  /*105640*/  LDL.LU R58, [R1+0x17e8] ;  /* 0x0017e800013a7983 */ /* 0x000f220000300800 */
[----:B------:R-:W-:-:S02]  /*105650*/  IMAD R6, R6, 0x100, R54 ;  /* 0x0000010006067824 */ /* 0x000fc400078e0236 */
[----:B------:R-:W-:Y:S01]  /*105660*/  IMAD R7, R7, 0x100, R55 ;  /* 0x0000010007077824 */ /* 0x000fe200078e0237 */
[----:B------:R-:W4:Y:S01]  /*105670*/  LDL.LU R59, [R1+0x17ec] ;  /* 0x0017ec00013b7983 */ /* 0x000f220000300800 */
[----:B------:R-:W-:-:S03]  /*105680*/  IMAD R4, R4, 0x100, R52 ;  /* 0x0000010004047824 */ /* 0x000fc600078e0234 */
[----:B------:R-:W4:Y:S01]  /*105690*/  LDL.LU R54, [R1+0x18] ;  /* 0x0000180001367983 */ /* 0x000f220000300800 */
[----:B------:R-:W-:Y:S02]  /*1056a0*/  IMAD R5, R5, 0x100, R53 ;  /* 0x0000010005057824 */ /* 0x000fe400078e0235 */
[----:B---3--:R-:W-:Y:S02]  /*1056b0*/  IMAD.MOV.U32 R55, RZ, RZ, R2 ;  /* 0x000000ffff377224 */ /* 0x008fe400078e0002 */
[----:B------:R-:W3:Y:S01]  /*1056c0*/  LDL.LU R2, [R1+0xc3f8] ;  /* 0x00c3f80001027983 */ /* 0x000ee20000300800 */
[----:B--2---:R-:W-:-:S03]  /*1056d0*/  IMAD.MOV.U32 R52, RZ, RZ, R3 ;  /* 0x000000ffff347224 */ /* 0x004fc600078e0003 */
[----:B------:R-:W3:Y:S01]  /*1056e0*/  LDL.LU R3, [R1+0xc3f4] ;  /* 0x00c3f40001037983 */ /* 0x000ee20000300800 */
[----:B----4-:R-:W-:-:S03]  /*1056f0*/  IMAD.MOV.U32 R53, RZ, RZ, R0 ;  /* 0x000000ffff357224 */ /* 0x010fc600078e0000 */
        /* <DEDUP_REMOVED lines=13> */
[----:B------:R0:W-:Y:S04]  /*1057d0*/  STL.64 [R1+0xc2e8], R10 ;  /* 0x00c2e80a01007387 */ /* 0x0001e80000100a00 */
[----:B0-----:R-:W4:Y:S04]  /*1057e0*/  LDL.LU.64 R10, [R1+0x20] ;  /* 0x00002000010a7983 */ /* 0x001f280000300a00 */
[----:B------:R-:W-:Y:S01]  /*1057f0*/  STL.64 [R1+0xc2e0], R8 ;  /* 0x00c2e00801007387 */ /* 0x000fe20000100a00 */
[----:B---3--:R-:W-:-:S15]  /*105800*/  HMMA.16816.F32 R32, R28, R2, R32 ;  /* 0x000000021c20723c */ /* 0x008fde0000001820 */
[----:B------:R-:W-:-:S08]  /*105810*/  NOP ;  /* 0x0000000000007918 */ /* 0x000fd00000000000 */
[----:B------:R-:W-:Y:S04]  /*105820*/  STL.64 [R1+0x800], R32 ;  /* 0x0008002001007387 */ /* 0x000fe80000100a00 */
[----:B------:R0:W-:Y:S01]  /*105830*/  STL.64 [R1+0x808], R34 ;  /* 0x0008082201007387 */ /* 0x0001e20000100a00 */
[----:B----4-:R-:W-:Y:S03]  /*105840*/  HMMA.16816.F32 R28, R28, R10, R12 ;  /* 0x0000000a1c1c723c */ /* 0x010fe6000000180c */
[----:B0-----:R-:W3:Y:S04]  /*105850*/  LDL.LU.64 R34, [R1+0xc3e8] ;  /* 0x00c3e80001227983 */ /* 0x001ee80000300a00 */
[----:B------:R-:W3:Y:S04]  /*105860*/  LDL.LU.64 R32, [R1+0xc3e0] ;  /* 0x00c3e00001207983 */ /* 0x000ee80000300a00 */
[----:B------:R-:W4:Y:S01]  /*105870*/  LDL.LU.64 R14, [R1+0xc3d8] ;  /* 0x00c3d800010e7983 */ /* 0x000f220000300a00 */
[----:B------:R-:W-:-:S02]  /*105880*/  IMAD.MOV.U32 R12, RZ, RZ, R10 ;  /* 0x000000ffff0c7224 */ /* 0x000fc400078e000a */
[----:B------:R-:W-:-:S09]  /*105890*/  IMAD.MOV.U32 R13, RZ, RZ, R11 ;  /* 0x000000ffff0d7224 */ /* 0x000fd200078e000b */
[----:B------:R-:W-:Y:S04]  /*1058a0*/  STL.64 [R1+0x280], R28 ;  /* 0x0002801c01007387 */ /* 0x000fe80000100a00 */
[----:B------:R-:W-:Y:S04]  /*1058b0*/  STL.64 [R1+0x288], R30 ;  /* 0x0002881e01007387 */ /* 0x000fe80000100a00 */
[----:B----4-:R-:W-:Y:S04]  /*1058c0*/  STL.64 [R1+0xc360], R14 ;  /* 0x00c3600e01007387 */ /* 0x010fe80000100a00 */
[----:B------:R0:W-:Y:S04]  /*1058d0*/  STL.64 [R1+0xc358], R12 ;  /* 0x00c3580c01007387 */ /* 0x0001e80000100a00 */
[----:B0-----:R-:W4:Y:S04]  /*1058e0*/  LDL.LU R12, [R1+0x17d0] ;  /* 0x0017d000010c7983 */ /* 0x001f280000300800 */
[----:B------:R-:W4:Y:S04]  /*1058f0*/  LDL.LU R13, [R1+0x17d4] ;  /* 0x0017d400010d7983 */ /* 0x000f280000300800 */
[----:B------:R-:W4:Y:S04]  /*105900*/  LDL.LU R14, [R1+0x17d8] ;  /* 0x0017d800010e7983 */ /* 0x000f280000300800 */
[----:B------:R-:W4:Y:S04]  /*105910*/  LDL.LU R15, [R1+0x17dc] ;  /* 0x0017dc00010f7983 */ /* 0x000f280000300800 */
[----:B------:R-:W3:Y:S04]  /*105920*/  LDL.LU R28, [R1+0x1670] ;  /* 0x00167000011c7983 */ /* 0x000ee80000300800 */
[----:B------:R-:W3:Y:S04]  /*105930*/  LDL.LU R29, [R1+0x1674] ;  /* 0x00167400011d7983 */ /* 0x000ee80000300800 */
[----:B------:R-:W4:Y:S04]  /*105940*/  LDL.LU R30, [R1+0x1678] ;  /* 0x00167800011e7983 */ /* 0x000f280000300800 */
[----:B------:R-:W4:Y:S01]  /*105950*/  LDL.LU R31, [R1+0x167c] ;  /* 0x00167c00011f7983 */ /* 0x000f220000300800 */
[----:B------:R-:W-:-:S02]  /*105960*/  F2FP.F16.E4M3.UNPACK_B R4, R4 ;  /* 0x00000004ff04723e */ /* 0x000fc400020006ff */
[----:B------:R-:W-:Y:S02]  /*105970*/  F2FP.F16.E4M3.UNPACK_B R5, R5 ;  /* 0x00000005ff05723e */ /* 0x000fe400020006ff */
[----:B------:R-:W-:Y:S02]  /*105980*/  F2FP.F16.E4M3.UNPACK_B R6, R6 ;  /* 0x00000006ff06723e */ /* 0x000fe400020006ff */
[----:B------:R-:W-:-:S07]  /*105990*/  F2FP.F16.E4M3.UNPACK_B R7, R7 ;  /* 0x00000007ff07723e */ /* 0x000fce00020006ff */
[C---:B------:R-:W-:Y:S06]  /*1059a0*/  HMMA.16816.F32 R44, R4.reuse, R52, R44 ;  /* 0x00000034042c723c */ /* 0x040fec000000182c */
[----:B--2---:R-:W-:Y:S01]  /*1059b0*/  HMMA.16816.F32 R52, R4, R54, R48 ;  /* 0x000000360434723c */ /* 0x004fe20000001830 */
[----:B----4-:R0:W-:Y:S04]  /*1059c0*/  STL.64 [R1+0xc380], R30 ;  /* 0x00c3801e01007387 */ /* 0x0101e80000100a00 */
[----:B0-----:R-:W2:Y:S04]  /*1059d0*/  LDL.LU R30, [R1+0x10] ;  /* 0x00001000011e7983 */ /* 0x001ea80000300800 */
[----:B------:R-:W2:Y:S04]  /*1059e0*/  LDL.LU R31, [R1+0x14] ;  /* 0x00001400011f7983 */ /* 0x000ea80000300800 */
[----:B---3--:R-:W-:Y:S04]  /*1059f0*/  STL.64 [R1+0xc378], R28 ;  /* 0x00c3781c01007387 */ /* 0x008fe80000100a00 */
[----:B------:R-:W3:Y:S04]  /*105a00*/  LDL.LU R8, [R1+0x1660] ;  /* 0x0016600001087983 */ /* 0x000ee80000300800 */
[----:B------:R-:W3:Y:S04]  /*105a10*/  LDL.LU R9, [R1+0x1664] ;  /* 0x0016640001097983 */ /* 0x000ee80000300800 */
[----:B------:R-:W3:Y:S01]  /*105a20*/  LDL.LU R10, [R1+0x1668] ;  /* 0x00166800010a7983 */ /* 0x000ee20000300800 */
[----:B------:R-:W-:-:S03]  /*105a30*/  IMAD.MOV.U32 R11, RZ, RZ, R0 ;  /* 0x000000ffff0b7224 */ /* 0x000fc600078e0000 */
[----:B------:R-:W4:Y:S04]  /*105a40*/  LDL.LU R0, [R1+0xc3d0] ;  /* 0x00c3d00001007983 */ /* 0x000f280000300800 */
[----:B------:R-:W-:Y:S04]  /*105a50*/  STL.64 [R1+0x270], R44 ;  /* 0x0002702c01007387 */ /* 0x000fe80000100a00 */
[----:B------:R0:W-:Y:S04]  /*105a60*/  STL.64 [R1+0x278], R46 ;  /* 0x0002782e01007387 */ /* 0x0001e80000100a00 */
[----:B0-----:R-:W3:Y:S04]  /*105a70*/  LDL.LU.64 R46, [R1+0xc3c8] ;  /* 0x00c3c800012e7983 */ /* 0x001ee80000300a00 */
[----:B------:R-:W3:Y:S04]  /*105a80*/  LDL.LU.64 R44, [R1+0xc3c0] ;  /* 0x00c3c000012c7983 */ /* 0x000ee80000300a00 */
[----:B------:R-:W4:Y:S04]  /*105a90*/  LDL.LU.64 R50, [R1+0xc3b8] ;  /* 0x00c3b80001327983 */ /* 0x000f280000300a00 */
[----:B------:R-:W4:Y:S04]  /*105aa0*/  LDL.LU.64 R48, [R1+0xc3b0] ;  /* 0x00c3b00001307983 */ /* 0x000f280000300a00 */
[----:B------:R-:W-:Y:S04]  /*105ab0*/  STL.64 [R1+0x260], R52 ;  /* 0x0002603401007387 */ /* 0x000fe80000100a00 */
[----:B------:R0:W-:Y:S04]  /*105ac0*/  STL.64 [R1+0x268], R54 ;  /* 0x0002683601007387 */ /* 0x0001e80000100a00 */
[----:B0-----:R-:W3:Y:S04]  /*105ad0*/  LDL.LU.64 R54, [R1+0xc3a8] ;  /* 0x00c3a80001367983 */ /* 0x001ee80000300a00 */
[----:B------:R-:W4:Y:S01]  /*105ae0*/  LDL.LU.64 R52, [R1+0xc3a0] ;  /* 0x00c3a00001347983 */ /* 0x000f220000300a00 */
[----:B--2---:R-:W-:Y:S03]  /*105af0*/  HMMA.16816.F32 R28, R4, R30, R56 ;  /* 0x0000001e041c723c */ /* 0x004fe60000001838 */
[----:B------:R-:W2:Y:S04]  /*105b00*/  LDL.LU.64 R58, [R1+0xc398] ;  /* 0x00c39800013a7983 */ /* 0x000ea80000300a00 */
[----:B------:R-:W3:-:S15]  /*105b10*/  LDL.LU.64 R56, [R1+0xc390] ;  /* 0x00c3900001387983 */ /* 0x000ede0000300a00 */
[----:B------:R-:W-:-:S01]  /*105b20*/  NOP ;  /* 0x0000000000007918 */ /* 0x000fc20000000000 */
[----:B------:R-:W-:Y:S04]  /*105b30*/  STL.64 [R1+0x250], R28 ;  /* 0x0002501c01007387 */ /* 0x000fe80000100a00 */
[----:B------:R0:W-:Y:S02]  /*105b40*/  STL.64 [R1+0x258], R30 ;  /* 0x0002581e01007387 */ /* 0x0001e40000100a00 */
[C---:B0-----:R-:W-:Y:S06]  /*105b50*/  HMMA.16816.F32 R28, R4.reuse, R20, R12 ;  /* 0x00000014041c723c */ /* 0x041fec000000180c */
[C---:B------:R-:W-:Y:S06]  /*105b60*/  HMMA.16816.F32 R12, R4.reuse, R22, R16 ;  /* 0x00000016040c723c */ /* 0x040fec0000001810 */
[C---:B------:R-:W-:Y:S11]  /*105b70*/  HMMA.16816.F32 R20, R4.reuse, R60, R24 ;  /* 0x0000003c0414723c */ /* 0x040ff60000001818 */
[----:B------:R-:W-:Y:S04]  /*105b80*/  STL.64 [R1+0x240], R28 ;  /* 0x0002401c01007387 */ /* 0x000fe80000100a00 */
[----:B------:R-:W-:Y:S04]  /*105b90*/  STL.64 [R1+0x248], R30 ;  /* 0x0002481e01007387 */ /* 0x000fe80000100a00 */
[----:B------:R-:W-:Y:S04]  /*105ba0*/  STL.64 [R1+0x230], R12 ;  /* 0x0002300c01007387 */ /* 0x000fe80000100a00 */
[----:B------:R3:W-:Y:S04]  /*105bb0*/  STL.64 [R1+0x238], R14 ;  /* 0x0002380e01007387 */ /* 0x0007e80000100a00 */
[----:B------:R-:W-:Y:S04]  /*105bc0*/  STL.64 [R1+0x220], R20 ;  /* 0x0002201401007387 */ /* 0x000fe80000100a00 */
[----:B------:R-:W-:Y:S01]  /*105bd0*/  STL.64 [R1+0x228], R22 ;  /* 0x0002281601007387 */ /* 0x000fe20000100a00 */
[C---:B--2---:R-:W-:Y:S06]  /*105be0*/  HMMA.16816.F32 R16, R4.reuse, R58, R32 ;  /* 0x0000003a0410723c */ /* 0x044fec0000001820 */
        /* <DEDUP_REMOVED lines=11> */
[----:B----4-:R-:W-:Y:S01]  /*105ca0*/  HMMA.16816.F32 R12, R4, R52, R44 ;  /* 0x00000034040c723c */ /* 0x010fe2000000182c */
[----:B------:R-:W3:-:S15]  /*105cb0*/  LDL.LU R44, [R1+0x1750] ;  /* 0x00175000012c7983 */ /* 0x000ede0000300800 */
[----:B------:R-:W-:-:S01]  /*105cc0*/  NOP ;  /* 0x0000000000007918 */ /* 0x000fc20000000000 */
[----:B------:R-:W-:Y:S04]  /*105cd0*/  STL.64 [R1+0x1f0], R16 ;  /* 0x0001f01001007387 */ /* 0x000fe80000100a00 */
[----:B------:R-:W-:Y:S04]  /*105ce0*/  STL.64 [R1+0x1f8], R18 ;  /* 0x0001f81201007387 */ /* 0x000fe80000100a00 */
[----:B------:R0:W-:Y:S04]  /*105cf0*/  STL.64 [R1+0x1e0], R12 ;  /* 0x0001e00c01007387 */ /* 0x0001e80000100a00 */
[----:B------:R1:W-:Y:S04]  /*105d00*/  STL.64 [R1+0x1e8], R14 ;  /* 0x0001e80e01007387 */ /* 0x0003e80000100a00 */
        /* <DEDUP_REMOVED lines=39> */
[----:B------:R-:W2:Y:S01]  /*105f80*/  LDL.LU R0, [R1+0xc388] ;  /* 0x00c3880001007983 */ /* 0x000ea20000300800 */
[C---:B----4-:R-:W-:Y:S06]  /*105f90*/  HMMA.16816.F32 R28, R4.reuse, R50, R28 ;  /* 0x00000032041c723c */ /* 0x050fec000000181c */
[----:B---3--:R-:W-:-:S15]  /*105fa0*/  HMMA.16816.F32 R48, R4, R48, R44 ;  /* 0x000000300430723c */ /* 0x008fde000000182c */
[----:B------:R-:W-:-:S02]  /*105fb0*/  NOP ;  /* 0x0000000000007918 */ /* 0x000fc40000000000 */
        /* <DEDUP_REMOVED lines=8> */
[----:B0-----:R-:W3:Y:S04]  /*106040*/  LDL.LU R48, [R1+0x16a0] ;  /* 0x0016a00001307983 */ /* 0x001ee80000300800 */
[----:B------:R-:W3:Y:S04]  /*106050*/  LDL.LU R49, [R1+0x16a4] ;  /* 0x0016a40001317983 */ /* 0x000ee80000300800 */
[----:B-1----:R-:W3:Y:S04]  /*106060*/  LDL.LU R50, [R1+0x16a8] ;  /* 0x0016a80001327983 */ /* 0x002ee80000300800 */
[----:B------:R-:W3:Y:S01]  /*106070*/  LDL.LU R51, [R1+0x16ac] ;  /* 0x0016ac0001337983 */ /* 0x000ee20000300800 */
[C---:B--2---:R-:W-:Y:S06]  /*106080*/  HMMA.16816.F32 R12, R4.reuse, R46, R12 ;  /* 0x0000002e040c723c */ /* 0x044fec000000180c */
[----:B----4-:R-:W-:-:S15]  /*106090*/  HMMA.16816.F32 R44, R4, R44, R40 ;  /* 0x0000002c042c723c */ /* 0x010fde0000001828 */
        /* <DEDUP_REMOVED lines=10> */
[----:B------:R-:W4:Y:S01]  /*106140*/  LDL.LU R45, [R1+0x16b4] ;  /* 0x0016b400012d7983 */ /* 0x000f220000300800 */
[----:B-1----:R-:W-:-:S03]  /*106150*/  IMAD.MOV.U32 R47, RZ, RZ, R0 ;  /* 0x000000ffff2f7224 */ /* 0x002fc600078e0000 */
[----:B------:R-:W4:Y:S01]  /*106160*/  LDL.LU R46, [R1+0x16b8] ;  /* 0x0016b800012e7983 */ /* 0x000f220000300800 */
[C---:B---3--:R-:W-:Y:S06]  /*106170*/  HMMA.16816.F32 R16, R4.reuse, R42, R16 ;  /* 0x0000002a0410723c */ /* 0x048fec0000001810 */
[----:B--2---:R-:W-:-:S15]  /*106180*/  HMMA.16816.F32 R40, R4, R40, R36 ;  /* 0x000000280428723c */ /* 0x004fde0000001824 */
[----:B------:R-:W-:-:S02]  /*106190*/  NOP ;  /* 0x0000000000007918 */ /* 0x000fc40000000000 */
[----:B------:R-:W-:Y:S01]  /*1061a0*/  STL.64 [R1+0x190], R16 ;  /* 0x0001901001007387 */ /* 0x000fe20000100a00 */
[----:B------:R-:W-:-:S03]  /*1061b0*/  IMAD.MOV.U32 R0, RZ, RZ, R19 ;  /* 0x000000ffff007224 */ /* 0x000fc600078e0013 */
[----:B------:R0:W-:Y:S04]  /*1061c0*/  STL [R1+0x198], R18 ;  /* 0x0001981201007387 */ /* 0x0001e80000100800 */
[----:B0-----:R-:W2:Y:S04]  /*1061d0*/  LDL.LU.64 R18, [R1+0xc340] ;  /* 0x00c3400001127983 */ /* 0x001ea80000300a00 */
[----:B------:R-:W3:Y:S04]  /*1061e0*/  LDL.LU.64 R16, [R1+0xc338] ;  /* 0x00c3380001107983 */ /* 0x000ee80000300a00 */
[----:B------:R-:W-:Y:S04]  /*1061f0*/  STL [R1+0xb3d8], R0 ;  /* 0x00b3d80001007387 */ /* 0x000fe80000100800 */
[----:B------:R-:W4:Y:S04]  /*106200*/  LDL.LU.64 R38, [R1+0xc330] ;  /* 0x00c3300001267983 */ /* 0x000f280000300a00 */
[----:B------:R-:W2:Y:S04]  /*106210*/  LDL.LU.64 R36, [R1+0xc328] ;  /* 0x00c3280001247983 */ /* 0x000ea80000300a00 */
[----:B------:R0:W-:Y:S04]  /*106220*/  STL.64 [R1+0x180], R40 ;  /* 0x0001802801007387 */ /* 0x0001e80000100a00 */
[----:B------:R1:W-:Y:S04]  /*106230*/  STL.64 [R1+0x188], R42 ;  /* 0x0001882a01007387 */ /* 0x0003e80000100a00 */
[----:B0-----:R-:W3:Y:S04]  /*106240*/  LDL.LU R40, [R1+0x16c0] ;  /* 0x0016c00001287983 */ /* 0x001ee80000300800 */
[----:B------:R-:W3:Y:S04]  /*106250*/  LDL.LU R41, [R1+0x16c4] ;  /* 0x0016c40001297983 */ /* 0x000ee80000300800 */
[----:B-1----:R-:W3:Y:S04]  /*106260*/  LDL.LU R42, [R1+0x16c8] ;  /* 0x0016c800012a7983 */ /* 0x002ee80000300800 */
[----:B------:R-:W3:Y:S01]  /*106270*/  LDL.LU R43, [R1+0x16cc] ;  /* 0x0016cc00012b7983 */ /* 0x000ee20000300800 */
[C---:B----4-:R-:W-:Y:S06]  /*106280*/  HMMA.16816.F32 R20, R4.reuse, R38, R20 ;  /* 0x000000260414723c */ /* 0x050fec0000001814 */
[----:B--2---:R-:W-:-:S15]  /*106290*/  HMMA.16816.F32 R36, R4, R36, R32 ;  /* 0x000000240424723c */ /* 0x004fde0000001820 */
[----:B------:R-:W-:-:S02]  /*1062a0*/  NOP ;  /* 0x0000000000007918 */ /* 0x000fc40000000000 */
[----:B------:R-:W-:Y:S01]  /*1062b0*/  STL.64 [R1+0x170], R20 ;  /* 0x0001701401007387 */ /* 0x000fe20000100a00 */
[----:B------:R-:W-:-:S03]  /*1062c0*/  IMAD.MOV.U32 R0, RZ, RZ, R23 ;  /* 0x000000ffff007224 */ /* 0x000fc600078e0017 */
[----:B------:R0:W-:Y:S04]  /*1062d0*/  STL [R1+0x178], R22 ;  /* 0x0001781601007387 */ /* 0x0001e80000100800 */
[----:B0-----:R-:W2:Y:S04]  /*1062e0*/  LDL.LU.64 R22, [R1+0xc320] ;  /* 0x00c3200001167983 */ /* 0x001ea80000300a00 */
[----:B------:R-:W4:Y:S04]  /*1062f0*/  LDL.LU.64 R20, [R1+0xc318] ;  /* 0x00c3180001147983 */ /* 0x000f280000300a00 */
[----:B------:R-:W-:Y:S04]  /*106300*/  STL [R1+0xb498], R0 ;  /* 0x00b4980001007387 */ /* 0x000fe80000100800 */
[----:B------:R-:W3:Y:S04]  /*106310*/  LDL.LU.64 R34, [R1+0xc310] ;  /* 0x00c3100001227983 */ /* 0x000ee80000300a00 */
[----:B------:R-:W2:Y:S04]  /*106320*/  LDL.LU.64 R32, [R1+0xc308] ;  /* 0x00c3080001207983 */ /* 0x000ea80000300a00 */
[----:B------:R0:W-:Y:S04]  /*106330*/  STL.64 [R1+0x160], R36 ;  /* 0x0001602401007387 */ /* 0x0001e80000100a00 */
[----:B------:R1:W-:Y:S04]  /*106340*/  STL.64 [R1+0x168], R38 ;  /* 0x0001682601007387 */ /* 0x0003e80000100a00 */
[----:B0-----:R-:W2:Y:S04]  /*106350*/  LDL.LU R36, [R1+0x16d0] ;  /* 0x0016d00001247983 */ /* 0x001ea80000300800 */
[----:B------:R-:W2:Y:S04]  /*106360*/  LDL.LU R37, [R1+0x16d4] ;  /* 0x0016d40001257983 */ /* 0x000ea80000300800 */
[----:B-1----:R-:W2:Y:S04]  /*106370*/  LDL.LU R38, [R1+0x16d8] ;  /* 0x0016d80001267983 */ /* 0x002ea80000300800 */
[----:B------:R-:W2:Y:S01]  /*106380*/  LDL.LU R39, [R1+0x16dc] ;  /* 0x0016dc0001277983 */ /* 0x000ea20000300800 */
        /* <DEDUP_REMOVED lines=10> */
[----:B------:R0:W-:Y:S02]  /*106430*/  STL.64 [R1+0x138], R34 ;  /* 0x0001382201007387 */ /* 0x0001e40000100a00 */
[C---:B0-----:R-:W-:Y:S06]  /*106440*/  HMMA.16816.F32 R32, R4.reuse, R22, R48 ;  /* 0x000000160420723c */ /* 0x041fec0000001830 */
[C---:B---3--:R-:W-:Y:S06]  /*106450*/  HMMA.16816.F32 R40, R4.reuse, R26, R40 ;  /* 0x0000001a0428723c */ /* 0x048fec0000001828 */
[C---:B----4-:R-:W-:Y:S06]  /*106460*/  HMMA.16816.F32 R36, R4.reuse, R24, R44 ;  /* 0x000000180424723c */ /* 0x050fec000000182c */
[C---:B------:R-:W-:Y:S06]  /*106470*/  HMMA.16816.F32 R24, R4.reuse, R20, R52 ;  /* 0x000000140418723c */ /* 0x040fec0000001834 */
[C---:B------:R-:W-:Y:S06]  /*106480*/  HMMA.16816.F32 R20, R4.reuse, R18, R56 ;  /* 0x000000120414723c */ /* 0x040fec0000001838 */
[----:B------:R-:W-:Y:S01]  /*106490*/  HMMA.16816.F32 R16, R4, R16, R28 ;  /* 0x000000100410723c */ /* 0x000fe2000000181c */
[----:B------:R-:W-:Y:S04]  /*1064a0*/  STL.64 [R1+0x120], R40 ;  /* 0x0001202801007387 */ /* 0x000fe80000100a00 */
[----:B------:R-:W-:Y:S04]  /*1064b0*/  STL.64 [R1+0x128], R42 ;  /* 0x0001282a01007387 */ /* 0x000fe80000100a00 */
[----:B------:R0:W-:Y:S04]  /*1064c0*/  STL.64 [R1+0x110], R36 ;  /* 0x0001102401007387 */ /* 0x0001e80000100a00 */
[----:B------:R-:W-:Y:S04]  /*1064d0*/  STL.64 [R1+0x118], R38 ;  /* 0x0001182601007387 */ /* 0x000fe80000100a00 */
[----:B------:R-:W-:Y:S04]  /*1064e0*/  STL.64 [R1+0xf0], R32 ;  /* 0x0000f02001007387 */ /* 0x000fe80000100a00 */
[----:B------:R-:W-:Y:S04]  /*1064f0*/  STL.64 [R1+0xf8], R34 ;  /* 0x0000f82201007387 */ /* 0x000fe80000100a00 */
[----:B------:R-:W-:Y:S04]  /*106500*/  STL.64 [R1+0xe0], R24 ;  /* 0x0000e01801007387 */ /* 0x000fe80000100a00 */
[----:B------:R-:W-:Y:S04]  /*106510*/  STL.64 [R1+0xe8], R26 ;  /* 0x0000e81a01007387 */ /* 0x000fe80000100a00 */
[----:B------:R1:W-:Y:S04]  /*106520*/  STL.64 [R1+0xd0], R20 ;  /* 0x0000d01401007387 */ /* 0x0003e80000100a00 */
[----:B------:R2:W-:Y:S04]  /*106530*/  STL.64 [R1+0xd8], R22 ;  /* 0x0000d81601007387 */ /* 0x0005e80000100a00 */
[----:B------:R-:W3:Y:S04]  /*106540*/  LDL.LU R52, [R1+0x19f0] ;  /* 0x0019f00001347983 */ /* 0x000ee80000300800 */
[----:B------:R-:W-:Y:S04]  /*106550*/  STL.64 [R1+0xb0], R16 ;  /* 0x0000b01001007387 */ /* 0x000fe80000100a00 */
[----:B------:R-:W-:Y:S04]  /*106560*/  STL.64 [R1+0xb8], R18 ;  /* 0x0000b81201007387 */ /* 0x000fe80000100a00 */
[----:B------:R-:W-:Y:S04]  /*106570*/  STL.64 [R1+0xa0], R8 ;  /* 0x0000a00801007387 */ /* 0x000fe80000100a00 */
[----:B------:R-:W-:Y:S04]  /*106580*/  STL.64 [R1+0xa8], R10 ;  /* 0x0000a80a01007387 */ /* 0x000fe80000100a00 */
[----:B------:R-:W3:Y:S04]  /*106590*/  LDL.LU R53, [R1+0x19f4] ;  /* 0x0019f40001357983 */ /* 0x000ee80000300800 */
[----:B------:R-:W4:Y:S04]  /*1065a0*/  LDL.LU R54, [R1+0x19f8] ;  /* 0x0019f80001367983 */ /* 0x000f280000300800 */
[----:B------:R-:W4:Y:S01]  /*1065b0*/  LDL.LU R55, [R1+0x19fc] ;  /* 0x0019fc0001377983 */ /* 0x000f220000300800 */
[----:B0-----:R-:W-:-:S02]  /*1065c0*/  IMAD.MOV.U32 R36, RZ, RZ, R12 ;  /* 0x000000ffff247224 */ /* 0x001fc400078e000c */
[----:B------:R-:W-:Y:S01]  /*1065d0*/  IMAD.MOV.U32 R37, RZ, RZ, R13 ;  /* 0x000000ffff257224 */ /* 0x000fe200078e000d */
[----:B----4-:R-:W-:Y:S04]  /*1065e0*/  STL.64 [R1+0xc2d8], R54 ;  /* 0x00c2d83601007387 */ /* 0x010fe80000100a00 */
[----:B---3--:R0:W-:Y:S04]  /*1065f0*/  STL.64 [R1+0xc2d0], R52 ;  /* 0x00c2d03401007387 */ /* 0x0081e80000100a00 */
[----:B------:R-:W3:Y:S04]  /*106600*/  LDL.LU R40, [R1+0x18b0] ;  /* 0x0018b00001287983 */ /* 0x000ee80000300800 */
[----:B------:R-:W3:Y:S04]  /*106610*/  LDL.LU R41, [R1+0x18b4] ;  /* 0x0018b40001297983 */ /* 0x000ee80000300800 */
[----:B------:R-:W3:Y:S04]  /*106620*/  LDL.LU R42, [R1+0x18b8] ;  /* 0x0018b800012a7983 */ /* 0x000ee80000300800 */
[----:B------:R-:W3:Y:S04]  /*106630*/  LDL.LU R43, [R1+0x18bc] ;  /* 0x0018bc00012b7983 */ /* 0x000ee80000300800 */
[----:B-1----:R-:W4:Y:S04]  /*106640*/  LDL.LU R20, [R1+0x1620] ;  /* 0x0016200001147983 */ /* 0x002f280000300800 */
[----:B------:R-:W4:Y:S04]  /*106650*/  LDL.LU R21, [R1+0x1624] ;  /* 0x0016240001157983 */ /* 0x000f280000300800 */
[----:B--2---:R-:W4:Y:S04]  /*106660*/  LDL.LU R22, [R1+0x1628] ;  /* 0x0016280001167983 */ /* 0x004f280000300800 */
        /* <DEDUP_REMOVED lines=17> */
[----:B------:R-:W3:Y:S04]  /*106780*/  LDL.LU R12, [R1+0xc2f4] ;  /* 0x00c2f400010c7983 */ /* 0x000ee80000300800 */
[----:B------:R-:W3:Y:S04]  /*106790*/  LDL.LU R13, [R1+0xc2f0] ;  /* 0x00c2f000010d7983 */ /* 0x000ee80000300800 */
[----:B------:R-:W4:Y:S04]  /*1067a0*/  LDL R27, [R1+0x36d0] ;  /* 0x0036d000011b7983 */ /* 0x000f280000100800 */
[----:B------:R-:W4:Y:S04]  /*1067b0*/  LDL R0, [R1+0x36d4] ;  /* 0x0036d40001007983 */ /* 0x000f280000100800 */
[----:B------:R-:W4:Y:S04]  /*1067c0*/  LDL.LU R32, [R1+0x1840] ;  /* 0x0018400001207983 */ /* 0x000f280000300800 */
[----:B------:R-:W4:Y:S04]  /*1067d0*/  LDL.LU R33, [R1+0x1844] ;  /* 0x0018440001217983 */ /* 0x000f280000300800 */
[----:B------:R-:W4:Y:S04]  /*1067e0*/  LDL.LU R34, [R1+0x1848] ;  /* 0x0018480001227983 */ /* 0x000f280000300800 */
[----:B------:R-:W4:Y:S04]  /*1067f0*/  LDL.LU R35, [R1+0x184c] ;  /* 0x00184c0001237983 */ /* 0x000f280000300800 */
[----:B------:R-:W4:Y:S04]  /*106800*/  LDL R38, [R1+0x36e0] ;  /* 0x0036e00001267983 */ /* 0x000f280000100800 */
[----:B------:R-:W4:Y:S04]  /*106810*/  LDL R39, [R1+0x36e4] ;  /* 0x0036e40001277983 */ /* 0x000f280000100800 */
        /* <DEDUP_REMOVED lines=13> */
[----:B------:R-:W4:Y:S01]  /*1068f0*/  LDL.LU R59, [R1+0x1a6c] ;  /* 0x001a6c00013b7983 */ /* 0x000f220000300800 */
[----:B---3--:R-:W-:Y:S03]  /*106900*/  HMMA.16816.F32 R12, R4, R12, R8 ;  /* 0x0000000c040c723c */ /* 0x008fe60000001808 */
[----:B------:R-:W2:Y:S04]  /*106910*/  LDL.LU.64 R10, [R1+0xc2e8] ;  /* 0x00c2e800010a7983 */ /* 0x000ea80000300a00 */
[----:B------:R-:W3:-:S15]  /*106920*/  LDL.LU.64 R8, [R1+0xc2e0] ;  /* 0x00c2e00001087983 */ /* 0x000ede0000300a00 */
[----:B------:R-:W-:-:S01]  /*106930*/  NOP ;  /* 0x0000000000007918 */ /* 0x000fc20000000000 */
[----:B------:R0:W-:Y:S04]  /*106940*/  STL.64 [R1+0x90], R12 ;  /* 0x0000900c01007387 */ /* 0x0001e80000100a00 */
[----:B------:R1:W-:Y:S04]  /*106950*/  STL.64 [R1+0x98], R14 ;  /* 0x0000980e01007387 */ /* 0x0003e80000100a00 */
[----:B0-----:R-:W3:Y:S04]  /*106960*/  LDL.LU R12, [R1+0x1630] ;  /* 0x00163000010c7983 */ /* 0x001ee80000300800 */
[----:B------:R-:W3:Y:S04]  /*106970*/  LDL.LU R13, [R1+0x1634] ;  /* 0x00163400010d7983 */ /* 0x000ee80000300800 */
[----:B-1----:R-:W3:Y:S04]  /*106980*/  LDL.LU R14, [R1+0x1638] ;  /* 0x00163800010e7983 */ /* 0x002ee80000300800 */
[----:B------:R-:W3:Y:S01]  /*106990*/  LDL.LU R15, [R1+0x163c] ;  /* 0x00163c00010f7983 */ /* 0x000ee20000300800 */
[----:B--2---:R-:W-:-:S15]  /*1069a0*/  HMMA.16816.F32 R52, R4, R10, R52 ;  /* 0x0000000a0434723c */ /* 0x004fde0000001834 */
[----:B------:R-:W-:-:S08]  /*1069b0*/  NOP ;  /* 0x0000000000007918 */ /* 0x000fd00000000000 */
[----:B------:R-:W-:Y:S04]  /*1069c0*/  STL.64 [R1+0x70], R52 ;  /* 0x0000703401007387 */ /* 0x000fe80000100a00 */
[----:B------:R0:W-:Y:S04]  /*1069d0*/  STL.64 [R1+0x78], R54 ;  /* 0x0000783601007387 */ /* 0x0001e80000100a00 */
[----:B0-----:R-:W2:Y:S04]  /*1069e0*/  LDL.LU.64 R54, [R1+0xc2d8] ;  /* 0x00c2d80001367983 */ /* 0x001ea80000300a00 */
[----:B------:R-:W2:Y:S01]  /*1069f0*/  LDL.LU.64 R52, [R1+0xc2d0] ;  /* 0x00c2d00001347983 */ /* 0x000ea20000300a00 */
[----:B---3--:R-:W-:Y:S01]  /*106a00*/  HMMA.16816.F32 R8, R4, R8, R12 ;  /* 0x000000080408723c */ /* 0x008fe2000000180c */
[----:B----4-:R-:W-:-:S15]  /*106a10*/  IMAD R28, R28, 0x100, R19 ;  /* 0x000001001c1c7824 */ /* 0x010fde00078e0213 */
[----:B------:R-:W-:-:S07]  /*106a20*/  NOP ;  /* 0x0000000000007918 */ /* 0x000fce0000000000 */
[----:B------:R-:W-:Y:S04]  /*106a30*/  STL.64 [R1+0x60], R8 ;  /* 0x0000600801007387 */ /* 0x000fe80000100a00 */
[----:B------:R0:W-:Y:S02]  /*106a40*/  STL.64 [R1+0x68], R10 ;  /* 0x0000680a01007387 */ /* 0x0001e40000100a00 */
[----:B0-----:R-:W-:Y:S01]  /*106a50*/  HMMA.16816.F32 R8, R4, R2, R20 ;  /* 0x000000020408723c */ /* 0x001fe20000001814 */
[----:B------:R-:W-:Y:S02]  /*106a60*/  IMAD R29, R29, 0x100, R24 ;  /* 0x000001001d1d7824 */ /* 0x000fe400078e0218 */
[----:B------:R-:W-:Y:S02]  /*106a70*/  IMAD R30, R30, 0x100, R25 ;  /* 0x000001001e1e7824 */ /* 0x000fe400078e0219 */
[----:B------:R-:W-:Y:S01]  /*106a80*/  IMAD R31, R31, 0x100, R26 ;  /* 0x000001001f1f7824 */ /* 0x000fe200078e021a */
[----:B------:R-:W-:-:S02]  /*106a90*/  F2FP.F16.E4M3.UNPACK_B R28, R28 ;  /* 0x0000001cff1c723e */ /* 0x000fc400020006ff */
[----:B------:R-:W-:Y:S02]  /*106aa0*/  F2FP.F16.E4M3.UNPACK_B R29, R29 ;  /* 0x0000001dff1d723e */ /* 0x000fe400020006ff */
[----:B------:R-:W-:Y:S02]  /*106ab0*/  F2FP.F16.E4M3.UNPACK_B R30, R30 ;  /* 0x0000001eff1e723e */ /* 0x000fe400020006ff */
[----:B------:R-:W-:Y:S01]  /*106ac0*/  F2FP.F16.E4M3.UNPACK_B R31, R31 ;  /* 0x0000001fff1f723e */ /* 0x000fe200020006ff */
[----:B------:R-:W-:Y:S10]  /*106ad0*/  HMMA.16816.F32 R4, R4, R36, R32 ;  /* 0x000000240404723c */ /* 0x000ff40000001820 */
[----:B------:R-:W-:Y:S04]  /*106ae0*/  STL.64 [R1+0x50], R8 ;  /* 0x0000500801007387 */ /* 0x000fe80000100a00 */
[----:B------:R0:W-:Y:S02]  /*106af0*/  STL.64 [R1+0x58], R10 ;  /* 0x0000580a01007387 */ /* 0x0001e40000100a00 */
[----:B0-----:R-:W-:-:S02]  /*106b00*/  F2FP.F16.E4M3.UNPACK_B R10, R27 ;  /* 0x0000001bff0a723e */ /* 0x001fc400020006ff */
[----:B------:R-:W-:-:S07]  /*106b10*/  F2FP.F16.E4M3.UNPACK_B R11, R0 ;  /* 0x00000000ff0b723e */ /* 0x000fce00020006ff */
[----:B------:R-:W-:Y:S01]  /*106b20*/  HMMA.16816.F32 R12, R28, R10, R40 ;  /* 0x0000000a1c0c723c */ /* 0x000fe20000001828 */
[----:B------:R-:W-:-:S05]  /*106b30*/  F2FP.F16.E4M3.UNPACK_B R8, R38 ;  /* 0x00000026ff08723e */ /* 0x000fca00020006ff */
[----:B------:R-:W-:Y:S01]  /*106b40*/  STL [R1+0x28], R10 ;  /* 0x0000280a01007387 */ /* 0x000fe20000100800 */
[----:B------:R-:W-:-:S03]  /*106b50*/  F2FP.F16.E4M3.UNPACK_B R9, R39 ;  /* 0x00000027ff09723e */ /* 0x000fc600020006ff */
[----:B------:R-:W-:Y:S04]  /*106b60*/  STL.64 [R1+0x40], R4 ;  /* 0x0000400401007387 */ /* 0x000fe80000100a00 */
[----:B------:R-:W-:Y:S04]  /*106b70*/  STL.64 [R1+0x48], R6 ;  /* 0x0000480601007387 */ /* 0x000fe80000100a00 */
[----:B------:R-:W-:Y:S04]  /*106b80*/  STL [R1+0x2c], R11 ;  /* 0x00002c0b01007387 */ /* 0x000fe80000100800 */
[----:B------:R-:W-:Y:S04]  /*106b90*/  STL [R1+0x18], R8 ;  /* 0x0000180801007387 */ /* 0x000fe80000100800 */
[----:B------:R-:W-:Y:S04]  /*106ba0*/  STL.64 [R1+0x80], R12 ;  /* 0x0000800c01007387 */ /* 0x000fe80000100a00 */
[----:B------:R0:W-:Y:S02]  /*106bb0*/  STL.64 [R1+0x88], R14 ;  /* 0x0000880e01007387 */ /* 0x0001e40000100a00 */
[----:B0-----:R-:W-:Y:S01]  /*106bc0*/  HMMA.16816.F32 R12, R28, R8, R44 ;  /* 0x000000081c0c723c */ /* 0x001fe2000000182c */
[----:B------:R-:W-:-:S02]  /*106bd0*/  F2FP.F16.E4M3.UNPACK_B R4, R48 ;  /* 0x00000030ff04723e */ /* 0x000fc400020006ff */
[----:B------:R-:W-:-:S03]  /*106be0*/  F2FP.F16.E4M3.UNPACK_B R5, R49 ;  /* 0x00000031ff05723e */ /* 0x000fc600020006ff */
[----:B------:R0:W-:Y:S01]  /*106bf0*/  STL [R1+0x1c], R9 ;  /* 0x00001c0901007387 */ /* 0x0001e20000100800 */
[----:B------:R-:W-:-:S15]  /*106c00*/  IMAD.MOV.U32 R2, RZ, RZ, R8 ;  /* 0x000000ffff027224 */ /* 0x000fde00078e0008 */
[----:B------:R-:W-:-:S01]  /*106c10*/  NOP ;  /* 0x0000000000007918 */ /* 0x000fc20000000000 */
[----:B------:R-:W-:Y:S04]  /*106c20*/  STL.64 [R1+0xc0], R12 ;  /* 0x0000c00c01007387 */ /* 0x000fe80000100a00 */
[----:B------:R2:W-:Y:S01]  /*106c30*/  STL.64 [R1+0xc8], R14 ;  /* 0x0000c80e01007387 */ /* 0x0005e20000100a00 */
[----:B------:R-:W-:Y:S01]  /*106c40*/  IMAD.MOV.U32 R0, RZ, RZ, R9 ;  /* 0x000000ffff007224 */ /* 0x000fe200078e0009 */
[----:B------:R-:W-:Y:S02]  /*106c50*/  F2FP.F16.E4M3.UNPACK_B R8, R50 ;  /* 0x00000032ff08723e */ /* 0x000fe400020006ff */
[----:B0-----:R-:W-:Y:S01]  /*106c60*/  F2FP.F16.E4M3.UNPACK_B R9, R51 ;  /* 0x00000033ff09723e */ /* 0x001fe200020006ff */
[----:B------:R-:W-:Y:S04]  /*106c70*/  STL.64 [R1+0x10], R4 ;  /* 0x0000100401007387 */ /* 0x000fe80000100a00 */
[----:B------:R-:W-:Y:S01]  /*106c80*/  STL [R1+0x8], R8 ;  /* 0x0000080801007387 */ /* 0x000fe20000100800 */
[----:B------:R-:W-:-:S02]  /*106c90*/  IMAD.MOV.U32 R7, RZ, RZ, R8 ;  /* 0x000000ffff077224 */ /* 0x000fc400078e0008 */
[----:B------:R-:W-:Y:S01]  /*106ca0*/  IMAD.MOV.U32 R3, RZ, RZ, R9 ;  /* 0x000000ffff037224 */ /* 0x000fe200078e0009 */
[----:B--2---:R-:W-:-:S15]  /*106cb0*/  HMMA.16816.F32 R12, R28, R4, R52 ;  /* 0x000000041c0c723c */ /* 0x004fde0000001834 */
[----:B------:R-:W-:-:S08]  /*106cc0*/  NOP ;  /* 0x0000000000007918 */ /* 0x000fd00000000000 */
[----:B------:R-:W-:Y:S04]  /*106cd0*/  STL.64 [R1+0x100], R12 ;  /* 0x0001000c01007387 */ /* 0x000fe80000100a00 */
[----:B------:R0:W-:Y:S02]  /*106ce0*/  STL.64 [R1+0x108], R14 ;  /* 0x0001080e01007387 */ /* 0x0001e40000100a00 */
[----:B0-----:R-:W-:Y:S01]  /*106cf0*/  HMMA.16816.F32 R12, R28, R8, R56 ;  /* 0x000000081c0c723c */ /* 0x001fe20000001838 */
[----:B------:R-:W-:Y:S02]  /*106d00*/  F2FP.F16.E4M3.UNPACK_B R4, R60 ;  /* 0x0000003cff04723e */ /* 0x000fe400020006ff */
[----:B------:R-:W-:-:S03]  /*106d10*/  F2FP.F16.E4M3.UNPACK_B R5, R61 ;  /* 0x0000003dff05723e */ /* 0x000fc600020006ff */
[----:B------:R0:W-:-:S15]  /*106d20*/  STL [R1+0xc], R9 ;  /* 0x00000c0901007387 */ /* 0x0001de0000100800 */
[----:B------:R-:W-:-:S02]  /*106d30*/  NOP ;  /* 0x0000000000007918 */ /* 0x000fc40000000000 */
[----:B------:R1:W-:Y:S04]  /*106d40*/  STL.64 [R1+0x140], R12 ;  /* 0x0001400c01007387 */ /* 0x0003e80000100a00 */
[----:B------:R2:W-:Y:S04]  /*106d50*/  STL.64 [R1+0x148], R14 ;  /* 0x0001480e01007387 */ /* 0x0005e80000100a00 */
[----:B------:R-:W-:Y:S04]  /*106d60*/  STL.64 [R1], R4 ;  /* 0x0000000401007387 */ /* 0x000fe80000100a00 */
        /* <DEDUP_REMOVED lines=12> */
[----:B------:R-:W4:Y:S04]  /*106e30*/  LDL.LU R8, [R1+0x1ab0] ;  /* 0x001ab00001087983 */ /* 0x000f280000300800 */
[----:B0-----:R-:W4:Y:S04]  /*106e40*/  LDL.LU R9, [R1+0x1ab4] ;  /* 0x001ab40001097983 */ /* 0x001f280000300800 */
[----:B------:R-:W4:Y:S04]  /*106e50*/  LDL.LU R10, [R1+0x1ab8] ;  /* 0x001ab800010a7983 */ /* 0x000f280000300800 */
[----:B------:R-:W4:Y:S04]  /*106e60*/  LDL.LU R11, [R1+0x1abc] ;  /* 0x001abc00010b7983 */ /* 0x000f280000300800 */
[----:B------:R-:W3:Y:S04]  /*106e70*/  LDL R60, [R1+0x3720] ;  /* 0x00372000013c7983 */ /* 0x000ee80000100800 */
[----:B------:R-:W3:Y:S04]  /*106e80*/  LDL R61, [R1+0x3724] ;  /* 0x00372400013d7983 */ /* 0x000ee80000100800 */
[----:B-1----:R-:W3:Y:S04]  /*106e90*/  LDL.LU R12, [R1+0x1b20] ;  /* 0x001b2000010c7983 */ /* 0x002ee80000300800 */
[----:B------:R-:W3:Y:S04]  /*106ea0*/  LDL.LU R13, [R1+0x1b24] ;  /* 0x001b2400010d7983 */ /* 0x000ee80000300800 */
[----:B--2---:R-:W2:Y:S04]  /*106eb0*/  LDL.LU R14, [R1+0x1b28] ;  /* 0x001b2800010e7983 */ /* 0x004ea80000300800 */
        /* <DEDUP_REMOVED lines=27> */
[----:B------:R-:W-:Y:S01]  /*107070*/  STL [R1+0xc2c0], R7 ;  /* 0x00c2c00701007387 */ /* 0x000fe20000100800 */
[----:B----4-:R-:W-:Y:S01]  /*107080*/  HMMA.16816.F32 R8, R28, R4, R8 ;  /* 0x000000041c08723c */ /* 0x010fe20000001808 */
[----:B---3--:R-:W-:-:S02]  /*107090*/  F2FP.F16.E4M3.UNPACK_B R60, R60 ;  /* 0x0000003cff3c723e */ /* 0x008fc400020006ff */
[----:B------:R-:W-:-:S15]  /*1070a0*/  F2FP.F16.E4M3.UNPACK_B R61, R61 ;  /* 0x0000003dff3d723e */ /* 0x000fde00020006ff */
[----:B------:R-:W-:-:S05]  /*1070b0*/  NOP ;  /* 0x0000000000007918 */ /* 0x000fca0000000000 */
[----:B------:R0:W-:Y:S02]  /*1070c0*/  STL.64 [R1+0x870], R8 ;  /* 0x0008700801007387 */ /* 0x0001e40000100a00 */
[----:B0-----:R-:W-:Y:S02]  /*1070d0*/  IMAD.MOV.U32 R9, RZ, RZ, R4 ;  /* 0x000000ffff097224 */ /* 0x001fe400078e0004 */
[----:B------:R-:W-:Y:S02]  /*1070e0*/  IMAD.MOV.U32 R8, RZ, RZ, R5 ;  /* 0x000000ffff087224 */ /* 0x000fe400078e0005 */
[----:B--2---:R-:W-:Y:S01]  /*1070f0*/  HMMA.16816.F32 R4, R28, R60, R12 ;  /* 0x0000003c1c04723c */ /* 0x004fe2000000180c */
        /* <DEDUP_REMOVED lines=8> */
[----:B------:R-:W-:Y:S02]  /*107180*/  F2FP.F16.E4M3.UNPACK_B R57, R57 ;  /* 0x00000039ff39723e */ /* 0x000fe400020006ff */
[----:B------:R-:W-:-:S15]  /*107190*/  F2FP.F16.E4M3.UNPACK_B R54, R54 ;  /* 0x00000036ff36723e */ /* 0x000fde00020006ff */
[----:B------:R-:W-:-:S03]  /*1071a0*/  NOP ;  /* 0x0000000000007918 */ /* 0x000fc60000000000 */
[----:B------:R-:W-:Y:S04]  /*1071b0*/  STL.64 [R1+0x8b0], R4 ;  /* 0x0008b00401007387 */ /* 0x000fe80000100a00 */
[----:B------:R0:W-:Y:S02]  /*1071c0*/  STL.64 [R1+0x8b8], R6 ;  /* 0x0008b80601007387 */ /* 0x0001e40000100a00 */
[----:B0-----:R-:W-:Y:S01]  /*1071d0*/  HMMA.16816.F32 R4, R28, R56, R20 ;  /* 0x000000381c04723c */ /* 0x001fe20000001814 */
[----:B------:R-:W-:Y:S01]  /*1071e0*/  F2FP.F16.E4M3.UNPACK_B R55, R55 ;  /* 0x00000037ff37723e */ /* 0x000fe200020006ff */
[----:B------:R-:W-:Y:S04]  /*1071f0*/  STL.64 [R1+0xc288], R58 ;  /* 0x00c2883a01007387 */ /* 0x000fe80000100a00 */
[----:B------:R-:W-:-:S15]  /*107200*/  STL.64 [R1+0xc280], R56 ;  /* 0x00c2803801007387 */ /* 0x000fde0000100a00 */
[----:B------:R-:W-:-:S02]  /*107210*/  NOP ;  /* 0x0000000000007918 */ /* 0x000fc40000000000 */
        /* <DEDUP_REMOVED lines=70> */
[----:B------:R-:W-:Y:S04]  /*107680*/  STL.64 [R1+0xc258], R50 ;  /* 0x00c2583201007387 */ /* 0x000fe80000100a00 */
[----:B------:R0:W-:Y:S04]  /*107690*/  STL.64 [R1+0xc250], R48 ;  /* 0x00c2503001007387 */ /* 0x0001e80000100a00 */
[----:B0-----:R-:W2:Y:S04]  /*1076a0*/  LDL.LU R48, [R1+0x1e40] ;  /* 0x001e400001307983 */ /* 0x001ea80000300800 */
[----:B------:R-:W2:Y:S04]  /*1076b0*/  LDL.LU R49, [R1+0x1e44] ;  /* 0x001e440001317983 */ /* 0x000ea80000300800 */
[----:B------:R-:W2:Y:S04]  /*1076c0*/  LDL.LU R50, [R1+0x1e48] ;  /* 0x001e480001327983 */ /* 0x000ea80000300800 */
[----:B------:R-:W2:Y:S01]  /*1076d0*/  LDL.LU R51, [R1+0x1e4c] ;  /* 0x001e4c0001337983 */ /* 0x000ea20000300800 */
[----:B------:R-:W-:-:S02]  /*1076e0*/  F2FP.F16.E4M3.UNPACK_B R46, R46 ;  /* 0x0000002eff2e723e */ /* 0x000fc400020006ff */
[----:B------:R-:W-:Y:S02]  /*1076f0*/  F2FP.F16.E4M3.UNPACK_B R47, R47 ;  /* 0x0000002fff2f723e */ /* 0x000fe400020006ff */
[----:B---3--:R-:W-:Y:S02]  /*107700*/  F2FP.F16.E4M3.UNPACK_B R44, R44 ;  /* 0x0000002cff2c723e */ /* 0x008fe400020006ff */
[----:B----4-:R-:W-:-:S03]  /*107710*/  F2FP.F16.E4M3.UNPACK_B R45, R45 ;  /* 0x0000002dff2d723e */ /* 0x010fc600020006ff */
[C---:B--2---:R-:W-:Y:S06]  /*107720*/  HMMA.16816.F32 R8, R28.reuse, R46, R8 ;  /* 0x0000002e1c08723c */ /* 0x044fec0000001808 */
[----:B------:R-:W-:Y:S01]  /*107730*/  HMMA.16816.F32 R4, R28, R44, R4 ;  /* 0x0000002c1c04723c */ /* 0x000fe20000001804 */
[----:B------:R-:W-:Y:S02]  /*107740*/  F2FP.F16.E4M3.UNPACK_B R42, R42 ;  /* 0x0000002aff2a723e */ /* 0x000fe400020006ff */
[----:B------:R-:W-:-:S14]  /*107750*/  F2FP.F16.E4M3.UNPACK_B R43, R43 ;  /* 0x0000002bff2b723e */ /* 0x000fdc00020006ff */
[----:B------:R0:W-:Y:S04]  /*107760*/  STL.64 [R1+0xb90], R8 ;  /* 0x000b900801007387 */ /* 0x0001e80000100a00 */
[----:B------:R-:W-:Y:S04]  /*107770*/  STL.64 [R1+0xb98], R10 ;  /* 0x000b980a01007387 */ /* 0x000fe80000100a00 */
[----:B0-----:R-:W2:Y:S04]  /*107780*/  LDL.LU.64 R8, [R1+0xc2c8] ;  /* 0x00c2c80001087983 */ /* 0x001ea80000300a00 */
[----:B------:R-:W-:Y:S04]  /*107790*/  STL.64 [R1+0xc90], R4 ;  /* 0x000c900401007387 */ /* 0x000fe80000100a00 */
[----:B------:R0:W-:Y:S04]  /*1077a0*/  STL.64 [R1+0xc98], R6 ;  /* 0x000c980601007387 */ /* 0x0001e80000100a00 */
[----:B0-----:R-:W3:Y:S04]  /*1077b0*/  LDL.LU R7, [R1+0xc2c0] ;  /* 0x00c2c00001077983 */ /* 0x001ee80000300800 */
[----:B------:R-:W-:Y:S04]  /*1077c0*/  STL.64 [R1+0xc238], R46 ;  /* 0x00c2382e01007387 */ /* 0x000fe80000100a00 */
[----:B------:R0:W-:Y:S02]  /*1077d0*/  STL.64 [R1+0xc230], R44 ;  /* 0x00c2302c01007387 */ /* 0x0001e40000100a00 */
[----:B0-----:R-:W-:Y:S01]  /*1077e0*/  HMMA.16816.F32 R44, R28, R42, R48 ;  /* 0x0000002a1c2c723c */ /* 0x001fe20000001830 */
[----:B------:R-:W-:-:S02]  /*1077f0*/  F2FP.F16.E4M3.UNPACK_B R40, R40 ;  /* 0x00000028ff28723e */ /* 0x000fc400020006ff */
[----:B------:R-:W-:Y:S02]  /*107800*/  F2FP.F16.E4M3.UNPACK_B R41, R41 ;  /* 0x00000029ff29723e */ /* 0x000fe400020006ff */
[----:B------:R-:W-:Y:S02]  /*107810*/  F2FP.F16.E4M3.UNPACK_B R38, R38 ;  /* 0x00000026ff26723e */ /* 0x000fe400020006ff */
[----:B------:R-:W-:Y:S02]  /*107820*/  F2FP.F16.E4M3.UNPACK_B R39, R39 ;  /* 0x00000027ff27723e */ /* 0x000fe400020006ff */
[----:B------:R-:W-:Y:S02]  /*107830*/  F2FP.F16.E4M3.UNPACK_B R36, R36 ;  /* 0x00000024ff24723e */ /* 0x000fe400020006ff */
[----:B------:R-:W-:-:S07]  /*107840*/  F2FP.F16.E4M3.UNPACK_B R37, R37 ;  /* 0x00000025ff25723e */ /* 0x000fce00020006ff */
[C---:B------:R-:W-:Y:S05]  /*107850*/  HMMA.16816.F32 R12, R28.reuse, R36, R12 ;  /* 0x000000241c0c723c */ /* 0x040fea000000180c */
        /* <DEDUP_REMOVED lines=16> */
[----:B0-----:R-:W-:Y:S01]  /*107960*/  HMMA.16816.F32 R12, R28, R34, R16 ;  /* 0x000000221c0c723c */ /* 0x001fe20000001810 */
[----:B------:R-:W-:-:S02]  /*107970*/  F2FP.F16.E4M3.UNPACK_B R32, R32 ;  /* 0x00000020ff20723e */ /* 0x000fc400020006ff */
[----:B------:R-:W-:-:S15]  /*107980*/  F2FP.F16.E4M3.UNPACK_B R33, R33 ;  /* 0x00000021ff21723e */ /* 0x000fde00020006ff */
[----:B------:R-:W-:-:S05]  /*107990*/  NOP ;  /* 0x0000000000007918 */ /* 0x000fca0000000000 */
[----:B------:R-:W-:Y:S04]  /*1079a0*/  STL.64 [R1+0xff0], R12 ;  /* 0x000ff00c01007387 */ /* 0x000fe80000100a00 */
[----:B------:R0:W-:Y:S04]  /*1079b0*/  STL.64 [R1+0xff8], R14 ;  /* 0x000ff80e01007387 */ /* 0x0001e80000100a00 */
[----:B------:R-:W4:Y:S01]  /*1079c0*/  LDL.LU R52, [R1+0x23f0] ;  /* 0x0023f00001347983 */ /* 0x000f220000300800 */
[----:B0-----:R-:W-:-:S15]  /*1079d0*/  HMMA.16816.F32 R12, R28, R32, R20 ;  /* 0x000000201c0c723c */ /* 0x001fde0000001814 */
[----:B------:R-:W-:-:S08]  /*1079e0*/  NOP ;  /* 0x0000000000007918 */ /* 0x000fd00000000000 */
[----:B------:R-:W-:Y:S04]  /*1079f0*/  STL.64 [R1+0x1050], R12 ;  /* 0x0010500c01007387 */ /* 0x000fe80000100a00 */
[----:B------:R-:W-:Y:S04]  /*107a00*/  STL.64 [R1+0x1058], R14 ;  /* 0x0010580e01007387 */ /* 0x000fe80000100a00 */
[----:B------:R-:W4:Y:S04]  /*107a10*/  LDL.LU R53, [R1+0x23f4] ;  /* 0x0023f40001357983 */ /* 0x000f280000300800 */
[----:B------:R-:W2:Y:S04]  /*107a20*/  LDL.LU R54, [R1+0x23f8] ;  /* 0x0023f80001367983 */ /* 0x000ea80000300800 */
[----:B------:R-:W2:Y:S04]  /*107a30*/  LDL.LU R55, [R1+0x23fc] ;  /* 0x0023fc0001377983 */ /* 0x000ea80000300800 */
[----:B--2---:R-:W-:Y:S04]  /*107a40*/  STL.64 [R1+0xc2b8], R54 ;  /* 0x00c2b83601007387 */ /* 0x004fe80000100a00 */
[----:B----4-:R0:W-:Y:S04]  /*107a50*/  STL.64 [R1+0xc2b0], R52 ;  /* 0x00c2b03401007387 */ /* 0x0101e80000100a00 */
        /* <DEDUP_REMOVED lines=12> */
[----:B0-----:R-:W2:Y:S04]  /*107b20*/  LDL.LU R52, [R1+0x1f60] ;  /* 0x001f600001347983 */ /* 0x001ea80000300800 */
[----:B------:R-:W2:Y:S04]  /*107b30*/  LDL.LU R53, [R1+0x1f64] ;  /* 0x001f640001357983 */ /* 0x000ea80000300800 */
[----:B------:R-:W2:Y:S04]  /*107b40*/  LDL.LU R54, [R1+0x1f68] ;  /* 0x001f680001367983 */ /* 0x000ea80000300800 */
[----:B------:R-:W2:Y:S04]  /*107b50*/  LDL.LU R55, [R1+0x1f6c] ;  /* 0x001f6c0001377983 */ /* 0x000ea80000300800 */
[----:B------:R-:W4:Y:S04]  /*107b60*/  LDL R24, [R1+0x3820] ;  /* 0x0038200001187983 */ /* 0x000f280000100800 */
[----:B------:R-:W3:Y:S04]  /*107b70*/  LDL R25, [R1+0x3824] ;  /* 0x0038240001197983 */ /* 0x000ee80000100800 */
[----:B------:R-:W3:Y:S04]  /*107b80*/  LDL R22, [R1+0x3830] ;  /* 0x0038300001167983 */ /* 0x000ee80000100800 */
        /* <DEDUP_REMOVED lines=19> */
[----:B------:R-:W3:Y:S04]  /*107cc0*/  LDL.LU R59, [R1+0x3bdc] ;  /* 0x003bdc00013b7983 */ /* 0x000ee80000300800 */
[----:B------:R-:W3:Y:S04]  /*107cd0*/  LDL.LU R6, [R1+0x3bd8] ;  /* 0x003bd80001067983 */ /* 0x000ee80000300800 */
[----:B------:R-:W3:Y:S04]  /*107ce0*/  LDL R10, [R1+0x3890] ;  /* 0x00389000010a7983 */ /* 0x000ee80000100800 */
[----:B------:R-:W3:Y:S04]  /*107cf0*/  LDL R11, [R1+0x3894] ;  /* 0x00389400010b7983 */ /* 0x000ee80000100800 */
[----:B------:R-:W-:Y:S04]  /*107d00*/  STL.64 [R1+0xc228], R34 ;  /* 0x00c2282201007387 */ /* 0x000fe80000100a00 */
[----:B------:R0:W-:Y:S04]  /*107d10*/  STL.64 [R1+0xc220], R32 ;  /* 0x00c2202001007387 */ /* 0x0001e80000100a00 */
[----:B0-----:R-:W3:Y:S04]  /*107d20*/  LDL.LU R32, [R1+0x1f90] ;  /* 0x001f900001207983 */ /* 0x001ee80000300800 */
[----:B------:R-:W3:Y:S04]  /*107d30*/  LDL.LU R33, [R1+0x1f94] ;  /* 0x001f940001217983 */ /* 0x000ee80000300800 */
[----:B------:R-:W3:Y:S04]  /*107d40*/  LDL.LU R34, [R1+0x1f98] ;  /* 0x001f980001227983 */ /* 0x000ee80000300800 */
[----:B------:R-:W3:Y:S01]  /*107d50*/  LDL.LU R35, [R1+0x1f9c] ;  /* 0x001f9c0001237983 */ /* 0x000ee20000300800 */
[----:B------:R-:W-:-:S02]  /*107d60*/  F2FP.F16.E4M3.UNPACK_B R26, R26 ;  /* 0x0000001aff1a723e */ /* 0x000fc400020006ff */
[----:B------:R-:W-:-:S07]  /*107d70*/  F2FP.F16.E4M3.UNPACK_B R27, R27 ;  /* 0x0000001bff1b723e */ /* 0x000fce00020006ff */
[----:B--2---:R-:W-:-:S15]  /*107d80*/  HMMA.16816.F32 R52, R28, R26, R52 ;  /* 0x0000001a1c34723c */ /* 0x004fde0000001834 */
[----:B------:R-:W-:-:S08]  /*107d90*/  NOP ;  /* 0x0000000000007918 */ /* 0x000fd00000000000 */
[----:B------:R-:W-:Y:S04]  /*107da0*/  STL.64 [R1+0x10a0], R52 ;  /* 0x0010a03401007387 */ /* 0x000fe80000100a00 */
[----:B------:R0:W-:Y:S04]  /*107db0*/  STL.64 [R1+0x10a8], R54 ;  /* 0x0010a83601007387 */ /* 0x0001e80000100a00 */
[----:B0-----:R-:W2:Y:S04]  /*107dc0*/  LDL.LU.64 R54, [R1+0xc2b8] ;  /* 0x00c2b80001367983 */ /* 0x001ea80000300a00 */
[----:B------:R-:W2:Y:S01]  /*107dd0*/  LDL.LU.64 R52, [R1+0xc2b0] ;  /* 0x00c2b00001347983 */ /* 0x000ea20000300a00 */
[----:B----4-:R-:W-:-:S02]  /*107de0*/  F2FP.F16.E4M3.UNPACK_B R24, R24 ;  /* 0x00000018ff18723e */ /* 0x010fc400020006ff */
[----:B---3--:R-:W-:Y:S02]  /*107df0*/  F2FP.F16.E4M3.UNPACK_B R25, R25 ;  /* 0x00000019ff19723e */ /* 0x008fe400020006ff */
[----:B------:R-:W-:Y:S02]  /*107e00*/  F2FP.F16.E4M3.UNPACK_B R22, R22 ;  /* 0x00000016ff16723e */ /* 0x000fe400020006ff */
[----:B------:R-:W-:Y:S01]  /*107e10*/  F2FP.F16.E4M3.UNPACK_B R23, R23 ;  /* 0x00000017ff17723e */ /* 0x000fe200020006ff */
[----:B------:R-:W-:Y:S04]  /*107e20*/  STL.64 [R1+0xc248], R26 ;  /* 0x00c2481a01007387 */ /* 0x000fe80000100a00 */
[----:B------:R0:W-:Y:S01]  /*107e30*/  STL.64 [R1+0xc240], R24 ;  /* 0x00c2401801007387 */ /* 0x0001e20000100a00 */
[C---:B------:R-:W-:Y:S06]  /*107e40*/  HMMA.16816.F32 R32, R28.reuse, R24, R32 ;  /* 0x000000181c20723c */ /* 0x040fec0000001820 */
[----:B0-----:R-:W-:Y:S01]  /*107e50*/  HMMA.16816.F32 R24, R28, R22, R36 ;  /* 0x000000161c18723c */ /* 0x001fe20000001824 */
[----:B------:R-:W-:-:S02]  /*107e60*/  F2FP.F16.E4M3.UNPACK_B R20, R20 ;  /* 0x00000014ff14723e */ /* 0x000fc400020006ff */
[----:B------:R-:W-:Y:S02]  /*107e70*/  F2FP.F16.E4M3.UNPACK_B R21, R21 ;  /* 0x00000015ff15723e */ /* 0x000fe400020006ff */
[----:B------:R-:W-:Y:S02]  /*107e80*/  F2FP.F16.E4M3.UNPACK_B R18, R18 ;  /* 0x00000012ff12723e */ /* 0x000fe400020006ff */
[----:B------:R-:W-:-:S10]  /*107e90*/  F2FP.F16.E4M3.UNPACK_B R19, R19 ;  /* 0x00000013ff13723e */ /* 0x000fd400020006ff */
        /* <DEDUP_REMOVED lines=18> */
[----:B0-----:R-:W-:-:S15]  /*107fc0*/  HMMA.16816.F32 R20, R28, R16, R48 ;  /* 0x000000101c14723c */ /* 0x001fde0000001830 */
[----:B------:R-:W-:-:S08]  /*107fd0*/  NOP ;  /* 0x0000000000007918 */ /* 0x000fd00000000000 */
[----:B------:R-:W-:Y:S04]  /*107fe0*/  STL.64 [R1+0x1290], R20 ;  /* 0x0012901401007387 */ /* 0x000fe80000100a00 */
[----:B------:R-:W-:Y:S01]  /*107ff0*/  STL.64 [R1+0x1298], R22 ;  /* 0x0012981601007387 */ /* 0x000fe20000100a00 */
[----:B--2---:R-:W-:-:S15]  /*108000*/  HMMA.16816.F32 R16, R28, R14, R52 ;  /* 0x0000000e1c10723c */ /* 0x004fde0000001834 */
[----:B------:R-:W-:-:S08]  /*108010*/  NOP ;  /* 0x0000000000007918 */ /* 0x000fd00000000000 */
        /* <DEDUP_REMOVED lines=11> */
[----:B--2---:R-:W-:Y:S04]  /*1080d0*/  STL.64 [R1+0xc290], R44 ;  /* 0x00c2902c01007387 */ /* 0x004fe80000100a00 */
[----:B------:R-:W-:Y:S04]  /*1080e0*/  STL.64 [R1+0xc2a8], R50 ;  /* 0x00c2a83201007387 */ /* 0x000fe80000100a00 */
[----:B------:R0:W-:Y:S04]  /*1080f0*/  STL.64 [R1+0xc2a0], R48 ;  /* 0x00c2a03001007387 */ /* 0x0001e80000100a00 */
        /* <DEDUP_REMOVED lines=11> */
[----:B------:R-:W4:Y:S01]  /*1081b0*/  LDL.LU R51, [R1+0x243c] ;  /* 0x00243c0001337983 */ /* 0x000f220000300800 */
[----:B------:R-:W-:-:S02]  /*1081c0*/  F2FP.F16.E4M3.UNPACK_B R12, R12 ;  /* 0x0000000cff0c723e */ /* 0x000fc400020006ff */
[----:B------:R-:W-:Y:S01]  /*1081d0*/  F2FP.F16.E4M3.UNPACK_B R13, R13 ;  /* 0x0000000dff0d723e */ /* 0x000fe200020006ff */
[----:B------:R-:W2:Y:S04]  /*1081e0*/  LDL.LU R44, [R1+0x2900] ;  /* 0x00290000012c7983 */ /* 0x000ea80000300800 */
[----:B------:R-:W2:Y:S04]  /*1081f0*/  LDL.LU R45, [R1+0x2904] ;  /* 0x00290400012d7983 */ /* 0x000ea80000300800 */
[----:B------:R-:W2:Y:S04]  /*108200*/  LDL.LU R46, [R1+0x2908] ;  /* 0x00290800012e7983 */ /* 0x000ea80000300800 */
[----:B------:R-:W2:Y:S04]  /*108210*/  LDL.LU R47, [R1+0x290c] ;  /* 0x00290c00012f7983 */ /* 0x000ea80000300800 */
[----:B------:R-:W3:Y:S01]  /*108220*/  LDL.LU R20, [R1+0x3be4] ;  /* 0x003be40001147983 */ /* 0x000ee20000300800 */
[----:B------:R-:W-:-:S02]  /*108230*/  IMAD.MOV.U32 R36, RZ, RZ, R2 ;  /* 0x000000ffff247224 */ /* 0x000fc400078e0002 */
[----:B------:R-:W-:Y:S01]  /*108240*/  IMAD.MOV.U32 R37, RZ, RZ, R0 ;  /* 0x000000ffff257224 */ /* 0x000fe200078e0000 */
[----:B------:R-:W3:Y:S04]  /*108250*/  LDL.LU R7, [R1+0x3be0] ;  /* 0x003be00001077983 */ /* 0x000ee80000300800 */
[----:B------:R-:W2:Y:S04]  /*108260*/  LDL R8, [R1+0x38a0] ;  /* 0x0038a00001087983 */ /* 0x000ea80000100800 */
        /* <DEDUP_REMOVED lines=8> */
[----:B------:R-:W3:Y:S01]  /*1082f0*/  LDL.LU R19, [R1+0x26ac] ;  /* 0x0026ac0001137983 */ /* 0x000ee20000300800 */
[----:B------:R-:W-:-:S03]  /*108300*/  IMAD R4, R4, 0x100, R57 ;  /* 0x0000010004047824 */ /* 0x000fc600078e0239 */
[----:B------:R-:W3:Y:S01]  /*108310*/  LDL.LU R56, [R1+0x28f0] ;  /* 0x0028f00001387983 */ /* 0x000ee20000300800 */
[----:B------:R-:W-:-:S03]  /*108320*/  IMAD R5, R5, 0x100, R58 ;  /* 0x0000010005057824 */ /* 0x000fc600078e023a */
[----:B------:R-:W3:Y:S01]  /*108330*/  LDL.LU R57, [R1+0x28f4] ;  /* 0x0028f40001397983 */ /* 0x000ee20000300800 */
[----:B------:R-:W-:-:S03]  /*108340*/  IMAD R6, R6, 0x100, R59 ;  /* 0x0000010006067824 */ /* 0x000fc600078e023b */
        /* <DEDUP_REMOVED lines=11> */
[----:B------:R-:W3:Y:S01]  /*108400*/  LDL.LU R55, [R1+0x286c] ;  /* 0x00286c0001377983 */ /* 0x000ee20000300800 */
        /* <DEDUP_REMOVED lines=12> */
[----:B------:R-:W-:-:S02]  /*1084d0*/  F2FP.F16.E4M3.UNPACK_B R10, R10 ;  /* 0x0000000aff0a723e */ /* 0x000fc400020006ff */
[----:B------:R-:W-:Y:S02]  /*1084e0*/  F2FP.F16.E4M3.UNPACK_B R11, R11 ;  /* 0x0000000bff0b723e */ /* 0x000fe400020006ff */
[----:B--2---:R-:W-:Y:S02]  /*1084f0*/  F2FP.F16.E4M3.UNPACK_B R8, R8 ;  /* 0x00000008ff08723e */ /* 0x004fe400020006ff */
[----:B---3--:R-:W-:-:S07]  /*108500*/  F2FP.F16.E4M3.UNPACK_B R9, R9 ;  /* 0x00000009ff09723e */ /* 0x008fce00020006ff */
[C---:B------:R-:W-:Y:S06]  /*108510*/  HMMA.16816.F32 R44, R28.reuse, R8, R44 ;  /* 0x000000081c2c723c */ /* 0x040fec000000182c */
[----:B----4-:R-:W-:-:S15]  /*108520*/  HMMA.16816.F32 R12, R28, R10, R12 ;  /* 0x0000000a1c0c723c */ /* 0x010fde000000180c */
[----:B------:R-:W-:-:S08]  /*108530*/  NOP ;  /* 0x0000000000007918 */ /* 0x000fd00000000000 */
[----:B------:R0:W-:Y:S04]  /*108540*/  STL.64 [R1+0x13a0], R12 ;  /* 0x0013a00c01007387 */ /* 0x0001e80000100a00 */
[----:B------:R-:W-:Y:S04]  /*108550*/  STL.64 [R1+0x13a8], R14 ;  /* 0x0013a80e01007387 */ /* 0x000fe80000100a00 */
[----:B------:R-:W-:Y:S04]  /*108560*/  STL.64 [R1+0x28e0], R44 ;  /* 0x0028e02c01007387 */ /* 0x000fe80000100a00 */
[----:B------:R1:W-:Y:S01]  /*108570*/  STL.64 [R1+0x28e8], R46 ;  /* 0x0028e82e01007387 */ /* 0x0003e20000100a00 */
[----:B0-----:R-:W-:-:S03]  /*108580*/  F2FP.F16.E4M3.UNPACK_B R12, R21 ;  /* 0x00000015ff0c723e */ /* 0x001fc600020006ff */
[----:B-1----:R-:W2:Y:S04]  /*108590*/  LDL.LU.64 R46, [R1+0xc298] ;  /* 0x00c29800012e7983 */ /* 0x002ea80000300a00 */
[----:B------:R-:W2:Y:S04]  /*1085a0*/  LDL.LU.64 R44, [R1+0xc290] ;  /* 0x00c29000012c7983 */ /* 0x000ea80000300a00 */
[----:B------:R-:W-:Y:S04]  /*1085b0*/  STL.64 [R1+0xc1d8], R10 ;  /* 0x00c1d80a01007387 */ /* 0x000fe80000100a00 */
[----:B------:R-:W-:Y:S04]  /*1085c0*/  STL [R1+0x20], R12 ;  /* 0x0000200c01007387 */ /* 0x000fe80000100800 */
[----:B------:R0:W-:Y:S04]  /*1085d0*/  STL.64 [R1+0xc1d0], R8 ;  /* 0x00c1d00801007387 */ /* 0x0001e80000100a00 */
[----:B0-----:R-:W3:Y:S04]  /*1085e0*/  LDL.LU R8, [R1+0x2680] ;  /* 0x0026800001087983 */ /* 0x001ee80000300800 */
[----:B------:R-:W3:Y:S04]  /*1085f0*/  LDL.LU R9, [R1+0x2684] ;  /* 0x0026840001097983 */ /* 0x000ee80000300800 */
[----:B------:R-:W3:Y:S04]  /*108600*/  LDL.LU R10, [R1+0x2688] ;  /* 0x00268800010a7983 */ /* 0x000ee80000300800 */
[----:B------:R-:W3:Y:S01]  /*108610*/  LDL.LU R11, [R1+0x268c] ;  /* 0x00268c00010b7983 */ /* 0x000ee20000300800 */
[----:B------:R-:W-:-:S02]  /*108620*/  F2FP.F16.E4M3.UNPACK_B R2, R2 ;  /* 0x00000002ff02723e */ /* 0x000fc400020006ff */
[----:B------:R-:W-:Y:S01]  /*108630*/  F2FP.F16.E4M3.UNPACK_B R3, R3 ;  /* 0x00000003ff03723e */ /* 0x000fe200020006ff */
[----:B------:R-:W-:Y:S01]  /*108640*/  IMAD R7, R7, 0x100, R20 ;  /* 0x0000010007077824 */ /* 0x000fe200078e0214 */
[----:B------:R-:W-:Y:S02]  /*108650*/  F2FP.F16.E4M3.UNPACK_B R13, R0 ;  /* 0x00000000ff0d723e */ /* 0x000fe400020006ff */
[----:B------:R-:W-:Y:S02]  /*108660*/  F2FP.F16.E4M3.UNPACK_B R4, R4 ;  /* 0x00000004ff04723e */ /* 0x000fe400020006ff */
[----:B------:R-:W-:Y:S02]  /*108670*/  F2FP.F16.E4M3.UNPACK_B R5, R5 ;  /* 0x00000005ff05723e */ /* 0x000fe400020006ff */
[----:B------:R-:W-:Y:S02]  /*108680*/  F2FP.F16.E4M3.UNPACK_B R6, R6 ;  /* 0x00000006ff06723e */ /* 0x000fe400020006ff */
[----:B------:R-:W-:Y:S01]  /*108690*/  F2FP.F16.E4M3.UNPACK_B R7, R7 ;  /* 0x00000007ff07723e */ /* 0x000fe200020006ff */
[----:B------:R-:W-:Y:S01]  /*1086a0*/  HMMA.16816.F32 R56, R28, R2, R56 ;  /* 0x000000021c38723c */ /* 0x000fe20000001838 */
[----:B------:R-:W-:-:S15]  /*1086b0*/  STL [R1+0x24], R13 ;  /* 0x0000240d01007387 */ /* 0x000fde0000100800 */
[----:B------:R-:W-:-:S07]  /*1086c0*/  NOP ;  /* 0x0000000000007918 */ /* 0x000fce0000000000 */
[----:B------:R-:W-:Y:S04]  /*1086d0*/  STL.64 [R1+0x28d0], R56 ;  /* 0x0028d03801007387 */ /* 0x000fe80000100a00 */
[----:B------:R0:W-:Y:S04]  /*1086e0*/  STL.64 [R1+0x28d8], R58 ;  /* 0x0028d83a01007387 */ /* 0x0001e80000100a00 */
[----:B0-----:R-:W4:Y:S04]  /*1086f0*/  LDL.LU.64 R58, [R1+0xc288] ;  /* 0x00c28800013a7983 */ /* 0x001f280000300a00 */
[----:B------:R-:W4:Y:S01]  /*108700*/  LDL.LU.64 R56, [R1+0xc280] ;  /* 0x00c2800001387983 */ /* 0x000f220000300a00 */
[----:B---3--:R-:W-:Y:S07]  /*108710*/  HMMA.16816.F32 R28, R28, R12, R8 ;  /* 0x0000000c1c1c723c */ /* 0x008fee0000001808 */
[----:B------:R-:W-:-:S02]  /*108720*/  IMAD.MOV.U32 R9, RZ, RZ, R12 ;  /* 0x000000ffff097224 */ /* 0x000fc400078e000c */
[----:B------:R-:W-:Y:S02]  /*108730*/  IMAD.MOV.U32 R8, RZ, RZ, R13 ;  /* 0x000000ffff087224 */ /* 0x000fe400078e000d */
[C---:B------:R-:W-:Y:S06]  /*108740*/  HMMA.16816.F32 R12, R4.reuse, R22, R16 ;  /* 0x00000016040c723c */ /* 0x040fec0000001810 */
[C---:B------:R-:W-:Y:S06]  /*108750*/  HMMA.16816.F32 R16, R4.reuse, R38, R32 ;  /* 0x000000260410723c */ /* 0x040fec0000001820 */
[----:B------:R-:W-:Y:S04]  /*108760*/  STL.64 [R1+0x13c0], R28 ;  /* 0x0013c01c01007387 */ /* 0x000fe80000100a00 */
[----:B------:R-:W-:Y:S07]  /*108770*/  STL.64 [R1+0x13c8], R30 ;  /* 0x0013c81e01007387 */ /* 0x000fee0000100a00 */
[----:B------:R-:W-:Y:S04]  /*108780*/  STL.64 [R1+0x13e0], R12 ;  /* 0x0013e00c01007387 */ /* 0x000fe80000100a00 */
[----:B------:R0:W-:Y:S02]  /*108790*/  STL.64 [R1+0x13e8], R14 ;  /* 0x0013e80e01007387 */ /* 0x0001e40000100a00 */
[----:B0-----:R-:W-:Y:S01]  /*1087a0*/  HMMA.16816.F32 R12, R4, R36, R24 ;  /* 0x00000024040c723c */ /* 0x001fe20000001818 */
[----:B------:R-:W-:-:S02]  /*1087b0*/  IMAD.MOV.U32 R11, RZ, RZ, R22 ;  /* 0x000000ffff0b7224 */ /* 0x000fc400078e0016 */
[----:B------:R-:W-:-:S03]  /*1087c0*/  IMAD.MOV.U32 R10, RZ, RZ, R23 ;  /* 0x000000ffff0a7224 */ /* 0x000fc600078e0017 */
[----:B--2---:R-:W-:-:S15]  /*1087d0*/  HMMA.16816.F32 R20, R4, R50, R44 ;  /* 0x000000320414723c */ /* 0x004fde000000182c */
[----:B------:R-:W-:-:S02]  /*1087e0*/  NOP ;  /* 0x0000000000007918 */ /* 0x000fc40000000000 */
        /* <DEDUP_REMOVED lines=26> */
[----:B------:R-:W2:Y:S01]  /*108990*/  LDL.LU R37, [R1+0x2844] ;  /* 0x0028440001257983 */ /* 0x000ea20000300800 */
[----:B------:R-:W-:-:S03]  /*1089a0*/  IMAD.MOV.U32 R0, RZ, RZ, R39 ;  /* 0x000000ffff007224 */ /* 0x000fc600078e0027 */
        /* <DEDUP_REMOVED lines=30> */
[----:B------:R-:W-:Y:S01]  /*108b90*/  STL.64 [R1+0xc170], R60 ;  /* 0x00c1703c01007387 */ /* 0x000fe20000100a00 */
        /* <DEDUP_REMOVED lines=214> */
[----:B----4-:R-:W-:Y:S06]  /*109900*/  HMMA.16816.F32 R12, R4, R8, R40 ;  /* 0x00000008040c723c */ /* 0x010fec0000001828 */
[----:B------:R-:W-:Y:S04]  /*109910*/  STL [R1+0xc0cc], R8 ;  /* 0x00c0cc0801007387 */ /* 0x000fe80000100800 */
[----:B------:R-:W-:-:S13]  /*109920*/  STL [R1+0xc0c8], R9 ;  /* 0x00c0c80901007387 */ /* 0x000fda0000100800 */
[----:B------:R-:W-:Y:S04]  /*109930*/  STL.64 [R1+0x2700], R12 ;  /* 0x0027000c01007387 */ /* 0x000fe80000100a00 */
[----:B------:R-:W-:Y:S04]  /*109940*/  STL.64 [R1+0x2708], R14 ;  /* 0x0027080e01007387 */ /* 0x000fe80000100a00 */
[----:B------:R0:W-:Y:S02]  /*109950*/  STL.64 [R1+0xc1b8], R10 ;  /* 0x00c1b80a01007387 */ /* 0x0001e40000100a00 */
[----:B0-----:R-:W-:Y:S06]  /*109960*/  HMMA.16816.F32 R8, R4, R2, R44 ;  /* 0x000000020408723c */ /* 0x001fec000000182c */
[----:B------:R-:W-:Y:S04]  /*109970*/  STL [R1+0xc0d4], R2 ;  /* 0x00c0d40201007387 */ /* 0x000fe80000100800 */
[----:B------:R-:W-:-:S13]  /*109980*/  STL [R1+0xc0d0], R3 ;  /* 0x00c0d00301007387 */ /* 0x000fda0000100800 */
[----:B------:R-:W-:Y:S04]  /*109990*/  STL.64 [R1+0x26b0], R8 ;  /* 0x0026b00801007387 */ /* 0x000fe80000100a00 */
[----:B------:R0:W-:Y:S04]  /*1099a0*/  STL.64 [R1+0x26b8], R10 ;  /* 0x0026b80a01007387 */ /* 0x0001e80000100a00 */
[----:B------:R-:W2:Y:S01]  /*1099b0*/  LDL.LU R32, [R1+0x2510] ;  /* 0x0025100001207983 */ /* 0x000ea20000300800 */
        /* <DEDUP_REMOVED lines=28> */
[----:B0-----:R-:W3:Y:S04]  /*109b80*/  LDL.LU R8, [R1+0x2660] ;  /* 0x0026600001087983 */ /* 0x001ee80000300800 */
[----:B------:R-:W3:Y:S04]  /*109b90*/  LDL.LU R9, [R1+0x2664] ;  /* 0x0026640001097983 */ /* 0x000ee80000300800 */
[----:B-1----:R-:W3:Y:S04]  /*109ba0*/  LDL.LU R10, [R1+0x2668] ;  /* 0x00266800010a7983 */ /* 0x002ee80000300800 */
[----:B------:R-:W3:Y:S04]  /*109bb0*/  LDL.LU R11, [R1+0x266c] ;  /* 0x00266c00010b7983 */ /* 0x000ee80000300800 */
[----:B------:R-:W3:Y:S04]  /*109bc0*/  LDL.64 R36, [R1+0x18] ;  /* 0x0000180001247983 */ /* 0x000ee80000100a00 */
[----:B------:R-:W4:Y:S04]  /*109bd0*/  LDL R38, [R1+0x10] ;  /* 0x0000100001267983 */ /* 0x000f280000100800 */
[----:B--2---:R-:W4:Y:S04]  /*109be0*/  LDL.LU R32, [R1+0x2650] ;  /* 0x0026500001207983 */ /* 0x004f280000300800 */
[----:B------:R-:W4:Y:S04]  /*109bf0*/  LDL.LU R33, [R1+0x2654] ;  /* 0x0026540001217983 */ /* 0x000f280000300800 */
[----:B------:R-:W4:Y:S04]  /*109c00*/  LDL.LU R34, [R1+0x2658] ;  /* 0x0026580001227983 */ /* 0x000f280000300800 */
[----:B------:R-:W4:Y:S04]  /*109c10*/  LDL.LU R35, [R1+0x265c] ;  /* 0x00265c0001237983 */ /* 0x000f280000300800 */
[----:B------:R-:W2:Y:S04]  /*109c20*/  LDL.64 R60, [R1] ;  /* 0x00000000013c7983 */ /* 0x000ea80000100a00 */
        /* <DEDUP_REMOVED lines=24> */
[----:B---3--:R-:W-:-:S15]  /*109db0*/  HMMA.16816.F32 R8, R28, R36, R8 ;  /* 0x000000241c08723c */ /* 0x008fde0000001808 */
[----:B------:R-:W-:-:S08]  /*109dc0*/  NOP ;  /* 0x0000000000007918 */ /* 0x000fd00000000000 */
[----:B------:R0:W-:Y:S04]  /*109dd0*/  STL.64 [R1+0x2660], R8 ;  /* 0x0026600801007387 */ /* 0x0001e80000100a00 */
[----:B------:R1:W-:Y:S01]  /*109de0*/  STL.64 [R1+0x2668], R10 ;  /* 0x0026680a01007387 */ /* 0x0003e20000100a00 */
[----:B0-----:R-:W-:-:S03]  /*109df0*/  IMAD.MOV.U32 R9, RZ, RZ, R36 ;  /* 0x000000ffff097224 */ /* 0x001fc600078e0024 */
[----:B-1----:R-:W3:Y:S04]  /*109e00*/  LDL.LU.64 R10, [R1+0xc1b8] ;  /* 0x00c1b800010a7983 */ /* 0x002ee80000300a00 */
[----:B------:R0:W-:Y:S04]  /*109e10*/  STL [R1+0xc0d8], R9 ;  /* 0x00c0d80901007387 */ /* 0x0001e80000100800 */
[----:B0-----:R-:W3:Y:S01]  /*109e20*/  LDL.64 R8, [R1+0x8] ;  /* 0x0000080001087983 */ /* 0x001ee20000100a00 */
[----:B------:R-:W-:Y:S02]  /*109e30*/  IMAD.MOV.U32 R39, RZ, RZ, R0 ;  /* 0x000000ffff277224 */ /* 0x000fe400078e0000 */
[----:B------:R-:W-:-:S05]  /*109e40*/  IMAD.MOV.U32 R0, RZ, RZ, R37 ;  /* 0x000000ffff007224 */ /* 0x000fca00078e0025 */
[C---:B----4-:R-:W-:Y:S06]  /*109e50*/  HMMA.16816.F32 R36, R28.reuse, R38, R32 ;  /* 0x000000261c24723c */ /* 0x050fec0000001820 */
[----:B--2---:R-:W-:Y:S01]  /*109e60*/  HMMA.16816.F32 R44, R28, R60, R44 ;  /* 0x0000003c1c2c723c */ /* 0x004fe2000000182c */
[----:B------:R-:W2:Y:S04]  /*109e70*/  LDL.LU.64 R34, [R1+0xc1b0] ;  /* 0x00c1b00001227983 */ /* 0x000ea80000300a00 */
[----:B------:R-:W2:Y:S01]  /*109e80*/  LDL.LU.64 R32, [R1+0xc1a8] ;  /* 0x00c1a80001207983 */ /* 0x000ea20000300a00 */
[----:B------:R-:W-:-:S11]  /*109e90*/  IMAD.MOV.U32 R2, RZ, RZ, R61 ;  /* 0x000000ffff027224 */ /* 0x000fd600078e003d */
[----:B------:R-:W-:Y:S04]  /*109ea0*/  STL.64 [R1+0x2650], R36 ;  /* 0x0026502401007387 */ /* 0x000fe80000100a00 */
[----:B------:R0:W-:Y:S04]  /*109eb0*/  STL.64 [R1+0x2658], R38 ;  /* 0x0026582601007387 */ /* 0x0001e80000100a00 */
[----:B0-----:R-:W4:Y:S04]  /*109ec0*/  LDL.LU.64 R38, [R1+0xc1a0] ;  /* 0x00c1a00001267983 */ /* 0x001f280000300a00 */
[----:B------:R-:W4:Y:S01]  /*109ed0*/  LDL.LU.64 R36, [R1+0xc198] ;  /* 0x00c1980001247983 */ /* 0x000f220000300a00 */
[----:B---3--:R-:W-:Y:S06]  /*109ee0*/  HMMA.16816.F32 R40, R28, R8, R40 ;  /* 0x000000081c28723c */ /* 0x008fec0000001828 */
[----:B------:R-:W-:-:S02]  /*109ef0*/  IMAD.MOV.U32 R3, RZ, RZ, R8 ;  /* 0x000000ffff037224 */ /* 0x000fc400078e0008 */
[----:B------:R-:W-:Y:S02]  /*109f00*/  IMAD.MOV.U32 R8, RZ, RZ, R9 ;  /* 0x000000ffff087224 */ /* 0x000fe400078e0009 */
[----:B------:R-:W-:-:S13]  /*109f10*/  IMAD.MOV.U32 R9, RZ, RZ, R60 ;  /* 0x000000ffff097224 */ /* 0x000fda00078e003c */
[----:B------:R-:W-:Y:S04]  /*109f20*/  STL.64 [R1+0x2630], R40 ;  /* 0x0026302801007387 */ /* 0x000fe80000100a00 */
[----:B------:R0:W-:Y:S04]  /*109f30*/  STL.64 [R1+0x2638], R42 ;  /* 0x0026382a01007387 */ /* 0x0001e80000100a00 */
[----:B0-----:R-:W3:Y:S04]  /*109f40*/  LDL.LU.64 R42, [R1+0xc190] ;  /* 0x00c19000012a7983 */ /* 0x001ee80000300a00 */
[----:B------:R-:W2:Y:S04]  /*109f50*/  LDL.LU.64 R40, [R1+0xc188] ;  /* 0x00c1880001287983 */ /* 0x000ea80000300a00 */
[----:B------:R-:W-:Y:S04]  /*109f60*/  STL.64 [R1+0x2620], R44 ;  /* 0x0026202c01007387 */ /* 0x000fe80000100a00 */
[----:B------:R0:W-:Y:S04]  /*109f70*/  STL.64 [R1+0x2628], R46 ;  /* 0x0026282e01007387 */ /* 0x0001e80000100a00 */
[----:B0-----:R-:W4:Y:S04]  /*109f80*/  LDL.LU.64 R46, [R1+0xc180] ;  /* 0x00c18000012e7983 */ /* 0x001f280000300a00 */
[----:B------:R-:W3:Y:S04]  /*109f90*/  LDL.LU.64 R44, [R1+0xc178] ;  /* 0x00c17800012c7983 */ /* 0x000ee80000300a00 */
[----:B------:R-:W2:Y:S04]  /*109fa0*/  LDL.LU.64 R60, [R1+0xc170] ;  /* 0x00c17000013c7983 */ /* 0x000ea80000300a00 */
        /* <DEDUP_REMOVED lines=30> */
[----:B--2---:R-:W-:Y:S06]  /*10a190*/  HMMA.16816.F32 R56, R28, R54, R56 ;  /* 0x000000361c38723c */ /* 0x004fec0000001838 */
        /* <DEDUP_REMOVED lines=18> */
[----:B------:R-:W-:-:S15]  /*10a2c0*/  STL.64 [R1+0xc058], R46 ;  /* 0x00c0582e01007387 */ /* 0x000fde0000100a00 */
[----:B------:R-:W-:-:S01]  /*10a2d0*/  NOP ;  /* 0x0000000000007918 */ /* 0x000fc20000000000 */
[----:B------:R-:W-:Y:S04]  /*10a2e0*/  STL.64 [R1+0x2560], R8 ;  /* 0x0025600801007387 */ /* 0x000fe80000100a00 */
[----:B------:R0:W-:Y:S04]  /*10a2f0*/  STL.64 [R1+0x2568], R10 ;  /* 0x0025680a01007387 */ /* 0x0001e80000100a00 */
[----:B------:R-:W-:Y:S04]  /*10a300*/  STL.64 [R1+0xc050], R44 ;  /* 0x00c0502c01007387 */ /* 0x000fe80000100a00 */
[----:B------:R-:W-:Y:S04]  /*10a310*/  STL.64 [R1+0x2540], R4 ;  /* 0x0025400401007387 */ /* 0x000fe80000100a00 */
[----:B------:R1:W-:Y:S04]  /*10a320*/  STL.64 [R1+0x2548], R6 ;  /* 0x0025480601007387 */ /* 0x0003e80000100a00 */
[----:B------:R-:W2:Y:S01]  /*10a330*/  LDL.LU R52, [R1+0x2440] ;  /* 0x0024400001347983 */ /* 0x000ea20000300800 */
[C---:B0-----:R-:W-:Y:S06]  /*10a340*/  HMMA.16816.F32 R8, R28.reuse, R42, R24 ;  /* 0x0000002a1c08723c */ /* 0x041fec0000001818 */
[----:B-1----:R-:W-:-:S15]  /*10a350*/  HMMA.16816.F32 R4, R28, R40, R32 ;  /* 0x000000281c04723c */ /* 0x002fde0000001820 */
[----:B------:R-:W-:-:S02]  /*10a360*/  NOP ;  /* 0x0000000000007918 */ /* 0x000fc40000000000 */
[----:B------:R0:W-:Y:S04]  /*10a370*/  STL.64 [R1+0x2520], R8 ;  /* 0x0025200801007387 */ /* 0x0001e80000100a00 */
[----:B------:R1:W-:Y:S04]  /*10a380*/  STL.64 [R1+0x2528], R10 ;  /* 0x0025280a01007387 */ /* 0x0003e80000100a00 */
        /* <DEDUP_REMOVED lines=129> */
[----:B------:R1:W-:Y:S01]  /*10aba0*/  STL.64 [R1+0x2458], R18 ;  /* 0x0024581201007387 */ /* 0x0003e20000100a00 */
[----:B------:R-:W-:-:S02]  /*10abb0*/  IMAD.MOV.U32 R38, RZ, RZ, R9 ;  /* 0x000000ffff267224 */ /* 0x000fc400078e0009 */
[----:B------:R-:W-:-:S14]  /*10abc0*/  IMAD.MOV.U32 R39, RZ, RZ, R2 ;  /* 0x000000ffff277224 */ /* 0x000fdc00078e0002 */
[----:B------:R-:W-:Y:S04]  /*10abd0*/  STL.64 [R1+0x2430], R12 ;  /* 0x0024300c01007387 */ /* 0x000fe80000100a00 */
[----:B------:R-:W-:Y:S04]  /*10abe0*/  STL.64 [R1+0x2438], R14 ;  /* 0x0024380e01007387 */ /* 0x000fe80000100a00 */
[----:B------:R-:W2:Y:S04]  /*10abf0*/  LDL.LU R9, [R1+0xc0d8] ;  /* 0x00c0d80001097983 */ /* 0x000ea80000300800 */
[----:B------:R-:W3:Y:S04]  /*10ac00*/  LDL.LU R2, [R1+0xc0d4] ;  /* 0x00c0d40001027983 */ /* 0x000ee80000300800 */
[----:B------:R-:W4:Y:S04]  /*10ac10*/  LDL.LU R32, [R1+0x23b0] ;  /* 0x0023b00001207983 */ /* 0x000f280000300800 */
[----:B------:R-:W4:Y:S04]  /*10ac20*/  LDL.LU R33, [R1+0x23b4] ;  /* 0x0023b40001217983 */ /* 0x000f280000300800 */
[----:B------:R-:W2:Y:S04]  /*10ac30*/  LDL.LU R34, [R1+0x23b8] ;  /* 0x0023b80001227983 */ /* 0x000ea80000300800 */
[----:B------:R-:W2:Y:S01]  /*10ac40*/  LDL.LU R35, [R1+0x23bc] ;  /* 0x0023bc0001237983 */ /* 0x000ea20000300800 */
[----:B------:R-:W-:-:S02]  /*10ac50*/  IMAD.MOV.U32 R36, RZ, RZ, R3 ;  /* 0x000000ffff247224 */ /* 0x000fc400078e0003 */
[----:B------:R-:W-:Y:S02]  /*10ac60*/  IMAD.MOV.U32 R37, RZ, RZ, R8 ;  /* 0x000000ffff257224 */ /* 0x000fe400078e0008 */
[----:B------:R-:W-:Y:S02]  /*10ac70*/  IMAD R4, R4, 0x100, R56 ;  /* 0x0000010004047824 */ /* 0x000fe400078e0238 */
[----:B------:R-:W-:Y:S02]  /*10ac80*/  IMAD R5, R5, 0x100, R57 ;  /* 0x0000010005057824 */ /* 0x000fe400078e0239 */
[----:B------:R-:W-:Y:S02]  /*10ac90*/  IMAD R6, R6, 0x100, R58 ;  /* 0x0000010006067824 */ /* 0x000fe400078e023a */
[----:B------:R-:W-:Y:S01]  /*10aca0*/  IMAD R7, R7, 0x100, R59 ;  /* 0x0000010007077824 */ /* 0x000fe200078e023b */
[----:B--2---:R-:W-:Y:S04]  /*10acb0*/  STL.64 [R1+0xc0b0], R34 ;  /* 0x00c0b02201007387 */ /* 0x004fe80000100a00 */
[----:B----4-:R-:W-:Y:S04]  /*10acc0*/  STL.64 [R1+0xc0a8], R32 ;  /* 0x00c0a82001007387 */ /* 0x010fe80000100a00 */
[----:B------:R-:W3:Y:S04]  /*10acd0*/  LDL.LU R3, [R1+0xc0d0] ;  /* 0x00c0d00001037983 */ /* 0x000ee80000300800 */
[----:B------:R-:W2:Y:S04]  /*10ace0*/  LDL.LU R8, [R1+0xc0cc] ;  /* 0x00c0cc0001087983 */ /* 0x000ea80000300800 */
[----:B------:R-:W-:Y:S04]  /*10acf0*/  STL.64 [R1+0xc0c0], R38 ;  /* 0x00c0c02601007387 */ /* 0x000fe80000100a00 */
[----:B------:R4:W-:Y:S04]  /*10ad00*/  STL.64 [R1+0xc0b8], R36 ;  /* 0x00c0b82401007387 */ /* 0x0009e80000100a00 */
[----:B0-----:R-:W3:Y:S04]  /*10ad10*/  LDL.LU R16, [R1+0x23d0] ;  /* 0x0023d00001107983 */ /* 0x001ee80000300800 */
[----:B------:R-:W3:Y:S04]  /*10ad20*/  LDL.LU R17, [R1+0x23d4] ;  /* 0x0023d40001117983 */ /* 0x000ee80000300800 */
[----:B-1----:R-:W3:Y:S04]  /*10ad30*/  LDL.LU R18, [R1+0x23d8] ;  /* 0x0023d80001127983 */ /* 0x002ee80000300800 */
[----:B------:R-:W3:Y:S01]  /*10ad40*/  LDL.LU R19, [R1+0x23dc] ;  /* 0x0023dc0001137983 */ /* 0x000ee20000300800 */
[----:B------:R-:W-:-:S03]  /*10ad50*/  IMAD.MOV.U32 R20, RZ, RZ, R9 ;  /* 0x000000ffff147224 */ /* 0x000fc600078e0009 */
[----:B------:R-:W2:Y:S04]  /*10ad60*/  LDL.LU R9, [R1+0xc0c8] ;  /* 0x00c0c80001097983 */ /* 0x000ea80000300800 */
[----:B------:R-:W3:Y:S04]  /*10ad70*/  LDL.LU R56, [R1+0x2400] ;  /* 0x0024000001387983 */ /* 0x000ee80000300800 */
[----:B------:R-:W3:Y:S04]  /*10ad80*/  LDL.LU R57, [R1+0x2404] ;  /* 0x0024040001397983 */ /* 0x000ee80000300800 */
[----:B------:R-:W3:Y:S04]  /*10ad90*/  LDL.LU R58, [R1+0x2408] ;  /* 0x00240800013a7983 */ /* 0x000ee80000300800 */
[----:B------:R-:W3:Y:S04]  /*10ada0*/  LDL.LU R59, [R1+0x240c] ;  /* 0x00240c00013b7983 */ /* 0x000ee80000300800 */
[----:B----4-:R-:W2:Y:S04]  /*10adb0*/  LDL.LU R36, [R1+0x2880] ;  /* 0x0028800001247983 */ /* 0x010ea80000300800 */
        /* <DEDUP_REMOVED lines=37> */
[----:B------:R-:W2:Y:S04]  /*10b010*/  LDL.LU.64 R36, [R1+0xc0b8] ;  /* 0x00c0b80001247983 */ /* 0x000ea80000300a00 */
[----:B------:R0:W-:Y:S04]  /*10b020*/  STL.64 [R1+0xbfb8], R10 ;  /* 0x00bfb80a01007387 */ /* 0x0001e80000100a00 */
[----:B0-----:R-:W4:Y:S01]  /*10b030*/  LDL.64 R10, [R1+0x20] ;  /* 0x00002000010a7983 */ /* 0x001f220000100a00 */
[----:B---3--:R-:W-:Y:S03]  /*10b040*/  HMMA.16816.F32 R32, R28, R2, R32 ;  /* 0x000000021c20723c */ /* 0x008fe60000001820 */
[----:B------:R-:W-:-:S15]  /*10b050*/  STL.64 [R1+0xbfb0], R8 ;  /* 0x00bfb00801007387 */ /* 0x000fde0000100a00 */
[----:B------:R-:W-:-:S05]  /*10b060*/  NOP ;  /* 0x0000000000007918 */ /* 0x000fca0000000000 */
[----:B------:R-:W-:Y:S04]  /*10b070*/  STL.64 [R1+0x2420], R32 ;  /* 0x0024202001007387 */ /* 0x000fe80000100a00 */
[----:B------:R0:W-:Y:S04]  /*10b080*/  STL.64 [R1+0x2428], R34 ;  /* 0x0024282201007387 */ /* 0x0001e80000100a00 */
[----:B0-----:R-:W3:Y:S04]  /*10b090*/  LDL.LU.64 R34, [R1+0xc0b0] ;  /* 0x00c0b00001227983 */ /* 0x001ee80000300a00 */
[----:B------:R-:W3:Y:S01]  /*10b0a0*/  LDL.LU.64 R32, [R1+0xc0a8] ;  /* 0x00c0a80001207983 */ /* 0x000ee20000300a00 */
[----:B----4-:R-:W-:Y:S03]  /*10b0b0*/  HMMA.16816.F32 R28, R28, R10, R52 ;  /* 0x0000000a1c1c723c */ /* 0x010fe60000001834 */
[----:B------:R-:W4:Y:S04]  /*10b0c0*/  LDL.LU.64 R54, [R1+0xc0a0] ;  /* 0x00c0a00001367983 */ /* 0x000f280000300a00 */
[----:B------:R-:W4:-:S15]  /*10b0d0*/  LDL.LU.64 R52, [R1+0xc098] ;  /* 0x00c0980001347983 */ /* 0x000f1e0000300a00 */
[----:B------:R-:W-:-:S01]  /*10b0e0*/  NOP ;  /* 0x0000000000007918 */ /* 0x000fc20000000000 */
[----:B------:R-:W-:Y:S04]  /*10b0f0*/  STL.64 [R1+0x2410], R28 ;  /* 0x0024101c01007387 */ /* 0x000fe80000100a00 */
[----:B------:R0:W-:Y:S04]  /*10b100*/  STL.64 [R1+0x2418], R30 ;  /* 0x0024181e01007387 */ /* 0x0001e80000100a00 */
[----:B0-----:R-:W2:Y:S01]  /*10b110*/  LDL.64 R30, [R1+0x28] ;  /* 0x00002800011e7983 */ /* 0x001ea20000100a00 */
[----:B------:R-:W-:Y:S02]  /*10b120*/  F2FP.F16.E4M3.UNPACK_B R4, R4 ;  /* 0x00000004ff04723e */ /* 0x000fe400020006ff */
[----:B------:R-:W-:-:S02]  /*10b130*/  F2FP.F16.E4M3.UNPACK_B R5, R5 ;  /* 0x00000005ff05723e */ /* 0x000fc400020006ff */
[----:B------:R-:W-:Y:S02]  /*10b140*/  F2FP.F16.E4M3.UNPACK_B R6, R6 ;  /* 0x00000006ff06723e */ /* 0x000fe400020006ff */
[----:B------:R-:W-:Y:S01]  /*10b150*/  F2FP.F16.E4M3.UNPACK_B R7, R7 ;  /* 0x00000007ff07723e */ /* 0x000fe200020006ff */
[----:B------:R-:W-:Y:S02]  /*10b160*/  IMAD.MOV.U32 R21, RZ, RZ, R0 ;  /* 0x000000ffff157224 */ /* 0x000fe400078e0000 */
[----:B------:R-:W-:-:S04]  /*10b170*/  IMAD.MOV.U32 R8, RZ, RZ, R10 ;  /* 0x000000ffff087224 */ /* 0x000fc800078e000a */
[C---:B------:R-:W-:Y:S06]  /*10b180*/  HMMA.16816.F32 R16, R4.reuse, R22, R16 ;  /* 0x000000160410723c */ /* 0x040fec0000001810 */
[----:B--2---:R-:W-:-:S15]  /*10b190*/  HMMA.16816.F32 R56, R4, R30, R56 ;  /* 0x0000001e0438723c */ /* 0x004fde0000001838 */
[----:B------:R-:W-:-:S08]  /*10b1a0*/  NOP ;  /* 0x0000000000007918 */ /* 0x000fd00000000000 */
[----:B------:R-:W-:Y:S04]  /*10b1b0*/  STL.64 [R1+0x23f0], R56 ;  /* 0x0023f03801007387 */ /* 0x000fe80000100a00 */
[----:B------:R0:W-:Y:S04]  /*10b1c0*/  STL.64 [R1+0x23f8], R58 ;  /* 0x0023f83a01007387 */ /* 0x0001e80000100a00 */
[----:B0-----:R-:W2:Y:S04]  /*10b1d0*/  LDL.LU.64 R58, [R1+0xc090] ;  /* 0x00c09000013a7983 */ /* 0x001ea80000300a00 */
[----:B------:R-:W4:Y:S01]  /*10b1e0*/  LDL.LU.64 R56, [R1+0xc088] ;  /* 0x00c0880001387983 */ /* 0x000f220000300a00 */
[----:B------:R-:W-:-:S02]  /*10b1f0*/  IMAD.MOV.U32 R10, RZ, RZ, R30 ;  /* 0x000000ffff0a7224 */ /* 0x000fc400078e001e */
[----:B------:R-:W-:Y:S02]  /*10b200*/  IMAD.MOV.U32 R9, RZ, RZ, R31 ;  /* 0x000000ffff097224 */ /* 0x000fe400078e001f */
[----:B------:R-:W-:Y:S07]  /*10b210*/  HMMA.16816.F32 R28, R4, R20, R12 ;  /* 0x00000014041c723c */ /* 0x000fee000000180c */
[----:B------:R-:W-:-:S15]  /*10b220*/  IMAD.MOV.U32 R12, RZ, RZ, R22 ;  /* 0x000000ffff0c7224 */ /* 0x000fde00078e0016 */
[----:B------:R-:W-:-:S01]  /*10b230*/  NOP ;  /* 0x0000000000007918 */ /* 0x000fc20000000000 */
[----:B------:R-:W-:Y:S04]  /*10b240*/  STL.64 [R1+0x23e0], R28 ;  /* 0x0023e01c01007387 */ /* 0x000fe80000100a00 */
[----:B------:R-:W-:Y:S04]  /*10b250*/  STL.64 [R1+0x23e8], R30 ;  /* 0x0023e81e01007387 */ /* 0x000fe80000100a00 */
[----:B------:R-:W-:Y:S04]  /*10b260*/  STL.64 [R1+0x23d0], R16 ;  /* 0x0023d01001007387 */ /* 0x000fe80000100a00 */
[----:B------:R0:W-:Y:S04]  /*10b270*/  STL.64 [R1+0x23d8], R18 ;  /* 0x0023d81201007387 */ /* 0x0001e80000100a00 */
[----:B------:R3:W-:Y:S01]  /*10b280*/  STL [R1+0xc080], R12 ;  /* 0x00c0800c01007387 */ /* 0x0007e20000100800 */
[----:B------:R-:W-:Y:S01]  /*10b290*/  IMAD.MOV.U32 R0, RZ, RZ, R11 ;  /* 0x000000ffff007224 */ /* 0x000fe200078e000b */
[C---:B0-----:R-:W-:Y:S06]  /*10b2a0*/  HMMA.16816.F32 R16, R4.reuse, R36, R24 ;  /* 0x000000240410723c */ /* 0x041fec0000001818 */
[C---:B---3--:R-:W-:Y:S01]  /*10b2b0*/  HMMA.16816.F32 R12, R4.reuse, R38, R32 ;  /* 0x00000026040c723c */ /* 0x048fe20000001820 */
[----:B------:R-:W3:Y:S05]  /*10b2c0*/  LDL.LU R28, [R1+0x22a0] ;  /* 0x0022a000011c7983 */ /* 0x000eea0000300800 */
[----:B------:R-:W-:Y:S01]  /*10b2d0*/  HMMA.16816.F32 R24, R4, R60, R40 ;  /* 0x0000003c0418723c */ /* 0x000fe20000001828 */
[----:B------:R-:W-:-:S10]  /*10b2e0*/  IMAD.MOV.U32 R11, RZ, RZ, R23 ;  /* 0x000000ffff0b7224 */ /* 0x000fd400078e0017 */
[----:B------:R0:W-:Y:S04]  /*10b2f0*/  STL.64 [R1+0x23c0], R16 ;  /* 0x0023c01001007387 */ /* 0x0001e80000100a00 */
[----:B------:R1:W-:Y:S04]  /*10b300*/  STL.64 [R1+0x23c8], R18 ;  /* 0x0023c81201007387 */ /* 0x0003e80000100a00 */
[----:B------:R-:W-:Y:S04]  /*10b310*/  STL.64 [R1+0x23b0], R12 ;  /* 0x0023b00c01007387 */ /* 0x000fe80000100a00 */
[----:B------:R4:W-:Y:S04]  /*10b320*/  STL.64 [R1+0x23b8], R14 ;  /* 0x0023b80e01007387 */ /* 0x0009e80000100a00 */
[----:B------:R-:W3:Y:S04]  /*10b330*/  LDL.LU R29, [R1+0x22a4] ;  /* 0x0022a400011d7983 */ /* 0x000ee80000300800 */
[----:B------:R-:W3:Y:S04]  /*10b340*/  LDL.LU R30, [R1+0x22a8] ;  /* 0x0022a800011e7983 */ /* 0x000ee80000300800 */
[----:B------:R-:W3:Y:S04]  /*10b350*/  LDL.LU R31, [R1+0x22ac] ;  /* 0x0022ac00011f7983 */ /* 0x000ee80000300800 */
[----:B0-----:R-:W3:Y:S04]  /*10b360*/  LDL.LU R16, [R1+0x2290] ;  /* 0x0022900001107983 */ /* 0x001ee80000300800 */
[----:B------:R-:W3:Y:S04]  /*10b370*/  LDL.LU R17, [R1+0x2294] ;  /* 0x0022940001117983 */ /* 0x000ee80000300800 */
[----:B-1----:R-:W3:Y:S04]  /*10b380*/  LDL.LU R18, [R1+0x2298] ;  /* 0x0022980001127983 */ /* 0x002ee80000300800 */
[----:B------:R-:W3:Y:S04]  /*10b390*/  LDL.LU R19, [R1+0x229c] ;  /* 0x00229c0001137983 */ /* 0x000ee80000300800 */
[----:B------:R-:W-:Y:S04]  /*10b3a0*/  STL.64 [R1+0x23a0], R24 ;  /* 0x0023a01801007387 */ /* 0x000fe80000100a00 */
[----:B------:R-:W-:Y:S01]  /*10b3b0*/  STL.64 [R1+0x23a8], R26 ;  /* 0x0023a81a01007387 */ /* 0x000fe20000100a00 */
[C---:B--2---:R-:W-:Y:S06]  /*10b3c0*/  HMMA.16816.F32 R20, R4.reuse, R58, R44 ;  /* 0x0000003a0414723c */ /* 0x044fec000000182c */
[----:B----4-:R-:W-:Y:S01]  /*10b3d0*/  HMMA.16816.F32 R12, R4, R56, R48 ;  /* 0x00000038040c723c */ /* 0x010fe20000001830 */
[----:B------:R-:W2:-:S15]  /*10b3e0*/  LDL.LU R48, [R1+0x2360] ;  /* 0x0023600001307983 */ /* 0x000e9e0000300800 */
[----:B------:R-:W-:-:S01]  /*10b3f0*/  NOP ;  /* 0x0000000000007918 */ /* 0x000fc20000000000 */
[----:B------:R-:W-:Y:S04]  /*10b400*/  STL.64 [R1+0x2390], R20 ;  /* 0x0023901401007387 */ /* 0x000fe80000100a00 */
[----:B------:R-:W-:Y:S04]  /*10b410*/  STL.64 [R1+0x2398], R22 ;  /* 0x0023981601007387 */ /* 0x000fe80000100a00 */
[----:B------:R0:W-:Y:S04]  /*10b420*/  STL.64 [R1+0x2380], R12 ;  /* 0x0023800c01007387 */ /* 0x0001e80000100a00 */
[----:B------:R1:W-:Y:S04]  /*10b430*/  STL.64 [R1+0x2388], R14 ;  /* 0x0023880e01007387 */ /* 0x0003e80000100a00 */
[----:B------:R-:W2:Y:S04]  /*10b440*/  LDL.LU R49, [R1+0x2364] ;  /* 0x0023640001317983 */ /* 0x000ea80000300800 */
[----:B------:R-:W2:Y:S04]  /*10b450*/  LDL.LU R50, [R1+0x2368] ;  /* 0x0023680001327983 */ /* 0x000ea80000300800 */
[----:B------:R-:W2:Y:S04]  /*10b460*/  LDL.LU R51, [R1+0x236c] ;  /* 0x00236c0001337983 */ /* 0x000ea80000300800 */
        /* <DEDUP_REMOVED lines=34> */
[C---:B--2---:R-:W-:Y:S06]  /*10b690*/  HMMA.16816.F32 R48, R4.reuse, R52, R48 ;  /* 0x000000340430723c */ /* 0x044fec0000001830 */
[----:B----4-:R-:W-:-:S15]  /*10b6a0*/  HMMA.16816.F32 R12, R4, R54, R12 ;  /* 0x00000036040c723c */ /* 0x010fde000000180c */
[----:B------:R-:W-:-:S08]  /*10b6b0*/  NOP ;  /* 0x0000000000007918 */ /* 0x000fd00000000000 */
        /* <DEDUP_REMOVED lines=59> */
[----:B------:R4:W-:Y:S01]  /*10ba70*/  STL.64 [R1+0xbf00], R40 ;  /* 0x00bf002801007387 */ /* 0x0009e20000100a00 */
[C---:B------:R-:W-:Y:S06]  /*10ba80*/  HMMA.16816.F32 R28, R4.reuse, R26, R28 ;  /* 0x0000001a041c723c */ /* 0x040fec000000181c */
[C---:B---3--:R-:W-:Y:S06]  /*10ba90*/  HMMA.16816.F32 R16, R4.reuse, R24, R16 ;  /* 0x000000180410723c */ /* 0x048fec0000001810 */
[C---:B--2---:R-:W-:Y:S06]  /*10baa0*/  HMMA.16816.F32 R44, R4.reuse, R38, R44 ;  /* 0x00000026042c723c */ /* 0x044fec000000182c */
        /* <DEDUP_REMOVED lines=12> */
[----:B------:R0:W-:Y:S04]  /*10bb70*/  STL.64 [R1+0x22d0], R40 ;  /* 0x0022d02801007387 */ /* 0x0001e80000100a00 */
[----:B------:R1:W-:Y:S04]  /*10bb80*/  STL.64 [R1+0x22d8], R42 ;  /* 0x0022d82a01007387 */ /* 0x0003e80000100a00 */
[----:B------:R-:W-:Y:S04]  /*10bb90*/  STL.64 [R1+0xbf40], R32 ;  /* 0x00bf402001007387 */ /* 0x000fe80000100a00 */
[----:B------:R2:W-:Y:S04]  /*10bba0*/  STL.64 [R1+0x22b0], R36 ;  /* 0x0022b02401007387 */ /* 0x0005e80000100a00 */
[----:B------:R3:W-:Y:S04]  /*10bbb0*/  STL.64 [R1+0x22b8], R38 ;  /* 0x0022b82601007387 */ /* 0x0007e80000100a00 */
        /* <DEDUP_REMOVED lines=9> */
[----:B--2---:R-:W-:Y:S04]  /*10bc50*/  STL.64 [R1+0xbfc0], R48 ;  /* 0x00bfc03001007387 */ /* 0x004fe80000100a00 */
[----:B0-----:R-:W2:Y:S04]  /*10bc60*/  LDL.LU R40, [R1+0x21e0] ;  /* 0x0021e00001287983 */ /* 0x001ea80000300800 */
[----:B------:R-:W2:Y:S04]  /*10bc70*/  LDL.LU R41, [R1+0x21e4] ;  /* 0x0021e40001297983 */ /* 0x000ea80000300800 */
[----:B-1----:R-:W3:Y:S04]  /*10bc80*/  LDL.LU R42, [R1+0x21e8] ;  /* 0x0021e800012a7983 */ /* 0x002ee80000300800 */
[----:B------:R-:W3:Y:S01]  /*10bc90*/  LDL.LU R43, [R1+0x21ec] ;  /* 0x0021ec00012b7983 */ /* 0x000ee20000300800 */
[----:B------:R-:W-:-:S02]  /*10bca0*/  IMAD.MOV.U32 R46, RZ, RZ, R10 ;  /* 0x000000ffff2e7224 */ /* 0x000fc400078e000a */
[----:B------:R-:W-:Y:S02]  /*10bcb0*/  IMAD.MOV.U32 R47, RZ, RZ, R9 ;  /* 0x000000ffff2f7224 */ /* 0x000fe400078e0009 */
        /* <DEDUP_REMOVED lines=15> */
[----:B----4-:R-:W4:Y:S04]  /*10bdb0*/  LDL.LU R16, [R1+0x2270] ;  /* 0x0022700001107983 */ /* 0x010f280000300800 */
[----:B------:R-:W4:Y:S04]  /*10bdc0*/  LDL.LU R17, [R1+0x2274] ;  /* 0x0022740001117983 */ /* 0x000f280000300800 */
[----:B------:R-:W4:Y:S04]  /*10bdd0*/  LDL.LU R18, [R1+0x2278] ;  /* 0x0022780001127983 */ /* 0x000f280000300800 */
[----:B------:R-:W4:Y:S04]  /*10bde0*/  LDL.LU R19, [R1+0x227c] ;  /* 0x00227c0001137983 */ /* 0x000f280000300800 */
[----:B0-----:R-:W2:Y:S04]  /*10bdf0*/  LDL.LU R44, [R1+0x2280] ;  /* 0x00228000012c7983 */ /* 0x001ea80000300800 */
        /* <DEDUP_REMOVED lines=47> */
[----:B------:R0:W-:Y:S04]  /*10c0f0*/  STL.64 [R1+0xbef8], R22 ;  /* 0x00bef81601007387 */ /* 0x0001e80000100a00 */
[----:B0-----:R-:W4:Y:S04]  /*10c100*/  LDL.LU R22, [R1+0x3c34] ;  /* 0x003c340001167983 */ /* 0x001f280000300800 */
[----:B------:R-:W4:Y:S04]  /*10c110*/  LDL.LU R23, [R1+0x3c3c] ;  /* 0x003c3c0001177983 */ /* 0x000f280000300800 */
[----:B------:R0:W-:Y:S04]  /*10c120*/  STL.64 [R1+0xbef0], R20 ;  /* 0x00bef01401007387 */ /* 0x0001e80000100a00 */
[----:B0-----:R-:W4:Y:S01]  /*10c130*/  LDL.LU R21, [R1+0x3c2c] ;  /* 0x003c2c0001157983 */ /* 0x001f220000300800 */
[C---:B---3--:R-:W-:Y:S06]  /*10c140*/  HMMA.16816.F32 R40, R4.reuse, R18, R40 ;  /* 0x000000120428723c */ /* 0x048fec0000001828 */
        /* <DEDUP_REMOVED lines=25> */
[----:B0-----:R-:W2:Y:S04]  /*10c2e0*/  LDL.LU.64 R10, [R1+0xbfb8] ;  /* 0x00bfb800010a7983 */ /* 0x001ea80000300a00 */
[----:B------:R-:W4:Y:S04]  /*10c2f0*/  LDL.LU.64 R8, [R1+0xbfb0] ;  /* 0x00bfb00001087983 */ /* 0x000f280000300a00 */
        /* <DEDUP_REMOVED lines=14> */
[----:B------:R4:W-:Y:S02]  /*10c3e0*/  STL.64 [R1+0x2228], R14 ;  /* 0x0022280e01007387 */ /* 0x0009e40000100a00 */
[C---:B----4-:R-:W-:Y:S02]  /*10c3f0*/  HMMA.16816.F32 R12, R4.reuse, R8, R24 ;  /* 0x00000008040c723c */ /* 0x050fe40000001818 */
[----:B------:R-:W-:Y:S04]  /*10c400*/  STL.64 [R1+0xbf88], R10 ;  /* 0x00bf880a01007387 */ /* 0x000fe80000100a00 */
[----:B------:R0:W-:Y:S01]  /*10c410*/  STL.64 [R1+0xbf80], R8 ;  /* 0x00bf800801007387 */ /* 0x0001e20000100a00 */
[----:B------:R-:W-:Y:S06]  /*10c420*/  HMMA.16816.F32 R16, R4, R2, R32 ;  /* 0x000000020410723c */ /* 0x000fec0000001820 */
[----:B0-----:R-:W-:Y:S10]  /*10c430*/  HMMA.16816.F32 R8, R28, R46, R40 ;  /* 0x0000002e1c08723c */ /* 0x001ff40000001828 */
[----:B------:R-:W-:Y:S04]  /*10c440*/  STL.64 [R1+0x2210], R12 ;  /* 0x0022100c01007387 */ /* 0x000fe80000100a00 */
[----:B------:R0:W-:Y:S02]  /*10c450*/  STL.64 [R1+0x2218], R14 ;  /* 0x0022180e01007387 */ /* 0x0001e40000100a00 */
[----:B0-----:R-:W-:Y:S06]  /*10c460*/  HMMA.16816.F32 R12, R4, R44, R36 ;  /* 0x0000002c040c723c */ /* 0x001fec0000001824 */
[----:B---3--:R-:W-:Y:S01]  /*10c470*/  HMMA.16816.F32 R4, R28, R56, R48 ;  /* 0x000000381c04723c */ /* 0x008fe20000001830 */
[----:B------:R0:W-:Y:S04]  /*10c480*/  STL.64 [R1+0x2200], R16 ;  /* 0x0022001001007387 */ /* 0x0001e80000100a00 */
[----:B------:R-:W-:-:S12]  /*10c490*/  STL.64 [R1+0x2208], R18 ;  /* 0x0022081201007387 */ /* 0x000fd80000100a00 */
[----:B------:R-:W-:Y:S04]  /*10c4a0*/  STL.64 [R1+0x21f0], R12 ;  /* 0x0021f00c01007387 */ /* 0x000fe80000100a00 */
[----:B------:R-:W-:Y:S04]  /*10c4b0*/  STL.64 [R1+0x21f8], R14 ;  /* 0x0021f80e01007387 */ /* 0x000fe80000100a00 */
[----:B------:R-:W-:Y:S04]  /*10c4c0*/  STL.64 [R1+0x21e0], R8 ;  /* 0x0021e00801007387 */ /* 0x000fe80000100a00 */
[----:B------:R-:W-:Y:S04]  /*10c4d0*/  STL.64 [R1+0x21e8], R10 ;  /* 0x0021e80a01007387 */ /* 0x000fe80000100a00 */
[----:B------:R-:W-:Y:S04]  /*10c4e0*/  STL [R1+0xbec8], R0 ;  /* 0x00bec80001007387 */ /* 0x000fe80000100800 */
[----:B------:R-:W-:Y:S04]  /*10c4f0*/  STL.64 [R1+0x21d0], R4 ;  /* 0x0021d00401007387 */ /* 0x000fe80000100a00 */
[----:B------:R1:W-:Y:S04]  /*10c500*/  STL.64 [R1+0x21d8], R6 ;  /* 0x0021d80601007387 */ /* 0x0003e80000100a00 */
[----:B0-----:R-:W2:Y:S01]  /*10c510*/  LDL.LU R16, [R1+0x20b0] ;  /* 0x0020b00001107983 */ /* 0x001ea20000300800 */
[----:B-1----:R-:W-:-:S15]  /*10c520*/  HMMA.16816.F32 R4, R28, R58, R52 ;  /* 0x0000003a1c04723c */ /* 0x002fde0000001834 */
        /* <DEDUP_REMOVED lines=26> */
[----:B------:R-:W2:Y:S04]  /*10c6d0*/  LDL R10, [R1] ;  /* 0x00000000010a7983 */ /* 0x000ea80000100800 */
[----:B------:R-:W2:Y:S04]  /*10c6e0*/  LDL R11, [R1+0x4] ;  /* 0x00000400010b7983 */ /* 0x000ea80000100800 */
[----:B0-----:R-:W3:Y:S04]  /*10c6f0*/  LDL.LU R4, [R1+0x21b0] ;  /* 0x0021b00001047983 */ /* 0x001ee80000300800 */
[----:B------:R-:W3:Y:S04]  /*10c700*/  LDL.LU R5, [R1+0x21b4] ;  /* 0x0021b40001057983 */ /* 0x000ee80000300800 */
[----:B------:R-:W3:Y:S04]  /*10c710*/  LDL.LU R6, [R1+0x21b8] ;  /* 0x0021b80001067983 */ /* 0x000ee80000300800 */
[----:B------:R-:W3:Y:S04]  /*10c720*/  LDL.LU R7, [R1+0x21bc] ;  /* 0x0021bc0001077983 */ /* 0x000ee80000300800 */
[----:B------:R-:W3:Y:S04]  /*10c730*/  LDL.64 R8, [R1+0x8] ;  /* 0x0000080001087983 */ /* 0x000ee80000100a00 */
        /* <DEDUP_REMOVED lines=32> */
[----:B---3--:R-:W-:Y:S06]  /*10c940*/  HMMA.16816.F32 R4, R28, R8, R4 ;  /* 0x000000081c04723c */ /* 0x008fec0000001804 */
[----:B------:R-:W-:-:S02]  /*10c950*/  IMAD.MOV.U32 R0, RZ, RZ, R9 ;  /* 0x000000ffff007224 */ /* 0x000fc400078e0009 */
[C---:B--2---:R-:W-:Y:S06]  /*10c960*/  HMMA.16816.F32 R8, R28.reuse, R10, R16 ;  /* 0x0000000a1c08723c */ /* 0x044fec0000001810 */
[C---:B----4-:R-:W-:Y:S09]  /*10c970*/  HMMA.16816.F32 R56, R28.reuse, R60, R56 ;  /* 0x0000003c1c38723c */ /* 0x050ff20000001838 */
        /* <DEDUP_REMOVED lines=74> */
[----:B------:R-:W-:-:S15]  /*10ce20*/  STL.64 [R1+0xbe38], R44 ;  /* 0x00be382c01007387 */ /* 0x000fde0000100a00 */
[----:B------:R-:W-:-:S01]  /*10ce30*/  NOP ;  /* 0x0000000000007918 */ /* 0x000fc20000000000 */
[----:B------:R-:W-:Y:S04]  /*10ce40*/  STL.64 [R1+0x2100], R48 ;  /* 0x0021003001007387 */ /* 0x000fe80000100a00 */
[----:B------:R4:W-:Y:S02]  /*10ce50*/  STL.64 [R1+0x2108], R50 ;  /* 0x0021083201007387 */ /* 0x0009e40000100a00 */
[C---:B----4-:R-:W-:Y:S06]  /*10ce60*/  HMMA.16816.F32 R48, R28.reuse, R42, R52 ;  /* 0x0000002a1c30723c */ /* 0x050fec0000001834 */
[----:B------:R-:W-:Y:S01]  /*10ce70*/  STL.64 [R1+0xbe50], R42 ;  /* 0x00be502a01007387 */ /* 0x000fe20000100a00 */
[----:B---3--:R-:W-:-:S15]  /*10ce80*/  HMMA.16816.F32 R44, R28, R40, R56 ;  /* 0x000000281c2c723c */ /* 0x008fde0000001838 */
        /* <DEDUP_REMOVED lines=162> */
[----:B------:R-:W-:-:S03]  /*10d8b0*/  IMAD.MOV.U32 R45, RZ, RZ, R0 ;  /* 0x000000ffff2d7224 */ /* 0x000fc600078e0000 */
[----:B----4-:R-:W-:Y:S04]  /*10d8c0*/  STL.64 [R1+0xbea8], R54 ;  /* 0x00bea83601007387 */ /* 0x010fe80000100a00 */
[----:B--2---:R2:W-:Y:S04]  /*10d8d0*/  STL.64 [R1+0xbea0], R52 ;  /* 0x00bea03401007387 */ /* 0x0045e80000100a00 */
[----:B------:R-:W4:Y:S04]  /*10d8e0*/  LDL.LU R56, [R1+0x1f40] ;  /* 0x001f400001387983 */ /* 0x000f280000300800 */
[----:B------:R-:W4:Y:S04]  /*10d8f0*/  LDL.LU R57, [R1+0x1f44] ;  /* 0x001f440001397983 */ /* 0x000f280000300800 */
[----:B------:R-:W4:Y:S04]  /*10d900*/  LDL.LU R58, [R1+0x1f48] ;  /* 0x001f4800013a7983 */ /* 0x000f280000300800 */
[----:B------:R-:W4:Y:S04]  /*10d910*/  LDL.LU R59, [R1+0x1f4c] ;  /* 0x001f4c00013b7983 */ /* 0x000f280000300800 */
[----:B------:R-:W4:Y:S04]  /*10d920*/  LDL R46, [R1] ;  /* 0x00000000012e7983 */ /* 0x000f280000100800 */
[----:B------:R-:W4:Y:S04]  /*10d930*/  LDL R47, [R1+0x4] ;  /* 0x00000400012f7983 */ /* 0x000f280000100800 */
[----:B------:R-:W4:Y:S04]  /*10d940*/  LDL.LU R40, [R1+0x1f50] ;  /* 0x001f500001287983 */ /* 0x000f280000300800 */
[----:B------:R-:W4:Y:S04]  /*10d950*/  LDL.LU R41, [R1+0x1f54] ;  /* 0x001f540001297983 */ /* 0x000f280000300800 */
[----:B------:R-:W4:Y:S04]  /*10d960*/  LDL.LU R42, [R1+0x1f58] ;  /* 0x001f5800012a7983 */ /* 0x000f280000300800 */
[----:B------:R-:W4:Y:S04]  /*10d970*/  LDL.LU R43, [R1+0x1f5c] ;  /* 0x001f5c00012b7983 */ /* 0x000f280000300800 */
[----:B------:R-:W4:Y:S04]  /*10d980*/  LDL R44, [R1+0x8] ;  /* 0x00000800012c7983 */ /* 0x000f280000100800 */
[----:B------:R-:W4:Y:S04]  /*10d990*/  LDL.LU R0, [R1+0xbec8] ;  /* 0x00bec80001007983 */ /* 0x000f280000300800 */
        /* <DEDUP_REMOVED lines=8> */
[----:B------:R-:W4:Y:S04]  /*10da20*/  LDL.64 R10, [R1+0x20] ;  /* 0x00002000010a7983 */ /* 0x000f280000100a00 */
[----:B---3--:R-:W3:Y:S04]  /*10da30*/  LDL R34, [R1+0x10] ;  /* 0x0000100001227983 */ /* 0x008ee80000100800 */
[----:B------:R-:W3:Y:S04]  /*10da40*/  LDL R35, [R1+0x14] ;  /* 0x0000140001237983 */ /* 0x000ee80000100800 */
[----:B--2---:R-:W2:Y:S04]  /*10da50*/  LDL.LU R52, [R1+0x1fb0] ;  /* 0x001fb00001347983 */ /* 0x004ea80000300800 */
[----:B------:R-:W2:Y:S04]  /*10da60*/  LDL.LU R53, [R1+0x1fb4] ;  /* 0x001fb40001357983 */ /* 0x000ea80000300800 */
[----:B------:R-:W2:Y:S04]  /*10da70*/  LDL.LU R54, [R1+0x1fb8] ;  /* 0x001fb80001367983 */ /* 0x000ea80000300800 */
[----:B------:R-:W2:Y:S04]  /*10da80*/  LDL.LU R55, [R1+0x1fbc] ;  /* 0x001fbc0001377983 */ /* 0x000ea80000300800 */
[----:B------:R-:W3:Y:S04]  /*10da90*/  LDL.64 R60, [R1+0x28] ;  /* 0x00002800013c7983 */ /* 0x000ee80000100a00 */
[----:B------:R-:W2:Y:S04]  /*10daa0*/  LDL R32, [R1+0x18] ;  /* 0x0000180001207983 */ /* 0x000ea80000100800 */
        /* <DEDUP_REMOVED lines=21> */
[----:B----4-:R-:W-:Y:S03]  /*10dc00*/  HMMA.16816.F32 R28, R28, R10, R4 ;  /* 0x0000000a1c1c723c */ /* 0x010fe60000001804 */
[----:B------:R-:W2:Y:S04]  /*10dc10*/  LDL.LU.64 R6, [R1+0xbec0] ;  /* 0x00bec00001067983 */ /* 0x000ea80000300a00 */
[----:B------:R-:W2:Y:S01]  /*10dc20*/  LDL.LU.64 R4, [R1+0xbeb8] ;  /* 0x00beb80001047983 */ /* 0x000ea20000300a00 */
[----:B------:R-:W-:-:S02]  /*10dc30*/  IMAD.MOV.U32 R33, RZ, RZ, R0 ;  /* 0x000000ffff217224 */ /* 0x000fc400078e0000 */
[----:B------:R-:W-:Y:S02]  /*10dc40*/  IMAD.MOV.U32 R9, RZ, RZ, R10 ;  /* 0x000000ffff097224 */ /* 0x000fe400078e000a */
[----:B------:R-:W-:Y:S02]  /*10dc50*/  IMAD.MOV.U32 R0, RZ, RZ, R11 ;  /* 0x000000ffff007224 */ /* 0x000fe400078e000b */
[----:B---3--:R-:W-:Y:S02]  /*10dc60*/  IMAD.MOV.U32 R3, RZ, RZ, R60 ;  /* 0x000000ffff037224 */ /* 0x008fe400078e003c */
[----:B------:R-:W-:-:S07]  /*10dc70*/  IMAD.MOV.U32 R8, RZ, RZ, R61 ;  /* 0x000000ffff087224 */ /* 0x000fce00078e003d */
[----:B------:R0:W-:Y:S04]  /*10dc80*/  STL.64 [R1+0x1fc0], R28 ;  /* 0x001fc01c01007387 */ /* 0x0001e80000100a00 */
[----:B------:R1:W-:Y:S04]  /*10dc90*/  STL.64 [R1+0x1fc8], R30 ;  /* 0x001fc81e01007387 */ /* 0x0003e80000100a00 */
[----:B------:R-:W3:Y:S04]  /*10dca0*/  LDL.LU.64 R10, [R1+0xbeb0] ;  /* 0x00beb000010a7983 */ /* 0x000ee80000300a00 */
        /* <DEDUP_REMOVED lines=9> */
[----:B------:R-:W2:Y:S04]  /*10dd40*/  LDL.LU.64 R52, [R1+0xbea0] ;  /* 0x00bea00001347983 */ /* 0x000ea80000300a00 */
[----:B------:R-:W4:Y:S01]  /*10dd50*/  LDL.LU.64 R60, [R1+0xbe98] ;  /* 0x00be9800013c7983 */ /* 0x000f220000300a00 */
[C---:B------:R-:W-:Y:S06]  /*10dd60*/  HMMA.16816.F32 R12, R4.reuse, R32, R12 ;  /* 0x00000020040c723c */ /* 0x040fec000000180c */
[C---:B------:R-:W-:Y:S06]  /*10dd70*/  HMMA.16816.F32 R32, R4.reuse, R34, R20 ;  /* 0x000000220420723c */ /* 0x040fec0000001814 */
[C---:B------:R-:W-:Y:S06]  /*10dd80*/  HMMA.16816.F32 R36, R4.reuse, R44, R36 ;  /* 0x0000002c0424723c */ /* 0x040fec0000001824 */
[C---:B------:R-:W-:Y:S01]  /*10dd90*/  HMMA.16816.F32 R44, R4.reuse, R46, R40 ;  /* 0x0000002e042c723c */ /* 0x040fe20000001828 */
[----:B---3--:R-:W-:Y:S04]  /*10dda0*/  STL.64 [R1+0xbe00], R10 ;  /* 0x00be000a01007387 */ /* 0x008fe80000100a00 */
[----:B------:R0:W-:Y:S04]  /*10ddb0*/  STL.64 [R1+0xbdf8], R8 ;  /* 0x00bdf80801007387 */ /* 0x0001e80000100a00 */
[----:B0-----:R-:W3:Y:S04]  /*10ddc0*/  LDL.LU R8, [R1+0x1ee0] ;  /* 0x001ee00001087983 */ /* 0x001ee80000300800 */
[----:B------:R-:W3:Y:S04]  /*10ddd0*/  LDL.LU R9, [R1+0x1ee4] ;  /* 0x001ee40001097983 */ /* 0x000ee80000300800 */
[----:B------:R-:W3:Y:S04]  /*10dde0*/  LDL.LU R10, [R1+0x1ee8] ;  /* 0x001ee800010a7983 */ /* 0x000ee80000300800 */
[----:B------:R-:W3:Y:S04]  /*10ddf0*/  LDL.LU R11, [R1+0x1eec] ;  /* 0x001eec00010b7983 */ /* 0x000ee80000300800 */
        /* <DEDUP_REMOVED lines=43> */
[C---:B---3--:R-:W-:Y:S06]  /*10e0b0*/  HMMA.16816.F32 R8, R4.reuse, R52, R8 ;  /* 0x000000340408723c */ /* 0x048fec0000001808 */
        /* <DEDUP_REMOVED lines=9> */
[C---:B----4-:R-:W-:Y:S02]  /*10e150*/  HMMA.16816.F32 R8, R4.reuse, R48, R12 ;  /* 0x000000300408723c */ /* 0x050fe4000000180c */
        /* <DEDUP_REMOVED lines=162> */
[----:B------:R-:W4:Y:S01]  /*10eb80*/  LDL.LU R35, [R1+0x1c8c] ;  /* 0x001c8c0001237983 */ /* 0x000f220000300800 */
[----:B------:R-:W-:-:S02]  /*10eb90*/  IMAD.MOV.U32 R50, RZ, RZ, R3 ;  /* 0x000000ffff327224 */ /* 0x000fc400078e0003 */
[----:B------:R-:W-:Y:S02]  /*10eba0*/  IMAD.MOV.U32 R51, RZ, RZ, R8 ;  /* 0x000000ffff337224 */ /* 0x000fe400078e0008 */
[----:B------:R-:W-:Y:S01]  /*10ebb0*/  IMAD.MOV.U32 R48, RZ, RZ, R9 ;  /* 0x000000ffff307224 */ /* 0x000fe200078e0009 */
[----:B----4-:R-:W-:Y:S04]  /*10ebc0*/  STL.64 [R1+0xbd90], R34 ;  /* 0x00bd902201007387 */ /* 0x010fe80000100a00 */
[----:B---3--:R3:W-:Y:S04]  /*10ebd0*/  STL.64 [R1+0xbd88], R32 ;  /* 0x00bd882001007387 */ /* 0x0087e80000100a00 */
[----:B0-----:R-:W4:Y:S04]  /*10ebe0*/  LDL.LU R12, [R1+0x1cc0] ;  /* 0x001cc000010c7983 */ /* 0x001f280000300800 */
        /* <DEDUP_REMOVED lines=21> */
[----:B------:R-:W2:Y:S04]  /*10ed40*/  LDL.LU R9, [R1+0xbd98] ;  /* 0x00bd980001097983 */ /* 0x000ea80000300800 */
[----:B---3--:R-:W3:Y:S04]  /*10ed50*/  LDL.LU R32, [R1+0x1d10] ;  /* 0x001d100001207983 */ /* 0x008ee80000300800 */
[----:B------:R-:W3:Y:S04]  /*10ed60*/  LDL.LU R33, [R1+0x1d14] ;  /* 0x001d140001217983 */ /* 0x000ee80000300800 */
[----:B------:R-:W3:Y:S04]  /*10ed70*/  LDL.LU R34, [R1+0x1d18] ;  /* 0x001d180001227983 */ /* 0x000ee80000300800 */
[----:B------:R-:W3:Y:S01]  /*10ed80*/  LDL.LU R35, [R1+0x1d1c] ;  /* 0x001d1c0001237983 */ /* 0x000ee20000300800 */
[----:B------:R-:W-:-:S02]  /*10ed90*/  IMAD R28, R28, 0x100, R56 ;  /* 0x000001001c1c7824 */ /* 0x000fc400078e0238 */
[----:B------:R-:W-:Y:S02]  /*10eda0*/  IMAD.MOV.U32 R49, RZ, RZ, R0 ;  /* 0x000000ffff317224 */ /* 0x000fe400078e0000 */
[----:B------:R-:W-:Y:S01]  /*10edb0*/  IMAD R29, R29, 0x100, R57 ;  /* 0x000001001d1d7824 */ /* 0x000fe200078e0239 */
[----:B------:R-:W3:Y:S01]  /*10edc0*/  LDL.LU R56, [R1+0x1cd0] ;  /* 0x001cd00001387983 */ /* 0x000ee20000300800 */
[----:B------:R-:W-:-:S03]  /*10edd0*/  IMAD R30, R30, 0x100, R58 ;  /* 0x000001001e1e7824 */ /* 0x000fc600078e023a */
[----:B------:R-:W3:Y:S01]  /*10ede0*/  LDL.LU R57, [R1+0x1cd4] ;  /* 0x001cd40001397983 */ /* 0x000ee20000300800 */
[----:B------:R-:W-:-:S03]  /*10edf0*/  IMAD R31, R31, 0x100, R59 ;  /* 0x000001001f1f7824 */ /* 0x000fc600078e023b */
        /* <DEDUP_REMOVED lines=12> */
[----:B------:R-:W3:Y:S01]  /*10eec0*/  LDL.LU R27, [R1+0x1c9c] ;  /* 0x001c9c00011b7983 */ /* 0x000ee20000300800 */
[C---:B----4-:R-:W-:Y:S06]  /*10eed0*/  HMMA.16816.F32 R44, R4.reuse, R2, R44 ;  /* 0x00000002042c723c */ /* 0x050fec000000182c */
[C---:B--2---:R-:W-:Y:S06]  /*10eee0*/  HMMA.16816.F32 R40, R4.reuse, R8, R40 ;  /* 0x000000080428723c */ /* 0x044fec0000001828 */
[----:B---3--:R-:W-:Y:S01]  /*10eef0*/  HMMA.16816.F32 R4, R4, R48, R32 ;  /* 0x000000300404723c */ /* 0x008fe20000001820 */
[----:B------:R-:W-:-:S15]  /*10ef00*/  STL [R1+0xbc68], R9 ;  /* 0x00bc680901007387 */ /* 0x000fde0000100800 */
[----:B------:R-:W-:-:S01]  /*10ef10*/  NOP ;  /* 0x0000000000007918 */ /* 0x000fc20000000000 */
[----:B------:R0:W-:Y:S04]  /*10ef20*/  STL.64 [R1+0x1d30], R40 ;  /* 0x001d302801007387 */ /* 0x0001e80000100a00 */
[----:B------:R1:W-:Y:S04]  /*10ef30*/  STL.64 [R1+0x1d38], R42 ;  /* 0x001d382a01007387 */ /* 0x0003e80000100a00 */
[----:B0-----:R-:W2:Y:S04]  /*10ef40*/  LDL.LU R40, [R1+0x1c60] ;  /* 0x001c600001287983 */ /* 0x001ea80000300800 */
[----:B------:R0:W-:Y:S04]  /*10ef50*/  STL.64 [R1+0x1d20], R44 ;  /* 0x001d202c01007387 */ /* 0x0001e80000100a00 */
[----:B------:R3:W-:Y:S04]  /*10ef60*/  STL.64 [R1+0x1d28], R46 ;  /* 0x001d282e01007387 */ /* 0x0007e80000100a00 */
[----:B------:R-:W2:Y:S04]  /*10ef70*/  LDL.LU R41, [R1+0x1c64] ;  /* 0x001c640001297983 */ /* 0x000ea80000300800 */
[----:B-1----:R-:W2:Y:S04]  /*10ef80*/  LDL.LU R42, [R1+0x1c68] ;  /* 0x001c6800012a7983 */ /* 0x002ea80000300800 */
[----:B------:R-:W2:Y:S04]  /*10ef90*/  LDL.LU R43, [R1+0x1c6c] ;  /* 0x001c6c00012b7983 */ /* 0x000ea80000300800 */
[----:B0-----:R-:W4:Y:S04]  /*10efa0*/  LDL.LU R44, [R1+0x1c50] ;  /* 0x001c5000012c7983 */ /* 0x001f280000300800 */
[----:B------:R-:W4:Y:S04]  /*10efb0*/  LDL.LU R45, [R1+0x1c54] ;  /* 0x001c5400012d7983 */ /* 0x000f280000300800 */
[----:B---3--:R-:W4:Y:S04]  /*10efc0*/  LDL.LU R46, [R1+0x1c58] ;  /* 0x001c5800012e7983 */ /* 0x008f280000300800 */
[----:B------:R-:W4:Y:S04]  /*10efd0*/  LDL.LU R47, [R1+0x1c5c] ;  /* 0x001c5c00012f7983 */ /* 0x000f280000300800 */
[----:B------:R-:W3:Y:S04]  /*10efe0*/  LDL.LU.64 R34, [R1+0xbd90] ;  /* 0x00bd900001227983 */ /* 0x000ee80000300a00 */
[----:B------:R-:W3:Y:S04]  /*10eff0*/  LDL.LU.64 R32, [R1+0xbd88] ;  /* 0x00bd880001207983 */ /* 0x000ee80000300a00 */
[----:B------:R-:W-:Y:S04]  /*10f000*/  STL.64 [R1+0x1d00], R4 ;  /* 0x001d000401007387 */ /* 0x000fe80000100a00 */
[----:B------:R0:W-:Y:S04]  /*10f010*/  STL.64 [R1+0x1d08], R6 ;  /* 0x001d080601007387 */ /* 0x0001e80000100a00 */
[----:B0-----:R-:W2:Y:S01]  /*10f020*/  LDL.64 R6, [R1+0x18] ;  /* 0x0000180001067983 */ /* 0x001ea20000100a00 */
[----:B------:R-:W-:-:S02]  /*10f030*/  F2FP.F16.E4M3.UNPACK_B R28, R28 ;  /* 0x0000001cff1c723e */ /* 0x000fc400020006ff */
[----:B------:R-:W-:Y:S02]  /*10f040*/  F2FP.F16.E4M3.UNPACK_B R29, R29 ;  /* 0x0000001dff1d723e */ /* 0x000fe400020006ff */
[----:B------:R-:W-:Y:S02]  /*10f050*/  F2FP.F16.E4M3.UNPACK_B R30, R30 ;  /* 0x0000001eff1e723e */ /* 0x000fe400020006ff */
[----:B------:R-:W-:-:S07]  /*10f060*/  F2FP.F16.E4M3.UNPACK_B R31, R31 ;  /* 0x0000001fff1f723e */ /* 0x000fce00020006ff */
[C---:B------:R-:W-:Y:S06]  /*10f070*/  HMMA.16816.F32 R48, R28.reuse, R50, R36 ;  /* 0x000000321c30723c */ /* 0x040fec0000001824 */
[----:B------:R-:W-:Y:S01]  /*10f080*/  HMMA.16816.F32 R56, R28, R10, R56 ;  /* 0x0000000a1c38723c */ /* 0x000fe20000001838 */
[----:B------:R-:W4:Y:S04]  /*10f090*/  LDL.LU.64 R38, [R1+0xbd80] ;  /* 0x00bd800001267983 */ /* 0x000f280000300a00 */
[----:B------:R-:W4:-:S12]  /*10f0a0*/  LDL.LU.64 R36, [R1+0xbd78] ;  /* 0x00bd780001247983 */ /* 0x000f180000300a00 */
        /* <DEDUP_REMOVED lines=31> */
[----:B0-----:R-:W2:Y:S01]  /*10f2a0*/  LDL.LU R12, [R1+0x1b40] ;  /* 0x001b4000010c7983 */ /* 0x001ea20000300800 */
[C---:B---3--:R-:W-:Y:S06]  /*10f2b0*/  HMMA.16816.F32 R16, R28.reuse, R58, R32 ;  /* 0x0000003a1c10723c */ /* 0x048fec0000001820 */
[----:B----4-:R-:W-:-:S15]  /*10f2c0*/  HMMA.16816.F32 R4, R28, R56, R36 ;  /* 0x000000381c04723c */ /* 0x010fde0000001824 */
[----:B------:R-:W-:-:S02]  /*10f2d0*/  NOP ;  /* 0x0000000000007918 */ /* 0x000fc40000000000 */
[----:B------:R-:W-:Y:S04]  /*10f2e0*/  STL.64 [R1+0x1c80], R16 ;  /* 0x001c801001007387 */ /* 0x000fe80000100a00 */
[----:B------:R2:W-:Y:S04]  /*10f2f0*/  STL.64 [R1+0x1c88], R18 ;  /* 0x001c881201007387 */ /* 0x0005e80000100a00 */
[----:B------:R-:W-:Y:S04]  /*10f300*/  STL.64 [R1+0x1c70], R4 ;  /* 0x001c700401007387 */ /* 0x000fe80000100a00 */
[----:B------:R0:W-:Y:S04]  /*10f310*/  STL.64 [R1+0x1c78], R6 ;  /* 0x001c780601007387 */ /* 0x0001e80000100a00 */
[----:B------:R-:W3:Y:S04]  /*10f320*/  LDL.LU R13, [R1+0x1b44] ;  /* 0x001b4400010d7983 */ /* 0x000ee80000300800 */
[----:B-1----:R-:W3:Y:S04]  /*10f330*/  LDL.LU R14, [R1+0x1b48] ;  /* 0x001b4800010e7983 */ /* 0x002ee80000300800 */
[----:B------:R-:W3:Y:S01]  /*10f340*/  LDL.LU R15, [R1+0x1b4c] ;  /* 0x001b4c00010f7983 */ /* 0x000ee20000300800 */
[C---:B--2---:R-:W-:Y:S06]  /*10f350*/  HMMA.16816.F32 R16, R28.reuse, R54, R40 ;  /* 0x000000361c10723c */ /* 0x044fec0000001828 */
[----:B0-----:R-:W-:Y:S01]  /*10f360*/  HMMA.16816.F32 R4, R28, R52, R44 ;  /* 0x000000341c04723c */ /* 0x001fe2000000182c */
        /* <DEDUP_REMOVED lines=134> */
[----:B------:R-:W-:-:S15]  /*10fbd0*/  STL.64 [R1+0x1b68], R34 ;  /* 0x001b682201007387 */ /* 0x000fde0000100a00 */
[----:B------:R-:W-:-:S02]  /*10fbe0*/  NOP ;  /* 0x0000000000007918 */ /* 0x000fc40000000000 */
[----:B------:R1:W-:Y:S04]  /*10fbf0*/  STL.64 [R1+0x1b50], R24 ;  /* 0x001b501801007387 */ /* 0x0003e80000100a00 */
[----:B------:R2:W-:Y:S04]  /*10fc00*/  STL.64 [R1+0x1b58], R26 ;  /* 0x001b581a01007387 */ /* 0x0005e80000100a00 */
[----:B------:R3:W-:Y:S04]  /*10fc10*/  STL.64 [R1+0x1b40], R12 ;  /* 0x001b400c01007387 */ /* 0x0007e80000100a00 */
[----:B------:R4:W-:Y:S04]  /*10fc20*/  STL.64 [R1+0x1b48], R14 ;  /* 0x001b480e01007387 */ /* 0x0009e80000100a00 */
        /* <DEDUP_REMOVED lines=24> */
[----:B------:R-:W3:Y:S04]  /*10fdb0*/  LDL.LU R36, [R1+0x1a80] ;  /* 0x001a800001247983 */ /* 0x000ee80000300800 */
[----:B------:R-:W3:Y:S04]  /*10fdc0*/  LDL.LU R37, [R1+0x1a84] ;  /* 0x001a840001257983 */ /* 0x000ee80000300800 */
[----:B------:R-:W3:Y:S04]  /*10fdd0*/  LDL.LU R38, [R1+0x1a88] ;  /* 0x001a880001267983 */ /* 0x000ee80000300800 */
[----:B------:R-:W3:Y:S04]  /*10fde0*/  LDL.LU R39, [R1+0x1a8c] ;  /* 0x001a8c0001277983 */ /* 0x000ee80000300800 */
[----:B0-----:R-:W3:Y:S04]  /*10fdf0*/  LDL.64 R32, [R1+0x20] ;  /* 0x0000200001207983 */ /* 0x001ee80000100a00 */
[----:B-1----:R-:W3:Y:S04]  /*10fe00*/  LDL.LU R24, [R1+0x1a90] ;  /* 0x001a900001187983 */ /* 0x002ee80000300800 */
[----:B------:R-:W3:Y:S04]  /*10fe10*/  LDL.LU R25, [R1+0x1a94] ;  /* 0x001a940001197983 */ /* 0x000ee80000300800 */
[----:B------:R-:W3:Y:S04]  /*10fe20*/  LDL.LU R26, [R1+0x1a98] ;  /* 0x001a9800011a7983 */ /* 0x000ee80000300800 */
[----:B------:R-:W3:Y:S04]  /*10fe30*/  LDL.LU R27, [R1+0x1a9c] ;  /* 0x001a9c00011b7983 */ /* 0x000ee80000300800 */
[----:B------:R-:W3:Y:S04]  /*10fe40*/  LDL.LU R12, [R1+0x1b10] ;  /* 0x001b1000010c7983 */ /* 0x000ee80000300800 */
[----:B------:R-:W3:Y:S04]  /*10fe50*/  LDL.LU R13, [R1+0x1b14] ;  /* 0x001b1400010d7983 */ /* 0x000ee80000300800 */
[----:B----4-:R-:W3:Y:S04]  /*10fe60*/  LDL.LU R14, [R1+0x1b18] ;  /* 0x001b1800010e7983 */ /* 0x010ee80000300800 */
        /* <DEDUP_REMOVED lines=48> */
[----:B------:R0:W-:Y:S04]  /*110170*/  STL.64 [R1+0xbbb8], R16 ;  /* 0x00bbb81001007387 */ /* 0x0001e80000100a00 */
[----:B0-----:R-:W3:Y:S04]  /*110180*/  LDL.LU R16, [R1+0x1ac0] ;  /* 0x001ac00001107983 */ /* 0x001ee80000300800 */
[----:B------:R-:W3:Y:S04]  /*110190*/  LDL.LU R17, [R1+0x1ac4] ;  /* 0x001ac40001117983 */ /* 0x000ee80000300800 */
[----:B------:R-:W3:Y:S04]  /*1101a0*/  LDL.LU R18, [R1+0x1ac8] ;  /* 0x001ac80001127983 */ /* 0x000ee80000300800 */
[----:B------:R-:W3:Y:S01]  /*1101b0*/  LDL.LU R19, [R1+0x1acc] ;  /* 0x001acc0001137983 */ /* 0x000ee20000300800 */
[----:B----4-:R-:W-:-:S02]  /*1101c0*/  IMAD R4, R4, 0x100, R10 ;  /* 0x0000010004047824 */ /* 0x010fc400078e020a */
[----:B------:R-:W-:Y:S01]  /*1101d0*/  IMAD R5, R5, 0x100, R11 ;  /* 0x0000010005057824 */ /* 0x000fe200078e020b */
[C---:B--2---:R-:W-:Y:S06]  /*1101e0*/  HMMA.16816.F32 R40, R28.reuse, R14, R40 ;  /* 0x0000000e1c28723c */ /* 0x044fec0000001828 */
        /* <DEDUP_REMOVED lines=15> */
[----:B------:R-:W2:Y:S04]  /*1102e0*/  LDL.LU R15, [R1+0x1adc] ;  /* 0x001adc00010f7983 */ /* 0x000ea80000300800 */
        /* <DEDUP_REMOVED lines=10> */
[----:B------:R-:W-:Y:S01]  /*110390*/  STL.64 [R1+0xbbd0], R10 ;  /* 0x00bbd00a01007387 */ /* 0x000fe20000100a00 */
[----:B------:R-:W-:Y:S01]  /*1103a0*/  HMMA.16816.F32 R16, R28, R2, R16 ;  /* 0x000000021c10723c */ /* 0x000fe20000001810 */
[----:B------:R-:W-:Y:S01]  /*1103b0*/  IMAD R7, R0, 0x100, R7 ;  /* 0x0000010000077824 */ /* 0x000fe200078e0207 */
[----:B------:R-:W-:-:S02]  /*1103c0*/  F2FP.F16.E4M3.UNPACK_B R4, R4 ;  /* 0x00000004ff04723e */ /* 0x000fc400020006ff */
[----:B------:R-:W-:Y:S02]  /*1103d0*/  F2FP.F16.E4M3.UNPACK_B R5, R5 ;  /* 0x00000005ff05723e */ /* 0x000fe400020006ff */
[----:B------:R-:W-:Y:S02]  /*1103e0*/  F2FP.F16.E4M3.UNPACK_B R6, R6 ;  /* 0x00000006ff06723e */ /* 0x000fe400020006ff */
[----:B------:R-:W-:Y:S01]  /*1103f0*/  F2FP.F16.E4M3.UNPACK_B R7, R7 ;  /* 0x00000007ff07723e */ /* 0x000fe200020006ff */
[----:B--2---:R-:W-:Y:S06]  /*110400*/  HMMA.16816.F32 R12, R28, R8, R12 ;  /* 0x000000081c0c723c */ /* 0x004fec000000180c */
[----:B------:R-:W-:-:S15]  /*110410*/  STL.64 [R1+0xbbc8], R8 ;  /* 0x00bbc80801007387 */ /* 0x000fde0000100a00 */
[----:B------:R-:W-:-:S02]  /*110420*/  NOP ;  /* 0x0000000000007918 */ /* 0x000fc40000000000 */
[----:B------:R-:W-:Y:S04]  /*110430*/  STL.64 [R1+0x1ad0], R12 ;  /* 0x001ad00c01007387 */ /* 0x000fe80000100a00 */
[----:B------:R0:W-:Y:S02]  /*110440*/  STL.64 [R1+0x1ad8], R14 ;  /* 0x001ad80e01007387 */ /* 0x0001e40000100a00 */
[----:B0-----:R-:W-:Y:S02]  /*110450*/  HMMA.16816.F32 R12, R28, R32, R20 ;  /* 0x000000201c0c723c */ /* 0x001fe40000001814 */
[----:B------:R-:W-:Y:S04]  /*110460*/  STL.64 [R1+0x1ab0], R16 ;  /* 0x001ab01001007387 */ /* 0x000fe80000100a00 */
[----:B------:R0:W-:Y:S02]  /*110470*/  STL.64 [R1+0x1ab8], R18 ;  /* 0x001ab81201007387 */ /* 0x0001e40000100a00 */
[----:B0-----:R-:W-:-:S15]  /*110480*/  HMMA.16816.F32 R16, R4, R44, R36 ;  /* 0x0000002c0410723c */ /* 0x001fde0000001824 */
        /* <DEDUP_REMOVED lines=8> */
[----:B------:R3:W-:Y:S01]  /*110510*/  STL.64 [R1+0x1a88], R18 ;  /* 0x001a881201007387 */ /* 0x0007e20000100a00 */
[C---:B0-----:R-:W-:Y:S06]  /*110520*/  HMMA.16816.F32 R12, R4.reuse, R46, R40 ;  /* 0x0000002e040c723c */ /* 0x041fec0000001828 */
[----:B---3--:R-:W-:-:S15]  /*110530*/  HMMA.16816.F32 R16, R4, R58, R52 ;  /* 0x0000003a0410723c */ /* 0x008fde0000001834 */
        /* <DEDUP_REMOVED lines=62> */
[----:B0-----:R-:W2:Y:S04]  /*110920*/  LDL.LU.64 R58, [R1+0xbc60] ;  /* 0x00bc6000013a7983 */ /* 0x001ea80000300a00 */
[----:B------:R-:W4:Y:S01]  /*110930*/  LDL.LU.64 R56, [R1+0xbc58] ;  /* 0x00bc580001387983 */ /* 0x000f220000300a00 */
[----:B--2---:R-:W-:-:S15]  /*110940*/  HMMA.16816.F32 R52, R4, R58, R52 ;  /* 0x0000003a0434723c */ /* 0x004fde0000001834 */
        /* <DEDUP_REMOVED lines=9> */
[----:B0-----:R-:W4:Y:S04]  /*1109e0*/  LDL.LU R36, [R1+0x1990] ;  /* 0x0019900001247983 */ /* 0x001f280000300800 */
[----:B------:R-:W4:Y:S04]  /*1109f0*/  LDL.LU R37, [R1+0x1994] ;  /* 0x0019940001257983 */ /* 0x000f280000300800 */
[----:B-1----:R-:W4:Y:S04]  /*110a00*/  LDL.LU R38, [R1+0x1998] ;  /* 0x0019980001267983 */ /* 0x002f280000300800 */
        /* <DEDUP_REMOVED lines=63> */
[----:B------:R-:W4:Y:S01]  /*110e00*/  LDL.LU.64 R36, [R1+0xbbd8] ;  /* 0x00bbd80001247983 */ /* 0x000f220000300a00 */
[----:B--2---:R-:W-:Y:S03]  /*110e10*/  HMMA.16816.F32 R44, R4, R40, R44 ;  /* 0x00000028042c723c */ /* 0x004fe6000000182c */
[----:B------:R-:W-:Y:S04]  /*110e20*/  STL.64 [R1+0xbb68], R42 ;  /* 0x00bb682a01007387 */ /* 0x000fe80000100a00 */
[----:B------:R-:W-:-:S15]  /*110e30*/  STL.64 [R1+0xbb60], R40 ;  /* 0x00bb602801007387 */ /* 0x000fde0000100a00 */
[----:B------:R-:W-:-:S01]  /*110e40*/  NOP ;  /* 0x0000000000007918 */ /* 0x000fc20000000000 */
[----:B------:R-:W-:Y:S04]  /*110e50*/  STL.64 [R1+0x1980], R44 ;  /* 0x0019802c01007387 */ /* 0x000fe80000100a00 */
[----:B------:R4:W-:Y:S01]  /*110e60*/  STL.64 [R1+0x1988], R46 ;  /* 0x0019882e01007387 */ /* 0x0009e20000100a00 */
[C---:B---3--:R-:W-:Y:S06]  /*110e70*/  HMMA.16816.F32 R28, R4.reuse, R32, R28 ;  /* 0x00000020041c723c */ /* 0x048fec000000181c */
[C---:B----4-:R-:W-:Y:S06]  /*110e80*/  HMMA.16816.F32 R44, R4.reuse, R38, R48 ;  /* 0x00000026042c723c */ /* 0x050fec0000001830 */
        /* <DEDUP_REMOVED lines=17> */
[----:B------:R-:W-:-:S02]  /*110fa0*/  IMAD.MOV.U32 R59, RZ, RZ, R8 ;  /* 0x000000ffff3b7224 */ /* 0x000fc400078e0008 */
[----:B------:R-:W-:-:S14]  /*110fb0*/  IMAD.MOV.U32 R58, RZ, RZ, R9 ;  /* 0x000000ffff3a7224 */ /* 0x000fdc00078e0009 */
[----:B------:R-:W-:Y:S04]  /*110fc0*/  STL.64 [R1+0x1920], R28 ;  /* 0x0019201c01007387 */ /* 0x000fe80000100a00 */
[----:B------:R-:W-:Y:S04]  /*110fd0*/  STL.64 [R1+0x1928], R30 ;  /* 0x0019281e01007387 */ /* 0x000fe80000100a00 */
[----:B------:R0:W-:Y:S04]  /*110fe0*/  STL.64 [R1+0x1910], R12 ;  /* 0x0019100c01007387 */ /* 0x0001e80000100a00 */
        /* <DEDUP_REMOVED lines=94> */
[----:B------:R0:W-:Y:S02]  /*1115d0*/  STL.64 [R1+0xbb70], R10 ;  /* 0x00bb700a01007387 */ /* 0x0001e40000100a00 */
[C---:B0-----:R-:W-:Y:S06]  /*1115e0*/  HMMA.16816.F32 R8, R4.reuse, R2, R48 ;  /* 0x000000020408723c */ /* 0x041fec0000001830 */
[----:B------:R-:W-:Y:S01]  /*1115f0*/  HMMA.16816.F32 R4, R4, R58, R52 ;  /* 0x0000003a0404723c */ /* 0x000fe20000001834 */
[----:B------:R-:W-:Y:S04]  /*111600*/  STL [R1+0xbaac], R2 ;  /* 0x00baac0201007387 */ /* 0x000fe80000100800 */
[----:B------:R-:W-:-:S12]  /*111610*/  STL [R1+0xbaa8], R3 ;  /* 0x00baa80301007387 */ /* 0x000fd80000100800 */
[----:B------:R0:W-:Y:S04]  /*111620*/  STL.64 [R1+0x17f0], R8 ;  /* 0x0017f00801007387 */ /* 0x0001e80000100a00 */
[----:B------:R1:W-:Y:S04]  /*111630*/  STL.64 [R1+0x17f8], R10 ;  /* 0x0017f80a01007387 */ /* 0x0003e80000100a00 */
[----:B------:R-:W2:Y:S04]  /*111640*/  LDL.LU R32, [R1+0x1420] ;  /* 0x0014200001207983 */ /* 0x000ea80000300800 */
[----:B------:R-:W-:Y:S04]  /*111650*/  STL.64 [R1+0x17e0], R4 ;  /* 0x0017e00401007387 */ /* 0x000fe80000100a00 */
[----:B------:R-:W-:Y:S04]  /*111660*/  STL.64 [R1+0x17e8], R6 ;  /* 0x0017e80601007387 */ /* 0x000fe80000100a00 */
        /* <DEDUP_REMOVED lines=10> */
[----:B--2---:R2:W-:Y:S04]  /*111710*/  STL.64 [R1+0xbb88], R20 ;  /* 0x00bb881401007387 */ /* 0x0045e80000100a00 */
[----:B------:R-:W4:Y:S04]  /*111720*/  LDL.LU R12, [R1+0x14b0] ;  /* 0x0014b000010c7983 */ /* 0x000f280000300800 */
[----:B------:R-:W4:Y:S04]  /*111730*/  LDL.LU R13, [R1+0x14b4] ;  /* 0x0014b400010d7983 */ /* 0x000f280000300800 */
[----:B------:R-:W3:Y:S04]  /*111740*/  LDL.LU R14, [R1+0x14b8] ;  /* 0x0014b800010e7983 */ /* 0x000ee80000300800 */
[----:B------:R-:W3:Y:S04]  /*111750*/  LDL.LU R15, [R1+0x14bc] ;  /* 0x0014bc00010f7983 */ /* 0x000ee80000300800 */
[----:B---3--:R-:W-:Y:S04]  /*111760*/  STL.64 [R1+0xbba0], R14 ;  /* 0x00bba00e01007387 */ /* 0x008fe80000100a00 */
[----:B----4-:R3:W-:Y:S04]  /*111770*/  STL.64 [R1+0xbb98], R12 ;  /* 0x00bb980c01007387 */ /* 0x0107e80000100a00 */
        /* <DEDUP_REMOVED lines=8> */
[----:B------:R-:W4:Y:S04]  /*111800*/  LDL R34, [R1+0x18] ;  /* 0x0000180001227983 */ /* 0x000f280000100800 */
[----:B------:R-:W4:Y:S04]  /*111810*/  LDL R35, [R1+0x1c] ;  /* 0x00001c0001237983 */ /* 0x000f280000100800 */
[----:B--2---:R-:W4:Y:S04]  /*111820*/  LDL.LU R20, [R1+0x1830] ;  /* 0x0018300001147983 */ /* 0x004f280000300800 */
[----:B------:R-:W4:Y:S04]  /*111830*/  LDL.LU R21, [R1+0x1834] ;  /* 0x0018340001157983 */ /* 0x000f280000300800 */
[----:B------:R-:W4:Y:S04]  /*111840*/  LDL.LU R22, [R1+0x1838] ;  /* 0x0018380001167983 */ /* 0x000f280000300800 */
[----:B------:R-:W4:Y:S04]  /*111850*/  LDL.LU R23, [R1+0x183c] ;  /* 0x00183c0001177983 */ /* 0x000f280000300800 */
[----:B------:R-:W2:Y:S04]  /*111860*/  LDL R32, [R1+0x28] ;  /* 0x0000280001207983 */ /* 0x000ea80000100800 */
[----:B---3--:R-:W2:Y:S04]  /*111870*/  LDL.LU R12, [R1+0x1850] ;  /* 0x00185000010c7983 */ /* 0x008ea80000300800 */
[----:B------:R-:W2:Y:S04]  /*111880*/  LDL.LU R13, [R1+0x1854] ;  /* 0x00185400010d7983 */ /* 0x000ea80000300800 */
[----:B------:R-:W2:Y:S04]  /*111890*/  LDL.LU R14, [R1+0x1858] ;  /* 0x00185800010e7983 */ /* 0x000ea80000300800 */
[----:B------:R-:W2:Y:S04]  /*1118a0*/  LDL.LU R15, [R1+0x185c] ;  /* 0x00185c00010f7983 */ /* 0x000ea80000300800 */
[----:B------:R-:W3:Y:S01]  /*1118b0*/  LDL.64 R6, [R1+0x10] ;  /* 0x0000100001067983 */ /* 0x000ee20000100a00 */
[----:B------:R-:W-:-:S02]  /*1118c0*/  IMAD R28, R28, 0x100, R38 ;  /* 0x000001001c1c7824 */ /* 0x000fc400078e0226 */
[----:B------:R-:W-:Y:S02]  /*1118d0*/  IMAD R29, R29, 0x100, R39 ;  /* 0x000001001d1d7824 */ /* 0x000fe400078e0227 */
[----:B------:R-:W-:Y:S02]  /*1118e0*/  IMAD R30, R30, 0x100, R56 ;  /* 0x000001001e1e7824 */ /* 0x000fe400078e0238 */
[----:B------:R-:W-:Y:S02]  /*1118f0*/  IMAD R31, R31, 0x100, R57 ;  /* 0x000001001f1f7824 */ /* 0x000fe400078e0239 */
[----:B------:R-:W-:Y:S01]  /*111900*/  IMAD.MOV.U32 R33, RZ, RZ, R0 ;  /* 0x000000ffff217224 */ /* 0x000fe200078e0000 */
[----:B------:R-:W-:Y:S02]  /*111910*/  F2FP.F16.E4M3.UNPACK_B R28, R28 ;  /* 0x0000001cff1c723e */ /* 0x000fe400020006ff */
[----:B------:R-:W-:Y:S02]  /*111920*/  F2FP.F16.E4M3.UNPACK_B R29, R29 ;  /* 0x0000001dff1d723e */ /* 0x000fe400020006ff */
[----:B------:R-:W-:-:S02]  /*111930*/  F2FP.F16.E4M3.UNPACK_B R30, R30 ;  /* 0x0000001eff1e723e */ /* 0x000fc400020006ff */
[----:B------:R-:W-:Y:S01]  /*111940*/  F2FP.F16.E4M3.UNPACK_B R31, R31 ;  /* 0x0000001fff1f723e */ /* 0x000fe200020006ff */
        /* <DEDUP_REMOVED lines=30> */
[C---:B--2---:R-:W-:Y:S06]  /*111b30*/  HMMA.16816.F32 R12, R28.reuse, R32, R12 ;  /* 0x000000201c0c723c */ /* 0x044fec000000180c */
[C---:B----4-:R-:W-:Y:S06]  /*111b40*/  HMMA.16816.F32 R32, R28.reuse, R34, R20 ;  /* 0x000000221c20723c */ /* 0x050fec0000001814 */
        /* <DEDUP_REMOVED lines=13> */
[----:B0-----:R-:W2:Y:S01]  /*111c20*/  LDL.LU.64 R10, [R1+0xbb70] ;  /* 0x00bb7000010a7983 */ /* 0x001ea20000300a00 */
[C---:B------:R-:W-:Y:S06]  /*111c30*/  HMMA.16816.F32 R40, R28.reuse, R2, R40 ;  /* 0x000000021c28723c */ /* 0x040fec0000001828 */
[C---:B------:R-:W-:Y:S06]  /*111c40*/  HMMA.16816.F32 R44, R28.reuse, R4, R44 ;  /* 0x000000041c2c723c */ /* 0x040fec000000182c */
[----:B------:R-:W-:Y:S01]  /*111c50*/  HMMA.16816.F32 R56, R28, R60, R56 ;  /* 0x0000003c1c38723c */ /* 0x000fe20000001838 */
[----:B------:R-:W-:-:S02]  /*111c60*/  IMAD.MOV.U32 R8, RZ, RZ, R6 ;  /* 0x000000ffff087224 */ /* 0x000fc400078e0006 */
[----:B------:R-:W-:Y:S01]  /*111c70*/  IMAD.MOV.U32 R9, RZ, RZ, R7 ;  /* 0x000000ffff097224 */ /* 0x000fe200078e0007 */
[----:B--2---:R-:W-:Y:S04]  /*111c80*/  STL.64 [R1+0xbb08], R10 ;  /* 0x00bb080a01007387 */ /* 0x004fe80000100a00 */
[----:B------:R0:W-:Y:S04]  /*111c90*/  STL.64 [R1+0xbb00], R8 ;  /* 0x00bb000801007387 */ /* 0x0001e80000100a00 */
[----:B0-----:R-:W2:Y:S04]  /*111ca0*/  LDL.LU R8, [R1+0x14e0] ;  /* 0x0014e00001087983 */ /* 0x001ea80000300800 */
[----:B------:R-:W2:Y:S04]  /*111cb0*/  LDL.LU R9, [R1+0x14e4] ;  /* 0x0014e40001097983 */ /* 0x000ea80000300800 */
[----:B------:R-:W2:Y:S04]  /*111cc0*/  LDL.LU R10, [R1+0x14e8] ;  /* 0x0014e800010a7983 */ /* 0x000ea80000300800 */
[----:B------:R-:W2:Y:S04]  /*111cd0*/  LDL.LU R11, [R1+0x14ec] ;  /* 0x0014ec00010b7983 */ /* 0x000ea80000300800 */
        /* <DEDUP_REMOVED lines=8> */
[----:B------:R-:W-:Y:S04]  /*111d60*/  STL.64 [R1+0x1780], R56 ;  /* 0x0017803801007387 */ /* 0x000fe80000100a00 */
[----:B------:R0:W-:Y:S04]  /*111d70*/  STL.64 [R1+0x1788], R58 ;  /* 0x0017883a01007387 */ /* 0x0001e80000100a00 */
[----:B0-----:R-:W3:Y:S04]  /*111d80*/  LDL.LU.64 R58, [R1+0xbb48] ;  /* 0x00bb4800013a7983 */ /* 0x001ee80000300a00 */
[----:B------:R-:W2:Y:S01]  /*111d90*/  LDL.LU.64 R56, [R1+0xbb40] ;  /* 0x00bb400001387983 */ /* 0x000ea20000300a00 */
        /* <DEDUP_REMOVED lines=13> */
[C---:B----4-:R-:W-:Y:S06]  /*111e70*/  HMMA.16816.F32 R56, R28.reuse, R54, R8 ;  /* 0x000000361c38723c */ /* 0x050fec0000001808 */
[C---:B--2---:R-:W-:Y:S01]  /*111e80*/  HMMA.16816.F32 R8, R28.reuse, R52, R12 ;  /* 0x000000341c08723c */ /* 0x044fe2000000180c */
[----:B------:R-:W-:Y:S05]  /*111e90*/  STL.64 [R1+0xba78], R54 ;  /* 0x00ba783601007387 */ /* 0x000fea0000100a00 */
[C---:B------:R-:W-:Y:S11]  /*111ea0*/  HMMA.16816.F32 R12, R28.reuse, R50, R16 ;  /* 0x000000321c0c723c */ /* 0x040ff60000001810 */
        /* <DEDUP_REMOVED lines=8> */
[----:B------:R0:W-:Y:S04]  /*111f30*/  STL.64 [R1+0x1738], R14 ;  /* 0x0017380e01007387 */ /* 0x0001e80000100a00 */
[----:B------:R-:W-:Y:S01]  /*111f40*/  STL.64 [R1+0xba48], R48 ;  /* 0x00ba483001007387 */ /* 0x000fe20000100a00 */
[C---:B0-----:R-:W-:Y:S08]  /*111f50*/  HMMA.16816.F32 R12, R28.reuse, R46, R24 ;  /* 0x0000002e1c0c723c */ /* 0x041ff00000001818 */
[----:B------:R-:W-:Y:S04]  /*111f60*/  STL.64 [R1+0x1720], R8 ;  /* 0x0017200801007387 */ /* 0x000fe80000100a00 */
[----:B------:R0:W-:Y:S02]  /*111f70*/  STL.64 [R1+0x1728], R10 ;  /* 0x0017280a01007387 */ /* 0x0001e40000100a00 */
[C---:B0-----:R-:W-:Y:S02]  /*111f80*/  HMMA.16816.F32 R8, R28.reuse, R44, R32 ;  /* 0x0000002c1c08723c */ /* 0x041fe40000001820 */
[----:B------:R-:W-:Y:S07]  /*111f90*/  STL.64 [R1+0xba30], R46 ;  /* 0x00ba302e01007387 */ /* 0x000fee0000100a00 */
[----:B------:R-:W-:Y:S04]  /*111fa0*/  STL.64 [R1+0x1710], R12 ;  /* 0x0017100c01007387 */ /* 0x000fe80000100a00 */
[----:B------:R-:W-:Y:S04]  /*111fb0*/  STL.64 [R1+0x1718], R14 ;  /* 0x0017180e01007387 */ /* 0x000fe80000100a00 */
[----:B------:R-:W-:Y:S06]  /*111fc0*/  STL.64 [R1+0xba28], R44 ;  /* 0x00ba282c01007387 */ /* 0x000fec0000100a00 */
        /* <DEDUP_REMOVED lines=46> */
[----:B------:R-:W4:Y:S01]  /*1122b0*/  LDL.LU R23, [R1+0x12ec] ;  /* 0x0012ec0001177983 */ /* 0x000f220000300800 */
[----:B------:R-:W-:-:S03]  /*1122c0*/  IMAD.MOV.U32 R2, RZ, RZ, R4 ;  /* 0x000000ffff027224 */ /* 0x000fc600078e0004 */
[----:B------:R-:W4:Y:S01]  /*1122d0*/  LDL.LU R57, [R1+0x3ccc] ;  /* 0x003ccc0001397983 */ /* 0x000f220000300800 */
[----:B------:R-:W-:-:S03]  /*1122e0*/  IMAD.MOV.U32 R0, RZ, RZ, R3 ;  /* 0x000000ffff007224 */ /* 0x000fc600078e0003 */
[----:B------:R-:W4:Y:S01]  /*1122f0*/  LDL.LU R4, [R1+0x3cc8] ;  /* 0x003cc80001047983 */ /* 0x000f220000300800 */
[----:B------:R-:W-:-:S03]  /*112300*/  IMAD.MOV.U32 R3, RZ, RZ, R5 ;  /* 0x000000ffff037224 */ /* 0x000fc600078e0005 */
        /* <DEDUP_REMOVED lines=94> */
[----:B------:R-:W-:Y:S01]  /*1128f0*/  STL.64 [R1+0x1628], R18 ;  /* 0x0016281201007387 */ /* 0x000fe20000100a00 */
[----:B------:R-:W-:-:S02]  /*112900*/  IMAD.MOV.U32 R38, RZ, RZ, R2 ;  /* 0x000000ffff267224 */ /* 0x000fc400078e0002 */
[----:B------:R-:W-:-:S14]  /*112910*/  IMAD.MOV.U32 R39, RZ, RZ, R3 ;  /* 0x000000ffff277224 */ /* 0x000fdc00078e0003 */
[----:B------:R0:W-:Y:S04]  /*112920*/  STL.64 [R1+0x1610], R12 ;  /* 0x0016100c01007387 */ /* 0x0001e80000100a00 */
[----:B------:R1:W-:Y:S04]  /*112930*/  STL.64 [R1+0x1618], R14 ;  /* 0x0016180e01007387 */ /* 0x0003e80000100a00 */
[----:B------:R-:W2:Y:S04]  /*112940*/  LDL.LU R2, [R1+0xbaac] ;  /* 0x00baac0001027983 */ /* 0x000ea80000300800 */
[----:B------:R-:W2:Y:S04]  /*112950*/  LDL.LU R3, [R1+0xbaa8] ;  /* 0x00baa80001037983 */ /* 0x000ea80000300800 */
[----:B------:R-:W3:Y:S04]  /*112960*/  LDL.LU R32, [R1+0x1100] ;  /* 0x0011000001207983 */ /* 0x000ee80000300800 */
[----:B------:R-:W3:Y:S04]  /*112970*/  LDL.LU R33, [R1+0x1104] ;  /* 0x0011040001217983 */ /* 0x000ee80000300800 */
[----:B------:R-:W4:Y:S04]  /*112980*/  LDL.LU R34, [R1+0x1108] ;  /* 0x0011080001227983 */ /* 0x000f280000300800 */
[----:B------:R-:W4:Y:S01]  /*112990*/  LDL.LU R35, [R1+0x110c] ;  /* 0x00110c0001237983 */ /* 0x000f220000300800 */
[----:B------:R-:W-:-:S02]  /*1129a0*/  IMAD.MOV.U32 R36, RZ, RZ, R7 ;  /* 0x000000ffff247224 */ /* 0x000fc400078e0007 */
[----:B------:R-:W-:Y:S02]  /*1129b0*/  IMAD.MOV.U32 R37, RZ, RZ, R0 ;  /* 0x000000ffff257224 */ /* 0x000fe400078e0000 */
[----:B------:R-:W-:Y:S02]  /*1129c0*/  IMAD.MOV.U32 R22, RZ, RZ, R8 ;  /* 0x000000ffff167224 */ /* 0x000fe400078e0008 */
[----:B------:R-:W-:Y:S01]  /*1129d0*/  IMAD.MOV.U32 R23, RZ, RZ, R9 ;  /* 0x000000ffff177224 */ /* 0x000fe200078e0009 */
[----:B----4-:R-:W-:Y:S04]  /*1129e0*/  STL.64 [R1+0xba88], R34 ;  /* 0x00ba882201007387 */ /* 0x010fe80000100a00 */
[----:B---3--:R-:W-:Y:S04]  /*1129f0*/  STL.64 [R1+0xba80], R32 ;  /* 0x00ba802001007387 */ /* 0x008fe80000100a00 */
        /* <DEDUP_REMOVED lines=8> */
[----:B------:R-:W2:Y:S04]  /*112a80*/  LDL.LU R8, [R1+0xbaa4] ;  /* 0x00baa40001087983 */ /* 0x000ea80000300800 */
[----:B------:R-:W2:Y:S04]  /*112a90*/  LDL.LU R9, [R1+0xbaa0] ;  /* 0x00baa00001097983 */ /* 0x000ea80000300800 */
[----:B0-----:R-:W4:Y:S04]  /*112aa0*/  LDL.LU R12, [R1+0x1150] ;  /* 0x00115000010c7983 */ /* 0x001f280000300800 */
[----:B------:R-:W4:Y:S04]  /*112ab0*/  LDL.LU R13, [R1+0x1154] ;  /* 0x00115400010d7983 */ /* 0x000f280000300800 */
[----:B-1----:R-:W4:Y:S04]  /*112ac0*/  LDL.LU R14, [R1+0x1158] ;  /* 0x00115800010e7983 */ /* 0x002f280000300800 */
[----:B------:R-:W4:Y:S04]  /*112ad0*/  LDL.LU R15, [R1+0x115c] ;  /* 0x00115c00010f7983 */ /* 0x000f280000300800 */
        /* <DEDUP_REMOVED lines=11> */
[----:B------:R-:W4:Y:S01]  /*112b90*/  LDL.LU R35, [R1+0x11cc] ;  /* 0x0011cc0001237983 */ /* 0x000f220000300800 */
        /* <DEDUP_REMOVED lines=24> */
[----:B--2---:R-:W-:-:S15]  /*112d20*/  HMMA.16816.F32 R36, R28, R8, R36 ;  /* 0x000000081c24723c */ /* 0x004fde0000001824 */
[----:B------:R-:W-:-:S08]  /*112d30*/  NOP ;  /* 0x0000000000007918 */ /* 0x000fd00000000000 */
[----:B------:R-:W-:Y:S04]  /*112d40*/  STL.64 [R1+0x1600], R36 ;  /* 0x0016002401007387 */ /* 0x000fe80000100a00 */
[----:B------:R0:W-:Y:S04]  /*112d50*/  STL.64 [R1+0x1608], R38 ;  /* 0x0016082601007387 */ /* 0x0001e80000100a00 */
[----:B0-----:R-:W2:Y:S04]  /*112d60*/  LDL.LU.64 R38, [R1+0xba98] ;  /* 0x00ba980001267983 */ /* 0x001ea80000300a00 */
[----:B------:R-:W2:Y:S04]  /*112d70*/  LDL.LU.64 R36, [R1+0xba90] ;  /* 0x00ba900001247983 */ /* 0x000ea80000300a00 */
[----:B------:R0:W-:Y:S04]  /*112d80*/  STL.64 [R1+0xb990], R10 ;  /* 0x00b9900a01007387 */ /* 0x0001e80000100a00 */
[----:B0-----:R-:W3:Y:S01]  /*112d90*/  LDL.64 R10, [R1+0x20] ;  /* 0x00002000010a7983 */ /* 0x001ee20000100a00 */
[----:B----4-:R-:W-:Y:S03]  /*112da0*/  HMMA.16816.F32 R32, R28, R2, R32 ;  /* 0x000000021c20723c */ /* 0x010fe60000001820 */
[----:B------:R-:W-:-:S15]  /*112db0*/  STL.64 [R1+0xb988], R8 ;  /* 0x00b9880801007387 */ /* 0x000fde0000100a00 */
[----:B------:R-:W-:-:S05]  /*112dc0*/  NOP ;  /* 0x0000000000007918 */ /* 0x000fca0000000000 */
[----:B------:R-:W-:Y:S04]  /*112dd0*/  STL.64 [R1+0x15f0], R32 ;  /* 0x0015f02001007387 */ /* 0x000fe80000100a00 */
[----:B------:R0:W-:Y:S04]  /*112de0*/  STL.64 [R1+0x15f8], R34 ;  /* 0x0015f82201007387 */ /* 0x0001e80000100a00 */
[----:B0-----:R-:W4:Y:S04]  /*112df0*/  LDL.LU.64 R34, [R1+0xba88] ;  /* 0x00ba880001227983 */ /* 0x001f280000300a00 */
[----:B------:R-:W4:Y:S01]  /*112e00*/  LDL.LU.64 R32, [R1+0xba80] ;  /* 0x00ba800001207983 */ /* 0x000f220000300a00 */
[----:B---3--:R-:W-:Y:S03]  /*112e10*/  HMMA.16816.F32 R28, R28, R10, R52 ;  /* 0x0000000a1c1c723c */ /* 0x008fe60000001834 */
[----:B------:R-:W3:Y:S04]  /*112e20*/  LDL.LU.64 R54, [R1+0xba78] ;  /* 0x00ba780001367983 */ /* 0x000ee80000300a00 */
[----:B------:R-:W3:-:S15]  /*112e30*/  LDL.LU.64 R52, [R1+0xba70] ;  /* 0x00ba700001347983 */ /* 0x000ede0000300a00 */
[----:B------:R-:W-:-:S01]  /*112e40*/  NOP ;  /* 0x0000000000007918 */ /* 0x000fc20000000000 */
[----:B------:R-:W-:Y:S04]  /*112e50*/  STL.64 [R1+0x15e0], R28 ;  /* 0x0015e01c01007387 */ /* 0x000fe80000100a00 */
[----:B------:R0:W-:Y:S04]  /*112e60*/  STL.64 [R1+0x15e8], R30 ;  /* 0x0015e81e01007387 */ /* 0x0001e80000100a00 */
[----:B0-----:R-:W2:Y:S01]  /*112e70*/  LDL.64 R30, [R1+0x28] ;  /* 0x00002800011e7983 */ /* 0x001ea20000100a00 */
[----:B------:R-:W-:Y:S01]  /*112e80*/  IMAD R7, R0, 0x100, R7 ;  /* 0x0000010000077824 */ /* 0x000fe200078e0207 */
[----:B------:R-:W-:-:S02]  /*112e90*/  F2FP.F16.E4M3.UNPACK_B R4, R4 ;  /* 0x00000004ff04723e */ /* 0x000fc400020006ff */
[----:B------:R-:W-:Y:S02]  /*112ea0*/  F2FP.F16.E4M3.UNPACK_B R5, R5 ;  /* 0x00000005ff05723e */ /* 0x000fe400020006ff */
[----:B------:R-:W-:Y:S02]  /*112eb0*/  F2FP.F16.E4M3.UNPACK_B R6, R6 ;  /* 0x00000006ff06723e */ /* 0x000fe400020006ff */
[----:B------:R-:W-:Y:S01]  /*112ec0*/  F2FP.F16.E4M3.UNPACK_B R7, R7 ;  /* 0x00000007ff07723e */ /* 0x000fe200020006ff */
[----:B------:R-:W-:-:S06]  /*112ed0*/  IMAD.MOV.U32 R8, RZ, RZ, R10 ;  /* 0x000000ffff087224 */ /* 0x000fcc00078e000a */
[----:B--2---:R-:W-:-:S15]  /*112ee0*/  HMMA.16816.F32 R56, R4, R30, R56 ;  /* 0x0000001e0438723c */ /* 0x004fde0000001838 */
[----:B------:R-:W-:-:S08]  /*112ef0*/  NOP ;  /* 0x0000000000007918 */ /* 0x000fd00000000000 */
[----:B------:R-:W-:Y:S04]  /*112f00*/  STL.64 [R1+0x15d0], R56 ;  /* 0x0015d03801007387 */ /* 0x000fe80000100a00 */
[----:B------:R0:W-:Y:S04]  /*112f10*/  STL.64 [R1+0x15d8], R58 ;  /* 0x0015d83a01007387 */ /* 0x0001e80000100a00 */
[----:B0-----:R-:W2:Y:S04]  /*112f20*/  LDL.LU.64 R58, [R1+0xba68] ;  /* 0x00ba6800013a7983 */ /* 0x001ea80000300a00 */
[----:B------:R-:W3:Y:S01]  /*112f30*/  LDL.LU.64 R56, [R1+0xba60] ;  /* 0x00ba600001387983 */ /* 0x000ee20000300a00 */
[----:B------:R-:W-:-:S02]  /*112f40*/  IMAD.MOV.U32 R10, RZ, RZ, R30 ;  /* 0x000000ffff0a7224 */ /* 0x000fc400078e001e */
[----:B------:R-:W-:Y:S02]  /*112f50*/  IMAD.MOV.U32 R9, RZ, RZ, R31 ;  /* 0x000000ffff097224 */ /* 0x000fe400078e001f */
[----:B------:R-:W-:Y:S07]  /*112f60*/  HMMA.16816.F32 R28, R4, R20, R12 ;  /* 0x00000014041c723c */ /* 0x000fee000000180c */
[----:B------:R-:W-:-:S15]  /*112f70*/  IMAD.MOV.U32 R12, RZ, RZ, R20 ;  /* 0x000000ffff0c7224 */ /* 0x000fde00078e0014 */
[----:B------:R-:W-:-:S01]  /*112f80*/  NOP ;  /* 0x0000000000007918 */ /* 0x000fc20000000000 */
[----:B------:R-:W-:Y:S04]  /*112f90*/  STL.64 [R1+0x15c0], R28 ;  /* 0x0015c01c01007387 */ /* 0x000fe80000100a00 */
[----:B------:R-:W-:Y:S04]  /*112fa0*/  STL.64 [R1+0x15c8], R30 ;  /* 0x0015c81e01007387 */ /* 0x000fe80000100a00 */
[----:B------:R0:W-:Y:S02]  /*112fb0*/  STL [R1+0xba58], R12 ;  /* 0x00ba580c01007387 */ /* 0x0001e40000100800 */
[----:B0-----:R-:W-:Y:S01]  /*112fc0*/  HMMA.16816.F32 R12, R4, R22, R16 ;  /* 0x00000016040c723c */ /* 0x001fe20000001810 */
[----:B------:R-:W-:-:S02]  /*112fd0*/  IMAD.MOV.U32 R0, RZ, RZ, R11 ;  /* 0x000000ffff007224 */ /* 0x000fc400078e000b */
[----:B------:R-:W-:-:S03]  /*112fe0*/  IMAD.MOV.U32 R11, RZ, RZ, R21 ;  /* 0x000000ffff0b7224 */ /* 0x000fc600078e0015 */
[C---:B------:R-:W-:Y:S06]  /*112ff0*/  HMMA.16816.F32 R20, R4.reuse, R36, R24 ;  /* 0x000000240414723c */ /* 0x040fec0000001818 */
[C---:B----4-:R-:W-:Y:S11]  /*113000*/  HMMA.16816.F32 R16, R4.reuse, R38, R32 ;  /* 0x000000260410723c */ /* 0x050ff60000001820 */
[----:B------:R-:W-:Y:S04]  /*113010*/  STL.64 [R1+0x15b0], R12 ;  /* 0x0015b00c01007387 */ /* 0x000fe80000100a00 */
[----:B------:R0:W-:Y:S02]  /*113020*/  STL.64 [R1+0x15b8], R14 ;  /* 0x0015b80e01007387 */ /* 0x0001e40000100a00 */
[C---:B0-----:R-:W-:Y:S02]  /*113030*/  HMMA.16816.F32 R12, R4.reuse, R60, R40 ;  /* 0x0000003c040c723c */ /* 0x041fe40000001828 */
[----:B------:R-:W-:Y:S04]  /*113040*/  STL.64 [R1+0x15a0], R20 ;  /* 0x0015a01401007387 */ /* 0x000fe80000100a00 */
[----:B------:R-:W-:Y:S04]  /*113050*/  STL.64 [R1+0x15a8], R22 ;  /* 0x0015a81601007387 */ /* 0x000fe80000100a00 */
[----:B------:R-:W4:Y:S04]  /*113060*/  LDL.LU R28, [R1+0xfa0] ;  /* 0x000fa000011c7983 */ /* 0x000f280000300800 */
[----:B------:R0:W-:Y:S04]  /*113070*/  STL.64 [R1+0x1590], R16 ;  /* 0x0015901001007387 */ /* 0x0001e80000100a00 */
[----:B------:R1:W-:Y:S05]  /*113080*/  STL.64 [R1+0x1598], R18 ;  /* 0x0015981201007387 */ /* 0x0003ea0000100a00 */
[----:B------:R-:W-:Y:S04]  /*113090*/  STL.64 [R1+0x1580], R12 ;  /* 0x0015800c01007387 */ /* 0x000fe80000100a00 */
[----:B------:R3:W-:Y:S04]  /*1130a0*/  STL.64 [R1+0x1588], R14 ;  /* 0x0015880e01007387 */ /* 0x0007e80000100a00 */
[----:B------:R-:W4:Y:S04]  /*1130b0*/  LDL.LU R29, [R1+0xfa4] ;  /* 0x000fa400011d7983 */ /* 0x000f280000300800 */
[----:B------:R-:W4:Y:S04]  /*1130c0*/  LDL.LU R30, [R1+0xfa8] ;  /* 0x000fa800011e7983 */ /* 0x000f280000300800 */
[----:B------:R-:W4:Y:S04]  /*1130d0*/  LDL.LU R31, [R1+0xfac] ;  /* 0x000fac00011f7983 */ /* 0x000f280000300800 */
[----:B0-----:R-:W4:Y:S04]  /*1130e0*/  LDL.LU R16, [R1+0xf70] ;  /* 0x000f700001107983 */ /* 0x001f280000300800 */
[----:B------:R-:W4:Y:S04]  /*1130f0*/  LDL.LU R17, [R1+0xf74] ;  /* 0x000f740001117983 */ /* 0x000f280000300800 */
[----:B-1----:R-:W4:Y:S04]  /*113100*/  LDL.LU R18, [R1+0xf78] ;  /* 0x000f780001127983 */ /* 0x002f280000300800 */
[----:B------:R-:W4:Y:S04]  /*113110*/  LDL.LU R19, [R1+0xf7c] ;  /* 0x000f7c0001137983 */ /* 0x000f280000300800 */
[----:B------:R-:W-:Y:S01]  /*113120*/  STL.64 [R1+0xb950], R60 ;  /* 0x00b9503c01007387 */ /* 0x000fe20000100a00 */
[C---:B--2---:R-:W-:Y:S06]  /*113130*/  HMMA.16816.F32 R20, R4.reuse, R58, R44 ;  /* 0x0000003a0414723c */ /* 0x044fec000000182c */
[----:B---3--:R-:W-:Y:S01]  /*113140*/  HMMA.16816.F32 R12, R4, R56, R48 ;  /* 0x00000038040c723c */ /* 0x008fe20000001830 */
        /* <DEDUP_REMOVED lines=46> */
[----:B------:R0:W-:Y:S04]  /*113430*/  STL.64 [R1+0x1550], R12 ;  /* 0x0015500c01007387 */ /* 0x0001e80000100a00 */
[----:B------:R-:W-:Y:S04]  /*113440*/  STL.64 [R1+0x1558], R14 ;  /* 0x0015580e01007387 */ /* 0x000fe80000100a00 */
[----:B0-----:R-:W2:Y:S04]  /*113450*/  LDL.LU R12, [R1+0xba58] ;  /* 0x00ba5800010c7983 */ /* 0x001ea80000300800 */
        /* <DEDUP_REMOVED lines=73> */
[----:B------:R0:W-:Y:S04]  /*1138f0*/  STL.64 [R1+0x14b8], R42 ;  /* 0x0014b82a01007387 */ /* 0x0001e80000100a00 */
        /* <DEDUP_REMOVED lines=16> */
[----:B---3--:R3:W-:Y:S04]  /*113a00*/  STL.64 [R1+0xb998], R56 ;  /* 0x00b9983801007387 */ /* 0x0087e80000100a00 */
[----:B------:R-:W-:Y:S04]  /*113a10*/  STL.64 [R1+0xb9c0], R54 ;  /* 0x00b9c03601007387 */ /* 0x000fe80000100a00 */
[----:B------:R-:W-:Y:S04]  /*113a20*/  STL.64 [R1+0xb9b8], R52 ;  /* 0x00b9b83401007387 */ /* 0x000fe80000100a00 */
[----:B------:R-:W4:Y:S04]  /*113a30*/  LDL.LU R44, [R1+0xe80] ;  /* 0x000e8000012c7983 */ /* 0x000f280000300800 */
[----:B------:R-:W4:Y:S04]  /*113a40*/  LDL.LU R45, [R1+0xe84] ;  /* 0x000e8400012d7983 */ /* 0x000f280000300800 */
[----:B------:R-:W2:Y:S04]  /*113a50*/  LDL.LU R46, [R1+0xe88] ;  /* 0x000e8800012e7983 */ /* 0x000ea80000300800 */
[----:B------:R-:W2:Y:S01]  /*113a60*/  LDL.LU R47, [R1+0xe8c] ;  /* 0x000e8c00012f7983 */ /* 0x000ea20000300800 */
[----:B0-----:R-:W-:-:S03]  /*113a70*/  IMAD.MOV.U32 R42, RZ, RZ, R8 ;  /* 0x000000ffff2a7224 */ /* 0x001fc600078e0008 */
[----:B--2---:R-:W-:Y:S04]  /*113a80*/  STL.64 [R1+0xb9e0], R46 ;  /* 0x00b9e02e01007387 */ /* 0x004fe80000100a00 */
[----:B----4-:R0:W-:Y:S04]  /*113a90*/  STL.64 [R1+0xb9d8], R44 ;  /* 0x00b9d82c01007387 */ /* 0x0101e80000100a00 */
[----:B-1----:R-:W2:Y:S04]  /*113aa0*/  LDL.LU R36, [R1+0xe90] ;  /* 0x000e900001247983 */ /* 0x002ea80000300800 */
        /* <DEDUP_REMOVED lines=78> */
[----:B------:R0:W-:Y:S04]  /*113f90*/  STL.64 [R1+0xb8a8], R18 ;  /* 0x00b8a81201007387 */ /* 0x0001e80000100a00 */
[----:B0-----:R-:W4:Y:S04]  /*113fa0*/  LDL.LU R19, [R1+0x3cec] ;  /* 0x003cec0001137983 */ /* 0x001f280000300800 */
[----:B------:R-:W-:Y:S01]  /*113fb0*/  STL.64 [R1+0xb8a0], R16 ;  /* 0x00b8a01001007387 */ /* 0x000fe20000100a00 */
        /* <DEDUP_REMOVED lines=12> */
[----:B------:R3:W-:Y:S01]  /*114080*/  STL.64 [R1+0xb8b0], R12 ;  /* 0x00b8b00c01007387 */ /* 0x0007e20000100a00 */
[----:B----4-:R-:W-:-:S02]  /*114090*/  IMAD R28, R28, 0x100, R19 ;  /* 0x000001001c1c7824 */ /* 0x010fc400078e0213 */
        /* <DEDUP_REMOVED lines=10> */
[----:B------:R0:W-:Y:S04]  /*114140*/  STL.64 [R1+0x13d8], R14 ;  /* 0x0013d80e01007387 */ /* 0x0001e80000100a00 */
[----:B------:R-:W-:Y:S04]  /*114150*/  STL.64 [R1+0xb8d8], R10 ;  /* 0x00b8d80a01007387 */ /* 0x000fe80000100a00 */
[----:B--2---:R1:W-:Y:S01]  /*114160*/  STL.64 [R1+0xb8d0], R8 ;  /* 0x00b8d00801007387 */ /* 0x0043e20000100a00 */
[C---:B0-----:R-:W-:Y:S06]  /*114170*/  HMMA.16816.F32 R12, R4.reuse, R8, R24 ;  /* 0x00000008040c723c */ /* 0x041fec0000001818 */
[C---:B-1----:R-:W-:Y:S06]  /*114180*/  HMMA.16816.F32 R8, R4.reuse, R2, R32 ;  /* 0x000000020408723c */ /* 0x042fec0000001820 */
[----:B------:R-:W-:Y:S11]  /*114190*/  HMMA.16816.F32 R4, R4, R42, R36 ;  /* 0x0000002a0404723c */ /* 0x000ff60000001824 */
        /* <DEDUP_REMOVED lines=8> */
[----:B--2---:R-:W-:Y:S11]  /*114220*/  HMMA.16816.F32 R4, R28, R60, R56 ;  /* 0x0000003c1c04723c */ /* 0x004ff60000001838 */
[----:B------:R-:W-:Y:S04]  /*114230*/  STL.64 [R1+0x1370], R12 ;  /* 0x0013700c01007387 */ /* 0x000fe80000100a00 */
[----:B------:R-:W-:Y:S04]  /*114240*/  STL.64 [R1+0x1378], R14 ;  /* 0x0013780e01007387 */ /* 0x000fe80000100a00 */
        /* <DEDUP_REMOVED lines=331> */
[----:B-1----:R-:W4:Y:S04]  /*115700*/  LDL.64 R52, [R1+0x20] ;  /* 0x0000200001347983 */ /* 0x002f280000100a00 */
[----:B------:R-:W3:Y:S04]  /*115710*/  LDL R54, [R1+0x28] ;  /* 0x0000280001367983 */ /* 0x000ee80000100800 */
[----:B------:R-:W3:Y:S04]  /*115720*/  LDL R55, [R1+0x2c] ;  /* 0x00002c0001377983 */ /* 0x000ee80000100800 */
[----:B--2---:R-:W3:Y:S04]  /*115730*/  LDL.LU R56, [R1+0xb70] ;  /* 0x000b700001387983 */ /* 0x004ee80000300800 */
[----:B------:R-:W3:Y:S04]  /*115740*/  LDL.LU R57, [R1+0xb74] ;  /* 0x000b740001397983 */ /* 0x000ee80000300800 */
[----:B------:R-:W3:Y:S04]  /*115750*/  LDL.LU R58, [R1+0xb78] ;  /* 0x000b7800013a7983 */ /* 0x000ee80000300800 */
[----:B------:R-:W3:Y:S04]  /*115760*/  LDL.LU R59, [R1+0xb7c] ;  /* 0x000b7c00013b7983 */ /* 0x000ee80000300800 */
[----:B------:R-:W2:Y:S04]  /*115770*/  LDL.64 R32, [R1+0x18] ;  /* 0x0000180001207983 */ /* 0x000ea80000100a00 */
[----:B------:R-:W2:Y:S04]  /*115780*/  LDL.LU R36, [R1+0xb40] ;  /* 0x000b400001247983 */ /* 0x000ea80000300800 */
[----:B------:R-:W2:Y:S04]  /*115790*/  LDL.LU R37, [R1+0xb44] ;  /* 0x000b440001257983 */ /* 0x000ea80000300800 */
[----:B------:R-:W2:Y:S04]  /*1157a0*/  LDL.LU R38, [R1+0xb48] ;  /* 0x000b480001267983 */ /* 0x000ea80000300800 */
[----:B------:R-:W2:Y:S04]  /*1157b0*/  LDL.LU R39, [R1+0xb4c] ;  /* 0x000b4c0001277983 */ /* 0x000ea80000300800 */
[----:B------:R-:W2:Y:S04]  /*1157c0*/  LDL R34, [R1+0x10] ;  /* 0x0000100001227983 */ /* 0x000ea80000100800 */
        /* <DEDUP_REMOVED lines=24> */
[----:B------:R-:W-:Y:S01]  /*115950*/  STL [R1+0xb778], R3 ;  /* 0x00b7780301007387 */ /* 0x000fe20000100800 */
[----:B----4-:R-:W-:Y:S03]  /*115960*/  HMMA.16816.F32 R28, R28, R52, R8 ;  /* 0x000000341c1c723c */ /* 0x010fe60000001808 */
[----:B------:R-:W4:Y:S01]  /*115970*/  LDL.LU.64 R10, [R1+0xb890] ;  /* 0x00b89000010a7983 */ /* 0x000f220000300a00 */
[----:B------:R-:W-:-:S02]  /*115980*/  IMAD.MOV.U32 R35, RZ, RZ, R0 ;  /* 0x000000ffff237224 */ /* 0x000fc400078e0000 */
[----:B------:R-:W-:Y:S02]  /*115990*/  IMAD.MOV.U32 R0, RZ, RZ, R53 ;  /* 0x000000ffff007224 */ /* 0x000fe400078e0035 */
[----:B------:R-:W-:Y:S02]  /*1159a0*/  IMAD.MOV.U32 R9, RZ, RZ, R52 ;  /* 0x000000ffff097224 */ /* 0x000fe400078e0034 */
[----:B---3--:R-:W-:-:S13]  /*1159b0*/  HMMA.16816.F32 R52, R4, R54, R56 ;  /* 0x000000360434723c */ /* 0x008fda0000001838 */
[----:B------:R0:W-:Y:S04]  /*1159c0*/  STL.64 [R1+0x1110], R28 ;  /* 0x0011101c01007387 */ /* 0x0001e80000100a00 */
[----:B------:R1:W-:Y:S04]  /*1159d0*/  STL.64 [R1+0x1118], R30 ;  /* 0x0011181e01007387 */ /* 0x0003e80000100a00 */
[----:B0-----:R-:W3:Y:S04]  /*1159e0*/  LDL.LU R28, [R1+0xa90] ;  /* 0x000a9000011c7983 */ /* 0x001ee80000300800 */
[----:B------:R-:W3:Y:S04]  /*1159f0*/  LDL.LU R29, [R1+0xa94] ;  /* 0x000a9400011d7983 */ /* 0x000ee80000300800 */
[----:B-1----:R-:W3:Y:S04]  /*115a00*/  LDL.LU R30, [R1+0xa98] ;  /* 0x000a9800011e7983 */ /* 0x002ee80000300800 */
[----:B------:R-:W3:Y:S04]  /*115a10*/  LDL.LU R31, [R1+0xa9c] ;  /* 0x000a9c00011f7983 */ /* 0x000ee80000300800 */
[----:B------:R-:W3:Y:S04]  /*115a20*/  LDL.LU.64 R58, [R1+0xb888] ;  /* 0x00b88800013a7983 */ /* 0x000ee80000300a00 */
[----:B------:R-:W3:Y:S01]  /*115a30*/  LDL.LU.64 R56, [R1+0xb880] ;  /* 0x00b8800001387983 */ /* 0x000ee20000300a00 */
[----:B--2---:R-:W-:Y:S06]  /*115a40*/  HMMA.16816.F32 R12, R4, R32, R12 ;  /* 0x00000020040c723c */ /* 0x004fec000000180c */
[----:B------:R-:W-:-:S02]  /*115a50*/  IMAD.MOV.U32 R3, RZ, RZ, R32 ;  /* 0x000000ffff037224 */ /* 0x000fc400078e0020 */
[----:B------:R-:W-:Y:S02]  /*115a60*/  IMAD.MOV.U32 R8, RZ, RZ, R33 ;  /* 0x000000ffff087224 */ /* 0x000fe400078e0021 */
[C---:B------:R-:W-:Y:S06]  /*115a70*/  HMMA.16816.F32 R32, R4.reuse, R34, R20 ;  /* 0x000000220420723c */ /* 0x040fec0000001814 */
[C---:B------:R-:W-:Y:S01]  /*115a80*/  HMMA.16816.F32 R36, R4.reuse, R44, R36 ;  /* 0x0000002c0424723c */ /* 0x040fe20000001824 */
[----:B------:R-:W-:Y:S04]  /*115a90*/  STL.64 [R1+0x1100], R52 ;  /* 0x0011003401007387 */ /* 0x000fe80000100a00 */
[----:B------:R0:W-:Y:S01]  /*115aa0*/  STL.64 [R1+0x1108], R54 ;  /* 0x0011083601007387 */ /* 0x0001e20000100a00 */
[C---:B------:R-:W-:Y:S03]  /*115ab0*/  HMMA.16816.F32 R44, R4.reuse, R46, R40 ;  /* 0x0000002e042c723c */ /* 0x040fe60000001828 */
[----:B0-----:R-:W2:Y:S04]  /*115ac0*/  LDL.LU.64 R54, [R1+0xb878] ;  /* 0x00b8780001367983 */ /* 0x001ea80000300a00 */
[----:B------:R-:W2:Y:S04]  /*115ad0*/  LDL.LU.64 R52, [R1+0xb870] ;  /* 0x00b8700001347983 */ /* 0x000ea80000300a00 */
[----:B------:R-:W-:Y:S04]  /*115ae0*/  STL.64 [R1+0x10f0], R12 ;  /* 0x0010f00c01007387 */ /* 0x000fe80000100a00 */
[----:B------:R0:W-:Y:S04]  /*115af0*/  STL.64 [R1+0x10f8], R14 ;  /* 0x0010f80e01007387 */ /* 0x0001e80000100a00 */
[----:B0-----:R-:W2:Y:S04]  /*115b00*/  LDL.LU.64 R14, [R1+0xb868] ;  /* 0x00b86800010e7983 */ /* 0x001ea80000300a00 */
[----:B------:R-:W2:Y:S04]  /*115b10*/  LDL.LU.64 R12, [R1+0xb860] ;  /* 0x00b86000010c7983 */ /* 0x000ea80000300a00 */
[----:B----4-:R-:W-:Y:S04]  /*115b20*/  STL.64 [R1+0xb7d8], R10 ;  /* 0x00b7d80a01007387 */ /* 0x010fe80000100a00 */
[----:B------:R0:W-:Y:S04]  /*115b30*/  STL.64 [R1+0xb7d0], R8 ;  /* 0x00b7d00801007387 */ /* 0x0001e80000100a00 */
[----:B0-----:R-:W4:Y:S04]  /*115b40*/  LDL.LU R8, [R1+0xac0] ;  /* 0x000ac00001087983 */ /* 0x001f280000300800 */
[----:B------:R-:W4:Y:S04]  /*115b50*/  LDL.LU R9, [R1+0xac4] ;  /* 0x000ac40001097983 */ /* 0x000f280000300800 */
[----:B------:R-:W4:Y:S04]  /*115b60*/  LDL.LU R10, [R1+0xac8] ;  /* 0x000ac800010a7983 */ /* 0x000f280000300800 */
[----:B------:R-:W4:Y:S04]  /*115b70*/  LDL.LU R11, [R1+0xacc] ;  /* 0x000acc00010b7983 */ /* 0x000f280000300800 */
[----:B------:R-:W4:Y:S04]  /*115b80*/  LDL.LU.64 R22, [R1+0xb858] ;  /* 0x00b8580001167983 */ /* 0x000f280000300a00 */
[----:B------:R-:W4:Y:S04]  /*115b90*/  LDL.LU.64 R20, [R1+0xb850] ;  /* 0x00b8500001147983 */ /* 0x000f280000300a00 */
[----:B------:R-:W-:Y:S04]  /*115ba0*/  STL.64 [R1+0x10e0], R32 ;  /* 0x0010e02001007387 */ /* 0x000fe80000100a00 */
[----:B------:R0:W-:Y:S04]  /*115bb0*/  STL.64 [R1+0x10e8], R34 ;  /* 0x0010e82201007387 */ /* 0x0001e80000100a00 */
[----:B0-----:R-:W4:Y:S04]  /*115bc0*/  LDL.LU.64 R34, [R1+0xb848] ;  /* 0x00b8480001227983 */ /* 0x001f280000300a00 */
[----:B------:R-:W4:Y:S01]  /*115bd0*/  LDL.LU.64 R32, [R1+0xb840] ;  /* 0x00b8400001207983 */ /* 0x000f220000300a00 */
[C---:B---3--:R-:W-:Y:S03]  /*115be0*/  HMMA.16816.F32 R56, R4.reuse, R60, R56 ;  /* 0x0000003c0438723c */ /* 0x048fe60000001838 */
        /* <DEDUP_REMOVED lines=14> */
[----:B------:R-:W-:Y:S01]  /*115cd0*/  STL.64 [R1+0xb758], R60 ;  /* 0x00b7583c01007387 */ /* 0x000fe20000100a00 */
        /* <DEDUP_REMOVED lines=17> */
[C---:B--2---:R-:W-:Y:S06]  /*115df0*/  HMMA.16816.F32 R8, R4.reuse, R52, R8 ;  /* 0x000000340408723c */ /* 0x044fec0000001808 */
[C---:B---3--:R-:W-:Y:S06]  /*115e00*/  HMMA.16816.F32 R56, R4.reuse, R54, R56 ;  /* 0x000000360438723c */ /* 0x048fec0000001838 */
        /* <DEDUP_REMOVED lines=165> */
[----:B------:R-:W3:Y:S01]  /*116860*/  LDL.LU R39, [R1+0x7ac] ;  /* 0x0007ac0001277983 */ /* 0x000ee20000300800 */
[----:B------:R-:W-:-:S02]  /*116870*/  IMAD R28, R28, 0x100, R54 ;  /* 0x000001001c1c7824 */ /* 0x000fc400078e0236 */
[----:B------:R-:W-:Y:S02]  /*116880*/  IMAD R29, R29, 0x100, R55 ;  /* 0x000001001d1d7824 */ /* 0x000fe400078e0237 */
[----:B------:R-:W-:Y:S02]  /*116890*/  IMAD.MOV.U32 R54, RZ, RZ, R3 ;  /* 0x000000ffff367224 */ /* 0x000fe400078e0003 */
[----:B------:R-:W-:Y:S02]  /*1168a0*/  IMAD R30, R30, 0x100, R60 ;  /* 0x000001001e1e7824 */ /* 0x000fe400078e023c */
        /* <DEDUP_REMOVED lines=30> */
[----:B------:R-:W2:Y:S01]  /*116a90*/  LDL.LU R39, [R1+0x8ac] ;  /* 0x0008ac0001277983 */ /* 0x000ea20000300800 */
[----:B------:R-:W-:-:S03]  /*116aa0*/  IMAD R31, R31, 0x100, R61 ;  /* 0x000001001f1f7824 */ /* 0x000fc600078e023d */
[----:B------:R-:W2:Y:S01]  /*116ab0*/  LDL.64 R52, [R1+0x28] ;  /* 0x0000280001347983 */ /* 0x000ea20000100a00 */
[----:B------:R-:W-:-:S03]  /*116ac0*/  IMAD.MOV.U32 R61, RZ, RZ, R0 ;  /* 0x000000ffff3d7224 */ /* 0x000fc600078e0000 */
        /* <DEDUP_REMOVED lines=15> */
[C---:B----4-:R-:W-:Y:S06]  /*116bc0*/  HMMA.16816.F32 R40, R4.reuse, R8, R40 ;  /* 0x000000080428723c */ /* 0x050fec0000001828 */
[C---:B---3--:R-:W-:Y:S06]  /*116bd0*/  HMMA.16816.F32 R44, R4.reuse, R2, R44 ;  /* 0x00000002042c723c */ /* 0x048fec000000182c */
[----:B--2---:R-:W-:Y:S01]  /*116be0*/  HMMA.16816.F32 R4, R4, R60, R36 ;  /* 0x0000003c0404723c */ /* 0x004fe20000001824 */
[----:B------:R-:W-:Y:S10]  /*116bf0*/  STL [R1+0xb648], R9 ;  /* 0x00b6480901007387 */ /* 0x000ff40000100800 */
        /* <DEDUP_REMOVED lines=21> */
[----:B------:R-:W-:-:S02]  /*116d50*/  F2FP.F16.E4M3.UNPACK_B R28, R28 ;  /* 0x0000001cff1c723e */ /* 0x000fc400020006ff */
[----:B------:R-:W-:Y:S02]  /*116d60*/  F2FP.F16.E4M3.UNPACK_B R29, R29 ;  /* 0x0000001dff1d723e */ /* 0x000fe400020006ff */
[----:B------:R-:W-:Y:S02]  /*116d70*/  F2FP.F16.E4M3.UNPACK_B R30, R30 ;  /* 0x0000001eff1e723e */ /* 0x000fe400020006ff */
[----:B------:R-:W-:Y:S01]  /*116d80*/  F2FP.F16.E4M3.UNPACK_B R31, R31 ;  /* 0x0000001fff1f723e */ /* 0x000fe200020006ff */
[----:B------:R-:W-:-:S06]  /*116d90*/  IMAD.MOV.U32 R0, RZ, RZ, R53 ;  /* 0x000000ffff007224 */ /* 0x000fcc00078e0035 */
[C---:B------:R-:W-:Y:S06]  /*116da0*/  HMMA.16816.F32 R56, R28.reuse, R10, R56 ;  /* 0x0000000a1c38723c */ /* 0x040fec0000001838 */
[----:B----4-:R-:W-:-:S15]  /*116db0*/  HMMA.16816.F32 R4, R28, R52, R4 ;  /* 0x000000341c04723c */ /* 0x010fde0000001804 */
[----:B------:R-:W-:-:S08]  /*116dc0*/  NOP ;  /* 0x0000000000007918 */ /* 0x000fd00000000000 */
[----:B------:R0:W-:Y:S02]  /*116dd0*/  STL.64 [R1+0xec0], R4 ;  /* 0x000ec00401007387 */ /* 0x0001e40000100a00 */
[----:B0-----:R-:W-:Y:S02]  /*116de0*/  IMAD.MOV.U32 R4, RZ, RZ, R52 ;  /* 0x000000ffff047224 */ /* 0x001fe400078e0034 */
[----:B------:R-:W-:Y:S01]  /*116df0*/  HMMA.16816.F32 R52, R28, R54, R48 ;  /* 0x000000361c34723c */ /* 0x000fe20000001830 */
[----:B------:R-:W-:Y:S04]  /*116e00*/  STL.64 [R1+0xec8], R6 ;  /* 0x000ec80601007387 */ /* 0x000fe80000100a00 */
[----:B------:R-:W4:Y:S04]  /*116e10*/  LDL.LU.64 R50, [R1+0xb750] ;  /* 0x00b7500001327983 */ /* 0x000f280000300a00 */
[----:B------:R-:W4:-:S14]  /*116e20*/  LDL.LU.64 R48, [R1+0xb748] ;  /* 0x00b7480001307983 */ /* 0x000f1c0000300a00 */
[----:B------:R-:W-:Y:S04]  /*116e30*/  STL.64 [R1+0xeb0], R52 ;  /* 0x000eb03401007387 */ /* 0x000fe80000100a00 */
[----:B------:R0:W-:Y:S04]  /*116e40*/  STL.64 [R1+0xeb8], R54 ;  /* 0x000eb83601007387 */ /* 0x0001e80000100a00 */
[----:B0-----:R-:W4:Y:S04]  /*116e50*/  LDL.LU.64 R54, [R1+0xb740] ;  /* 0x00b7400001367983 */ /* 0x001f280000300a00 */
[----:B------:R-:W4:Y:S04]  /*116e60*/  LDL.LU.64 R52, [R1+0xb738] ;  /* 0x00b7380001347983 */ /* 0x000f280000300a00 */
[----:B------:R-:W-:Y:S04]  /*116e70*/  STL.64 [R1+0xe90], R56 ;  /* 0x000e903801007387 */ /* 0x000fe80000100a00 */
[----:B------:R0:W-:Y:S04]  /*116e80*/  STL.64 [R1+0xe98], R58 ;  /* 0x000e983a01007387 */ /* 0x0001e80000100a00 */
[----:B0-----:R-:W3:Y:S04]  /*116e90*/  LDL.LU.64 R58, [R1+0xb730] ;  /* 0x00b73000013a7983 */ /* 0x001ee80000300a00 */
[----:B------:R-:W4:Y:S01]  /*116ea0*/  LDL.LU.64 R56, [R1+0xb728] ;  /* 0x00b7280001387983 */ /* 0x000f220000300a00 */
        /* <DEDUP_REMOVED lines=9> */
[----:B--2---:R-:W-:-:S15]  /*116f40*/  HMMA.16816.F32 R12, R28, R60, R24 ;  /* 0x0000003c1c0c723c */ /* 0x004fde0000001818 */
        /* <DEDUP_REMOVED lines=17> */
[----:B---3--:R-:W-:Y:S01]  /*117060*/  HMMA.16816.F32 R4, R28, R52, R44 ;  /* 0x000000341c04723c */ /* 0x008fe2000000182c */
        /* <DEDUP_REMOVED lines=229> */
[----:B----4-:R-:W-:-:S02]  /*117ec0*/  IMAD R4, R4, 0x100, R10 ;  /* 0x0000010004047824 */ /* 0x010fc400078e020a */
[----:B------:R-:W-:Y:S01]  /*117ed0*/  IMAD R5, R5, 0x100, R11 ;  /* 0x0000010005057824 */ /* 0x000fe200078e020b */
        /* <DEDUP_REMOVED lines=26> */
[----:B------:R-:W4:Y:S04]  /*118080*/  LDL.LU R9, [R1+0xb648] ;  /* 0x00b6480001097983 */ /* 0x000f280000300800 */
[----:B------:R-:W-:Y:S01]  /*118090*/  STL.64 [R1+0xb560], R10 ;  /* 0x00b5600a01007387 */ /* 0x000fe20000100a00 */
[----:B------:R-:W-:Y:S01]  /*1180a0*/  HMMA.16816.F32 R16, R28, R2, R16 ;  /* 0x000000021c10723c */ /* 0x000fe20000001810 */
[----:B------:R-:W-:Y:S01]  /*1180b0*/  IMAD R7, R0, 0x100, R7 ;  /* 0x0000010000077824 */ /* 0x000fe200078e0207 */
[----:B------:R-:W-:-:S02]  /*1180c0*/  F2FP.F16.E4M3.UNPACK_B R4, R4 ;  /* 0x00000004ff04723e */ /* 0x000fc400020006ff */
[----:B------:R-:W-:Y:S02]  /*1180d0*/  F2FP.F16.E4M3.UNPACK_B R5, R5 ;  /* 0x00000005ff05723e */ /* 0x000fe400020006ff */
[----:B------:R-:W-:Y:S02]  /*1180e0*/  F2FP.F16.E4M3.UNPACK_B R6, R6 ;  /* 0x00000006ff06723e */ /* 0x000fe400020006ff */
[----:B------:R-:W-:Y:S01]  /*1180f0*/  F2FP.F16.E4M3.UNPACK_B R7, R7 ;  /* 0x00000007ff07723e */ /* 0x000fe200020006ff */
[----:B----4-:R-:W-:Y:S06]  /*118100*/  HMMA.16816.F32 R12, R28, R8, R12 ;  /* 0x000000081c0c723c */ /* 0x010fec000000180c */
        /* <DEDUP_REMOVED lines=10> */
[C---:B0-----:R-:W-:Y:S02]  /*1181b0*/  HMMA.16816.F32 R12, R4.reuse, R44, R36 ;  /* 0x0000002c040c723c */ /* 0x041fe40000001824 */
[----:B------:R-:W-:Y:S04]  /*1181c0*/  STL.64 [R1+0xc80], R16 ;  /* 0x000c801001007387 */ /* 0x000fe80000100a00 */
[----:B------:R3:W-:Y:S01]  /*1181d0*/  STL.64 [R1+0xc88], R18 ;  /* 0x000c881201007387 */ /* 0x0007e20000100a00 */
[C---:B--2---:R-:W-:Y:S06]  /*1181e0*/  HMMA.16816.F32 R20, R4.reuse, R56, R48 ;  /* 0x000000380414723c */ /* 0x044fec0000001830 */
[C---:B---3--:R-:W-:Y:S10]  /*1181f0*/  HMMA.16816.F32 R16, R4.reuse, R58, R52 ;  /* 0x0000003a0410723c */ /* 0x048ff40000001834 */
[----:B------:R-:W-:Y:S04]  /*118200*/  STL.64 [R1+0xc70], R12 ;  /* 0x000c700c01007387 */ /* 0x000fe80000100a00 */
[----:B------:R0:W-:Y:S02]  /*118210*/  STL.64 [R1+0xc78], R14 ;  /* 0x000c780e01007387 */ /* 0x0001e40000100a00 */
[----:B0-----:R-:W-:-:S15]  /*118220*/  HMMA.16816.F32 R12, R4, R46, R40 ;  /* 0x0000002e040c723c */ /* 0x001fde0000001828 */
[----:B------:R-:W-:-:S08]  /*118230*/  NOP ;  /* 0x0000000000007918 */ /* 0x000fd00000000000 */
        /* <DEDUP_REMOVED lines=169> */
[----:B------:R0:W-:Y:S04]  /*118cd0*/  STL.64 [R1+0xb28], R30 ;  /* 0x000b281e01007387 */ /* 0x0001e80000100a00 */
        /* <DEDUP_REMOVED lines=20> */
[----:B0-----:R-:W2:Y:S04]  /*118e20*/  LDL.LU R30, [R1+0x7d38] ;  /* 0x007d3800011e7983 */ /* 0x001ea80000300800 */
        /* <DEDUP_REMOVED lines=10> */
[----:B-1----:R-:W3:Y:S04]  /*118ed0*/  LDL.LU R36, [R1+0x4d0] ;  /* 0x0004d00001247983 */ /* 0x002ee80000300800 */
        /* <DEDUP_REMOVED lines=29> */
[----:B------:R-:W4:Y:S04]  /*1190b0*/  LDL.64 R58, [R1+0x10] ;  /* 0x00001000013a7983 */ /* 0x000f280000100a00 */
        /* <DEDUP_REMOVED lines=17> */
[----:B------:R0:W-:Y:S04]  /*1191d0*/  STL.64 [R1+0xb4b0], R22 ;  /* 0x00b4b01601007387 */ /* 0x0001e80000100a00 */
[----:B0-----:R-:W2:Y:S04]  /*1191e0*/  LDL.LU R22, [R1+0x7d30] ;  /* 0x007d300001167983 */ /* 0x001ea80000300800 */
[----:B------:R-:W2:Y:S04]  /*1191f0*/  LDL.LU R23, [R1+0x7d3c] ;  /* 0x007d3c0001177983 */ /* 0x000ea80000300800 */
[----:B------:R0:W-:Y:S04]  /*119200*/  STL.64 [R1+0xb4a8], R20 ;  /* 0x00b4a81401007387 */ /* 0x0001e80000100a00 */
[----:B0-----:R-:W2:Y:S01]  /*119210*/  LDL.LU R21, [R1+0x7d24] ;  /* 0x007d240001157983 */ /* 0x001ea20000300800 */
        /* <DEDUP_REMOVED lines=42> */
[----:B------:R4:W-:Y:S02]  /*1194c0*/  STL.64 [R1+0xa98], R14 ;  /* 0x000a980e01007387 */ /* 0x0009e40000100a00 */
[C---:B----4-:R-:W-:Y:S06]  /*1194d0*/  HMMA.16816.F32 R12, R4.reuse, R8, R24 ;  /* 0x00000008040c723c */ /* 0x050fec0000001818 */
[----:B------:R-:W-:-:S15]  /*1194e0*/  HMMA.16816.F32 R16, R4, R2, R32 ;  /* 0x000000020410723c */ /* 0x000fde0000001820 */
[----:B------:R-:W-:-:S02]  /*1194f0*/  NOP ;  /* 0x0000000000007918 */ /* 0x000fc40000000000 */
[----:B------:R-:W-:Y:S04]  /*119500*/  STL.64 [R1+0xa80], R12 ;  /* 0x000a800c01007387 */ /* 0x000fe80000100a00 */
[----:B------:R0:W-:Y:S02]  /*119510*/  STL.64 [R1+0xa88], R14 ;  /* 0x000a880e01007387 */ /* 0x0001e40000100a00 */
[----:B0-----:R-:W-:Y:S06]  /*119520*/  HMMA.16816.F32 R12, R4, R44, R36 ;  /* 0x0000002c040c723c */ /* 0x001fec0000001824 */
[----:B------:R-:W-:Y:S01]  /*119530*/  HMMA.16816.F32 R4, R28, R46, R40 ;  /* 0x0000002e1c04723c */ /* 0x000fe20000001828 */
[----:B------:R-:W-:Y:S04]  /*119540*/  STL.64 [R1+0xa70], R16 ;  /* 0x000a701001007387 */ /* 0x000fe80000100a00 */
[----:B------:R-:W-:-:S12]  /*119550*/  STL.64 [R1+0xa78], R18 ;  /* 0x000a781201007387 */ /* 0x000fd80000100a00 */
[----:B------:R-:W-:Y:S04]  /*119560*/  STL.64 [R1+0xa60], R12 ;  /* 0x000a600c01007387 */ /* 0x000fe80000100a00 */
[----:B------:R0:W-:Y:S04]  /*119570*/  STL.64 [R1+0xa68], R14 ;  /* 0x000a680e01007387 */ /* 0x0001e80000100a00 */
[----:B------:R-:W-:Y:S04]  /*119580*/  STL [R1+0xb49c], R0 ;  /* 0x00b49c0001007387 */ /* 0x000fe80000100800 */
[----:B------:R-:W-:Y:S04]  /*119590*/  STL.64 [R1+0xa40], R4 ;  /* 0x000a400401007387 */ /* 0x000fe80000100a00 */
[----:B------:R2:W-:Y:S01]  /*1195a0*/  STL.64 [R1+0xa48], R6 ;  /* 0x000a480601007387 */ /* 0x0005e20000100a00 */
[C---:B0-----:R-:W-:Y:S06]  /*1195b0*/  HMMA.16816.F32 R12, R28.reuse, R56, R48 ;  /* 0x000000381c0c723c */ /* 0x041fec0000001830 */
[----:B--2---:R-:W-:Y:S06]  /*1195c0*/  HMMA.16816.F32 R4, R28, R58, R52 ;  /* 0x0000003a1c04723c */ /* 0x004fec0000001834 */
[----:B------:R-:W-:-:S11]  /*1195d0*/  IMAD.MOV.U32 R0, RZ, RZ, R59 ;  /* 0x000000ffff007224 */ /* 0x000fd600078e003b */
[----:B------:R0:W-:Y:S04]  /*1195e0*/  STL.64 [R1+0xa30], R12 ;  /* 0x000a300c01007387 */ /* 0x0001e80000100a00 */
[----:B------:R1:W-:Y:S04]  /*1195f0*/  STL.64 [R1+0xa38], R14 ;  /* 0x000a380e01007387 */ /* 0x0003e80000100a00 */
[----:B------:R-:W2:Y:S04]  /*119600*/  LDL.LU R20, [R1+0x400] ;  /* 0x0004000001147983 */ /* 0x000ea80000300800 */
        /* <DEDUP_REMOVED lines=9> */
[----:B------:R-:W2:Y:S04]  /*1196a0*/  LDL R26, [R1+0x8] ;  /* 0x00000800011a7983 */ /* 0x000ea80000100800 */
[----:B------:R-:W2:Y:S04]  /*1196b0*/  LDL R27, [R1+0xc] ;  /* 0x00000c00011b7983 */ /* 0x000ea80000100800 */
[----:B0-----:R-:W2:Y:S04]  /*1196c0*/  LDL.LU R12, [R1+0x420] ;  /* 0x00042000010c7983 */ /* 0x001ea80000300800 */
[----:B------:R-:W2:Y:S04]  /*1196d0*/  LDL.LU R13, [R1+0x424] ;  /* 0x00042400010d7983 */ /* 0x000ea80000300800 */
[----:B-1----:R-:W2:Y:S04]  /*1196e0*/  LDL.LU R14, [R1+0x428] ;  /* 0x00042800010e7983 */ /* 0x002ea80000300800 */
[----:B------:R-:W2:Y:S04]  /*1196f0*/  LDL.LU R15, [R1+0x42c] ;  /* 0x00042c00010f7983 */ /* 0x000ea80000300800 */
[----:B------:R-:W2:Y:S04]  /*119700*/  LDL.64 R18, [R1] ;  /* 0x0000000001127983 */ /* 0x000ea80000100a00 */
        /* <DEDUP_REMOVED lines=28> */
[----:B------:R-:W-:Y:S01]  /*1198d0*/  STL [R1+0xb4a0], R0 ;  /* 0x00b4a00001007387 */ /* 0x000fe20000100800 */
[C---:B--2---:R-:W-:Y:S06]  /*1198e0*/  HMMA.16816.F32 R24, R28.reuse, R26, R12 ;  /* 0x0000001a1c18723c */ /* 0x044fec000000180c */
[----:B------:R-:W-:Y:S01]  /*1198f0*/  HMMA.16816.F32 R56, R28, R18, R56 ;  /* 0x000000121c38723c */ /* 0x000fe20000001838 */
[----:B------:R-:W2:Y:S04]  /*119900*/  LDL.LU.64 R14, [R1+0xb550] ;  /* 0x00b55000010e7983 */ /* 0x000ea80000300a00 */
[----:B------:R-:W2:-:S12]  /*119910*/  LDL.LU.64 R12, [R1+0xb548] ;  /* 0x00b54800010c7983 */ /* 0x000e980000300a00 */
        /* <DEDUP_REMOVED lines=8> */
[----:B------:R-:W-:Y:S03]  /*1199a0*/  HMMA.16816.F32 R20, R28, R60, R20 ;  /* 0x0000003c1c14723c */ /* 0x000fe60000001814 */
[----:B------:R-:W2:Y:S01]  /*1199b0*/  LDL.LU R16, [R1+0x350] ;  /* 0x0003500001107983 */ /* 0x000ea20000300800 */
[----:B------:R-:W-:-:S15]  /*1199c0*/  IMAD.MOV.U32 R0, RZ, RZ, R19 ;  /* 0x000000ffff007224 */ /* 0x000fde00078e0013 */
[----:B------:R-:W-:-:S04]  /*1199d0*/  NOP ;  /* 0x0000000000007918 */ /* 0x000fc80000000000 */
        /* <DEDUP_REMOVED lines=9> */
[----:B------:R-:W-:Y:S01]  /*119a70*/  STL.64 [R1+0xb480], R60 ;  /* 0x00b4803c01007387 */ /* 0x000fe20000100a00 */
        /* <DEDUP_REMOVED lines=67> */
[----:B------:R-:W-:Y:S04]  /*119eb0*/  STL.64 [R1+0x948], R46 ;  /* 0x0009482e01007387 */ /* 0x000fe80000100a00 */
[----:B------:R-:W2:Y:S04]  /*119ec0*/  LDL.LU R5, [R1+0x324] ;  /* 0x0003240001057983 */ /* 0x000ea80000300800 */
[----:B------:R-:W2:Y:S04]  /*119ed0*/  LDL.LU R6, [R1+0x328] ;  /* 0x0003280001067983 */ /* 0x000ea80000300800 */
[----:B------:R-:W2:Y:S04]  /*119ee0*/  LDL.LU R7, [R1+0x32c] ;  /* 0x00032c0001077983 */ /* 0x000ea80000300800 */
[----:B------:R-:W3:Y:S04]  /*119ef0*/  LDL.LU R56, [R1+0x330] ;  /* 0x0003300001387983 */ /* 0x000ee80000300800 */
[----:B------:R-:W3:Y:S04]  /*119f00*/  LDL.LU R57, [R1+0x334] ;  /* 0x0003340001397983 */ /* 0x000ee80000300800 */
[----:B------:R-:W3:Y:S04]  /*119f10*/  LDL.LU R58, [R1+0x338] ;  /* 0x00033800013a7983 */ /* 0x000ee80000300800 */
[----:B------:R-:W3:Y:S04]  /*119f20*/  LDL.LU R59, [R1+0x33c] ;  /* 0x00033c00013b7983 */ /* 0x000ee80000300800 */
[----:B------:R-:W-:Y:S04]  /*119f30*/  STL.64 [R1+0xb380], R42 ;  /* 0x00b3802a01007387 */ /* 0x000fe80000100a00 */
[----:B------:R0:W-:Y:S04]  /*119f40*/  STL.64 [R1+0xb378], R40 ;  /* 0x00b3782801007387 */ /* 0x0001e80000100a00 */
[----:B------:R-:W4:Y:S01]  /*119f50*/  LDL.LU R52, [R1+0x2a0] ;  /* 0x0002a00001347983 */ /* 0x000f220000300800 */
[C---:B0-----:R-:W-:Y:S06]  /*119f60*/  HMMA.16816.F32 R40, R28.reuse, R38, R16 ;  /* 0x000000261c28723c */ /* 0x041fec0000001810 */
[----:B------:R-:W-:-:S15]  /*119f70*/  HMMA.16816.F32 R16, R28, R36, R20 ;  /* 0x000000241c10723c */ /* 0x000fde0000001814 */
[----:B------:R-:W-:-:S02]  /*119f80*/  NOP ;  /* 0x0000000000007918 */ /* 0x000fc40000000000 */
[----:B------:R0:W-:Y:S04]  /*119f90*/  STL.64 [R1+0x930], R40 ;  /* 0x0009302801007387 */ /* 0x0001e80000100a00 */
[----:B------:R1:W-:Y:S04]  /*119fa0*/  STL.64 [R1+0x938], R42 ;  /* 0x0009382a01007387 */ /* 0x0003e80000100a00 */
[----:B------:R1:W-:Y:S04]  /*119fb0*/  STL.64 [R1+0x920], R16 ;  /* 0x0009201001007387 */ /* 0x0003e80000100a00 */
        /* <DEDUP_REMOVED lines=31> */
[----:B0-----:R-:W2:Y:S04]  /*11a1b0*/  LDL.LU R58, [R1+0x7d4c] ;  /* 0x007d4c00013a7983 */ /* 0x001ea80000300800 */
[----:B------:R-:W2:Y:S04]  /*11a1c0*/  LDL.LU R4, [R1+0x7d48] ;  /* 0x007d480001047983 */ /* 0x000ea80000300800 */
[----:B------:R0:W-:Y:S04]  /*11a1d0*/  STL.64 [R1+0x900], R48 ;  /* 0x0009003001007387 */ /* 0x0001e80000100a00 */
[----:B------:R1:W-:Y:S04]  /*11a1e0*/  STL.64 [R1+0x908], R50 ;  /* 0x0009083201007387 */ /* 0x0003e80000100a00 */
        /* <DEDUP_REMOVED lines=8> */
[----:B------:R-:W3:Y:S04]  /*11a270*/  LDL.LU R61, [R1+0x7d64] ;  /* 0x007d6400013d7983 */ /* 0x000ee80000300800 */
[----:B------:R-:W3:Y:S01]  /*11a280*/  LDL.LU R7, [R1+0x7d60] ;  /* 0x007d600001077983 */ /* 0x000ee20000300800 */
[C---:B----4-:R-:W-:Y:S06]  /*11a290*/  HMMA.16816.F32 R20, R28.reuse, R24, R20 ;  /* 0x000000181c14723c */ /* 0x050fec0000001814 */
[C---:B------:R-:W-:Y:S01]  /*11a2a0*/  HMMA.16816.F32 R16, R28.reuse, R26, R16 ;  /* 0x0000001a1c10723c */ /* 0x040fe20000001810 */
[----:B------:R-:W-:Y:S04]  /*11a2b0*/  STL.64 [R1+0xb3b0], R34 ;  /* 0x00b3b02201007387 */ /* 0x000fe80000100a00 */
[----:B------:R0:W-:Y:S04]  /*11a2c0*/  STL.64 [R1+0xb3a8], R32 ;  /* 0x00b3a82001007387 */ /* 0x0001e80000100a00 */
[----:B0-----:R-:W4:Y:S04]  /*11a2d0*/  LDL.LU R32, [R1+0x2e0] ;  /* 0x0002e00001207983 */ /* 0x001f280000300800 */
[----:B------:R-:W4:Y:S04]  /*11a2e0*/  LDL.LU R33, [R1+0x2e4] ;  /* 0x0002e40001217983 */ /* 0x000f280000300800 */
[----:B------:R-:W4:Y:S04]  /*11a2f0*/  LDL.LU R34, [R1+0x2e8] ;  /* 0x0002e80001227983 */ /* 0x000f280000300800 */
[----:B------:R-:W4:Y:S04]  /*11a300*/  LDL.LU R35, [R1+0x2ec] ;  /* 0x0002ec0001237983 */ /* 0x000f280000300800 */
        /* <DEDUP_REMOVED lines=34> */
[----:B------:R-:W2:-:S15]  /*11a530*/  LDL.LU R52, [R1+0x810] ;  /* 0x0008100001347983 */ /* 0x000e9e0000300800 */
[----:B------:R-:W-:-:S07]  /*11a540*/  NOP ;  /* 0x0000000000007918 */ /* 0x000fce0000000000 */
[----:B------:R-:W-:Y:S04]  /*11a550*/  STL.64 [R1+0x840], R20 ;  /* 0x0008401401007387 */ /* 0x000fe80000100a00 */
[----:B------:R-:W-:Y:S04]  /*11a560*/  STL.64 [R1+0x848], R22 ;  /* 0x0008481601007387 */ /* 0x000fe80000100a00 */
[----:B------:R-:W-:Y:S04]  /*11a570*/  STL.64 [R1+0x830], R16 ;  /* 0x0008301001007387 */ /* 0x000fe80000100a00 */
[----:B------:R-:W-:Y:S04]  /*11a580*/  STL.64 [R1+0x838], R18 ;  /* 0x0008381201007387 */ /* 0x000fe80000100a00 */
[----:B------:R-:W2:Y:S04]  /*11a590*/  LDL.LU R53, [R1+0x814] ;  /* 0x0008140001357983 */ /* 0x000ea80000300800 */
[----:B------:R-:W2:Y:S04]  /*11a5a0*/  LDL.LU R54, [R1+0x818] ;  /* 0x0008180001367983 */ /* 0x000ea80000300800 */
[----:B------:R-:W2:Y:S04]  /*11a5b0*/  LDL.LU R55, [R1+0x81c] ;  /* 0x00081c0001377983 */ /* 0x000ea80000300800 */
[----:B------:R-:W-:Y:S04]  /*11a5c0*/  STL.64 [R1+0xb330], R14 ;  /* 0x00b3300e01007387 */ /* 0x000fe80000100a00 */
[----:B------:R0:W-:Y:S04]  /*11a5d0*/  STL.64 [R1+0xb328], R12 ;  /* 0x00b3280c01007387 */ /* 0x0001e80000100a00 */
[----:B------:R-:W3:Y:S01]  /*11a5e0*/  LDL.LU R56, [R1+0x800] ;  /* 0x0008000001387983 */ /* 0x000ee20000300800 */
[----:B------:R-:W-:-:S03]  /*11a5f0*/  IMAD R4, R4, 0x100, R58 ;  /* 0x0000010004047824 */ /* 0x000fc600078e023a */
[----:B------:R-:W3:Y:S01]  /*11a600*/  LDL.LU R57, [R1+0x804] ;  /* 0x0008040001397983 */ /* 0x000ee20000300800 */
[----:B------:R-:W-:-:S03]  /*11a610*/  IMAD R5, R5, 0x100, R59 ;  /* 0x0000010005057824 */ /* 0x000fc600078e023b */
[----:B------:R-:W3:Y:S04]  /*11a620*/  LDL.LU R58, [R1+0x808] ;  /* 0x00080800013a7983 */ /* 0x000ee80000300800 */
[----:B------:R-:W3:Y:S01]  /*11a630*/  LDL.LU R59, [R1+0x80c] ;  /* 0x00080c00013b7983 */ /* 0x000ee20000300800 */
[----:B0-----:R-:W-:-:S15]  /*11a640*/  HMMA.16816.F32 R12, R28, R10, R48 ;  /* 0x0000000a1c0c723c */ /* 0x001fde0000001830 */
[----:B------:R-:W-:-:S08]  /*11a650*/  NOP ;  /* 0x0000000000007918 */ /* 0x000fd00000000000 */
[----:B------:R0:W-:Y:S04]  /*11a660*/  STL.64 [R1+0x820], R12 ;  /* 0x0008200c01007387 */ /* 0x0001e80000100a00 */
[----:B------:R1:W-:Y:S04]  /*11a670*/  STL.64 [R1+0x828], R14 ;  /* 0x0008280e01007387 */ /* 0x0003e80000100a00 */
[----:B------:R-:W4:Y:S04]  /*11a680*/  LDL.LU R20, [R1+0x120] ;  /* 0x0001200001147983 */ /* 0x000f280000300800 */
[----:B------:R-:W4:Y:S04]  /*11a690*/  LDL.LU R21, [R1+0x124] ;  /* 0x0001240001157983 */ /* 0x000f280000300800 */
[----:B------:R-:W2:Y:S04]  /*11a6a0*/  LDL.LU R22, [R1+0x128] ;  /* 0x0001280001167983 */ /* 0x000ea80000300800 */
[----:B------:R-:W2:Y:S04]  /*11a6b0*/  LDL.LU R23, [R1+0x12c] ;  /* 0x00012c0001177983 */ /* 0x000ea80000300800 */
[----:B--2---:R-:W-:Y:S04]  /*11a6c0*/  STL.64 [R1+0xb3f8], R22 ;  /* 0x00b3f81601007387 */ /* 0x004fe80000100a00 */
[----:B----4-:R-:W-:Y:S04]  /*11a6d0*/  STL.64 [R1+0xb3f0], R20 ;  /* 0x00b3f01401007387 */ /* 0x010fe80000100a00 */
        /* <DEDUP_REMOVED lines=8> */
[----:B------:R-:W4:Y:S04]  /*11a760*/  LDL.LU R18, [R1+0x138] ;  /* 0x0001380001127983 */ /* 0x000f280000300800 */
[----:B------:R-:W4:Y:S01]  /*11a770*/  LDL.LU R19, [R1+0x13c] ;  /* 0x00013c0001137983 */ /* 0x000f220000300800 */
[----:B0-----:R-:W-:Y:S01]  /*11a780*/  HMMA.16816.F32 R12, R28, R8, R52 ;  /* 0x000000081c0c723c */ /* 0x001fe20000001834 */
[----:B------:R-:W-:-:S02]  /*11a790*/  IMAD R6, R6, 0x100, R60 ;  /* 0x0000010006067824 */ /* 0x000fc400078e023c */
[----:B------:R-:W-:Y:S01]  /*11a7a0*/  IMAD R7, R7, 0x100, R61 ;  /* 0x0000010007077824 */ /* 0x000fe200078e023d */
[----:B------:R-:W-:Y:S02]  /*11a7b0*/  F2FP.F16.E4M3.UNPACK_B R4, R4 ;  /* 0x00000004ff04723e */ /* 0x000fe400020006ff */
[----:B------:R-:W-:Y:S02]  /*11a7c0*/  F2FP.F16.E4M3.UNPACK_B R5, R5 ;  /* 0x00000005ff05723e */ /* 0x000fe400020006ff */
[----:B------:R-:W-:Y:S02]  /*11a7d0*/  F2FP.F16.E4M3.UNPACK_B R6, R6 ;  /* 0x00000006ff06723e */ /* 0x000fe400020006ff */
[----:B------:R-:W-:Y:S01]  /*11a7e0*/  F2FP.F16.E4M3.UNPACK_B R7, R7 ;  /* 0x00000007ff07723e */ /* 0x000fe200020006ff */
[----:B----4-:R-:W-:Y:S04]  /*11a7f0*/  STL.64 [R1+0xb428], R18 ;  /* 0x00b4281201007387 */ /* 0x010fe80000100a00 */
[----:B--2---:R-:W-:Y:S04]  /*11a800*/  STL.64 [R1+0xb420], R16 ;  /* 0x00b4201001007387 */ /* 0x004fe80000100a00 */
[----:B------:R-:W-:Y:S04]  /*11a810*/  STL.64 [R1+0xb340], R10 ;  /* 0x00b3400a01007387 */ /* 0x000fe80000100a00 */
[----:B------:R-:W-:Y:S04]  /*11a820*/  STL.64 [R1+0xb338], R8 ;  /* 0x00b3380801007387 */ /* 0x000fe80000100a00 */
[----:B------:R-:W-:Y:S04]  /*11a830*/  STL.64 [R1+0x7f0], R12 ;  /* 0x0007f00c01007387 */ /* 0x000fe80000100a00 */
[----:B------:R-:W-:Y:S04]  /*11a840*/  STL.64 [R1+0x7f8], R14 ;  /* 0x0007f80e01007387 */ /* 0x000fe80000100a00 */
[----:B------:R-:W-:Y:S04]  /*11a850*/  STL.64 [R1+0xb490], R6 ;  /* 0x00b4900601007387 */ /* 0x000fe80000100a00 */
[----:B------:R3:W-:Y:S04]  /*11a860*/  STL.64 [R1+0xb488], R4 ;  /* 0x00b4880401007387 */ /* 0x0007e80000100a00 */
        /* <DEDUP_REMOVED lines=29> */
[----:B------:R-:W3:Y:S04]  /*11aa40*/  LDL.LU R14, [R1] ;  /* 0x00000000010e7983 */ /* 0x000ee80000300800 */
[----:B------:R-:W4:Y:S04]  /*11aa50*/  LDL.LU R0, [R1+0xb4a0] ;  /* 0x00b4a00001007983 */ /* 0x000f280000300800 */
[----:B------:R-:W2:Y:S04]  /*11aa60*/  LDL.LU R16, [R1+0x230] ;  /* 0x0002300001107983 */ /* 0x000ea80000300800 */
[----:B------:R-:W2:Y:S04]  /*11aa70*/  LDL.LU R17, [R1+0x234] ;  /* 0x0002340001117983 */ /* 0x000ea80000300800 */
[----:B------:R-:W3:Y:S04]  /*11aa80*/  LDL.LU R18, [R1+0x238] ;  /* 0x0002380001127983 */ /* 0x000ee80000300800 */
[----:B------:R-:W3:Y:S01]  /*11aa90*/  LDL.LU R19, [R1+0x23c] ;  /* 0x00023c0001137983 */ /* 0x000ee20000300800 */
[----:B----4-:R-:W-:-:S03]  /*11aaa0*/  IMAD.MOV.U32 R11, RZ, RZ, R0 ;  /* 0x000000ffff0b7224 */ /* 0x010fc600078e0000 */
[----:B---3--:R-:W-:Y:S04]  /*11aab0*/  STL.64 [R1+0xb478], R18 ;  /* 0x00b4781201007387 */ /* 0x008fe80000100a00 */
[----:B--2---:R2:W-:Y:S04]  /*11aac0*/  STL.64 [R1+0xb470], R16 ;  /* 0x00b4701001007387 */ /* 0x0045e80000100a00 */
[----:B------:R-:W3:Y:S04]  /*11aad0*/  LDL.LU R12, [R1+0x8] ;  /* 0x00000800010c7983 */ /* 0x000ee80000300800 */
[----:B------:R-:W3:Y:S04]  /*11aae0*/  LDL.LU R13, [R1+0xc] ;  /* 0x00000c00010d7983 */ /* 0x000ee80000300800 */
[----:B------:R-:W4:Y:S04]  /*11aaf0*/  LDL.LU R10, [R1+0x10] ;  /* 0x00001000010a7983 */ /* 0x000f280000300800 */
[----:B------:R-:W2:Y:S04]  /*11ab00*/  LDL.LU R0, [R1+0xb49c] ;  /* 0x00b49c0001007983 */ /* 0x000ea80000300800 */
[----:B0-----:R-:W4:Y:S04]  /*11ab10*/  LDL.LU R48, [R1+0x250] ;  /* 0x0002500001307983 */ /* 0x001f280000300800 */
[----:B------:R-:W4:Y:S04]  /*11ab20*/  LDL.LU R49, [R1+0x254] ;  /* 0x0002540001317983 */ /* 0x000f280000300800 */
[----:B------:R-:W4:Y:S04]  /*11ab30*/  LDL.LU R50, [R1+0x258] ;  /* 0x0002580001327983 */ /* 0x000f280000300800 */
[----:B------:R-:W4:Y:S04]  /*11ab40*/  LDL.LU R51, [R1+0x25c] ;  /* 0x00025c0001337983 */ /* 0x000f280000300800 */
[----:B-1----:R-:W3:Y:S04]  /*11ab50*/  LDL.LU R22, [R1+0x18] ;  /* 0x0000180001167983 */ /* 0x002ee80000300800 */
[----:B------:R-:W3:Y:S04]  /*11ab60*/  LDL.LU R23, [R1+0x1c] ;  /* 0x00001c0001177983 */ /* 0x000ee80000300800 */
        /* <DEDUP_REMOVED lines=8> */
[----:B------:R-:W4:Y:S04]  /*11abf0*/  LDL.LU.64 R60, [R1+0x20] ;  /* 0x00002000013c7983 */ /* 0x000f280000300a00 */
[----:B------:R-:W3:Y:S01]  /*11ac00*/  LDL.LU R20, [R1+0x28] ;  /* 0x0000280001147983 */ /* 0x000ee20000300800 */
[----:B--2---:R-:W-:-:S03]  /*11ac10*/  IMAD.MOV.U32 R21, RZ, RZ, R0 ;  /* 0x000000ffff157224 */ /* 0x004fc600078e0000 */
[----:B------:R-:W2:Y:S04]  /*11ac20*/  LDL.LU R0, [R1+0xb498] ;  /* 0x00b4980001007983 */ /* 0x000ea80000300800 */
        /* <DEDUP_REMOVED lines=29> */
[----:B------:R-:W3:Y:S04]  /*11ae00*/  LDL.LU.64 R6, [R1+0xb490] ;  /* 0x00b4900001067983 */ /* 0x000ee80000300a00 */
[----:B------:R-:W3:Y:S01]  /*11ae10*/  LDL.LU.64 R4, [R1+0xb488] ;  /* 0x00b4880001047983 */ /* 0x000ee20000300a00 */
[----:B------:R-:W-:-:S02]  /*11ae20*/  IMAD.MOV.U32 R9, RZ, RZ, R60 ;  /* 0x000000ffff097224 */ /* 0x000fc400078e003c */
[----:B------:R-:W-:-:S13]  /*11ae30*/  IMAD.MOV.U32 R8, RZ, RZ, R61 ;  /* 0x000000ffff087224 */ /* 0x000fda00078e003d */
[----:B------:R0:W-:Y:S04]  /*11ae40*/  STL.64 [R1+0x7d0], R28 ;  /* 0x0007d01c01007387 */ /* 0x0001e80000100a00 */
[----:B------:R1:W-:Y:S04]  /*11ae50*/  STL.64 [R1+0x7d8], R30 ;  /* 0x0007d81e01007387 */ /* 0x0003e80000100a00 */
[----:B------:R-:W4:Y:S04]  /*11ae60*/  LDL.LU.64 R60, [R1+0xb480] ;  /* 0x00b48000013c7983 */ /* 0x000f280000300a00 */
[----:B0-----:R-:W4:Y:S04]  /*11ae70*/  LDL.LU R28, [R1+0x160] ;  /* 0x00016000011c7983 */ /* 0x001f280000300800 */
[----:B------:R-:W4:Y:S04]  /*11ae80*/  LDL.LU R29, [R1+0x164] ;  /* 0x00016400011d7983 */ /* 0x000f280000300800 */
[----:B-1----:R-:W4:Y:S04]  /*11ae90*/  LDL.LU R30, [R1+0x168] ;  /* 0x00016800011e7983 */ /* 0x002f280000300800 */
[----:B------:R-:W4:Y:S01]  /*11aea0*/  LDL.LU R31, [R1+0x16c] ;  /* 0x00016c00011f7983 */ /* 0x000f220000300800 */
[C---:B---3--:R-:W-:Y:S06]  /*11aeb0*/  HMMA.16816.F32 R16, R4.reuse, R20, R16 ;  /* 0x000000140410723c */ /* 0x048fec0000001810 */
[----:B------:R-:W-:-:S15]  /*11aec0*/  HMMA.16816.F32 R20, R4, R22, R56 ;  /* 0x000000160414723c */ /* 0x000fde0000001838 */
[----:B------:R-:W-:-:S02]  /*11aed0*/  NOP ;  /* 0x0000000000007918 */ /* 0x000fc40000000000 */
[----:B------:R-:W-:Y:S04]  /*11aee0*/  STL.64 [R1+0x7c0], R16 ;  /* 0x0007c01001007387 */ /* 0x000fe80000100a00 */
[----:B------:R0:W-:Y:S04]  /*11aef0*/  STL.64 [R1+0x7c8], R18 ;  /* 0x0007c81201007387 */ /* 0x0001e80000100a00 */
[----:B0-----:R-:W3:Y:S04]  /*11af00*/  LDL.LU.64 R18, [R1+0xb478] ;  /* 0x00b4780001127983 */ /* 0x001ee80000300a00 */
[----:B------:R-:W3:Y:S04]  /*11af10*/  LDL.LU.64 R16, [R1+0xb470] ;  /* 0x00b4700001107983 */ /* 0x000ee80000300a00 */
[----:B------:R-:W4:Y:S04]  /*11af20*/  LDL.LU.64 R58, [R1+0xb468] ;  /* 0x00b46800013a7983 */ /* 0x000f280000300a00 */
[----:B------:R-:W4:Y:S01]  /*11af30*/  LDL.LU.64 R56, [R1+0xb460] ;  /* 0x00b4600001387983 */ /* 0x000f220000300a00 */
[C---:B------:R-:W-:Y:S06]  /*11af40*/  HMMA.16816.F32 R48, R4.reuse, R10, R48 ;  /* 0x0000000a0430723c */ /* 0x040fec0000001830 */
[C---:B--2---:R-:W-:Y:S01]  /*11af50*/  HMMA.16816.F32 R40, R4.reuse, R12, R40 ;  /* 0x0000000c0428723c */ /* 0x044fe20000001828 */
        /* <DEDUP_REMOVED lines=12> */
[C---:B---3--:R-:W-:Y:S06]  /*11b020*/  HMMA.16816.F32 R12, R4.reuse, R14, R16 ;  /* 0x0000000e040c723c */ /* 0x048fec0000001810 */
[----:B----4-:R-:W-:Y:S01]  /*11b030*/  HMMA.16816.F32 R56, R4, R60, R56 ;  /* 0x0000003c0438723c */ /* 0x010fe20000001838 */
[----:B------:R-:W3:Y:S04]  /*11b040*/  LDL.LU.64 R18, [R1+0xb428] ;  /* 0x00b4280001127983 */ /* 0x000ee80000300a00 */
[----:B------:R-:W3:-:S12]  /*11b050*/  LDL.LU.64 R16, [R1+0xb420] ;  /* 0x00b4200001107983 */ /* 0x000ed80000300a00 */
        /* <DEDUP_REMOVED lines=21> */
[----:B-1----:R-:W2:Y:S01]  /*11b1b0*/  LDL.LU R58, [R1+0x178] ;  /* 0x00017800013a7983 */ /* 0x002ea20000300800 */
[----:B------:R-:W-:-:S03]  /*11b1c0*/  IMAD.MOV.U32 R59, RZ, RZ, R0 ;  /* 0x000000ffff3b7224 */ /* 0x000fc600078e0000 */
        /* <DEDUP_REMOVED lines=27> */
[----:B0-----:R-:W3:Y:S04]  /*11b380*/  LDL.LU R48, [R1+0x190] ;  /* 0x0001900001307983 */ /* 0x001ee80000300800 */
[----:B------:R-:W3:Y:S04]  /*11b390*/  LDL.LU R49, [R1+0x194] ;  /* 0x0001940001317983 */ /* 0x000ee80000300800 */
[----:B-1----:R-:W3:Y:S01]  /*11b3a0*/  LDL.LU R50, [R1+0x198] ;  /* 0x0001980001327983 */ /* 0x002ee20000300800 */
[C---:B----4-:R-:W-:Y:S06]  /*11b3b0*/  HMMA.16816.F32 R36, R4.reuse, R46, R36 ;  /* 0x0000002e0424723c */ /* 0x050fec0000001824 */
[----:B--2---:R-:W-:-:S15]  /*11b3c0*/  HMMA.16816.F32 R44, R4, R44, R40 ;  /* 0x0000002c042c723c */ /* 0x004fde0000001828 */
[----:B------:R-:W-:-:S02]  /*11b3d0*/  NOP ;  /* 0x0000000000007918 */ /* 0x000fc40000000000 */
[----:B------:R-:W-:Y:S04]  /*11b3e0*/  STL.64 [R1+0x700], R36 ;  /* 0x0007002401007387 */ /* 0x000fe80000100a00 */
[----:B------:R0:W-:Y:S04]  /*11b3f0*/  STL.64 [R1+0x708], R38 ;  /* 0x0007082601007387 */ /* 0x0001e80000100a00 */
[----:B0-----:R-:W2:Y:S04]  /*11b400*/  LDL.LU.64 R38, [R1+0xb390] ;  /* 0x00b3900001267983 */ /* 0x001ea80000300a00 */
[----:B------:R-:W4:Y:S04]  /*11b410*/  LDL.LU.64 R36, [R1+0xb388] ;  /* 0x00b3880001247983 */ /* 0x000f280000300a00 */
[----:B------:R-:W2:Y:S04]  /*11b420*/  LDL.LU.64 R42, [R1+0xb380] ;  /* 0x00b38000012a7983 */ /* 0x000ea80000300a00 */
[----:B------:R-:W4:Y:S01]  /*11b430*/  LDL.LU.64 R40, [R1+0xb378] ;  /* 0x00b3780001287983 */ /* 0x000f220000300a00 */
[----:B------:R-:W-:-:S03]  /*11b440*/  IMAD.MOV.U32 R51, RZ, RZ, R0 ;  /* 0x000000ffff337224 */ /* 0x000fc600078e0000 */
[----:B------:R-:W-:Y:S04]  /*11b450*/  STL.64 [R1+0x6f0], R44 ;  /* 0x0006f02c01007387 */ /* 0x000fe80000100a00 */
[----:B------:R4:W-:Y:S01]  /*11b460*/  STL.64 [R1+0x6f8], R46 ;  /* 0x0006f82e01007387 */ /* 0x0009e20000100a00 */
[C---:B------:R-:W-:Y:S06]  /*11b470*/  HMMA.16816.F32 R12, R4.reuse, R34, R12 ;  /* 0x00000022040c723c */ /* 0x040fec000000180c */
[----:B---3--:R-:W-:-:S15]  /*11b480*/  HMMA.16816.F32 R16, R4, R32, R16 ;  /* 0x000000200410723c */ /* 0x008fde0000001810 */
[----:B------:R-:W-:-:S03]  /*11b490*/  NOP ;  /* 0x0000000000007918 */ /* 0x000fc60000000000 */
[----:B------:R-:W-:Y:S01]  /*11b4a0*/  IMAD.MOV.U32 R0, RZ, RZ, R15 ;  /* 0x000000ffff007224 */ /* 0x000fe200078e000f */
[C---:B--2---:R-:W-:Y:S06]  /*11b4b0*/  HMMA.16816.F32 R48, R4.reuse, R42, R48 ;  /* 0x0000002a0430723c */ /* 0x044fec0000001830 */
[C---:B----4-:R-:W-:Y:S06]  /*11b4c0*/  HMMA.16816.F32 R44, R4.reuse, R40, R52 ;  /* 0x00000028042c723c */ /* 0x050fec0000001834 */
[C---:B------:R-:W-:Y:S06]  /*11b4d0*/  HMMA.16816.F32 R40, R4.reuse, R38, R56 ;  /* 0x000000260428723c */ /* 0x040fec0000001838 */
        /* <DEDUP_REMOVED lines=10> */
[----:B------:R0:W-:Y:S02]  /*11b580*/  STL [R1+0x2d8], R14 ;  /* 0x0002d80e01007387 */ /* 0x0001e40000100800 */
[----:B0-----:R-:W-:Y:S02]  /*11b590*/  HMMA.16816.F32 R12, R4, R26, R20 ;  /* 0x0000001a040c723c */ /* 0x001fe40000001814 */
[----:B------:R0:W-:-:S15]  /*11b5a0*/  STL [R1+0xa3e0], R0 ;  /* 0x00a3e00001007387 */ /* 0x0001de0000100800 */
[----:B------:R-:W-:-:S06]  /*11b5b0*/  NOP ;  /* 0x0000000000007918 */ /* 0x000fcc0000000000 */
[----:B------:R1:W-:Y:S04]  /*11b5c0*/  STL.64 [R1+0x280], R12 ;  /* 0x0002800c01007387 */ /* 0x0003e80000100a00 */
[----:B------:R-:W-:Y:S04]  /*11b5d0*/  STL.64 [R1+0x2b0], R16 ;  /* 0x0002b01001007387 */ /* 0x000fe80000100a00 */
[----:B------:R-:W-:Y:S04]  /*11b5e0*/  STL.64 [R1+0x2b8], R18 ;  /* 0x0002b81201007387 */ /* 0x000fe80000100a00 */
[----:B------:R2:W-:Y:S04]  /*11b5f0*/  STL [R1+0x288], R14 ;  /* 0x0002880e01007387 */ /* 0x0005e80000100800 */
[----:B------:R-:W3:Y:S04]  /*11b600*/  LDL.LU R36, [R1+0x60] ;  /* 0x0000600001247983 */ /* 0x000ee80000300800 */
[----:B------:R-:W3:Y:S04]  /*11b610*/  LDL.LU R37, [R1+0x64] ;  /* 0x0000640001257983 */ /* 0x000ee80000300800 */
[----:B------:R-:W4:Y:S04]  /*11b620*/  LDL.LU R38, [R1+0x68] ;  /* 0x0000680001267983 */ /* 0x000f280000300800 */
[----:B------:R-:W4:Y:S01]  /*11b630*/  LDL.LU R39, [R1+0x6c] ;  /* 0x00006c0001277983 */ /* 0x000f220000300800 */
[----:B0-----:R-:W-:-:S02]  /*11b640*/  IMAD.MOV.U32 R0, RZ, RZ, R15 ;  /* 0x000000ffff007224 */ /* 0x001fc400078e000f */
        /* <DEDUP_REMOVED lines=53> */
[----:B---3--:R-:W-:Y:S03]  /*11b9a0*/  HMMA.16816.F32 R24, R4, R24, R20 ;  /* 0x000000180418723c */ /* 0x008fe60000001814 */
[----:B------:R-:W2:Y:S04]  /*11b9b0*/  LDL.LU.64 R22, [R1+0xb370] ;  /* 0x00b3700001167983 */ /* 0x000ea80000300a00 */
[----:B------:R-:W4:-:S15]  /*11b9c0*/  LDL.LU.64 R20, [R1+0xb368] ;  /* 0x00b3680001147983 */ /* 0x000f1e0000300a00 */
[----:B------:R-:W-:-:S01]  /*11b9d0*/  NOP ;  /* 0x0000000000007918 */ /* 0x000fc20000000000 */
        /* <DEDUP_REMOVED lines=9> */
[----:B------:R-:W-:Y:S01]  /*11ba70*/  STL.64 [R1+0x220], R36 ;  /* 0x0002202401007387 */ /* 0x000fe20000100a00 */
[----:B------:R-:W-:-:S03]  /*11ba80*/  IMAD.MOV.U32 R0, RZ, RZ, R39 ;  /* 0x000000ffff007224 */ /* 0x000fc600078e0027 */
[----:B------:R0:W-:Y:S04]  /*11ba90*/  STL [R1+0x228], R38 ;  /* 0x0002282601007387 */ /* 0x0001e80000100800 */
[----:B0-----:R-:W2:Y:S04]  /*11baa0*/  LDL.LU.64 R38, [R1+0xb360] ;  /* 0x00b3600001267983 */ /* 0x001ea80000300a00 */
[----:B------:R-:W2:Y:S04]  /*11bab0*/  LDL.LU.64 R36, [R1+0xb358] ;  /* 0x00b3580001247983 */ /* 0x000ea80000300a00 */
[----:B------:R-:W-:Y:S04]  /*11bac0*/  STL [R1+0xa460], R0 ;  /* 0x00a4600001007387 */ /* 0x000fe80000100800 */
[----:B------:R-:W4:Y:S04]  /*11bad0*/  LDL.LU.64 R18, [R1+0xb350] ;  /* 0x00b3500001127983 */ /* 0x000f280000300a00 */
[----:B------:R-:W3:Y:S04]  /*11bae0*/  LDL.LU.64 R16, [R1+0xb348] ;  /* 0x00b3480001107983 */ /* 0x000ee80000300a00 */
[----:B------:R0:W-:Y:S04]  /*11baf0*/  STL.64 [R1+0x1f0], R20 ;  /* 0x0001f01401007387 */ /* 0x0001e80000100a00 */
[----:B------:R1:W-:Y:S04]  /*11bb00*/  STL.64 [R1+0x1f8], R22 ;  /* 0x0001f81601007387 */ /* 0x0003e80000100a00 */
[----:B0-----:R-:W2:Y:S04]  /*11bb10*/  LDL.LU R20, [R1+0xa0] ;  /* 0x0000a00001147983 */ /* 0x001ea80000300800 */
[----:B------:R-:W2:Y:S04]  /*11bb20*/  LDL.LU R21, [R1+0xa4] ;  /* 0x0000a40001157983 */ /* 0x000ea80000300800 */
[----:B-1----:R-:W2:Y:S04]  /*11bb30*/  LDL.LU R22, [R1+0xa8] ;  /* 0x0000a80001167983 */ /* 0x002ea80000300800 */
[----:B------:R-:W2:Y:S01]  /*11bb40*/  LDL.LU R23, [R1+0xac] ;  /* 0x0000ac0001177983 */ /* 0x000ea20000300800 */
[C---:B----4-:R-:W-:Y:S06]  /*11bb50*/  HMMA.16816.F32 R8, R4.reuse, R18, R8 ;  /* 0x000000120408723c */ /* 0x050fec0000001808 */
[----:B---3--:R-:W-:-:S15]  /*11bb60*/  HMMA.16816.F32 R16, R4, R16, R12 ;  /* 0x000000100410723c */ /* 0x008fde000000180c */
[----:B------:R-:W-:-:S02]  /*11bb70*/  NOP ;  /* 0x0000000000007918 */ /* 0x000fc40000000000 */
[----:B------:R-:W-:Y:S01]  /*11bb80*/  STL.64 [R1+0x1c0], R8 ;  /* 0x0001c00801007387 */ /* 0x000fe20000100a00 */
[----:B------:R-:W-:-:S03]  /*11bb90*/  IMAD.MOV.U32 R0, RZ, RZ, R11 ;  /* 0x000000ffff007224 */ /* 0x000fc600078e000b */
[----:B------:R0:W-:Y:S04]  /*11bba0*/  STL [R1+0x1c8], R10 ;  /* 0x0001c80a01007387 */ /* 0x0001e80000100800 */
[----:B0-----:R-:W3:Y:S04]  /*11bbb0*/  LDL.LU.64 R10, [R1+0xb340] ;  /* 0x00b34000010a7983 */ /* 0x001ee80000300a00 */
[----:B------:R-:W4:Y:S04]  /*11bbc0*/  LDL.LU.64 R8, [R1+0xb338] ;  /* 0x00b3380001087983 */ /* 0x000f280000300a00 */
[----:B------:R-:W-:Y:S04]  /*11bbd0*/  STL [R1+0xa480], R0 ;  /* 0x00a4800001007387 */ /* 0x000fe80000100800 */
        /* <DEDUP_REMOVED lines=28> */
[----:B------:R0:W-:Y:S02]  /*11bda0*/  STL.64 [R1+0x68], R10 ;  /* 0x0000680a01007387 */ /* 0x0001e40000100a00 */
[----:B0-----:R-:W-:Y:S02]  /*11bdb0*/  F2FP.F16.E4M3.UNPACK_B R10, R52.H1 ;  /* 0x00000034ff0a723e */ /* 0x001fe400030006ff */
[----:B------:R-:W-:-:S03]  /*11bdc0*/  F2FP.F16.E4M3.UNPACK_B R11, R53.H1 ;  /* 0x00000035ff0b723e */ /* 0x000fc600030006ff */
[----:B------:R-:W-:Y:S04]  /*11bdd0*/  STL [R1+0x28], R10 ;  /* 0x0000280a01007387 */ /* 0x000fe80000100800 */
[----:B------:R-:W-:Y:S04]  /*11bde0*/  STL.64 [R1+0x40], R4 ;  /* 0x0000400401007387 */ /* 0x000fe80000100a00 */
[----:B------:R0:W-:Y:S02]  /*11bdf0*/  STL.64 [R1+0x48], R6 ;  /* 0x0000480601007387 */ /* 0x0001e40000100a00 */
[----:B0-----:R-:W-:Y:S01]  /*11be00*/  HMMA.16816.F32 R4, R28, R10, R56 ;  /* 0x0000000a1c04723c */ /* 0x001fe20000001838 */
[----:B------:R-:W-:-:S02]  /*11be10*/  F2FP.F16.E4M3.UNPACK_B R8, R60.H1 ;  /* 0x0000003cff08723e */ /* 0x000fc400030006ff */
[----:B------:R-:W-:-:S03]  /*11be20*/  F2FP.F16.E4M3.UNPACK_B R9, R61.H1 ;  /* 0x0000003dff09723e */ /* 0x000fc600030006ff */
[----:B------:R0:W-:Y:S04]  /*11be30*/  STL [R1+0x2c], R11 ;  /* 0x00002c0b01007387 */ /* 0x0001e80000100800 */
[----:B------:R-:W-:-:S13]  /*11be40*/  STL [R1+0x18], R8 ;  /* 0x0000180801007387 */ /* 0x000fda0000100800 */
        /* <DEDUP_REMOVED lines=16> */
[----:B------:R-:W1:Y:S04]  /*11bf50*/  LDL.LU R12, [R1+0xc0] ;  /* 0x0000c000010c7983 */ /* 0x000e680000300800 */
[----:B------:R-:W1:Y:S04]  /*11bf60*/  LDL.LU R13, [R1+0xc4] ;  /* 0x0000c400010d7983 */ /* 0x000e680000300800 */
[----:B------:R-:W1:Y:S04]  /*11bf70*/  LDL.LU R14, [R1+0xc8] ;  /* 0x0000c800010e7983 */ /* 0x000e680000300800 */
[----:B------:R-:W1:Y:S01]  /*11bf80*/  LDL.LU R15, [R1+0xcc] ;  /* 0x0000cc00010f7983 */ /* 0x000e620000300800 */
[----:B------:R-:W-:-:S03]  /*11bf90*/  IMAD.MOV.U32 R0, RZ, RZ, R11 ;  /* 0x000000ffff007224 */ /* 0x000fc600078e000b */
[----:B------:R-:W3:Y:S04]  /*11bfa0*/  LDL.LU R10, [R1+0x36f0] ;  /* 0x0036f000010a7983 */ /* 0x000ee80000300800 */
[----:B0-----:R-:W4:Y:S04]  /*11bfb0*/  LDL.LU R11, [R1+0x36f4] ;  /* 0x0036f400010b7983 */ /* 0x001f280000300800 */
        /* <DEDUP_REMOVED lines=32> */
[----:B-1----:R-:W-:Y:S01]  /*11c1c0*/  HMMA.16816.F32 R8, R28, R8, R12 ;  /* 0x000000081c08723c */ /* 0x002fe2000000180c */
        /* <DEDUP_REMOVED lines=325> */
[----:B------:R-:W-:-:S02]  /*11d620*/  F2FP.F16.E4M3.UNPACK_B R60, R60.H1 ;  /* 0x0000003cff3c723e */ /* 0x000fc400030006ff */
[----:B------:R-:W-:Y:S02]  /*11d630*/  F2FP.F16.E4M3.UNPACK_B R2, R2.H1 ;  /* 0x00000002ff02723e */ /* 0x000fe400030006ff */
[----:B------:R-:W-:Y:S01]  /*11d640*/  F2FP.F16.E4M3.UNPACK_B R3, R3.H1 ;  /* 0x00000003ff03723e */ /* 0x000fe200030006ff */
[----:B------:R-:W-:Y:S04]  /*11d650*/  STL [R1+0xb1fc], R8 ;  /* 0x00b1fc0801007387 */ /* 0x000fe80000100800 */
        /* <DEDUP_REMOVED lines=3386> */
[----:B------:R-:W3:Y:S04]  /*12aa00*/  LDL.LU R0, [R1+0xa8dc] ;  /* 0x00a8dc0001007983 */ /* 0x000ee80000300800 */
[----:B------:R-:W4:Y:S04]  /*12aa10*/  LDL.LU R40, [R1+0x10c0] ;  /* 0x0010c00001287983 */ /* 0x000f280000300800 */
[----:B------:R-:W4:Y:S04]  /*12aa20*/  LDL.LU R41, [R1+0x10c4] ;  /* 0x0010c40001297983 */ /* 0x000f280000300800 */
[----:B------:R-:W2:Y:S04]  /*12aa30*/  LDL.LU R42, [R1+0x10c8] ;  /* 0x0010c800012a7983 */ /* 0x000ea80000300800 */
[----:B------:R-:W2:Y:S01]  /*12aa40*/  LDL.LU R43, [R1+0x10cc] ;  /* 0x0010cc00012b7983 */ /* 0x000ea20000300800 */
[----:B------:R-:W-:-:S03]  /*12aa50*/  IMAD.MOV.U32 R45, RZ, RZ, R2 ;  /* 0x000000ffff2d7224 */ /* 0x000fc600078e0002 */
[----:B--2---:R-:W-:Y:S04]  /*12aa60*/  STL.64 [R1+0xa8b0], R42 ;  /* 0x00a8b02a01007387 */ /* 0x004fe80000100a00 */
[----:B----4-:R0:W-:Y:S04]  /*12aa70*/  STL.64 [R1+0xa8a8], R40 ;  /* 0x00a8a82801007387 */ /* 0x0101e80000100a00 */
[----:B------:R-:W2:Y:S04]  /*12aa80*/  LDL R44, [R1+0x8] ;  /* 0x00000800012c7983 */ /* 0x000ea80000100800 */
[----:B------:R-:W4:Y:S04]  /*12aa90*/  LDL.LU R2, [R1+0xa8d8] ;  /* 0x00a8d80001027983 */ /* 0x000f280000300800 */
[----:B------:R-:W-:Y:S01]  /*12aaa0*/  STL.64 [R1+0xa8c0], R46 ;  /* 0x00a8c02e01007387 */ /* 0x000fe20000100a00 */
[----:B---3--:R-:W-:-:S02]  /*12aab0*/  IMAD.MOV.U32 R34, RZ, RZ, R0 ;  /* 0x000000ffff227224 */ /* 0x008fc400078e0000 */
[----:B------:R-:W-:Y:S01]  /*12aac0*/  IMAD.MOV.U32 R35, RZ, RZ, R3 ;  /* 0x000000ffff237224 */ /* 0x000fe200078e0003 */
[----:B--2---:R1:W-:Y:S04]  /*12aad0*/  STL.64 [R1+0xa8b8], R44 ;  /* 0x00a8b82c01007387 */ /* 0x0043e80000100a00 */
[----:B------:R-:W2:Y:S04]  /*12aae0*/  LDL.LU R36, [R1+0x10d0] ;  /* 0x0010d00001247983 */ /* 0x000ea80000300800 */
[----:B------:R-:W2:Y:S04]  /*12aaf0*/  LDL.LU R37, [R1+0x10d4] ;  /* 0x0010d40001257983 */ /* 0x000ea80000300800 */
[----:B------:R-:W2:Y:S04]  /*12ab00*/  LDL.LU R38, [R1+0x10d8] ;  /* 0x0010d80001267983 */ /* 0x000ea80000300800 */
[----:B------:R-:W2:Y:S04]  /*12ab10*/  LDL.LU R39, [R1+0x10dc] ;  /* 0x0010dc0001277983 */ /* 0x000ea80000300800 */
[----:B------:R-:W3:Y:S04]  /*12ab20*/  LDL.LU R0, [R1+0xa8d4] ;  /* 0x00a8d40001007983 */ /* 0x000ee80000300800 */
[----:B------:R-:W2:Y:S04]  /*12ab30*/  LDL.LU R3, [R1+0xa8d0] ;  /* 0x00a8d00001037983 */ /* 0x000ea80000300800 */
[----:B0-----:R-:W3:Y:S04]  /*12ab40*/  LDL.LU R40, [R1+0x1110] ;  /* 0x0011100001287983 */ /* 0x001ee80000300800 */
[----:B------:R-:W3:Y:S04]  /*12ab50*/  LDL.LU R41, [R1+0x1114] ;  /* 0x0011140001297983 */ /* 0x000ee80000300800 */
[----:B------:R-:W3:Y:S04]  /*12ab60*/  LDL.LU R42, [R1+0x1118] ;  /* 0x00111800012a7983 */ /* 0x000ee80000300800 */
[----:B------:R-:W3:Y:S04]  /*12ab70*/  LDL.LU R43, [R1+0x111c] ;  /* 0x00111c00012b7983 */ /* 0x000ee80000300800 */
[----:B-1----:R-:W3:Y:S04]  /*12ab80*/  LDL.LU R44, [R1+0x1130] ;  /* 0x00113000012c7983 */ /* 0x002ee80000300800 */
[----:B------:R-:W3:Y:S04]  /*12ab90*/  LDL.LU R45, [R1+0x1134] ;  /* 0x00113400012d7983 */ /* 0x000ee80000300800 */
[----:B------:R-:W3:Y:S04]  /*12aba0*/  LDL.LU R46, [R1+0x1138] ;  /* 0x00113800012e7983 */ /* 0x000ee80000300800 */
[----:B------:R-:W3:Y:S04]  /*12abb0*/  LDL.LU R47, [R1+0x113c] ;  /* 0x00113c00012f7983 */ /* 0x000ee80000300800 */
[----:B------:R-:W3:Y:S04]  /*12abc0*/  LDL.64 R52, [R1+0x20] ;  /* 0x0000200001347983 */ /* 0x000ee80000100a00 */
[----:B------:R-:W3:Y:S01]  /*12abd0*/  LDL R32, [R1+0x18] ;  /* 0x0000180001207983 */ /* 0x000ee20000100800 */
[----:B----4-:R-:W-:-:S03]  /*12abe0*/  IMAD.MOV.U32 R33, RZ, RZ, R2 ;  /* 0x000000ffff217224 */ /* 0x010fc600078e0002 */
[----:B------:R-:W4:Y:S04]  /*12abf0*/  LDL.LU R2, [R1+0xa8cc] ;  /* 0x00a8cc0001027983 */ /* 0x000f280000300800 */
[----:B------:R-:W4:Y:S04]  /*12ac00*/  LDL.LU R12, [R1+0x10f0] ;  /* 0x0010f000010c7983 */ /* 0x000f280000300800 */
[----:B------:R-:W4:Y:S04]  /*12ac10*/  LDL.LU R13, [R1+0x10f4] ;  /* 0x0010f400010d7983 */ /* 0x000f280000300800 */
[----:B------:R-:W4:Y:S04]  /*12ac20*/  LDL.LU R14, [R1+0x10f8] ;  /* 0x0010f800010e7983 */ /* 0x000f280000300800 */
[----:B------:R-:W4:Y:S01]  /*12ac30*/  LDL.LU R15, [R1+0x10fc] ;  /* 0x0010fc00010f7983 */ /* 0x000f220000300800 */
[----:B--2---:R-:W-:-:S03]  /*12ac40*/  IMAD.MOV.U32 R54, RZ, RZ, R3 ;  /* 0x000000ffff367224 */ /* 0x004fc600078e0003 */
        /* <DEDUP_REMOVED lines=22> */
[----:B------:R-:W-:-:S02]  /*12adb0*/  F2FP.F16.E4M3.UNPACK_B R4, R4 ;  /* 0x00000004ff04723e */ /* 0x000fc400020006ff */
[----:B------:R-:W-:Y:S02]  /*12adc0*/  F2FP.F16.E4M3.UNPACK_B R5, R5 ;  /* 0x00000005ff05723e */ /* 0x000fe400020006ff */
[----:B------:R-:W-:Y:S01]  /*12add0*/  F2FP.F16.E4M3.UNPACK_B R6, R6 ;  /* 0x00000006ff06723e */ /* 0x000fe200020006ff */
[----:B---3--:R-:W-:Y:S01]  /*12ade0*/  IMAD.MOV.U32 R55, RZ, RZ, R0 ;  /* 0x000000ffff377224 */ /* 0x008fe200078e0000 */
[----:B------:R-:W-:Y:S01]  /*12adf0*/  F2FP.F16.E4M3.UNPACK_B R7, R7 ;  /* 0x00000007ff07723e */ /* 0x000fe200020006ff */
[----:B0-----:R-:W-:Y:S02]  /*12ae00*/  IMAD.MOV.U32 R9, RZ, RZ, R52 ;  /* 0x000000ffff097224 */ /* 0x001fe400078e0034 */
[----:B------:R-:W-:Y:S01]  /*12ae10*/  IMAD.MOV.U32 R0, RZ, RZ, R53 ;  /* 0x000000ffff007224 */ /* 0x000fe200078e0035 */
[C---:B----4-:R-:W-:Y:S06]  /*12ae20*/  HMMA.16816.F32 R44, R28.reuse, R2, R44 ;  /* 0x000000021c2c723c */ /* 0x050fec000000182c */
[----:B------:R-:W-:Y:S06]  /*12ae30*/  HMMA.16816.F32 R28, R28, R52, R40 ;  /* 0x000000341c1c723c */ /* 0x000fec0000001828 */
[C---:B--2---:R-:W-:Y:S11]  /*12ae40*/  HMMA.16816.F32 R52, R4.reuse, R54, R56 ;  /* 0x000000360434723c */ /* 0x044ff60000001838 */
[----:B------:R-:W-:Y:S04]  /*12ae50*/  STL.64 [R1+0x35b0], R44 ;  /* 0x0035b02c01007387 */ /* 0x000fe80000100a00 */
[----:B------:R0:W-:Y:S04]  /*12ae60*/  STL.64 [R1+0x35b8], R46 ;  /* 0x0035b82e01007387 */ /* 0x0001e80000100a00 */
[----:B0-----:R-:W2:Y:S04]  /*12ae70*/  LDL.LU.64 R46, [R1+0xa8c0] ;  /* 0x00a8c000012e7983 */ /* 0x001ea80000300a00 */
[----:B------:R-:W3:Y:S04]  /*12ae80*/  LDL.LU.64 R44, [R1+0xa8b8] ;  /* 0x00a8b800012c7983 */ /* 0x000ee80000300a00 */
[----:B------:R-:W2:Y:S04]  /*12ae90*/  LDL.LU.64 R42, [R1+0xa8b0] ;  /* 0x00a8b000012a7983 */ /* 0x000ea80000300a00 */
[----:B------:R-:W2:Y:S04]  /*12aea0*/  LDL.LU.64 R40, [R1+0xa8a8] ;  /* 0x00a8a80001287983 */ /* 0x000ea80000300a00 */
        /* <DEDUP_REMOVED lines=30> */
[C---:B---3--:R-:W-:Y:S06]  /*12b090*/  HMMA.16816.F32 R36, R4.reuse, R44, R36 ;  /* 0x0000002c0424723c */ /* 0x048fec0000001824 */
[----:B--2---:R-:W-:-:S15]  /*12b0a0*/  HMMA.16816.F32 R44, R4, R46, R40 ;  /* 0x0000002e042c723c */ /* 0x004fde0000001828 */
[----:B------:R-:W-:-:S02]  /*12b0b0*/  NOP ;  /* 0x0000000000007918 */ /* 0x000fc40000000000 */
[----:B------:R-:W-:Y:S01]  /*12b0c0*/  STL.64 [R1+0x2880], R36 ;  /* 0x0028802401007387 */ /* 0x000fe20000100a00 */
[C---:B----4-:R-:W-:Y:S03]  /*12b0d0*/  HMMA.16816.F32 R56, R4.reuse, R60, R56 ;  /* 0x0000003c0438723c */ /* 0x050fe60000001838 */
        /* <DEDUP_REMOVED lines=31> */
[C---:B--2---:R-:W-:Y:S06]  /*12b2d0*/  HMMA.16816.F32 R8, R4.reuse, R52, R8 ;  /* 0x000000340408723c */ /* 0x044fec0000001808 */
[C---:B----4-:R-:W-:Y:S06]  /*12b2e0*/  HMMA.16816.F32 R56, R4.reuse, R54, R56 ;  /* 0x000000360438723c */ /* 0x050fec0000001838 */
        /* <DEDUP_REMOVED lines=84> */
[----:B0-----:R-:W2:Y:S04]  /*12b830*/  LDL.LU.64 R48, [R1+0xa7f0] ;  /* 0x00a7f00001307983 */ /* 0x001ea80000300a00 */
        /* <DEDUP_REMOVED lines=77> */
[----:B------:R-:W-:Y:S04]  /*12bd10*/  STL.64 [R1+0x1950], R12 ;  /* 0x0019500c01007387 */ /* 0x000fe80000100a00 */
[----:B------:R-:W-:Y:S04]  /*12bd20*/  STL.64 [R1+0x1958], R14 ;  /* 0x0019580e01007387 */ /* 0x000fe80000100a00 */
        /* <DEDUP_REMOVED lines=32> */
[----:B------:R-:W2:Y:S04]  /*12bf30*/  LDL.LU R36, [R1+0xee0] ;  /* 0x000ee00001247983 */ /* 0x000ea80000300800 */
[----:B------:R-:W2:Y:S04]  /*12bf40*/  LDL.LU R37, [R1+0xee4] ;  /* 0x000ee40001257983 */ /* 0x000ea80000300800 */
[----:B------:R-:W2:Y:S04]  /*12bf50*/  LDL.LU R38, [R1+0xee8] ;  /* 0x000ee80001267983 */ /* 0x000ea80000300800 */
[----:B------:R-:W2:Y:S04]  /*12bf60*/  LDL.LU R39, [R1+0xeec] ;  /* 0x000eec0001277983 */ /* 0x000ea80000300800 */
[----:B------:R-:W4:Y:S01]  /*12bf70*/  LDL.LU R52, [R1+0xec0] ;  /* 0x000ec00001347983 */ /* 0x000f220000300800 */
[----:B------:R-:W-:-:S03]  /*12bf80*/  IMAD R28, R28, 0x100, R54 ;  /* 0x000001001c1c7824 */ /* 0x000fc600078e0236 */
[----:B------:R-:W4:Y:S01]  /*12bf90*/  LDL.LU R53, [R1+0xec4] ;  /* 0x000ec40001357983 */ /* 0x000f220000300800 */
[----:B------:R-:W-:-:S03]  /*12bfa0*/  IMAD R29, R29, 0x100, R55 ;  /* 0x000001001d1d7824 */ /* 0x000fc600078e0237 */
[----:B------:R-:W4:Y:S01]  /*12bfb0*/  LDL.LU R54, [R1+0xec8] ;  /* 0x000ec80001367983 */ /* 0x000f220000300800 */
[----:B------:R-:W-:Y:S02]  /*12bfc0*/  IMAD R30, R30, 0x100, R60 ;  /* 0x000001001e1e7824 */ /* 0x000fe400078e023c */
[----:B------:R-:W-:Y:S01]  /*12bfd0*/  IMAD R31, R31, 0x100, R61 ;  /* 0x000001001f1f7824 */ /* 0x000fe200078e023d */
[----:B------:R-:W4:Y:S04]  /*12bfe0*/  LDL.LU R55, [R1+0xecc] ;  /* 0x000ecc0001377983 */ /* 0x000f280000300800 */
[----:B------:R-:W4:Y:S04]  /*12bff0*/  LDL.64 R60, [R1+0x28] ;  /* 0x00002800013c7983 */ /* 0x000f280000100a00 */
[----:B------:R-:W4:Y:S04]  /*12c000*/  LDL.64 R10, [R1+0x10] ;  /* 0x00001000010a7983 */ /* 0x000f280000100a00 */
        /* <DEDUP_REMOVED lines=19> */
[C---:B---3--:R-:W-:Y:S06]  /*12c140*/  HMMA.16816.F32 R24, R4.reuse, R8, R24 ;  /* 0x000000080418723c */ /* 0x048fec0000001818 */
[C---:B--2---:R-:W-:Y:S06]  /*12c150*/  HMMA.16816.F32 R36, R4.reuse, R2, R36 ;  /* 0x000000020424723c */ /* 0x044fec0000001824 */
[----:B----4-:R-:W-:Y:S11]  /*12c160*/  HMMA.16816.F32 R4, R4, R50, R44 ;  /* 0x000000320404723c */ /* 0x010ff6000000182c */
[----:B------:R-:W-:Y:S04]  /*12c170*/  STL.64 [R1+0x35a0], R24 ;  /* 0x0035a01801007387 */ /* 0x000fe80000100a00 */
[----:B------:R0:W-:Y:S04]  /*12c180*/  STL.64 [R1+0x35a8], R26 ;  /* 0x0035a81a01007387 */ /* 0x0001e80000100a00 */
[----:B0-----:R-:W2:Y:S04]  /*12c190*/  LDL.LU.64 R26, [R1+0xa780] ;  /* 0x00a78000011a7983 */ /* 0x001ea80000300a00 */
[----:B------:R-:W2:Y:S04]  /*12c1a0*/  LDL.LU.64 R24, [R1+0xa778] ;  /* 0x00a7780001187983 */ /* 0x000ea80000300a00 */
[----:B------:R-:W-:Y:S04]  /*12c1b0*/  STL [R1+0xa65c], R8 ;  /* 0x00a65c0801007387 */ /* 0x000fe80000100800 */
[----:B------:R0:W-:Y:S04]  /*12c1c0*/  STL [R1+0xa658], R9 ;  /* 0x00a6580901007387 */ /* 0x0001e80000100800 */
[----:B0-----:R-:W3:Y:S04]  /*12c1d0*/  LDL.64 R8, [R1+0x18] ;  /* 0x0000180001087983 */ /* 0x001ee80000100a00 */
        /* <DEDUP_REMOVED lines=9> */
[----:B0-----:R-:W3:Y:S04]  /*12c270*/  LDL.LU R4, [R1+0xeb0] ;  /* 0x000eb00001047983 */ /* 0x001ee80000300800 */
[----:B------:R-:W3:Y:S04]  /*12c280*/  LDL.LU R5, [R1+0xeb4] ;  /* 0x000eb40001057983 */ /* 0x000ee80000300800 */
[----:B-1----:R-:W3:Y:S04]  /*12c290*/  LDL.LU R6, [R1+0xeb8] ;  /* 0x000eb80001067983 */ /* 0x002ee80000300800 */
[----:B------:R-:W3:Y:S01]  /*12c2a0*/  LDL.LU R7, [R1+0xebc] ;  /* 0x000ebc0001077983 */ /* 0x000ee20000300800 */
[----:B------:R-:W-:-:S02]  /*12c2b0*/  F2FP.F16.E4M3.UNPACK_B R28, R28 ;  /* 0x0000001cff1c723e */ /* 0x000fc400020006ff */
[----:B------:R-:W-:Y:S02]  /*12c2c0*/  F2FP.F16.E4M3.UNPACK_B R29, R29 ;  /* 0x0000001dff1d723e */ /* 0x000fe400020006ff */
[----:B------:R-:W-:Y:S02]  /*12c2d0*/  F2FP.F16.E4M3.UNPACK_B R30, R30 ;  /* 0x0000001eff1e723e */ /* 0x000fe400020006ff */
[----:B------:R-:W-:-:S07]  /*12c2e0*/  F2FP.F16.E4M3.UNPACK_B R31, R31 ;  /* 0x0000001fff1f723e */ /* 0x000fce00020006ff */
[C---:B------:R-:W-:Y:S06]  /*12c2f0*/  HMMA.16816.F32 R52, R28.reuse, R60, R52 ;  /* 0x0000003c1c34723c */ /* 0x040fec0000001834 */
[----:B------:R-:W-:Y:S01]  /*12c300*/  HMMA.16816.F32 R56, R28, R10, R56 ;  /* 0x0000000a1c38723c */ /* 0x000fe20000001838 */
[----:B------:R-:W-:-:S15]  /*12c310*/  IMAD.MOV.U32 R0, RZ, RZ, R61 ;  /* 0x000000ffff007224 */ /* 0x000fde00078e003d */
[----:B------:R-:W-:-:S01]  /*12c320*/  NOP ;  /* 0x0000000000007918 */ /* 0x000fc20000000000 */
[----:B------:R-:W-:Y:S04]  /*12c330*/  STL.64 [R1+0x2770], R52 ;  /* 0x0027703401007387 */ /* 0x000fe80000100a00 */
[----:B------:R0:W-:Y:S04]  /*12c340*/  STL.64 [R1+0x2778], R54 ;  /* 0x0027783601007387 */ /* 0x0001e80000100a00 */
[----:B0-----:R-:W4:Y:S04]  /*12c350*/  LDL.LU.64 R54, [R1+0xa748] ;  /* 0x00a7480001367983 */ /* 0x001f280000300a00 */
[----:B------:R-:W4:Y:S04]  /*12c360*/  LDL.LU.64 R52, [R1+0xa740] ;  /* 0x00a7400001347983 */ /* 0x000f280000300a00 */
[----:B------:R-:W2:Y:S01]  /*12c370*/  LDL.LU.64 R60, [R1+0xa738] ;  /* 0x00a73800013c7983 */ /* 0x000ea20000300a00 */
[----:B---3--:R-:W-:-:S15]  /*12c380*/  HMMA.16816.F32 R4, R28, R8, R4 ;  /* 0x000000081c04723c */ /* 0x008fde0000001804 */
[----:B------:R-:W-:-:S08]  /*12c390*/  NOP ;  /* 0x0000000000007918 */ /* 0x000fd00000000000 */
[----:B------:R-:W-:Y:S04]  /*12c3a0*/  STL.64 [R1+0x2760], R4 ;  /* 0x0027600401007387 */ /* 0x000fe80000100a00 */
[----:B------:R-:W-:Y:S04]  /*12c3b0*/  STL.64 [R1+0x2768], R6 ;  /* 0x0027680601007387 */ /* 0x000fe80000100a00 */
[----:B------:R-:W-:Y:S04]  /*12c3c0*/  STL.64 [R1+0x2750], R56 ;  /* 0x0027503801007387 */ /* 0x000fe80000100a00 */
[----:B------:R0:W-:Y:S04]  /*12c3d0*/  STL.64 [R1+0x2758], R58 ;  /* 0x0027583a01007387 */ /* 0x0001e80000100a00 */
[----:B0-----:R-:W3:Y:S04]  /*12c3e0*/  LDL.LU.64 R58, [R1+0xa730] ;  /* 0x00a73000013a7983 */ /* 0x001ee80000300a00 */
[----:B------:R-:W4:Y:S01]  /*12c3f0*/  LDL.LU.64 R56, [R1+0xa728] ;  /* 0x00a7280001387983 */ /* 0x000f220000300a00 */
[----:B------:R-:W-:-:S02]  /*12c400*/  IMAD.MOV.U32 R7, RZ, RZ, R10 ;  /* 0x000000ffff077224 */ /* 0x000fc400078e000a */
[----:B------:R-:W-:Y:S02]  /*12c410*/  IMAD.MOV.U32 R6, RZ, RZ, R11 ;  /* 0x000000ffff067224 */ /* 0x000fe400078e000b */
[----:B------:R-:W-:Y:S02]  /*12c420*/  IMAD.MOV.U32 R5, RZ, RZ, R8 ;  /* 0x000000ffff057224 */ /* 0x000fe400078e0008 */
[----:B------:R-:W-:Y:S01]  /*12c430*/  IMAD.MOV.U32 R4, RZ, RZ, R9 ;  /* 0x000000ffff047224 */ /* 0x000fe200078e0009 */
[----:B------:R-:W-:Y:S04]  /*12c440*/  STL.64 [R1+0xa720], R6 ;  /* 0x00a7200601007387 */ /* 0x000fe80000100a00 */
[----:B------:R0:W-:Y:S02]  /*12c450*/  STL.64 [R1+0xa718], R4 ;  /* 0x00a7180401007387 */ /* 0x0001e40000100a00 */
[----:B0-----:R-:W-:-:S15]  /*12c460*/  HMMA.16816.F32 R4, R28, R20, R12 ;  /* 0x000000141c04723c */ /* 0x001fde000000180c */
[----:B------:R-:W-:-:S08]  /*12c470*/  NOP ;  /* 0x0000000000007918 */ /* 0x000fd00000000000 */
[----:B------:R-:W-:Y:S04]  /*12c480*/  STL.64 [R1+0x2740], R4 ;  /* 0x0027400401007387 */ /* 0x000fe80000100a00 */
[----:B------:R0:W-:Y:S02]  /*12c490*/  STL.64 [R1+0x2748], R6 ;  /* 0x0027480601007387 */ /* 0x0001e40000100a00 */
[----:B0-----:R-:W-:-:S15]  /*12c4a0*/  HMMA.16816.F32 R4, R28, R22, R16 ;  /* 0x000000161c04723c */ /* 0x001fde0000001810 */
[----:B------:R-:W-:-:S08]  /*12c4b0*/  NOP ;  /* 0x0000000000007918 */ /* 0x000fd00000000000 */
[----:B------:R-:W-:Y:S04]  /*12c4c0*/  STL.64 [R1+0x2730], R4 ;  /* 0x0027300401007387 */ /* 0x000fe80000100a00 */
[----:B------:R2:W-:Y:S02]  /*12c4d0*/  STL.64 [R1+0x2738], R6 ;  /* 0x0027380601007387 */ /* 0x0005e40000100a00 */
[----:B--2---:R-:W-:Y:S06]  /*12c4e0*/  HMMA.16816.F32 R4, R28, R60, R24 ;  /* 0x0000003c1c04723c */ /* 0x004fec0000001818 */
        /* <DEDUP_REMOVED lines=166> */
[----:B------:R-:W4:Y:S04]  /*12cf50*/  LDL.LU R44, [R1+0xc20] ;  /* 0x000c2000012c7983 */ /* 0x000f280000300800 */
[----:B------:R3:W-:Y:S04]  /*12cf60*/  STL.64 [R1+0x25f0], R12 ;  /* 0x0025f00c01007387 */ /* 0x0007e80000100a00 */
[----:B------:R3:W-:Y:S04]  /*12cf70*/  STL.64 [R1+0x25f8], R14 ;  /* 0x0025f80e01007387 */ /* 0x0007e80000100a00 */
[----:B------:R-:W4:Y:S04]  /*12cf80*/  LDL.LU R45, [R1+0xc24] ;  /* 0x000c2400012d7983 */ /* 0x000f280000300800 */
[----:B------:R-:W2:Y:S04]  /*12cf90*/  LDL.LU R46, [R1+0xc28] ;  /* 0x000c2800012e7983 */ /* 0x000ea80000300800 */
[----:B------:R-:W2:Y:S04]  /*12cfa0*/  LDL.LU R47, [R1+0xc2c] ;  /* 0x000c2c00012f7983 */ /* 0x000ea80000300800 */
[----:B--2---:R-:W-:Y:S04]  /*12cfb0*/  STL.64 [R1+0xa650], R46 ;  /* 0x00a6502e01007387 */ /* 0x004fe80000100a00 */
[----:B----4-:R-:W-:Y:S04]  /*12cfc0*/  STL.64 [R1+0xa648], R44 ;  /* 0x00a6482c01007387 */ /* 0x010fe80000100a00 */
        /* <DEDUP_REMOVED lines=10> */
[----:B------:R-:W-:-:S02]  /*12d070*/  IMAD.MOV.U32 R38, RZ, RZ, R11 ;  /* 0x000000ffff267224 */ /* 0x000fc400078e000b */
[----:B------:R-:W-:Y:S02]  /*12d080*/  IMAD.MOV.U32 R39, RZ, RZ, R10 ;  /* 0x000000ffff277224 */ /* 0x000fe400078e000a */
[----:B------:R-:W-:Y:S02]  /*12d090*/  IMAD.MOV.U32 R36, RZ, RZ, R9 ;  /* 0x000000ffff247224 */ /* 0x000fe400078e0009 */
[----:B------:R-:W-:Y:S01]  /*12d0a0*/  IMAD.MOV.U32 R37, RZ, RZ, R8 ;  /* 0x000000ffff257224 */ /* 0x000fe200078e0008 */
[----:B----4-:R-:W-:Y:S04]  /*12d0b0*/  STL.64 [R1+0xa680], R34 ;  /* 0x00a6802201007387 */ /* 0x010fe80000100a00 */
[----:B--2---:R0:W-:Y:S04]  /*12d0c0*/  STL.64 [R1+0xa678], R32 ;  /* 0x00a6782001007387 */ /* 0x0041e80000100a00 */
[----:B------:R-:W-:Y:S04]  /*12d0d0*/  STL.64 [R1+0xa690], R38 ;  /* 0x00a6902601007387 */ /* 0x000fe80000100a00 */
[----:B------:R1:W-:Y:S04]  /*12d0e0*/  STL.64 [R1+0xa688], R36 ;  /* 0x00a6882401007387 */ /* 0x0003e80000100a00 */
[----:B------:R-:W2:Y:S04]  /*12d0f0*/  LDL.LU R24, [R1+0xc50] ;  /* 0x000c500001187983 */ /* 0x000ea80000300800 */
[----:B------:R-:W2:Y:S04]  /*12d100*/  LDL.LU R25, [R1+0xc54] ;  /* 0x000c540001197983 */ /* 0x000ea80000300800 */
[----:B---3--:R-:W2:Y:S04]  /*12d110*/  LDL.LU R26, [R1+0xc58] ;  /* 0x000c5800011a7983 */ /* 0x008ea80000300800 */
        /* <DEDUP_REMOVED lines=13> */
[----:B-1----:R-:W3:Y:S04]  /*12d1f0*/  LDL.LU R36, [R1+0xcf0] ;  /* 0x000cf00001247983 */ /* 0x002ee80000300800 */
        /* <DEDUP_REMOVED lines=120> */
[----:B------:R-:W-:Y:S04]  /*12d980*/  STL.64 [R1+0x2570], R16 ;  /* 0x0025701001007387 */ /* 0x000fe80000100a00 */
[----:B------:R0:W-:Y:S01]  /*12d990*/  STL.64 [R1+0x2578], R18 ;  /* 0x0025781201007387 */ /* 0x0001e20000100a00 */
[C---:B---3--:R-:W-:Y:S06]  /*12d9a0*/  HMMA.16816.F32 R12, R4.reuse, R60, R40 ;  /* 0x0000003c040c723c */ /* 0x048fec0000001828 */
[C---:B--2---:R-:W-:Y:S06]  /*12d9b0*/  HMMA.16816.F32 R20, R4.reuse, R58, R44 ;  /* 0x0000003a0414723c */ /* 0x044fec000000182c */
[C---:B0-----:R-:W-:Y:S11]  /*12d9c0*/  HMMA.16816.F32 R16, R4.reuse, R56, R48 ;  /* 0x000000380410723c */ /* 0x041ff60000001830 */
        /* <DEDUP_REMOVED lines=207> */
[----:B------:R-:W4:Y:S04]  /*12e6c0*/  LDL.LU.64 R58, [R1+0x18] ;  /* 0x00001800013a7983 */ /* 0x000f280000300a00 */
[----:B------:R0:W-:Y:S04]  /*12e6d0*/  STL.64 [R1+0xa4b0], R22 ;  /* 0x00a4b01601007387 */ /* 0x0001e80000100a00 */
[----:B0-----:R-:W4:Y:S04]  /*12e6e0*/  LDL.LU R23, [R1+0x7f2c] ;  /* 0x007f2c0001177983 */ /* 0x001f280000300800 */
[----:B------:R-:W-:Y:S01]  /*12e6f0*/  STL.64 [R1+0xa4a8], R20 ;  /* 0x00a4a81401007387 */ /* 0x000fe20000100a00 */
        /* <DEDUP_REMOVED lines=22> */
[----:B------:R-:W2:Y:S01]  /*12e860*/  LDL.LU.64 R8, [R1+0xa570] ;  /* 0x00a5700001087983 */ /* 0x000ea20000300a00 */
[----:B---3--:R-:W-:Y:S03]  /*12e870*/  HMMA.16816.F32 R16, R4, R12, R16 ;  /* 0x0000000c0410723c */ /* 0x008fe60000001810 */
[----:B------:R-:W-:Y:S04]  /*12e880*/  STL.64 [R1+0xa4e0], R14 ;  /* 0x00a4e00e01007387 */ /* 0x000fe80000100a00 */
[----:B------:R4:W-:-:S15]  /*12e890*/  STL.64 [R1+0xa4d8], R12 ;  /* 0x00a4d80c01007387 */ /* 0x0009de0000100a00 */
[----:B------:R-:W-:-:S01]  /*12e8a0*/  NOP ;  /* 0x0000000000007918 */ /* 0x000fc20000000000 */
[----:B------:R-:W-:Y:S04]  /*12e8b0*/  STL.64 [R1+0x1920], R16 ;  /* 0x0019201001007387 */ /* 0x000fe80000100a00 */
[----:B------:R-:W-:Y:S01]  /*12e8c0*/  STL.64 [R1+0x1928], R18 ;  /* 0x0019281201007387 */ /* 0x000fe20000100a00 */
[----:B------:R-:W-:Y:S02]  /*12e8d0*/  IMAD R28, R28, 0x100, R23 ;  /* 0x000001001c1c7824 */ /* 0x000fe400078e0217 */
[----:B------:R-:W-:Y:S02]  /*12e8e0*/  IMAD R29, R29, 0x100, R44 ;  /* 0x000001001d1d7824 */ /* 0x000fe400078e022c */
[----:B------:R-:W-:Y:S02]  /*12e8f0*/  IMAD R30, R30, 0x100, R45 ;  /* 0x000001001e1e7824 */ /* 0x000fe400078e022d */
[----:B------:R-:W-:Y:S01]  /*12e900*/  IMAD R31, R0, 0x100, R31 ;  /* 0x00000100001f7824 */ /* 0x000fe200078e021f */
[----:B------:R-:W-:-:S02]  /*12e910*/  F2FP.F16.E4M3.UNPACK_B R28, R28 ;  /* 0x0000001cff1c723e */ /* 0x000fc400020006ff */
[----:B------:R-:W-:Y:S02]  /*12e920*/  F2FP.F16.E4M3.UNPACK_B R29, R29 ;  /* 0x0000001dff1d723e */ /* 0x000fe400020006ff */
[----:B------:R-:W-:Y:S02]  /*12e930*/  F2FP.F16.E4M3.UNPACK_B R30, R30 ;  /* 0x0000001eff1e723e */ /* 0x000fe400020006ff */
[----:B------:R-:W-:Y:S01]  /*12e940*/  F2FP.F16.E4M3.UNPACK_B R31, R31 ;  /* 0x0000001fff1f723e */ /* 0x000fe200020006ff */
[----:B----4-:R-:W-:-:S15]  /*12e950*/  HMMA.16816.F32 R12, R4, R10, R24 ;  /* 0x0000000a040c723c */ /* 0x010fde0000001818 */
[----:B------:R-:W-:-:S08]  /*12e960*/  NOP ;  /* 0x0000000000007918 */ /* 0x000fd00000000000 */
[----:B------:R-:W-:Y:S04]  /*12e970*/  STL.64 [R1+0x1910], R12 ;  /* 0x0019100c01007387 */ /* 0x000fe80000100a00 */
[----:B------:R2:W-:Y:S02]  /*12e980*/  STL.64 [R1+0x1918], R14 ;  /* 0x0019180e01007387 */ /* 0x0005e40000100a00 */
[----:B--2---:R-:W-:Y:S06]  /*12e990*/  HMMA.16816.F32 R12, R4, R8, R32 ;  /* 0x00000008040c723c */ /* 0x004fec0000001820 */
[----:B------:R-:W-:Y:S04]  /*12e9a0*/  STL [R1+0xa488], R8 ;  /* 0x00a4880801007387 */ /* 0x000fe80000100800 */
[----:B------:R-:W-:-:S13]  /*12e9b0*/  STL [R1+0xa484], R9 ;  /* 0x00a4840901007387 */ /* 0x000fda0000100800 */
[----:B------:R-:W-:Y:S04]  /*12e9c0*/  STL.64 [R1+0x3560], R12 ;  /* 0x0035600c01007387 */ /* 0x000fe80000100a00 */
[----:B------:R0:W-:Y:S02]  /*12e9d0*/  STL.64 [R1+0x3568], R14 ;  /* 0x0035680e01007387 */ /* 0x0001e40000100a00 */
[----:B0-----:R-:W-:Y:S06]  /*12e9e0*/  HMMA.16816.F32 R12, R4, R2, R36 ;  /* 0x00000002040c723c */ /* 0x001fec0000001824 */
[----:B------:R-:W-:Y:S04]  /*12e9f0*/  STL [R1+0xa490], R2 ;  /* 0x00a4900201007387 */ /* 0x000fe80000100800 */
[----:B------:R-:W-:-:S13]  /*12ea00*/  STL [R1+0xa48c], R3 ;  /* 0x00a48c0301007387 */ /* 0x000fda0000100800 */
[----:B------:R-:W-:Y:S04]  /*12ea10*/  STL.64 [R1+0x3550], R12 ;  /* 0x0035500c01007387 */ /* 0x000fe80000100a00 */
[----:B------:R0:W-:Y:S02]  /*12ea20*/  STL.64 [R1+0x3558], R14 ;  /* 0x0035580e01007387 */ /* 0x0001e40000100a00 */
[----:B0-----:R-:W-:Y:S06]  /*12ea30*/  HMMA.16816.F32 R12, R4, R46, R40 ;  /* 0x0000002e040c723c */ /* 0x001fec0000001828 */
[----:B------:R-:W-:Y:S06]  /*12ea40*/  HMMA.16816.F32 R4, R28, R56, R48 ;  /* 0x000000381c04723c */ /* 0x000fec0000001830 */
[----:B------:R-:W-:-:S02]  /*12ea50*/  IMAD.MOV.U32 R9, RZ, RZ, R57 ;  /* 0x000000ffff097224 */ /* 0x000fc400078e0039 */
[----:B------:R-:W-:-:S09]  /*12ea60*/  IMAD.MOV.U32 R8, RZ, RZ, R56 ;  /* 0x000000ffff087224 */ /* 0x000fd200078e0038 */
[----:B------:R-:W-:Y:S04]  /*12ea70*/  STL.64 [R1+0x2400], R12 ;  /* 0x0024000c01007387 */ /* 0x000fe80000100a00 */
[----:B------:R-:W-:Y:S04]  /*12ea80*/  STL.64 [R1+0x2408], R14 ;  /* 0x0024080e01007387 */ /* 0x000fe80000100a00 */
[----:B------:R-:W-:Y:S04]  /*12ea90*/  STL.64 [R1+0x23f0], R4 ;  /* 0x0023f00401007387 */ /* 0x000fe80000100a00 */
[----:B------:R0:W-:Y:S02]  /*12eaa0*/  STL.64 [R1+0x23f8], R6 ;  /* 0x0023f80601007387 */ /* 0x0001e40000100a00 */
[----:B0-----:R-:W-:Y:S02]  /*12eab0*/  HMMA.16816.F32 R4, R28, R58, R52 ;  /* 0x0000003a1c04723c */ /* 0x001fe40000001834 */
[----:B------:R-:W-:Y:S04]  /*12eac0*/  STL [R1+0xa498], R9 ;  /* 0x00a4980901007387 */ /* 0x000fe80000100800 */
[----:B------:R0:W-:Y:S04]  /*12ead0*/  STL [R1+0xa494], R8 ;  /* 0x00a4940801007387 */ /* 0x0001e80000100800 */
[----:B------:R1:W-:-:S13]  /*12eae0*/  STL.64 [R1+0xa568], R10 ;  /* 0x00a5680a01007387 */ /* 0x0003da0000100a00 */
[----:B------:R-:W-:Y:S04]  /*12eaf0*/  STL.64 [R1+0x23e0], R4 ;  /* 0x0023e00401007387 */ /* 0x000fe80000100a00 */
[----:B------:R2:W-:Y:S04]  /*12eb00*/  STL.64 [R1+0x23e8], R6 ;  /* 0x0023e80601007387 */ /* 0x0005e80000100a00 */
        /* <DEDUP_REMOVED lines=20> */
[----:B--2---:R-:W3:Y:S04]  /*12ec50*/  LDL.LU.64 R6, [R1+0x10] ;  /* 0x0000100001067983 */ /* 0x004ee80000300a00 */
[----:B------:R-:W2:Y:S01]  /*12ec60*/  LDL.LU R56, [R1+0x9f0] ;  /* 0x0009f00001387983 */ /* 0x000ea20000300800 */
[----:B------:R-:W-:-:S03]  /*12ec70*/  IMAD.MOV.U32 R2, RZ, RZ, R58 ;  /* 0x000000ffff027224 */ /* 0x000fc600078e003a */
[----:B------:R-:W2:Y:S01]  /*12ec80*/  LDL.LU R57, [R1+0x9f4] ;  /* 0x0009f40001397983 */ /* 0x000ea20000300800 */
[----:B------:R-:W-:-:S03]  /*12ec90*/  IMAD.MOV.U32 R3, RZ, RZ, R59 ;  /* 0x000000ffff037224 */ /* 0x000fc600078e003b */
        /* <DEDUP_REMOVED lines=10> */
[----:B------:R-:W2:Y:S04]  /*12ed40*/  LDL.LU.64 R4, [R1] ;  /* 0x0000000001047983 */ /* 0x000ea80000300a00 */
        /* <DEDUP_REMOVED lines=17> */
[----:B------:R0:W-:Y:S04]  /*12ee60*/  STL [R1+0xa49c], R2 ;  /* 0x00a49c0201007387 */ /* 0x0001e80000100800 */
[----:B0-----:R-:W4:Y:S01]  /*12ee70*/  LDL.LU.64 R2, [R1+0x8] ;  /* 0x0000080001027983 */ /* 0x001f220000300a00 */
[----:B---3--:R-:W-:-:S15]  /*12ee80*/  HMMA.16816.F32 R8, R28, R6, R8 ;  /* 0x000000061c08723c */ /* 0x008fde0000001808 */
[----:B------:R-:W-:-:S08]  /*12ee90*/  NOP ;  /* 0x0000000000007918 */ /* 0x000fd00000000000 */
[----:B------:R-:W-:Y:S04]  /*12eea0*/  STL.64 [R1+0x23d0], R8 ;  /* 0x0023d00801007387 */ /* 0x000fe80000100a00 */
[----:B------:R0:W-:Y:S04]  /*12eeb0*/  STL.64 [R1+0x23d8], R10 ;  /* 0x0023d80a01007387 */ /* 0x0001e80000100a00 */
[----:B0-----:R-:W3:Y:S01]  /*12eec0*/  LDL.LU.64 R10, [R1+0xa568] ;  /* 0x00a56800010a7983 */ /* 0x001ee20000300a00 */
[C---:B--2---:R-:W-:Y:S06]  /*12eed0*/  HMMA.16816.F32 R40, R28.reuse, R4, R40 ;  /* 0x000000041c28723c */ /* 0x044fec0000001828 */
[C---:B----4-:R-:W-:Y:S06]  /*12eee0*/  HMMA.16816.F32 R36, R28.reuse, R2, R36 ;  /* 0x000000021c24723c */ /* 0x050fec0000001824 */
[----:B------:R-:W-:Y:S01]  /*12eef0*/  HMMA.16816.F32 R56, R28, R60, R56 ;  /* 0x0000003c1c38723c */ /* 0x000fe20000001838 */
[----:B------:R-:W-:-:S02]  /*12ef00*/  IMAD.MOV.U32 R9, RZ, RZ, R6 ;  /* 0x000000ffff097224 */ /* 0x000fc400078e0006 */
[----:B------:R-:W-:Y:S01]  /*12ef10*/  IMAD.MOV.U32 R8, RZ, RZ, R7 ;  /* 0x000000ffff087224 */ /* 0x000fe200078e0007 */
[----:B---3--:R-:W-:Y:S04]  /*12ef20*/  STL.64 [R1+0xa500], R10 ;  /* 0x00a5000a01007387 */ /* 0x008fe80000100a00 */
[----:B------:R0:W-:Y:S04]  /*12ef30*/  STL.64 [R1+0xa4f8], R8 ;  /* 0x00a4f80801007387 */ /* 0x0001e80000100a00 */
[----:B0-----:R-:W2:Y:S04]  /*12ef40*/  LDL.LU R8, [R1+0x9a0] ;  /* 0x0009a00001087983 */ /* 0x001ea80000300800 */
[----:B------:R-:W2:Y:S04]  /*12ef50*/  LDL.LU R9, [R1+0x9a4] ;  /* 0x0009a40001097983 */ /* 0x000ea80000300800 */
[----:B------:R-:W2:Y:S04]  /*12ef60*/  LDL.LU R10, [R1+0x9a8] ;  /* 0x0009a800010a7983 */ /* 0x000ea80000300800 */
[----:B------:R-:W2:Y:S04]  /*12ef70*/  LDL.LU R11, [R1+0x9ac] ;  /* 0x0009ac00010b7983 */ /* 0x000ea80000300800 */
        /* <DEDUP_REMOVED lines=170> */
[----:B--2---:R-:W-:Y:S02]  /*12fa20*/  HMMA.16816.F32 R24, R28, R20, R32 ;  /* 0x000000141c18723c */ /* 0x004fe40000001820 */
[----:B------:R-:W-:Y:S04]  /*12fa30*/  STL.64 [R1+0xa3d8], R22 ;  /* 0x00a3d81601007387 */ /* 0x000fe80000100a00 */
[----:B------:R-:W-:-:S15]  /*12fa40*/  STL.64 [R1+0xa3d0], R20 ;  /* 0x00a3d01401007387 */ /* 0x000fde0000100a00 */
[----:B------:R-:W-:-:S02]  /*12fa50*/  NOP ;  /* 0x0000000000007918 */ /* 0x000fc40000000000 */
[----:B------:R-:W-:Y:S04]  /*12fa60*/  STL.64 [R1+0x2280], R24 ;  /* 0x0022801801007387 */ /* 0x000fe80000100a00 */
[----:B------:R0:W-:Y:S02]  /*12fa70*/  STL.64 [R1+0x2288], R26 ;  /* 0x0022881a01007387 */ /* 0x0001e40000100a00 */
[C---:B0-----:R-:W-:Y:S06]  /*12fa80*/  HMMA.16816.F32 R24, R28.reuse, R18, R36 ;  /* 0x000000121c18723c */ /* 0x041fec0000001824 */
[----:B----4-:R-:W-:Y:S01]  /*12fa90*/  HMMA.16816.F32 R20, R28, R16, R40 ;  /* 0x000000101c14723c */ /* 0x010fe20000001828 */
        /* <DEDUP_REMOVED lines=12> */
[----:B------:R1:W-:Y:S01]  /*12fb60*/  STL.64 [R1+0xa478], R12 ;  /* 0x00a4780c01007387 */ /* 0x0003e20000100a00 */
[C---:B0-----:R-:W-:Y:S06]  /*12fb70*/  HMMA.16816.F32 R16, R28.reuse, R12, R48 ;  /* 0x0000000c1c10723c */ /* 0x041fec0000001830 */
[----:B-1----:R-:W-:Y:S01]  /*12fb80*/  HMMA.16816.F32 R12, R28, R10, R52 ;  /* 0x0000000a1c0c723c */ /* 0x002fe20000001834 */
[----:B------:R-:W-:-:S02]  /*12fb90*/  IMAD.MOV.U32 R46, RZ, RZ, R3 ;  /* 0x000000ffff2e7224 */ /* 0x000fc400078e0003 */
[----:B------:R-:W-:Y:S02]  /*12fba0*/  IMAD.MOV.U32 R47, RZ, RZ, R2 ;  /* 0x000000ffff2f7224 */ /* 0x000fe400078e0002 */
[----:B------:R-:W-:Y:S02]  /*12fbb0*/  IMAD.MOV.U32 R45, RZ, RZ, R0 ;  /* 0x000000ffff2d7224 */ /* 0x000fe400078e0000 */
[----:B------:R-:W-:-:S10]  /*12fbc0*/  IMAD.MOV.U32 R44, RZ, RZ, R7 ;  /* 0x000000ffff2c7224 */ /* 0x000fd400078e0007 */
[----:B------:R-:W-:Y:S04]  /*12fbd0*/  STL.64 [R1+0x1900], R16 ;  /* 0x0019001001007387 */ /* 0x000fe80000100a00 */
[----:B------:R-:W-:Y:S04]  /*12fbe0*/  STL.64 [R1+0x1908], R18 ;  /* 0x0019081201007387 */ /* 0x000fe80000100a00 */
[----:B------:R-:W2:Y:S04]  /*12fbf0*/  LDL.LU R48, [R1+0x770] ;  /* 0x0007700001307983 */ /* 0x000ea80000300800 */
[----:B------:R0:W-:Y:S04]  /*12fc00*/  STL.64 [R1+0x18f0], R12 ;  /* 0x0018f00c01007387 */ /* 0x0001e80000100a00 */
[----:B------:R1:W-:Y:S04]  /*12fc10*/  STL.64 [R1+0x18f8], R14 ;  /* 0x0018f80e01007387 */ /* 0x0003e80000100a00 */
        /* <DEDUP_REMOVED lines=18> */
[----:B------:R-:W2:Y:S01]  /*12fd40*/  LDL.LU R39, [R1+0x79c] ;  /* 0x00079c0001277983 */ /* 0x000ea20000300800 */
[----:B------:R-:W-:-:S02]  /*12fd50*/  IMAD.MOV.U32 R34, RZ, RZ, R9 ;  /* 0x000000ffff227224 */ /* 0x000fc400078e0009 */
[----:B------:R-:W-:Y:S01]  /*12fd60*/  IMAD.MOV.U32 R35, RZ, RZ, R8 ;  /* 0x000000ffff237224 */ /* 0x000fe200078e0008 */
[----:B------:R-:W2:Y:S04]  /*12fd70*/  LDL.LU R9, [R1+0xa498] ;  /* 0x00a4980001097983 */ /* 0x000ea80000300800 */
[----:B------:R-:W2:Y:S01]  /*12fd80*/  LDL.LU R8, [R1+0xa494] ;  /* 0x00a4940001087983 */ /* 0x000ea20000300800 */
[----:B------:R-:W-:Y:S02]  /*12fd90*/  IMAD R4, R4, 0x100, R57 ;  /* 0x0000010004047824 */ /* 0x000fe400078e0239 */
[----:B------:R-:W-:Y:S02]  /*12fda0*/  IMAD R5, R5, 0x100, R58 ;  /* 0x0000010005057824 */ /* 0x000fe400078e023a */
[----:B------:R-:W-:-:S02]  /*12fdb0*/  IMAD R6, R6, 0x100, R59 ;  /* 0x0000010006067824 */ /* 0x000fc400078e023b */
[----:B---3--:R-:W-:Y:S02]  /*12fdc0*/  IMAD.MOV.U32 R33, RZ, RZ, R3 ;  /* 0x000000ffff217224 */ /* 0x008fe400078e0003 */
[----:B----4-:R-:W-:Y:S02]  /*12fdd0*/  IMAD.MOV.U32 R32, RZ, RZ, R2 ;  /* 0x000000ffff207224 */ /* 0x010fe400078e0002 */
[----:B------:R-:W3:Y:S04]  /*12fde0*/  LDL.LU R2, [R1+0xa490] ;  /* 0x00a4900001027983 */ /* 0x000ee80000300800 */
[----:B------:R-:W3:Y:S04]  /*12fdf0*/  LDL.LU R3, [R1+0xa48c] ;  /* 0x00a48c0001037983 */ /* 0x000ee80000300800 */
        /* <DEDUP_REMOVED lines=8> */
[----:B------:R-:W4:Y:S01]  /*12fe80*/  LDL.LU R23, [R1+0x7bc] ;  /* 0x0007bc0001177983 */ /* 0x000f220000300800 */
[----:B--2---:R-:W-:-:S02]  /*12fe90*/  IMAD.MOV.U32 R19, RZ, RZ, R9 ;  /* 0x000000ffff137224 */ /* 0x004fc400078e0009 */
[----:B------:R-:W-:Y:S02]  /*12fea0*/  IMAD.MOV.U32 R18, RZ, RZ, R8 ;  /* 0x000000ffff127224 */ /* 0x000fe400078e0008 */
        /* <DEDUP_REMOVED lines=10> */
[----:B------:R-:W-:-:S03]  /*12ff50*/  IMAD R7, R7, 0x100, R0 ;  /* 0x0000010007077824 */ /* 0x000fc600078e0200 */
[----:B------:R-:W4:Y:S01]  /*12ff60*/  LDL.LU R0, [R1+0xa480] ;  /* 0x00a4800001007983 */ /* 0x000f220000300800 */
[----:B--2---:R-:W-:-:S15]  /*12ff70*/  HMMA.16816.F32 R12, R28, R8, R12 ;  /* 0x000000081c0c723c */ /* 0x004fde000000180c */
[----:B------:R-:W-:-:S08]  /*12ff80*/  NOP ;  /* 0x0000000000007918 */ /* 0x000fd00000000000 */
[----:B------:R0:W-:Y:S04]  /*12ff90*/  STL.64 [R1+0x3540], R12 ;  /* 0x0035400c01007387 */ /* 0x0001e80000100a00 */
[----:B------:R-:W-:Y:S04]  /*12ffa0*/  STL.64 [R1+0x3548], R14 ;  /* 0x0035480e01007387 */ /* 0x000fe80000100a00 */
[----:B0-----:R-:W2:Y:S04]  /*12ffb0*/  LDL.LU.64 R12, [R1+0xa478] ;  /* 0x00a47800010c7983 */ /* 0x001ea80000300a00 */
        /* <DEDUP_REMOVED lines=8> */
[----:B------:R0:W-:Y:S04]  /*130040*/  STL.64 [R1+0x3530], R8 ;  /* 0x0035300801007387 */ /* 0x0001e80000100a00 */
[----:B------:R1:W-:Y:S04]  /*130050*/  STL.64 [R1+0x3538], R10 ;  /* 0x0035380a01007387 */ /* 0x0003e80000100a00 */
[----:B0-----:R-:W3:Y:S04]  /*130060*/  LDL.LU R8, [R1+0x190] ;  /* 0x0001900001087983 */ /* 0x001ee80000300800 */
[----:B------:R-:W3:Y:S04]  /*130070*/  LDL.LU R9, [R1+0x194] ;  /* 0x0001940001097983 */ /* 0x000ee80000300800 */
[----:B-1----:R-:W2:Y:S04]  /*130080*/  LDL.LU R10, [R1+0x198] ;  /* 0x00019800010a7983 */ /* 0x002ea80000300800 */
[----:B------:R-:W2:Y:S01]  /*130090*/  LDL.LU R11, [R1+0x19c] ;  /* 0x00019c00010b7983 */ /* 0x000ea20000300800 */
[----:B----4-:R-:W-:Y:S01]  /*1300a0*/  HMMA.16816.F32 R28, R28, R16, R56 ;  /* 0x000000101c1c723c */ /* 0x010fe20000001838 */
[----:B------:R-:W-:-:S02]  /*1300b0*/  F2FP.F16.E4M3.UNPACK_B R4, R4 ;  /* 0x00000004ff04723e */ /* 0x000fc400020006ff */
[----:B--2---:R-:W-:Y:S04]  /*1300c0*/  STL.64 [R1+0xa420], R10 ;  /* 0x00a4200a01007387 */ /* 0x004fe80000100a00 */
[----:B---3--:R0:W-:Y:S04]  /*1300d0*/  STL.64 [R1+0xa418], R8 ;  /* 0x00a4180801007387 */ /* 0x0081e80000100a00 */
[----:B0-----:R-:W2:Y:S04]  /*1300e0*/  LDL.LU R8, [R1+0x7c0] ;  /* 0x0007c00001087983 */ /* 0x001ea80000300800 */
[----:B------:R-:W2:Y:S04]  /*1300f0*/  LDL.LU R9, [R1+0x7c4] ;  /* 0x0007c40001097983 */ /* 0x000ea80000300800 */
[----:B------:R-:W2:Y:S04]  /*130100*/  LDL.LU R10, [R1+0x7c8] ;  /* 0x0007c800010a7983 */ /* 0x000ea80000300800 */
[----:B------:R-:W2:Y:S04]  /*130110*/  LDL.LU R11, [R1+0x7cc] ;  /* 0x0007cc00010b7983 */ /* 0x000ea80000300800 */
[----:B------:R-:W3:Y:S01]  /*130120*/  LDL.LU.64 R58, [R1+0xa470] ;  /* 0x00a47000013a7983 */ /* 0x000ee20000300a00 */
[----:B------:R-:W-:-:S02]  /*130130*/  F2FP.F16.E4M3.UNPACK_B R5, R5 ;  /* 0x00000005ff05723e */ /* 0x000fc400020006ff */
[----:B------:R-:W-:Y:S02]  /*130140*/  F2FP.F16.E4M3.UNPACK_B R6, R6 ;  /* 0x00000006ff06723e */ /* 0x000fe400020006ff */
[----:B------:R-:W-:Y:S01]  /*130150*/  F2FP.F16.E4M3.UNPACK_B R7, R7 ;  /* 0x00000007ff07723e */ /* 0x000fe200020006ff */
[----:B------:R-:W-:Y:S02]  /*130160*/  IMAD.MOV.U32 R14, RZ, RZ, R16 ;  /* 0x000000ffff0e7224 */ /* 0x000fe400078e0010 */
[----:B------:R-:W-:Y:S01]  /*130170*/  IMAD.MOV.U32 R15, RZ, RZ, R17 ;  /* 0x000000ffff0f7224 */ /* 0x000fe200078e0011 */
[----:B------:R-:W4:Y:S04]  /*130180*/  LDL.LU.64 R56, [R1+0xa468] ;  /* 0x00a4680001387983 */ /* 0x000f280000300a00 */
[----:B------:R0:W-:Y:S04]  /*130190*/  STL.64 [R1+0x2240], R28 ;  /* 0x0022401c01007387 */ /* 0x0001e80000100a00 */
[----:B------:R1:W-:Y:S04]  /*1301a0*/  STL.64 [R1+0x2248], R30 ;  /* 0x0022481e01007387 */ /* 0x0003e80000100a00 */
[----:B------:R-:W-:Y:S04]  /*1301b0*/  STL.64 [R1+0xa448], R14 ;  /* 0x00a4480e01007387 */ /* 0x000fe80000100a00 */
[----:B------:R1:W-:Y:S04]  /*1301c0*/  STL.64 [R1+0xa440], R12 ;  /* 0x00a4400c01007387 */ /* 0x0003e80000100a00 */
[----:B0-----:R-:W4:Y:S04]  /*1301d0*/  LDL.LU R28, [R1+0x1c0] ;  /* 0x0001c000011c7983 */ /* 0x001f280000300800 */
[----:B------:R-:W4:Y:S04]  /*1301e0*/  LDL.LU R29, [R1+0x1c4] ;  /* 0x0001c400011d7983 */ /* 0x000f280000300800 */
[----:B-1----:R-:W4:Y:S01]  /*1301f0*/  LDL.LU R30, [R1+0x1c8] ;  /* 0x0001c800011e7983 */ /* 0x002f220000300800 */
[----:B------:R-:W-:Y:S01]  /*130200*/  IMAD.MOV.U32 R31, RZ, RZ, R0 ;  /* 0x000000ffff1f7224 */ /* 0x000fe200078e0000 */
[C---:B------:R-:W-:Y:S02]  /*130210*/  HMMA.16816.F32 R12, R4.reuse, R34, R24 ;  /* 0x00000022040c723c */ /* 0x040fe40000001818 */
[----:B------:R-:W4:Y:S04]  /*130220*/  LDL.LU R0, [R1+0xa460] ;  /* 0x00a4600001007983 */ /* 0x000f280000300800 */
[C---:B--2---:R-:W-:Y:S06]  /*130230*/  HMMA.16816.F32 R8, R4.reuse, R18, R8 ;  /* 0x000000120408723c */ /* 0x044fec0000001808 */
[----:B------:R-:W-:-:S15]  /*130240*/  HMMA.16816.F32 R16, R4, R32, R20 ;  /* 0x000000200410723c */ /* 0x000fde0000001814 */
[----:B------:R-:W-:-:S02]  /*130250*/  NOP ;  /* 0x0000000000007918 */ /* 0x000fc40000000000 */
[----:B------:R-:W-:Y:S04]  /*130260*/  STL.64 [R1+0x2230], R8 ;  /* 0x0022300801007387 */ /* 0x000fe80000100a00 */
[----:B------:R0:W-:Y:S02]  /*130270*/  STL.64 [R1+0x2238], R10 ;  /* 0x0022380a01007387 */ /* 0x0001e40000100a00 */
[C---:B0-----:R-:W-:Y:S02]  /*130280*/  HMMA.16816.F32 R8, R4.reuse, R44, R36 ;  /* 0x0000002c0408723c */ /* 0x041fe40000001824 */
[----:B------:R-:W-:Y:S04]  /*130290*/  STL.64 [R1+0x2220], R16 ;  /* 0x0022201001007387 */ /* 0x000fe80000100a00 */
[----:B------:R0:W-:Y:S04]  /*1302a0*/  STL.64 [R1+0x2228], R18 ;  /* 0x0022281201007387 */ /* 0x0001e80000100a00 */
[----:B------:R-:W-:Y:S04]  /*1302b0*/  STL.64 [R1+0x2210], R12 ;  /* 0x0022100c01007387 */ /* 0x000fe80000100a00 */
[----:B------:R1:W-:Y:S01]  /*1302c0*/  STL.64 [R1+0x2218], R14 ;  /* 0x0022180e01007387 */ /* 0x0003e20000100a00 */
[C---:B0-----:R-:W-:Y:S06]  /*1302d0*/  HMMA.16816.F32 R16, R4.reuse, R46, R40 ;  /* 0x0000002e0410723c */ /* 0x041fec0000001828 */
[C---:B-1----:R-:W-:Y:S02]  /*1302e0*/  HMMA.16816.F32 R12, R4.reuse, R60, R48 ;  /* 0x0000003c040c723c */ /* 0x042fe40000001830 */
[----:B------:R-:W-:Y:S04]  /*1302f0*/  STL.64 [R1+0x2200], R8 ;  /* 0x0022000801007387 */ /* 0x000fe80000100a00 */
[----:B------:R3:W-:Y:S02]  /*130300*/  STL.64 [R1+0x2208], R10 ;  /* 0x0022080a01007387 */ /* 0x0007e40000100a00 */
[C---:B---3--:R-:W-:Y:S09]  /*130310*/  HMMA.16816.F32 R8, R4.reuse, R58, R52 ;  /* 0x0000003a0408723c */ /* 0x048ff20000001834 */
[----:B------:R-:W-:Y:S04]  /*130320*/  STL.64 [R1+0x21f0], R16 ;  /* 0x0021f01001007387 */ /* 0x000fe80000100a00 */
[----:B------:R-:W-:Y:S04]  /*130330*/  STL.64 [R1+0x21f8], R18 ;  /* 0x0021f81201007387 */ /* 0x000fe80000100a00 */
[----:B------:R-:W2:Y:S04]  /*130340*/  LDL.LU R36, [R1+0x6d0] ;  /* 0x0006d00001247983 */ /* 0x000ea80000300800 */
        /* <DEDUP_REMOVED lines=47> */
[----:B--2---:R-:W-:Y:S03]  /*130640*/  HMMA.16816.F32 R56, R4, R56, R52 ;  /* 0x000000380438723c */ /* 0x004fe60000001834 */
[----:B------:R-:W2:Y:S04]  /*130650*/  LDL.LU.64 R54, [R1+0xa458] ;  /* 0x00a4580001367983 */ /* 0x000ea80000300a00 */
[----:B------:R-:W3:-:S15]  /*130660*/  LDL.LU.64 R52, [R1+0xa450] ;  /* 0x00a4500001347983 */ /* 0x000ede0000300a00 */
[----:B------:R-:W-:-:S01]  /*130670*/  NOP ;  /* 0x0000000000007918 */ /* 0x000fc20000000000 */
        /* <DEDUP_REMOVED lines=20> */
[----:B------:R-:W-:-:S03]  /*1307c0*/  IMAD.MOV.U32 R55, RZ, RZ, R0 ;  /* 0x000000ffff377224 */ /* 0x000fc600078e0000 */
        /* <DEDUP_REMOVED lines=19> */
[----:B------:R-:W-:Y:S04]  /*130900*/  STL.64 [R1+0x2170], R16 ;  /* 0x0021701001007387 */ /* 0x000fe80000100a00 */
[----:B------:R0:W-:Y:S04]  /*130910*/  STL.64 [R1+0x2178], R18 ;  /* 0x0021781201007387 */ /* 0x0001e80000100a00 */
[----:B0-----:R-:W3:Y:S04]  /*130920*/  LDL.LU.64 R18, [R1+0xa400] ;  /* 0x00a4000001127983 */ /* 0x001ee80000300a00 */
[----:B------:R-:W2:Y:S04]  /*130930*/  LDL.LU.64 R16, [R1+0xa3f8] ;  /* 0x00a3f80001107983 */ /* 0x000ea80000300a00 */
[----:B------:R-:W4:Y:S04]  /*130940*/  LDL.LU.64 R42, [R1+0xa3f0] ;  /* 0x00a3f000012a7983 */ /* 0x000f280000300a00 */
[----:B------:R-:W3:Y:S04]  /*130950*/  LDL.LU.64 R40, [R1+0xa3e8] ;  /* 0x00a3e80001287983 */ /* 0x000ee80000300a00 */
[----:B------:R0:W-:Y:S04]  /*130960*/  STL.64 [R1+0x2160], R44 ;  /* 0x0021602c01007387 */ /* 0x0001e80000100a00 */
[----:B------:R1:W-:Y:S04]  /*130970*/  STL.64 [R1+0x2168], R46 ;  /* 0x0021682e01007387 */ /* 0x0003e80000100a00 */
[----:B0-----:R-:W2:Y:S04]  /*130980*/  LDL.LU R44, [R1+0x280] ;  /* 0x00028000012c7983 */ /* 0x001ea80000300800 */
[----:B------:R-:W2:Y:S04]  /*130990*/  LDL.LU R45, [R1+0x284] ;  /* 0x00028400012d7983 */ /* 0x000ea80000300800 */
[----:B-1----:R-:W2:Y:S01]  /*1309a0*/  LDL.LU R46, [R1+0x288] ;  /* 0x00028800012e7983 */ /* 0x002ea20000300800 */
        /* <DEDUP_REMOVED lines=30> */
[----:B-1----:R-:W4:Y:S01]  /*130b90*/  LDL.LU R38, [R1+0x2d8] ;  /* 0x0002d80001267983 */ /* 0x002f220000300800 */
[----:B------:R-:W-:Y:S01]  /*130ba0*/  IMAD.MOV.U32 R39, RZ, RZ, R0 ;  /* 0x000000ffff277224 */ /* 0x000fe200078e0000 */
[C---:B------:R-:W-:Y:S06]  /*130bb0*/  HMMA.16816.F32 R8, R4.reuse, R16, R8 ;  /* 0x000000100408723c */ /* 0x040fec0000001808 */
[C---:B----4-:R-:W-:Y:S06]  /*130bc0*/  HMMA.16816.F32 R36, R4.reuse, R34, R36 ;  /* 0x000000220424723c */ /* 0x050fec0000001824 */
[C---:B--2---:R-:W-:Y:S06]  /*130bd0*/  HMMA.16816.F32 R32, R4.reuse, R32, R40 ;  /* 0x000000200420723c */ /* 0x044fec0000001828 */
[C---:B------:R-:W-:Y:S11]  /*130be0*/  HMMA.16816.F32 R40, R4.reuse, R26, R44 ;  /* 0x0000001a0428723c */ /* 0x040ff6000000182c */
[----:B------:R-:W-:Y:S04]  /*130bf0*/  STL.64 [R1+0x2110], R36 ;  /* 0x0021102401007387 */ /* 0x000fe80000100a00 */
[----:B------:R3:W-:Y:S04]  /*130c00*/  STL.64 [R1+0x2118], R38 ;  /* 0x0021182601007387 */ /* 0x0007e80000100a00 */
[----:B------:R-:W-:Y:S04]  /*130c10*/  STL.64 [R1+0x2100], R32 ;  /* 0x0021002001007387 */ /* 0x000fe80000100a00 */
[----:B------:R0:W-:Y:S01]  /*130c20*/  STL.64 [R1+0x2108], R34 ;  /* 0x0021082201007387 */ /* 0x0001e20000100a00 */
[C---:B---3--:R-:W-:Y:S06]  /*130c30*/  HMMA.16816.F32 R36, R4.reuse, R24, R48 ;  /* 0x000000180424723c */ /* 0x048fec0000001830 */
[C---:B------:R-:W-:Y:S06]  /*130c40*/  HMMA.16816.F32 R24, R4.reuse, R20, R56 ;  /* 0x000000140418723c */ /* 0x040fec0000001838 */
[C---:B0-----:R-:W-:Y:S06]  /*130c50*/  HMMA.16816.F32 R32, R4.reuse, R22, R52 ;  /* 0x000000160420723c */ /* 0x041fec0000001834 */
[----:B------:R-:W-:Y:S01]  /*130c60*/  HMMA.16816.F32 R20, R4, R18, R28 ;  /* 0x000000120414723c */ /* 0x000fe2000000181c */
[----:B------:R-:W-:Y:S04]  /*130c70*/  STL.64 [R1+0x20f0], R40 ;  /* 0x0020f02801007387 */ /* 0x000fe80000100a00 */
[----:B------:R-:W-:Y:S04]  /*130c80*/  STL.64 [R1+0x20f8], R42 ;  /* 0x0020f82a01007387 */ /* 0x000fe80000100a00 */
[----:B------:R-:W-:Y:S04]  /*130c90*/  STL.64 [R1+0x20e0], R36 ;  /* 0x0020e02401007387 */ /* 0x000fe80000100a00 */
[----:B------:R-:W-:Y:S01]  /*130ca0*/  STL.64 [R1+0x20e8], R38 ;  /* 0x0020e82601007387 */ /* 0x000fe20000100a00 */
[----:B------:R-:W-:-:S03]  /*130cb0*/  IMAD.MOV.U32 R0, RZ, RZ, R27 ;  /* 0x000000ffff007224 */ /* 0x000fc600078e001b */
[----:B------:R-:W-:Y:S04]  /*130cc0*/  STL.64 [R1+0x20c0], R24 ;  /* 0x0020c01801007387 */ /* 0x000fe80000100a00 */
[----:B------:R-:W-:Y:S04]  /*130cd0*/  STL.64 [R1+0x20d0], R32 ;  /* 0x0020d02001007387 */ /* 0x000fe80000100a00 */
[----:B------:R-:W-:Y:S04]  /*130ce0*/  STL.64 [R1+0x20d8], R34 ;  /* 0x0020d82201007387 */ /* 0x000fe80000100a00 */
[----:B------:R-:W-:Y:S04]  /*130cf0*/  STL [R1+0x20c8], R26 ;  /* 0x0020c81a01007387 */ /* 0x000fe80000100800 */
[----:B------:R0:W-:Y:S04]  /*130d00*/  STL [R1+0x93a8], R0 ;  /* 0x0093a80001007387 */ /* 0x0001e80000100800 */
[----:B------:R-:W-:Y:S04]  /*130d10*/  STL.64 [R1+0x20a0], R8 ;  /* 0x0020a00801007387 */ /* 0x000fe80000100a00 */
[----:B------:R1:W-:Y:S04]  /*130d20*/  STL.64 [R1+0x20b0], R20 ;  /* 0x0020b01401007387 */ /* 0x0003e80000100a00 */
[----:B------:R2:W-:Y:S04]  /*130d30*/  STL.64 [R1+0x20b8], R22 ;  /* 0x0020b81601007387 */ /* 0x0005e80000100a00 */
[----:B------:R3:W-:Y:S04]  /*130d40*/  STL [R1+0x20a8], R10 ;  /* 0x0020a80a01007387 */ /* 0x0007e80000100800 */
[----:B------:R-:W4:Y:S04]  /*130d50*/  LDL.LU R52, [R1+0x70] ;  /* 0x0000700001347983 */ /* 0x000f280000300800 */
[----:B------:R-:W4:Y:S04]  /*130d60*/  LDL.LU R53, [R1+0x74] ;  /* 0x0000740001357983 */ /* 0x000f280000300800 */
[----:B------:R-:W2:Y:S04]  /*130d70*/  LDL.LU R54, [R1+0x78] ;  /* 0x0000780001367983 */ /* 0x000ea80000300800 */
[----:B------:R-:W2:Y:S01]  /*130d80*/  LDL.LU R55, [R1+0x7c] ;  /* 0x00007c0001377983 */ /* 0x000ea20000300800 */
[----:B0-----:R-:W-:-:S02]  /*130d90*/  IMAD.MOV.U32 R0, RZ, RZ, R11 ;  /* 0x000000ffff007224 */ /* 0x001fc400078e000b */
[----:B------:R-:W-:Y:S02]  /*130da0*/  IMAD.MOV.U32 R42, RZ, RZ, R14 ;  /* 0x000000ffff2a7224 */ /* 0x000fe400078e000e */
[----:B------:R-:W-:Y:S01]  /*130db0*/  IMAD.MOV.U32 R43, RZ, RZ, R15 ;  /* 0x000000ffff2b7224 */ /* 0x000fe200078e000f */
        /* <DEDUP_REMOVED lines=14> */
[----:B------:R-:W4:Y:S04]  /*130ea0*/  LDL.LU R8, [R1+0x120] ;  /* 0x0001200001087983 */ /* 0x000f280000300800 */
[----:B------:R-:W4:Y:S04]  /*130eb0*/  LDL.LU R9, [R1+0x124] ;  /* 0x0001240001097983 */ /* 0x000f280000300800 */
[----:B---3--:R-:W4:Y:S04]  /*130ec0*/  LDL.LU R10, [R1+0x128] ;  /* 0x00012800010a7983 */ /* 0x008f280000300800 */
[----:B------:R-:W4:Y:S04]  /*130ed0*/  LDL.LU R11, [R1+0x12c] ;  /* 0x00012c00010b7983 */ /* 0x000f280000300800 */
        /* <DEDUP_REMOVED lines=16> */
[----:B------:R-:W3:Y:S04]  /*130fe0*/  LDL.LU R14, [R1+0xa39c] ;  /* 0x00a39c00010e7983 */ /* 0x000ee80000300800 */
[----:B------:R-:W3:Y:S04]  /*130ff0*/  LDL.LU R15, [R1+0xa398] ;  /* 0x00a39800010f7983 */ /* 0x000ee80000300800 */
        /* <DEDUP_REMOVED lines=16> */
[----:B------:R-:W-:Y:S01]  /*131100*/  STL [R1+0x93e8], R0 ;  /* 0x0093e80001007387 */ /* 0x000fe20000100800 */
[C---:B---3--:R-:W-:Y:S06]  /*131110*/  HMMA.16816.F32 R52, R4.reuse, R14, R52 ;  /* 0x0000000e0434723c */ /* 0x048fec0000001834 */
[----:B----4-:R-:W-:-:S15]  /*131120*/  HMMA.16816.F32 R12, R4, R12, R8 ;  /* 0x0000000c040c723c */ /* 0x010fde0000001808 */
[----:B------:R-:W-:-:S02]  /*131130*/  NOP ;  /* 0x0000000000007918 */ /* 0x000fc40000000000 */
[----:B------:R-:W-:Y:S04]  /*131140*/  STL.64 [R1+0x2090], R52 ;  /* 0x0020903401007387 */ /* 0x000fe80000100a00 */
[----:B------:R0:W-:Y:S04]  /*131150*/  STL.64 [R1+0x2098], R54 ;  /* 0x0020983601007387 */ /* 0x0001e80000100a00 */
[----:B0-----:R-:W3:Y:S04]  /*131160*/  LDL.LU.64 R54, [R1+0xa390] ;  /* 0x00a3900001367983 */ /* 0x001ee80000300a00 */
[----:B------:R-:W3:Y:S04]  /*131170*/  LDL.LU.64 R52, [R1+0xa388] ;  /* 0x00a3880001347983 */ /* 0x000ee80000300a00 */
[----:B------:R-:W4:Y:S04]  /*131180*/  LDL.LU.64 R10, [R1+0xa380] ;  /* 0x00a38000010a7983 */ /* 0x000f280000300a00 */
[----:B------:R-:W3:Y:S04]  /*131190*/  LDL.LU.64 R8, [R1+0xa378] ;  /* 0x00a3780001087983 */ /* 0x000ee80000300a00 */
[----:B------:R-:W-:Y:S04]  /*1311a0*/  STL.64 [R1+0x2060], R12 ;  /* 0x0020600c01007387 */ /* 0x000fe80000100a00 */
[----:B------:R3:W-:Y:S01]  /*1311b0*/  STL [R1+0x2068], R14 ;  /* 0x0020680e01007387 */ /* 0x0007e20000100800 */
[----:B------:R-:W-:-:S05]  /*1311c0*/  IMAD.MOV.U32 R0, RZ, RZ, R15 ;  /* 0x000000ffff007224 */ /* 0x000fca00078e000f */
[----:B------:R0:W-:Y:S01]  /*1311d0*/  STL [R1+0x9410], R0 ;  /* 0x0094100001007387 */ /* 0x0001e20000100800 */
[----:B--2---:R-:W-:Y:S02]  /*1311e0*/  IMAD R28, R28, 0x100, R24 ;  /* 0x000001001c1c7824 */ /* 0x004fe400078e0218 */
[----:B------:R-:W-:Y:S02]  /*1311f0*/  IMAD R29, R29, 0x100, R25 ;  /* 0x000001001d1d7824 */ /* 0x000fe400078e0219 */
[----:B------:R-:W-:Y:S02]  /*131200*/  IMAD R30, R30, 0x100, R26 ;  /* 0x000001001e1e7824 */ /* 0x000fe400078e021a */
[----:B------:R-:W-:Y:S01]  /*131210*/  IMAD R31, R31, 0x100, R27 ;  /* 0x000001001f1f7824 */ /* 0x000fe200078e021b */
[----:B------:R-:W-:Y:S02]  /*131220*/  F2FP.F16.E4M3.UNPACK_B R28, R28 ;  /* 0x0000001cff1c723e */ /* 0x000fe400020006ff */
[----:B------:R-:W-:-:S02]  /*131230*/  F2FP.F16.E4M3.UNPACK_B R29, R29 ;  /* 0x0000001dff1d723e */ /* 0x000fc400020006ff */
[----:B------:R-:W-:Y:S02]  /*131240*/  F2FP.F16.E4M3.UNPACK_B R30, R30 ;  /* 0x0000001eff1e723e */ /* 0x000fe400020006ff */
[----:B------:R-:W-:Y:S01]  /*131250*/  F2FP.F16.E4M3.UNPACK_B R31, R31 ;  /* 0x0000001fff1f723e */ /* 0x000fe200020006ff */
[C---:B---3--:R-:W-:Y:S06]  /*131260*/  HMMA.16816.F32 R12, R4.reuse, R8, R20 ;  /* 0x00000008040c723c */ /* 0x048fec0000001814 */
[C---:B----4-:R-:W-:Y:S06]  /*131270*/  HMMA.16816.F32 R16, R4.reuse, R10, R16 ;  /* 0x0000000a0410723c */ /* 0x050fec0000001810 */
[C---:B------:R-:W-:Y:S06]  /*131280*/  HMMA.16816.F32 R8, R4.reuse, R2, R32 ;  /* 0x000000020408723c */ /* 0x040fec0000001820 */
[----:B------:R-:W-:Y:S05]  /*131290*/  HMMA.16816.F32 R4, R4, R42, R36 ;  /* 0x0000002a0404723c */ /* 0x000fea0000001824 */
[----:B------:R-:W-:Y:S01]  /*1312a0*/  STL.64 [R1+0x2020], R12 ;  /* 0x0020200c01007387 */ /* 0x000fe20000100a00 */
[----:B0-----:R-:W-:-:S05]  /*1312b0*/  IMAD.MOV.U32 R0, RZ, RZ, R15 ;  /* 0x000000ffff007224 */ /* 0x001fca00078e000f */
[----:B------:R-:W-:Y:S04]  /*1312c0*/  STL.64 [R1+0x2050], R16 ;  /* 0x0020501001007387 */ /* 0x000fe80000100a00 */
[----:B------:R-:W-:Y:S04]  /*1312d0*/  STL.64 [R1+0x2058], R18 ;  /* 0x0020581201007387 */ /* 0x000fe80000100a00 */
[----:B------:R-:W-:Y:S04]  /*1312e0*/  STL [R1+0x2028], R14 ;  /* 0x0020280e01007387 */ /* 0x000fe80000100800 */
[----:B------:R-:W-:Y:S04]  /*1312f0*/  STL [R1+0x9498], R0 ;  /* 0x0094980001007387 */ /* 0x000fe80000100800 */
[----:B------:R-:W-:Y:S04]  /*131300*/  STL.64 [R1+0x2010], R8 ;  /* 0x0020100801007387 */ /* 0x000fe80000100a00 */
[----:B------:R0:W-:Y:S02]  /*131310*/  STL.64 [R1+0x2018], R10 ;  /* 0x0020180a01007387 */ /* 0x0001e40000100a00 */
[----:B0-----:R-:W-:-:S02]  /*131320*/  F2FP.F16.E4M3.UNPACK_B R10, R40 ;  /* 0x00000028ff0a723e */ /* 0x001fc400020006ff */
[----:B------:R-:W-:-:S03]  /*131330*/  F2FP.F16.E4M3.UNPACK_B R11, R41 ;  /* 0x00000029ff0b723e */ /* 0x000fc600020006ff */
[----:B------:R-:W-:Y:S04]  /*131340*/  STL [R1+0x28], R10 ;  /* 0x0000280a01007387 */ /* 0x000fe80000100800 */
[----:B------:R-:W-:Y:S04]  /*131350*/  STL.64 [R1+0x40], R4 ;  /* 0x0000400401007387 */ /* 0x000fe80000100a00 */
[----:B------:R0:W-:Y:S02]  /*131360*/  STL.64 [R1+0x48], R6 ;  /* 0x0000480601007387 */ /* 0x0001e40000100a00 */
[----:B0-----:R-:W-:Y:S01]  /*131370*/  HMMA.16816.F32 R4, R28, R10, R44 ;  /* 0x0000000a1c04723c */ /* 0x001fe2000000182c */
[----:B------:R-:W-:-:S02]  /*131380*/  F2FP.F16.E4M3.UNPACK_B R8, R48 ;  /* 0x00000030ff08723e */ /* 0x000fc400020006ff */
[----:B------:R-:W-:-:S03]  /*131390*/  F2FP.F16.E4M3.UNPACK_B R9, R49 ;  /* 0x00000031ff09723e */ /* 0x000fc600020006ff */
[----:B------:R-:W-:Y:S04]  /*1313a0*/  STL [R1+0x2c], R11 ;  /* 0x00002c0b01007387 */ /* 0x000fe80000100800 */
[----:B------:R-:W-:-:S13]  /*1313b0*/  STL [R1+0x18], R8 ;  /* 0x0000180801007387 */ /* 0x000fda0000100800 */
[----:B------:R-:W-:Y:S04]  /*1313c0*/  STL.64 [R1+0x2000], R4 ;  /* 0x0020000401007387 */ /* 0x000fe80000100a00 */
[----:B------:R-:W-:Y:S04]  /*1313d0*/  STL.64 [R1+0x2008], R6 ;  /* 0x0020080601007387 */ /* 0x000fe80000100a00 */
[----:B------:R0:W-:Y:S02]  /*1313e0*/  STL [R1+0x1c], R9 ;  /* 0x00001c0901007387 */ /* 0x0001e40000100800 */
[----:B0-----:R-:W-:Y:S01]  /*1313f0*/  HMMA.16816.F32 R8, R28, R8, R52 ;  /* 0x000000081c08723c */ /* 0x001fe20000001834 */
[----:B------:R-:W-:-:S02]  /*131400*/  F2FP.F16.E4M3.UNPACK_B R2, R50 ;  /* 0x00000032ff02723e */ /* 0x000fc400020006ff */
[----:B------:R-:W-:-:S03]  /*131410*/  F2FP.F16.E4M3.UNPACK_B R3, R51 ;  /* 0x00000033ff03723e */ /* 0x000fc600020006ff */
[----:B------:R-:W-:-:S15]  /*131420*/  STL [R1+0x10], R2 ;  /* 0x0000100201007387 */ /* 0x000fde0000100800 */
[----:B------:R-:W-:-:S02]  /*131430*/  NOP ;  /* 0x0000000000007918 */ /* 0x000fc40000000000 */
[----:B------:R-:W-:Y:S04]  /*131440*/  STL.64 [R1+0x1ff0], R8 ;  /* 0x001ff00801007387 */ /* 0x000fe80000100a00 */
[----:B------:R0:W-:Y:S02]  /*131450*/  STL.64 [R1+0x1ff8], R10 ;  /* 0x001ff80a01007387 */ /* 0x0001e40000100a00 */
[----:B0-----:R-:W-:Y:S01]  /*131460*/  HMMA.16816.F32 R8, R28, R2, R56 ;  /* 0x000000021c08723c */ /* 0x001fe20000001838 */
[----:B------:R-:W-:-:S05]  /*131470*/  F2FP.F16.E4M3.UNPACK_B R4, R60 ;  /* 0x0000003cff04723e */ /* 0x000fca00020006ff */
[----:B------:R-:W-:Y:S01]  /*131480*/  STL [R1+0x14], R3 ;  /* 0x0000140301007387 */ /* 0x000fe20000100800 */
[----:B------:R-:W-:-:S03]  /*131490*/  F2FP.F16.E4M3.UNPACK_B R5, R61 ;  /* 0x0000003dff05723e */ /* 0x000fc600020006ff */
[----:B------:R-:W2:-:S13]  /*1314a0*/  LDL.LU R40, [R1+0x140] ;  /* 0x0001400001287983 */ /* 0x000e9a0000300800 */
[----:B------:R0:W-:Y:S04]  /*1314b0*/  STL.64 [R1+0x1fe0], R8 ;  /* 0x001fe00801007387 */ /* 0x0001e80000100a00 */
[----:B------:R1:W-:Y:S04]  /*1314c0*/  STL.64 [R1+0x1fe8], R10 ;  /* 0x001fe80a01007387 */ /* 0x0003e80000100a00 */
[----:B------:R-:W-:Y:S04]  /*1314d0*/  STL [R1+0x8], R4 ;  /* 0x0000080401007387 */ /* 0x000fe80000100800 */
[----:B------:R-:W2:Y:S04]  /*1314e0*/  LDL.LU R41, [R1+0x144] ;  /* 0x0001440001297983 */ /* 0x000ea80000300800 */
[----:B------:R-:W-:Y:S04]  /*1314f0*/  STL [R1+0xc], R5 ;  /* 0x00000c0501007387 */ /* 0x000fe80000100800 */
        /* <DEDUP_REMOVED lines=20> */
[----:B------:R-:W3:Y:S04]  /*131640*/  LDL R44, [R1+0x3718] ;  /* 0x00371800012c7983 */ /* 0x000ee80000100800 */
[----:B------:R-:W4:Y:S04]  /*131650*/  LDL R45, [R1+0x371c] ;  /* 0x00371c00012d7983 */ /* 0x000f280000100800 */
[----:B--2---:R-:W2:Y:S04]  /*131660*/  LDL.LU R40, [R1+0x90] ;  /* 0x0000900001287983 */ /* 0x004ea80000300800 */
[----:B------:R-:W2:Y:S04]  /*131670*/  LDL.LU R41, [R1+0x94] ;  /* 0x0000940001297983 */ /* 0x000ea80000300800 */
[----:B------:R-:W2:Y:S04]  /*131680*/  LDL.LU R42, [R1+0x98] ;  /* 0x00009800012a7983 */ /* 0x000ea80000300800 */
[----:B------:R-:W2:Y:S04]  /*131690*/  LDL.LU R43, [R1+0x9c] ;  /* 0x00009c00012b7983 */ /* 0x000ea80000300800 */
[----:B------:R-:W4:Y:S04]  /*1316a0*/  LDL R60, [R1+0x3728] ;  /* 0x00372800013c7983 */ /* 0x000f280000100800 */
[----:B------:R-:W4:Y:S04]  /*1316b0*/  LDL R61, [R1+0x372c] ;  /* 0x00372c00013d7983 */ /* 0x000f280000100800 */
        /* <DEDUP_REMOVED lines=25> */
[----:B------:R-:W4:Y:S01]  /*131850*/  LDL R47, [R1+0x379c] ;  /* 0x00379c00012f7983 */ /* 0x000f220000100800 */
[----:B--2---:R-:W-:Y:S03]  /*131860*/  HMMA.16816.F32 R4, R28, R4, R40 ;  /* 0x000000041c04723c */ /* 0x004fe60000001828 */
[----:B------:R-:W2:Y:S04]  /*131870*/  LDL.LU.64 R42, [R1+0xa370] ;  /* 0x00a37000012a7983 */ /* 0x000ea80000300a00 */
[----:B------:R-:W2:Y:S01]  /*131880*/  LDL.LU.64 R40, [R1+0xa368] ;  /* 0x00a3680001287983 */ /* 0x000ea20000300a00 */
[----:B---3--:R-:W-:-:S02]  /*131890*/  F2FP.F16.E4M3.UNPACK_B R2, R44 ;  /* 0x0000002cff02723e */ /* 0x008fc400020006ff */
[----:B----4-:R-:W-:-:S03]  /*1318a0*/  F2FP.F16.E4M3.UNPACK_B R3, R45 ;  /* 0x0000002dff03723e */ /* 0x010fc600020006ff */
[----:B------:R-:W-:Y:S10]  /*1318b0*/  STL [R1], R2 ;  /* 0x0000000201007387 */ /* 0x000ff40000100800 */
[----:B------:R-:W-:Y:S04]  /*1318c0*/  STL.64 [R1+0x1fd0], R4 ;  /* 0x001fd00401007387 */ /* 0x000fe80000100a00 */
[----:B------:R0:W-:Y:S02]  /*1318d0*/  STL.64 [R1+0x1fd8], R6 ;  /* 0x001fd80601007387 */ /* 0x0001e40000100a00 */
        /* <DEDUP_REMOVED lines=48> */
[----:B------:R-:W3:Y:S01]  /*131be0*/  LDL.LU R20, [R1+0x200] ;  /* 0x0002000001147983 */ /* 0x000ee20000300800 */
[----:B--2---:R-:W-:-:S15]  /*131bf0*/  HMMA.16816.F32 R4, R28, R48, R40 ;  /* 0x000000301c04723c */ /* 0x004fde0000001828 */
[----:B------:R-:W-:-:S08]  /*131c00*/  NOP ;  /* 0x0000000000007918 */ /* 0x000fd00000000000 */
[----:B------:R0:W-:Y:S04]  /*131c10*/  STL.64 [R1+0x1f50], R4 ;  /* 0x001f500401007387 */ /* 0x0001e80000100a00 */
[----:B------:R1:W-:Y:S04]  /*131c20*/  STL.64 [R1+0x1f58], R6 ;  /* 0x001f580601007387 */ /* 0x0003e80000100a00 */
        /* <DEDUP_REMOVED lines=15> */
[----:B------:R-:W2:Y:S04]  /*131d20*/  LDL R44, [R1+0x37a8] ;  /* 0x0037a800012c7983 */ /* 0x000ea80000100800 */
[----:B------:R-:W4:Y:S04]  /*131d30*/  LDL R45, [R1+0x37ac] ;  /* 0x0037ac00012d7983 */ /* 0x000f280000100800 */
        /* <DEDUP_REMOVED lines=33> */
[----:B------:R-:W-:Y:S01]  /*131f50*/  F2FP.F16.E4M3.UNPACK_B R47, R47 ;  /* 0x0000002fff2f723e */ /* 0x000fe200020006ff */
[----:B------:R-:W3:Y:S04]  /*131f60*/  LDL R24, [R1+0x3828] ;  /* 0x0038280001187983 */ /* 0x000ee80000100800 */
[----:B------:R-:W3:Y:S01]  /*131f70*/  LDL R25, [R1+0x382c] ;  /* 0x00382c0001197983 */ /* 0x000ee20000100800 */
[----:B--2---:R-:W-:Y:S02]  /*131f80*/  F2FP.F16.E4M3.UNPACK_B R44, R44 ;  /* 0x0000002cff2c723e */ /* 0x004fe400020006ff */
[----:B----4-:R-:W-:Y:S02]  /*131f90*/  F2FP.F16.E4M3.UNPACK_B R45, R45 ;  /* 0x0000002dff2d723e */ /* 0x010fe400020006ff */
[----:B---3--:R-:W-:-:S02]  /*131fa0*/  F2FP.F16.E4M3.UNPACK_B R42, R42 ;  /* 0x0000002aff2a723e */ /* 0x008fc400020006ff */
[----:B------:R-:W-:Y:S02]  /*131fb0*/  F2FP.F16.E4M3.UNPACK_B R43, R43 ;  /* 0x0000002bff2b723e */ /* 0x000fe400020006ff */
[----:B------:R-:W-:Y:S02]  /*131fc0*/  F2FP.F16.E4M3.UNPACK_B R40, R40 ;  /* 0x00000028ff28723e */ /* 0x000fe400020006ff */
[----:B------:R-:W-:Y:S01]  /*131fd0*/  F2FP.F16.E4M3.UNPACK_B R41, R41 ;  /* 0x00000029ff29723e */ /* 0x000fe200020006ff */
[C---:B------:R-:W-:Y:S06]  /*131fe0*/  HMMA.16816.F32 R48, R28.reuse, R46, R48 ;  /* 0x0000002e1c30723c */ /* 0x040fec0000001830 */
[----:B------:R-:W-:-:S15]  /*131ff0*/  HMMA.16816.F32 R4, R28, R40, R4 ;  /* 0x000000281c04723c */ /* 0x000fde0000001804 */
[----:B------:R-:W-:-:S02]  /*132000*/  NOP ;  /* 0x0000000000007918 */ /* 0x000fc40000000000 */
        /* <DEDUP_REMOVED lines=36> */
[----:B0-----:R-:W-:Y:S02]  /*132250*/  HMMA.16816.F32 R4, R28, R32, R20 ;  /* 0x000000201c04723c */ /* 0x001fe40000001814 */
[----:B------:R-:W-:Y:S04]  /*132260*/  STL.64 [R1+0xa2d8], R34 ;  /* 0x00a2d82201007387 */ /* 0x000fe80000100a00 */
[----:B------:R0:W-:-:S15]  /*132270*/  STL.64 [R1+0xa2d0], R32 ;  /* 0x00a2d02001007387 */ /* 0x0001de0000100a00 */
[----:B------:R-:W-:-:S02]  /*132280*/  NOP ;  /* 0x0000000000007918 */ /* 0x000fc40000000000 */
        /* <DEDUP_REMOVED lines=20> */
[----:B-1----:R-:W2:Y:S04]  /*1323d0*/  LDL.LU R52, [R1+0x210] ;  /* 0x0002100001347983 */ /* 0x002ea80000300800 */
[----:B------:R-:W2:Y:S04]  /*1323e0*/  LDL.LU R53, [R1+0x214] ;  /* 0x0002140001357983 */ /* 0x000ea80000300800 */
[----:B------:R-:W2:Y:S04]  /*1323f0*/  LDL.LU R54, [R1+0x218] ;  /* 0x0002180001367983 */ /* 0x000ea80000300800 */
[----:B------:R-:W2:Y:S04]  /*132400*/  LDL.LU R55, [R1+0x21c] ;  /* 0x00021c0001377983 */ /* 0x000ea80000300800 */
[----:B------:R-:W3:Y:S04]  /*132410*/  LDL R22, [R1+0x3838] ;  /* 0x0038380001167983 */ /* 0x000ee80000100800 */
        /* <DEDUP_REMOVED lines=8> */
[----:B------:R-:W4:Y:S01]  /*1324a0*/  LDL R19, [R1+0x385c] ;  /* 0x00385c0001137983 */ /* 0x000f220000100800 */
[----:B------:R-:W-:-:S02]  /*1324b0*/  F2FP.F16.E4M3.UNPACK_B R26, R26 ;  /* 0x0000001aff1a723e */ /* 0x000fc400020006ff */
[----:B------:R-:W-:Y:S01]  /*1324c0*/  F2FP.F16.E4M3.UNPACK_B R27, R27 ;  /* 0x0000001bff1b723e */ /* 0x000fe200020006ff */
        /* <DEDUP_REMOVED lines=14> */
[----:B------:R-:W4:Y:S04]  /*1325b0*/  LDL.LU R8, [R1+0x7f9c] ;  /* 0x007f9c0001087983 */ /* 0x000f280000300800 */
[----:B------:R-:W4:Y:S04]  /*1325c0*/  LDL.LU R9, [R1+0x7f98] ;  /* 0x007f980001097983 */ /* 0x000f280000300800 */
[----:B------:R-:W4:Y:S04]  /*1325d0*/  LDL R10, [R1+0x3898] ;  /* 0x00389800010a7983 */ /* 0x000f280000100800 */
[----:B------:R-:W4:Y:S04]  /*1325e0*/  LDL R11, [R1+0x389c] ;  /* 0x00389c00010b7983 */ /* 0x000f280000100800 */
[----:B------:R-:W4:Y:S04]  /*1325f0*/  LDL.LU R56, [R1+0x2c0] ;  /* 0x0002c00001387983 */ /* 0x000f280000300800 */
[----:B------:R-:W4:Y:S04]  /*132600*/  LDL.LU R57, [R1+0x2c4] ;  /* 0x0002c40001397983 */ /* 0x000f280000300800 */
[----:B------:R-:W4:Y:S04]  /*132610*/  LDL.LU R58, [R1+0x2c8] ;  /* 0x0002c800013a7983 */ /* 0x000f280000300800 */
[----:B------:R-:W4:Y:S01]  /*132620*/  LDL.LU R59, [R1+0x2cc] ;  /* 0x0002cc00013b7983 */ /* 0x000f220000300800 */
[----:B------:R-:W-:-:S02]  /*132630*/  F2FP.F16.E4M3.UNPACK_B R24, R24 ;  /* 0x00000018ff18723e */ /* 0x000fc400020006ff */
[----:B------:R-:W-:Y:S01]  /*132640*/  F2FP.F16.E4M3.UNPACK_B R25, R25 ;  /* 0x00000019ff19723e */ /* 0x000fe200020006ff */
[----:B--2---:R-:W-:-:S15]  /*132650*/  HMMA.16816.F32 R52, R28, R26, R52 ;  /* 0x0000001a1c34723c */ /* 0x004fde0000001834 */
[----:B------:R-:W-:-:S08]  /*132660*/  NOP ;  /* 0x0000000000007918 */ /* 0x000fd00000000000 */
[----:B------:R-:W-:Y:S04]  /*132670*/  STL.64 [R1+0x1ec0], R52 ;  /* 0x001ec03401007387 */ /* 0x000fe80000100a00 */
[----:B------:R0:W-:Y:S04]  /*132680*/  STL.64 [R1+0x1ec8], R54 ;  /* 0x001ec83601007387 */ /* 0x0001e80000100a00 */
[----:B0-----:R-:W2:Y:S04]  /*132690*/  LDL.LU.64 R54, [R1+0xa360] ;  /* 0x00a3600001367983 */ /* 0x001ea80000300a00 */
[----:B------:R-:W2:Y:S01]  /*1326a0*/  LDL.LU.64 R52, [R1+0xa358] ;  /* 0x00a3580001347983 */ /* 0x000ea20000300a00 */
[----:B---3--:R-:W-:-:S02]  /*1326b0*/  F2FP.F16.E4M3.UNPACK_B R22, R22 ;  /* 0x00000016ff16723e */ /* 0x008fc400020006ff */
[----:B----4-:R-:W-:Y:S01]  /*1326c0*/  F2FP.F16.E4M3.UNPACK_B R23, R23 ;  /* 0x00000017ff17723e */ /* 0x010fe200020006ff */
[C---:B------:R-:W-:Y:S01]  /*1326d0*/  HMMA.16816.F32 R32, R28.reuse, R24, R32 ;  /* 0x000000181c20723c */ /* 0x040fe20000001820 */
[----:B------:R-:W-:Y:S05]  /*1326e0*/  STL.64 [R1+0xa2b8], R26 ;  /* 0x00a2b81a01007387 */ /* 0x000fea0000100a00 */
[----:B------:R0:W-:Y:S02]  /*1326f0*/  STL.64 [R1+0xa2b0], R24 ;  /* 0x00a2b01801007387 */ /* 0x0001e40000100a00 */
[----:B0-----:R-:W-:Y:S01]  /*132700*/  HMMA.16816.F32 R24, R28, R22, R36 ;  /* 0x000000161c18723c */ /* 0x001fe20000001824 */
[----:B------:R-:W-:-:S02]  /*132710*/  F2FP.F16.E4M3.UNPACK_B R20, R20 ;  /* 0x00000014ff14723e */ /* 0x000fc400020006ff */
[----:B------:R-:W-:Y:S02]  /*132720*/  F2FP.F16.E4M3.UNPACK_B R21, R21 ;  /* 0x00000015ff15723e */ /* 0x000fe400020006ff */
[----:B------:R-:W-:Y:S02]  /*132730*/  F2FP.F16.E4M3.UNPACK_B R18, R18 ;  /* 0x00000012ff12723e */ /* 0x000fe400020006ff */
[----:B------:R-:W-:-:S08]  /*132740*/  F2FP.F16.E4M3.UNPACK_B R19, R19 ;  /* 0x00000013ff13723e */ /* 0x000fd000020006ff */
        /* <DEDUP_REMOVED lines=18> */
[----:B0-----:R-:W-:Y:S01]  /*132870*/  HMMA.16816.F32 R20, R28, R16, R48 ;  /* 0x000000101c14723c */ /* 0x001fe20000001830 */
[----:B------:R-:W-:-:S02]  /*132880*/  F2FP.F16.E4M3.UNPACK_B R12, R12 ;  /* 0x0000000cff0c723e */ /* 0x000fc400020006ff */
[----:B------:R-:W-:-:S15]  /*132890*/  F2FP.F16.E4M3.UNPACK_B R13, R13 ;  /* 0x0000000dff0d723e */ /* 0x000fde00020006ff */
[----:B------:R-:W-:-:S05]  /*1328a0*/  NOP ;  /* 0x0000000000007918 */ /* 0x000fca0000000000 */
[----:B------:R-:W-:Y:S04]  /*1328b0*/  STL.64 [R1+0x1e70], R20 ;  /* 0x001e701401007387 */ /* 0x000fe80000100a00 */
[----:B------:R-:W-:Y:S01]  /*1328c0*/  STL.64 [R1+0x1e78], R22 ;  /* 0x001e781601007387 */ /* 0x000fe20000100a00 */
[----:B------:R-:W-:Y:S02]  /*1328d0*/  IMAD R4, R2, 0x100, R7 ;  /* 0x0000010002047824 */ /* 0x000fe400078e0207 */
[----:B------:R-:W-:Y:S02]  /*1328e0*/  IMAD R6, R9, 0x100, R8 ;  /* 0x0000010009067824 */ /* 0x000fe400078e0208 */
[----:B------:R-:W-:Y:S01]  /*1328f0*/  IMAD R5, R0, 0x100, R3 ;  /* 0x0000010000057824 */ /* 0x000fe200078e0203 */
[----:B--2---:R-:W-:-:S15]  /*132900*/  HMMA.16816.F32 R16, R28, R14, R52 ;  /* 0x0000000e1c10723c */ /* 0x004fde0000001834 */
[----:B------:R-:W-:-:S08]  /*132910*/  NOP ;  /* 0x0000000000007918 */ /* 0x000fd00000000000 */
        /* <DEDUP_REMOVED lines=8> */
[----:B------:R-:W2:Y:S04]  /*1329a0*/  LDL.LU R34, [R1+0x2e8] ;  /* 0x0002e80001227983 */ /* 0x000ea80000300800 */
[----:B------:R-:W2:Y:S04]  /*1329b0*/  LDL.LU R35, [R1+0x2ec] ;  /* 0x0002ec0001237983 */ /* 0x000ea80000300800 */
[----:B------:R-:W3:Y:S04]  /*1329c0*/  LDL.LU R52, [R1+0x7fa4] ;  /* 0x007fa40001347983 */ /* 0x000ee80000300800 */
[----:B------:R-:W3:Y:S04]  /*1329d0*/  LDL.LU R7, [R1+0x7fa0] ;  /* 0x007fa00001077983 */ /* 0x000ee80000300800 */
[----:B------:R-:W4:Y:S04]  /*1329e0*/  LDL R8, [R1+0x38a8] ;  /* 0x0038a80001087983 */ /* 0x000f280000100800 */
        /* <DEDUP_REMOVED lines=26> */
[----:B------:R-:W3:Y:S01]  /*132b90*/  LDL.64 R60, [R1+0x18] ;  /* 0x00001800013c7983 */ /* 0x000ee20000100a00 */
[----:B------:R-:W-:-:S02]  /*132ba0*/  F2FP.F16.E4M3.UNPACK_B R10, R10 ;  /* 0x0000000aff0a723e */ /* 0x000fc400020006ff */
[----:B------:R-:W-:Y:S01]  /*132bb0*/  F2FP.F16.E4M3.UNPACK_B R11, R11 ;  /* 0x0000000bff0b723e */ /* 0x000fe200020006ff */
[----:B------:R-:W-:Y:S04]  /*132bc0*/  STL.64 [R1+0xa2c8], R14 ;  /* 0x00a2c80e01007387 */ /* 0x000fe80000100a00 */
[----:B------:R2:W-:Y:S01]  /*132bd0*/  STL.64 [R1+0xa2c0], R12 ;  /* 0x00a2c00c01007387 */ /* 0x0005e20000100a00 */
[----:B------:R-:W-:Y:S02]  /*132be0*/  F2FP.F16.E4M3.UNPACK_B R4, R4 ;  /* 0x00000004ff04723e */ /* 0x000fe400020006ff */
[----:B------:R-:W-:Y:S02]  /*132bf0*/  F2FP.F16.E4M3.UNPACK_B R5, R5 ;  /* 0x00000005ff05723e */ /* 0x000fe400020006ff */
[----:B------:R-:W-:Y:S01]  /*132c00*/  F2FP.F16.E4M3.UNPACK_B R6, R6 ;  /* 0x00000006ff06723e */ /* 0x000fe200020006ff */
[----:B--2---:R-:W-:Y:S01]  /*132c10*/  HMMA.16816.F32 R12, R28, R10, R32 ;  /* 0x0000000a1c0c723c */ /* 0x004fe20000001820 */
[----:B----4-:R-:W-:-:S02]  /*132c20*/  F2FP.F16.E4M3.UNPACK_B R8, R8 ;  /* 0x00000008ff08723e */ /* 0x010fc400020006ff */
[----:B---3--:R-:W-:-:S07]  /*132c30*/  F2FP.F16.E4M3.UNPACK_B R9, R9 ;  /* 0x00000009ff09723e */ /* 0x008fce00020006ff */
[----:B------:R-:W-:Y:S01]  /*132c40*/  HMMA.16816.F32 R16, R28, R8, R36 ;  /* 0x000000081c10723c */ /* 0x000fe20000001824 */
[----:B------:R-:W-:Y:S02]  /*132c50*/  F2FP.F16.E4M3.UNPACK_B R2, R2 ;  /* 0x00000002ff02723e */ /* 0x000fe400020006ff */
[----:B------:R-:W-:-:S10]  /*132c60*/  F2FP.F16.E4M3.UNPACK_B R3, R3 ;  /* 0x00000003ff03723e */ /* 0x000fd400020006ff */
[----:B------:R0:W-:Y:S04]  /*132c70*/  STL.64 [R1+0x2040], R12 ;  /* 0x0020400c01007387 */ /* 0x0001e80000100a00 */
[----:B------:R-:W-:Y:S04]  /*132c80*/  STL.64 [R1+0x2048], R14 ;  /* 0x0020480e01007387 */ /* 0x000fe80000100a00 */
[----:B------:R-:W-:Y:S01]  /*132c90*/  STL [R1+0xa26c], R8 ;  /* 0x00a26c0801007387 */ /* 0x000fe20000100800 */
[----:B0-----:R-:W-:-:S05]  /*132ca0*/  F2FP.F16.E4M3.UNPACK_B R12, R53 ;  /* 0x00000035ff0c723e */ /* 0x001fca00020006ff */
[----:B------:R-:W-:Y:S04]  /*132cb0*/  STL [R1+0x20], R12 ;  /* 0x0000200c01007387 */ /* 0x000fe80000100800 */
[----:B------:R-:W-:Y:S04]  /*132cc0*/  STL.64 [R1+0x2080], R16 ;  /* 0x0020801001007387 */ /* 0x000fe80000100a00 */
[----:B------:R0:W-:Y:S02]  /*132cd0*/  STL.64 [R1+0x2088], R18 ;  /* 0x0020881201007387 */ /* 0x0001e40000100a00 */
[----:B0-----:R-:W-:Y:S01]  /*132ce0*/  HMMA.16816.F32 R16, R28, R2, R40 ;  /* 0x000000021c10723c */ /* 0x001fe20000001828 */
[----:B------:R-:W-:Y:S01]  /*132cf0*/  F2FP.F16.E4M3.UNPACK_B R13, R0 ;  /* 0x00000000ff0d723e */ /* 0x000fe200020006ff */
[----:B------:R-:W-:Y:S01]  /*132d00*/  IMAD R7, R7, 0x100, R52 ;  /* 0x0000010007077824 */ /* 0x000fe200078e0234 */
[----:B------:R0:W-:Y:S04]  /*132d10*/  STL [R1+0xa268], R9 ;  /* 0x00a2680901007387 */ /* 0x0001e80000100800 */
[----:B------:R-:W-:Y:S04]  /*132d20*/  STL [R1+0x24], R13 ;  /* 0x0000240d01007387 */ /* 0x000fe80000100800 */
[----:B------:R-:W-:Y:S04]  /*132d30*/  STL [R1+0xa274], R2 ;  /* 0x00a2740201007387 */ /* 0x000fe80000100800 */
[----:B------:R-:W-:Y:S01]  /*132d40*/  STL [R1+0xa270], R3 ;  /* 0x00a2700301007387 */ /* 0x000fe20000100800 */
[----:B------:R-:W-:Y:S01]  /*132d50*/  F2FP.F16.E4M3.UNPACK_B R7, R7 ;  /* 0x00000007ff07723e */ /* 0x000fe200020006ff */
[----:B------:R-:W-:-:S02]  /*132d60*/  IMAD.MOV.U32 R0, RZ, RZ, R13 ;  /* 0x000000ffff007224 */ /* 0x000fc400078e000d */
[----:B0-----:R-:W-:-:S04]  /*132d70*/  IMAD.MOV.U32 R9, RZ, RZ, R12 ;  /* 0x000000ffff097224 */ /* 0x001fc800078e000c */
[----:B------:R-:W-:Y:S04]  /*132d80*/  STL.64 [R1+0x2070], R16 ;  /* 0x0020701001007387 */ /* 0x000fe80000100a00 */
[----:B------:R0:W-:Y:S02]  /*132d90*/  STL.64 [R1+0x2078], R18 ;  /* 0x0020781201007387 */ /* 0x0001e40000100a00 */
[----:B0-----:R-:W-:Y:S06]  /*132da0*/  HMMA.16816.F32 R16, R28, R12, R44 ;  /* 0x0000000c1c10723c */ /* 0x001fec000000182c */
[----:B------:R-:W-:Y:S06]  /*132db0*/  HMMA.16816.F32 R12, R4, R54, R48 ;  /* 0x00000036040c723c */ /* 0x000fec0000001830 */
[----:B------:R-:W-:-:S11]  /*132dc0*/  IMAD.MOV.U32 R8, RZ, RZ, R55 ;  /* 0x000000ffff087224 */ /* 0x000fd600078e0037 */
[----:B------:R-:W-:Y:S04]  /*132dd0*/  STL.64 [R1+0x2030], R16 ;  /* 0x0020301001007387 */ /* 0x000fe80000100a00 */
[----:B------:R-:W-:Y:S04]  /*132de0*/  STL.64 [R1+0x2038], R18 ;  /* 0x0020381201007387 */ /* 0x000fe80000100a00 */
[----:B------:R-:W-:Y:S04]  /*132df0*/  STL [R1+0xa27c], R0 ;  /* 0x00a27c0001007387 */ /* 0x000fe80000100800 */
[----:B------:R-:W-:Y:S04]  /*132e00*/  STL [R1+0xa278], R9 ;  /* 0x00a2780901007387 */ /* 0x000fe80000100800 */
[----:B------:R-:W-:Y:S04]  /*132e10*/  STL.64 [R1+0x1e40], R12 ;  /* 0x001e400c01007387 */ /* 0x000fe80000100a00 */
[----:B------:R0:W-:Y:S02]  /*132e20*/  STL.64 [R1+0x1e48], R14 ;  /* 0x001e480e01007387 */ /* 0x0001e40000100a00 */
[----:B0-----:R-:W-:Y:S01]  /*132e30*/  HMMA.16816.F32 R12, R4, R60, R56 ;  /* 0x0000003c040c723c */ /* 0x001fe20000001838 */
[----:B------:R-:W-:Y:S01]  /*132e40*/  IMAD.MOV.U32 R3, RZ, RZ, R54 ;  /* 0x000000ffff037224 */ /* 0x000fe200078e0036 */
[----:B------:R-:W-:Y:S04]  /*132e50*/  STL [R1+0xa284], R8 ;  /* 0x00a2840801007387 */ /* 0x000fe80000100800 */
[----:B------:R-:W-:Y:S04]  /*132e60*/  STL [R1+0xa280], R3 ;  /* 0x00a2800301007387 */ /* 0x000fe80000100800 */
[----:B------:R-:W2:-:S13]  /*132e70*/  LDL.LU R32, [R1+0x5a0] ;  /* 0x0005a00001207983 */ /* 0x000e9a0000300800 */
        /* <DEDUP_REMOVED lines=32> */
[----:B------:R-:W4:Y:S01]  /*133080*/  LDL.LU R46, [R1+0x658] ;  /* 0x00065800012e7983 */ /* 0x000f220000300800 */
[----:B------:R-:W-:-:S03]  /*133090*/  IMAD.MOV.U32 R2, RZ, RZ, R61 ;  /* 0x000000ffff027224 */ /* 0x000fc600078e003d */
[----:B------:R-:W4:Y:S04]  /*1330a0*/  LDL.LU R47, [R1+0x65c] ;  /* 0x00065c00012f7983 */ /* 0x000f280000300800 */
        /* <DEDUP_REMOVED lines=18> */
[----:B0-----:R-:W2:Y:S01]  /*1331d0*/  LDL.64 R2, [R1+0x8] ;  /* 0x0000080001027983 */ /* 0x001ea20000100a00 */
[C---:B---3--:R-:W-:Y:S06]  /*1331e0*/  HMMA.16816.F32 R36, R4.reuse, R8, R36 ;  /* 0x000000080424723c */ /* 0x048fec0000001824 */
[----:B------:R-:W-:Y:S01]  /*1331f0*/  IMAD.MOV.U32 R0, RZ, RZ, R8 ;  /* 0x000000ffff007224 */ /* 0x000fe200078e0008 */
[----:B----4-:R-:W-:-:S15]  /*133200*/  HMMA.16816.F32 R44, R4, R60, R44 ;  /* 0x0000003c042c723c */ /* 0x010fde000000182c */
[----:B------:R-:W-:-:S01]  /*133210*/  NOP ;  /* 0x0000000000007918 */ /* 0x000fc20000000000 */
[----:B------:R-:W-:Y:S01]  /*133220*/  STL.64 [R1+0x1e20], R36 ;  /* 0x001e202401007387 */ /* 0x000fe20000100a00 */
[----:B--2---:R-:W-:Y:S03]  /*133230*/  HMMA.16816.F32 R40, R4, R2, R40 ;  /* 0x000000020428723c */ /* 0x004fe60000001828 */
[----:B------:R0:W-:Y:S03]  /*133240*/  STL.64 [R1+0x1e28], R38 ;  /* 0x001e282601007387 */ /* 0x0001e60000100a00 */
[----:B------:R-:W-:Y:S01]  /*133250*/  IMAD.MOV.U32 R8, RZ, RZ, R2 ;  /* 0x000000ffff087224 */ /* 0x000fe200078e0002 */
[----:B0-----:R-:W2:Y:S04]  /*133260*/  LDL.LU.64 R38, [R1+0xa350] ;  /* 0x00a3500001267983 */ /* 0x001ea80000300a00 */
[----:B------:R-:W3:Y:S04]  /*133270*/  LDL.LU.64 R36, [R1+0xa348] ;  /* 0x00a3480001247983 */ /* 0x000ee80000300a00 */
[----:B------:R0:W-:Y:S08]  /*133280*/  STL [R1+0xa28c], R0 ;  /* 0x00a28c0001007387 */ /* 0x0001f00000100800 */
[----:B------:R-:W-:Y:S04]  /*133290*/  STL.64 [R1+0x1e10], R40 ;  /* 0x001e102801007387 */ /* 0x000fe80000100a00 */
[----:B------:R1:W-:Y:S01]  /*1332a0*/  STL.64 [R1+0x1e18], R42 ;  /* 0x001e182a01007387 */ /* 0x0003e20000100a00 */
[----:B0-----:R-:W-:-:S03]  /*1332b0*/  IMAD.MOV.U32 R0, RZ, RZ, R60 ;  /* 0x000000ffff007224 */ /* 0x001fc600078e003c */
[----:B-1----:R-:W4:Y:S04]  /*1332c0*/  LDL.LU.64 R42, [R1+0xa340] ;  /* 0x00a34000012a7983 */ /* 0x002f280000300a00 */
[----:B------:R-:W2:Y:S04]  /*1332d0*/  LDL.LU.64 R40, [R1+0xa338] ;  /* 0x00a3380001287983 */ /* 0x000ea80000300a00 */
[----:B------:R-:W-:Y:S04]  /*1332e0*/  STL.64 [R1+0xa2e8], R10 ;  /* 0x00a2e80a01007387 */ /* 0x000fe80000100a00 */
[----:B------:R0:W-:Y:S01]  /*1332f0*/  STL.64 [R1+0xa2e0], R8 ;  /* 0x00a2e00801007387 */ /* 0x0001e20000100a00 */
[----:B------:R-:W-:-:S03]  /*133300*/  IMAD.MOV.U32 R2, RZ, RZ, R61 ;  /* 0x000000ffff027224 */ /* 0x000fc600078e003d */
[----:B0-----:R-:W3:Y:S04]  /*133310*/  LDL.LU R8, [R1+0x600] ;  /* 0x0006000001087983 */ /* 0x001ee80000300800 */
[----:B------:R-:W3:Y:S04]  /*133320*/  LDL.LU R9, [R1+0x604] ;  /* 0x0006040001097983 */ /* 0x000ee80000300800 */
[----:B------:R-:W3:Y:S04]  /*133330*/  LDL.LU R10, [R1+0x608] ;  /* 0x00060800010a7983 */ /* 0x000ee80000300800 */
[----:B------:R-:W3:Y:S04]  /*133340*/  LDL.LU R11, [R1+0x60c] ;  /* 0x00060c00010b7983 */ /* 0x000ee80000300800 */
        /* <DEDUP_REMOVED lines=189> */
[----:B------:R0:W-:Y:S04]  /*133f20*/  STL.64 [R1+0x1c60], R12 ;  /* 0x001c600c01007387 */ /* 0x0001e80000100a00 */
[----:B------:R1:W-:Y:S04]  /*133f30*/  STL.64 [R1+0x1c68], R14 ;  /* 0x001c680e01007387 */ /* 0x0003e80000100a00 */
        /* <DEDUP_REMOVED lines=14> */
[----:B-1----:R-:W3:Y:S04]  /*134020*/  LDL.LU R14, [R1+0x408] ;  /* 0x00040800010e7983 */ /* 0x002ee80000300800 */
[----:B------:R-:W3:Y:S04]  /*134030*/  LDL.LU R15, [R1+0x40c] ;  /* 0x00040c00010f7983 */ /* 0x000ee80000300800 */
[----:B---3--:R-:W-:Y:S04]  /*134040*/  STL.64 [R1+0xa210], R14 ;  /* 0x00a2100e01007387 */ /* 0x008fe80000100a00 */
[----:B----4-:R-:W-:Y:S04]  /*134050*/  STL.64 [R1+0xa208], R12 ;  /* 0x00a2080c01007387 */ /* 0x010fe80000100a00 */
[----:B------:R-:W3:Y:S04]  /*134060*/  LDL.LU R52, [R1+0x440] ;  /* 0x0004400001347983 */ /* 0x000ee80000300800 */
[----:B------:R-:W3:Y:S04]  /*134070*/  LDL.LU R53, [R1+0x444] ;  /* 0x0004440001357983 */ /* 0x000ee80000300800 */
[----:B------:R-:W4:Y:S04]  /*134080*/  LDL.LU R54, [R1+0x448] ;  /* 0x0004480001367983 */ /* 0x000f280000300800 */
[----:B------:R-:W4:Y:S04]  /*134090*/  LDL.LU R55, [R1+0x44c] ;  /* 0x00044c0001377983 */ /* 0x000f280000300800 */
[----:B----4-:R0:W-:Y:S04]  /*1340a0*/  STL.64 [R1+0xa220], R54 ;  /* 0x00a2203601007387 */ /* 0x0101e80000100a00 */
[----:B---3--:R1:W-:Y:S04]  /*1340b0*/  STL.64 [R1+0xa218], R52 ;  /* 0x00a2183401007387 */ /* 0x0083e80000100a00 */
[----:B------:R-:W3:Y:S04]  /*1340c0*/  LDL.LU R48, [R1+0x450] ;  /* 0x0004500001307983 */ /* 0x000ee80000300800 */
[----:B------:R-:W3:Y:S04]  /*1340d0*/  LDL.LU R49, [R1+0x454] ;  /* 0x0004540001317983 */ /* 0x000ee80000300800 */
[----:B------:R-:W4:Y:S04]  /*1340e0*/  LDL.LU R50, [R1+0x458] ;  /* 0x0004580001327983 */ /* 0x000f280000300800 */
[----:B------:R-:W4:Y:S01]  /*1340f0*/  LDL.LU R51, [R1+0x45c] ;  /* 0x00045c0001337983 */ /* 0x000f220000300800 */
[----:B------:R-:W-:-:S02]  /*134100*/  IMAD.MOV.U32 R46, RZ, RZ, R0 ;  /* 0x000000ffff2e7224 */ /* 0x000fc400078e0000 */
[----:B------:R-:W-:Y:S01]  /*134110*/  IMAD.MOV.U32 R47, RZ, RZ, R2 ;  /* 0x000000ffff2f7224 */ /* 0x000fe200078e0002 */
[----:B----4-:R-:W-:Y:S04]  /*134120*/  STL.64 [R1+0xa230], R50 ;  /* 0x00a2303201007387 */ /* 0x010fe80000100a00 */
[----:B---3--:R-:W-:Y:S04]  /*134130*/  STL.64 [R1+0xa228], R48 ;  /* 0x00a2283001007387 */ /* 0x008fe80000100a00 */
[----:B------:R-:W3:Y:S04]  /*134140*/  LDL.LU R0, [R1+0xa28c] ;  /* 0x00a28c0001007983 */ /* 0x000ee80000300800 */
[----:B------:R-:W4:Y:S04]  /*134150*/  LDL.LU R2, [R1+0xa288] ;  /* 0x00a2880001027983 */ /* 0x000f280000300800 */
[----:B------:R-:W2:Y:S04]  /*134160*/  LDL.LU R40, [R1+0x470] ;  /* 0x0004700001287983 */ /* 0x000ea80000300800 */
[----:B------:R-:W2:Y:S04]  /*134170*/  LDL.LU R41, [R1+0x474] ;  /* 0x0004740001297983 */ /* 0x000ea80000300800 */
[----:B------:R-:W3:Y:S04]  /*134180*/  LDL.LU R42, [R1+0x478] ;  /* 0x00047800012a7983 */ /* 0x000ee80000300800 */
[----:B------:R-:W3:Y:S01]  /*134190*/  LDL.LU R43, [R1+0x47c] ;  /* 0x00047c00012b7983 */ /* 0x000ee20000300800 */
[----:B------:R-:W-:-:S02]  /*1341a0*/  IMAD.MOV.U32 R44, RZ, RZ, R8 ;  /* 0x000000ffff2c7224 */ /* 0x000fc400078e0008 */
[----:B------:R-:W-:Y:S01]  /*1341b0*/  IMAD.MOV.U32 R45, RZ, RZ, R3 ;  /* 0x000000ffff2d7224 */ /* 0x000fe200078e0003 */
[----:B---3--:R-:W-:Y:S04]  /*1341c0*/  STL.64 [R1+0xa240], R42 ;  /* 0x00a2402a01007387 */ /* 0x008fe80000100a00 */
[----:B--2---:R-:W-:Y:S04]  /*1341d0*/  STL.64 [R1+0xa238], R40 ;  /* 0x00a2382801007387 */ /* 0x004fe80000100a00 */
[----:B------:R-:W2:Y:S04]  /*1341e0*/  LDL.LU R8, [R1+0xa284] ;  /* 0x00a2840001087983 */ /* 0x000ea80000300800 */
[----:B------:R-:W0:Y:S04]  /*1341f0*/  LDL.LU R3, [R1+0xa280] ;  /* 0x00a2800001037983 */ /* 0x000e280000300800 */
[----:B------:R-:W-:Y:S04]  /*134200*/  STL.64 [R1+0xa250], R46 ;  /* 0x00a2502e01007387 */ /* 0x000fe80000100a00 */
[----:B------:R-:W-:Y:S04]  /*134210*/  STL.64 [R1+0xa248], R44 ;  /* 0x00a2482c01007387 */ /* 0x000fe80000100a00 */
[----:B------:R-:W3:Y:S04]  /*134220*/  LDL.LU R36, [R1+0x480] ;  /* 0x0004800001247983 */ /* 0x000ee80000300800 */
[----:B------:R-:W3:Y:S04]  /*134230*/  LDL.LU R37, [R1+0x484] ;  /* 0x0004840001257983 */ /* 0x000ee80000300800 */
[----:B------:R-:W4:Y:S04]  /*134240*/  LDL.LU R38, [R1+0x488] ;  /* 0x0004880001267983 */ /* 0x000f280000300800 */
[----:B------:R-:W4:Y:S01]  /*134250*/  LDL.LU R39, [R1+0x48c] ;  /* 0x00048c0001277983 */ /* 0x000f220000300800 */
[----:B------:R-:W-:-:S02]  /*134260*/  IMAD.MOV.U32 R34, RZ, RZ, R0 ;  /* 0x000000ffff227224 */ /* 0x000fc400078e0000 */
[----:B------:R-:W-:Y:S01]  /*134270*/  IMAD.MOV.U32 R35, RZ, RZ, R9 ;  /* 0x000000ffff237224 */ /* 0x000fe200078e0009 */
[----:B----4-:R-:W-:Y:S04]  /*134280*/  STL.64 [R1+0xa260], R38 ;  /* 0x00a2602601007387 */ /* 0x010fe80000100a00 */
[----:B---3--:R3:W-:Y:S04]  /*134290*/  STL.64 [R1+0xa258], R36 ;  /* 0x00a2582401007387 */ /* 0x0087e80000100a00 */
[----:B------:R-:W4:Y:S04]  /*1342a0*/  LDL.LU R0, [R1+0xa27c] ;  /* 0x00a27c0001007983 */ /* 0x000f280000300800 */
[----:B------:R-:W1:Y:S04]  /*1342b0*/  LDL.LU R9, [R1+0xa278] ;  /* 0x00a2780001097983 */ /* 0x000e680000300800 */
[----:B------:R-:W4:Y:S04]  /*1342c0*/  LDL.LU R20, [R1+0x490] ;  /* 0x0004900001147983 */ /* 0x000f280000300800 */
[----:B------:R-:W4:Y:S04]  /*1342d0*/  LDL.LU R21, [R1+0x494] ;  /* 0x0004940001157983 */ /* 0x000f280000300800 */
[----:B------:R-:W4:Y:S04]  /*1342e0*/  LDL.LU R22, [R1+0x498] ;  /* 0x0004980001167983 */ /* 0x000f280000300800 */
[----:B------:R-:W4:Y:S04]  /*1342f0*/  LDL.LU R23, [R1+0x49c] ;  /* 0x00049c0001177983 */ /* 0x000f280000300800 */
[----:B------:R-:W4:Y:S01]  /*134300*/  LDL R32, [R1+0x18] ;  /* 0x0000180001207983 */ /* 0x000f220000100800 */
[----:B------:R-:W-:-:S03]  /*134310*/  IMAD.MOV.U32 R33, RZ, RZ, R2 ;  /* 0x000000ffff217224 */ /* 0x000fc600078e0002 */
[----:B------:R-:W4:Y:S01]  /*134320*/  LDL.LU R2, [R1+0xa274] ;  /* 0x00a2740001027983 */ /* 0x000f220000300800 */
[----:B0-----:R-:W-:Y:S02]  /*134330*/  IMAD.MOV.U32 R54, RZ, RZ, R3 ;  /* 0x000000ffff367224 */ /* 0x001fe400078e0003 */
[----:B--2---:R-:W-:Y:S01]  /*134340*/  IMAD.MOV.U32 R55, RZ, RZ, R8 ;  /* 0x000000ffff377224 */ /* 0x004fe200078e0008 */
[----:B------:R-:W2:Y:S04]  /*134350*/  LDL.LU R3, [R1+0xa270] ;  /* 0x00a2700001037983 */ /* 0x000ea80000300800 */
[----:B------:R-:W2:Y:S01]  /*134360*/  LDL.LU R8, [R1+0xa26c] ;  /* 0x00a26c0001087983 */ /* 0x000ea20000300800 */
[----:B-1----:R-:W-:-:S03]  /*134370*/  IMAD.MOV.U32 R52, RZ, RZ, R9 ;  /* 0x000000ffff347224 */ /* 0x002fc600078e0009 */
[----:B------:R-:W2:Y:S04]  /*134380*/  LDL.LU R9, [R1+0xa268] ;  /* 0x00a2680001097983 */ /* 0x000ea80000300800 */
        /* <DEDUP_REMOVED lines=36> */
[----:B----4-:R-:W-:Y:S01]  /*1345d0*/  IMAD.MOV.U32 R53, RZ, RZ, R0 ;  /* 0x000000ffff357224 */ /* 0x010fe200078e0000 */
        /* <DEDUP_REMOVED lines=8> */
[----:B------:R0:W-:Y:S01]  /*134660*/  STL.64 [R1+0xa178], R8 ;  /* 0x00a1780801007387 */ /* 0x0001e20000100a00 */
[----:B------:R-:W-:Y:S03]  /*134670*/  HMMA.16816.F32 R4, R4, R52, R40 ;  /* 0x000000340404723c */ /* 0x000fe60000001828 */
        /* <DEDUP_REMOVED lines=8> */
[----:B------:R-:W4:Y:S04]  /*134700*/  LDL.LU.64 R42, [R1+0xa240] ;  /* 0x00a24000012a7983 */ /* 0x000f280000300a00 */
[----:B------:R-:W4:Y:S01]  /*134710*/  LDL.LU.64 R40, [R1+0xa238] ;  /* 0x00a2380001287983 */ /* 0x000f220000300a00 */
[----:B------:R-:W-:-:S02]  /*134720*/  F2FP.F16.E4M3.UNPACK_B R28, R28 ;  /* 0x0000001cff1c723e */ /* 0x000fc400020006ff */
[----:B------:R-:W-:Y:S02]  /*134730*/  F2FP.F16.E4M3.UNPACK_B R29, R29 ;  /* 0x0000001dff1d723e */ /* 0x000fe400020006ff */
[----:B------:R-:W-:Y:S02]  /*134740*/  F2FP.F16.E4M3.UNPACK_B R30, R30 ;  /* 0x0000001eff1e723e */ /* 0x000fe400020006ff */
[----:B------:R-:W-:-:S07]  /*134750*/  F2FP.F16.E4M3.UNPACK_B R31, R31 ;  /* 0x0000001fff1f723e */ /* 0x000fce00020006ff */
[C---:B------:R-:W-:Y:S06]  /*134760*/  HMMA.16816.F32 R52, R28.reuse, R54, R48 ;  /* 0x000000361c34723c */ /* 0x040fec0000001830 */
[C---:B------:R-:W-:Y:S06]  /*134770*/  HMMA.16816.F32 R12, R28.reuse, R32, R12 ;  /* 0x000000201c0c723c */ /* 0x040fec000000180c */
[C---:B------:R-:W-:Y:S01]  /*134780*/  HMMA.16816.F32 R32, R28.reuse, R34, R20 ;  /* 0x000000221c20723c */ /* 0x040fe20000001814 */
[----:B------:R0:W-:Y:S04]  /*134790*/  STL.64 [R1+0x1c50], R4 ;  /* 0x001c500401007387 */ /* 0x0001e80000100a00 */
[----:B------:R1:W-:Y:S01]  /*1347a0*/  STL.64 [R1+0x1c58], R6 ;  /* 0x001c580601007387 */ /* 0x0003e20000100a00 */
[C---:B------:R-:W-:Y:S03]  /*1347b0*/  HMMA.16816.F32 R56, R28.reuse, R60, R56 ;  /* 0x0000003c1c38723c */ /* 0x040fe60000001838 */
[----:B0-----:R-:W3:Y:S04]  /*1347c0*/  LDL.LU R4, [R1+0x420] ;  /* 0x0004200001047983 */ /* 0x001ee80000300800 */
[----:B------:R-:W3:Y:S04]  /*1347d0*/  LDL.LU R5, [R1+0x424] ;  /* 0x0004240001057983 */ /* 0x000ee80000300800 */
[----:B-1----:R-:W3:Y:S04]  /*1347e0*/  LDL.LU R6, [R1+0x428] ;  /* 0x0004280001067983 */ /* 0x002ee80000300800 */
[----:B------:R-:W3:Y:S04]  /*1347f0*/  LDL.LU R7, [R1+0x42c] ;  /* 0x00042c0001077983 */ /* 0x000ee80000300800 */
        /* <DEDUP_REMOVED lines=23> */
[----:B------:R-:W2:Y:S04]  /*134970*/  LDL.LU.64 R42, [R1+0xa1d0] ;  /* 0x00a1d000012a7983 */ /* 0x000ea80000300a00 */
        /* <DEDUP_REMOVED lines=54> */
[----:B------:R0:W-:Y:S04]  /*134ce0*/  STL.64 [R1+0x1b60], R8 ;  /* 0x001b600801007387 */ /* 0x0001e80000100a00 */
[----:B------:R1:W-:Y:S10]  /*134cf0*/  STL.64 [R1+0x1b68], R10 ;  /* 0x001b680a01007387 */ /* 0x0003f40000100a00 */
        /* <DEDUP_REMOVED lines=128> */
[----:B------:R0:W-:Y:S04]  /*135500*/  STL.64 [R1+0x1a90], R16 ;  /* 0x001a901001007387 */ /* 0x0001e80000100a00 */
[----:B------:R1:W-:Y:S04]  /*135510*/  STL.64 [R1+0x1a98], R18 ;  /* 0x001a981201007387 */ /* 0x0003e80000100a00 */
        /* <DEDUP_REMOVED lines=32> */
[----:B------:R-:W4:Y:S01]  /*135720*/  LDL.64 R10, [R1+0x20] ;  /* 0x00002000010a7983 */ /* 0x000f220000100a00 */
[----:B------:R-:W-:-:S03]  /*135730*/  IMAD R4, R4, 0x100, R57 ;  /* 0x0000010004047824 */ /* 0x000fc600078e0239 */
[----:B------:R-:W4:Y:S01]  /*135740*/  LDL.LU R56, [R1+0x18c0] ;  /* 0x0018c00001387983 */ /* 0x000f220000300800 */
[----:B------:R-:W-:-:S03]  /*135750*/  IMAD R5, R5, 0x100, R58 ;  /* 0x0000010005057824 */ /* 0x000fc600078e023a */
[----:B------:R-:W4:Y:S01]  /*135760*/  LDL.LU R57, [R1+0x18c4] ;  /* 0x0018c40001397983 */ /* 0x000f220000300800 */
[----:B------:R-:W-:-:S03]  /*135770*/  IMAD R6, R6, 0x100, R59 ;  /* 0x0000010006067824 */ /* 0x000fc600078e023b */
[----:B------:R-:W4:Y:S04]  /*135780*/  LDL.LU R58, [R1+0x18c8] ;  /* 0x0018c800013a7983 */ /* 0x000f280000300800 */
[----:B------:R-:W4:Y:S04]  /*135790*/  LDL.LU R59, [R1+0x18cc] ;  /* 0x0018cc00013b7983 */ /* 0x000f280000300800 */
[----:B------:R-:W4:Y:S04]  /*1357a0*/  LDL.LU R12, [R1+0x3520] ;  /* 0x00352000010c7983 */ /* 0x000f280000300800 */
[----:B------:R-:W4:Y:S04]  /*1357b0*/  LDL.LU R13, [R1+0x3524] ;  /* 0x00352400010d7983 */ /* 0x000f280000300800 */
[----:B------:R-:W4:Y:S04]  /*1357c0*/  LDL.LU R14, [R1+0x3528] ;  /* 0x00352800010e7983 */ /* 0x000f280000300800 */
[----:B------:R-:W4:Y:S04]  /*1357d0*/  LDL.LU R15, [R1+0x352c] ;  /* 0x00352c00010f7983 */ /* 0x000f280000300800 */
[----:B------:R-:W4:Y:S04]  /*1357e0*/  LDL.64 R20, [R1+0x18] ;  /* 0x0000180001147983 */ /* 0x000f280000100a00 */
[----:B------:R-:W4:Y:S04]  /*1357f0*/  LDL.64 R22, [R1+0x10] ;  /* 0x0000100001167983 */ /* 0x000f280000100a00 */
[----:B------:R-:W4:Y:S04]  /*135800*/  LDL.LU R24, [R1+0x1890] ;  /* 0x0018900001187983 */ /* 0x000f280000300800 */
[----:B------:R-:W4:Y:S04]  /*135810*/  LDL.LU R25, [R1+0x1894] ;  /* 0x0018940001197983 */ /* 0x000f280000300800 */
[----:B------:R-:W4:Y:S04]  /*135820*/  LDL.LU R26, [R1+0x1898] ;  /* 0x00189800011a7983 */ /* 0x000f280000300800 */
[----:B------:R-:W4:Y:S04]  /*135830*/  LDL.LU R27, [R1+0x189c] ;  /* 0x00189c00011b7983 */ /* 0x000f280000300800 */
[----:B------:R-:W4:Y:S04]  /*135840*/  LDL.64 R36, [R1+0x8] ;  /* 0x0000080001247983 */ /* 0x000f280000100a00 */
        /* <DEDUP_REMOVED lines=9> */
[C---:B--2---:R-:W-:Y:S06]  /*1358e0*/  HMMA.16816.F32 R32, R28.reuse, R8, R32 ;  /* 0x000000081c20723c */ /* 0x044fec0000001820 */
[C---:B---3--:R-:W-:Y:S06]  /*1358f0*/  HMMA.16816.F32 R48, R28.reuse, R2, R48 ;  /* 0x000000021c30723c */ /* 0x048fec0000001830 */
[----:B----4-:R-:W-:Y:S11]  /*135900*/  HMMA.16816.F32 R28, R28, R10, R52 ;  /* 0x0000000a1c1c723c */ /* 0x010ff60000001834 */
[----:B------:R-:W-:Y:S04]  /*135910*/  STL.64 [R1+0x1a80], R32 ;  /* 0x001a802001007387 */ /* 0x000fe80000100a00 */
[----:B------:R0:W-:Y:S04]  /*135920*/  STL.64 [R1+0x1a88], R34 ;  /* 0x001a882201007387 */ /* 0x0001e80000100a00 */
[----:B0-----:R-:W2:Y:S04]  /*135930*/  LDL.LU.64 R34, [R1+0xa120] ;  /* 0x00a1200001227983 */ /* 0x001ea80000300a00 */
[----:B------:R-:W2:Y:S04]  /*135940*/  LDL.LU.64 R32, [R1+0xa118] ;  /* 0x00a1180001207983 */ /* 0x000ea80000300a00 */
[----:B------:R-:W-:Y:S04]  /*135950*/  STL [R1+0x9fe8], R9 ;  /* 0x009fe80901007387 */ /* 0x000fe80000100800 */
        /* <DEDUP_REMOVED lines=14> */
[----:B------:R-:W-:Y:S02]  /*135a40*/  IMAD.MOV.U32 R9, RZ, RZ, R10 ;  /* 0x000000ffff097224 */ /* 0x000fe400078e000a */
[----:B------:R-:W-:-:S04]  /*135a50*/  IMAD.MOV.U32 R0, RZ, RZ, R11 ;  /* 0x000000ffff007224 */ /* 0x000fc800078e000b */
[----:B--2---:R-:W-:-:S15]  /*135a60*/  HMMA.16816.F32 R56, R4, R30, R56 ;  /* 0x0000001e0438723c */ /* 0x004fde0000001838 */
[----:B------:R-:W-:-:S08]  /*135a70*/  NOP ;  /* 0x0000000000007918 */ /* 0x000fd00000000000 */
[----:B------:R-:W-:Y:S04]  /*135a80*/  STL.64 [R1+0x18c0], R56 ;  /* 0x0018c03801007387 */ /* 0x000fe80000100a00 */
[----:B------:R0:W-:Y:S04]  /*135a90*/  STL.64 [R1+0x18c8], R58 ;  /* 0x0018c83a01007387 */ /* 0x0001e80000100a00 */
[----:B0-----:R-:W2:Y:S04]  /*135aa0*/  LDL.LU.64 R58, [R1+0xa0f0] ;  /* 0x00a0f000013a7983 */ /* 0x001ea80000300a00 */
[----:B------:R-:W3:Y:S01]  /*135ab0*/  LDL.LU.64 R56, [R1+0xa0e8] ;  /* 0x00a0e80001387983 */ /* 0x000ee20000300a00 */
[----:B------:R-:W-:-:S02]  /*135ac0*/  IMAD.MOV.U32 R11, RZ, RZ, R30 ;  /* 0x000000ffff0b7224 */ /* 0x000fc400078e001e */
[----:B------:R-:W-:-:S05]  /*135ad0*/  IMAD.MOV.U32 R10, RZ, RZ, R31 ;  /* 0x000000ffff0a7224 */ /* 0x000fca00078e001f */
        /* <DEDUP_REMOVED lines=10> */
[C---:B0-----:R-:W-:Y:S06]  /*135b80*/  HMMA.16816.F32 R8, R4.reuse, R36, R24 ;  /* 0x000000240408723c */ /* 0x041fec0000001818 */
[----:B------:R-:W-:-:S15]  /*135b90*/  HMMA.16816.F32 R24, R4, R60, R40 ;  /* 0x0000003c0418723c */ /* 0x000fde0000001828 */
[----:B------:R-:W-:-:S02]  /*135ba0*/  NOP ;  /* 0x0000000000007918 */ /* 0x000fc40000000000 */
[----:B------:R-:W-:Y:S04]  /*135bb0*/  STL.64 [R1+0x1890], R8 ;  /* 0x0018900801007387 */ /* 0x000fe80000100a00 */
[----:B------:R0:W-:Y:S02]  /*135bc0*/  STL.64 [R1+0x1898], R10 ;  /* 0x0018980a01007387 */ /* 0x0001e40000100a00 */
[----:B0-----:R-:W-:Y:S01]  /*135bd0*/  HMMA.16816.F32 R8, R4, R38, R32 ;  /* 0x000000260408723c */ /* 0x001fe20000001820 */
[----:B------:R-:W-:Y:S02]  /*135be0*/  IMAD.MOV.U32 R13, RZ, RZ, R20 ;  /* 0x000000ffff0d7224 */ /* 0x000fe400078e0014 */
[----:B------:R-:W-:Y:S02]  /*135bf0*/  IMAD.MOV.U32 R12, RZ, RZ, R21 ;  /* 0x000000ffff0c7224 */ /* 0x000fe400078e0015 */
[----:B------:R-:W-:-:S02]  /*135c00*/  IMAD.MOV.U32 R15, RZ, RZ, R22 ;  /* 0x000000ffff0f7224 */ /* 0x000fc400078e0016 */
[----:B------:R-:W-:-:S15]  /*135c10*/  IMAD.MOV.U32 R14, RZ, RZ, R23 ;  /* 0x000000ffff0e7224 */ /* 0x000fde00078e0017 */
[----:B------:R-:W-:-:S01]  /*135c20*/  NOP ;  /* 0x0000000000007918 */ /* 0x000fc20000000000 */
[----:B------:R-:W-:Y:S04]  /*135c30*/  STL.64 [R1+0x1880], R8 ;  /* 0x0018800801007387 */ /* 0x000fe80000100a00 */
[----:B------:R3:W-:Y:S04]  /*135c40*/  STL.64 [R1+0x1888], R10 ;  /* 0x0018880a01007387 */ /* 0x0007e80000100a00 */
[----:B------:R-:W4:Y:S04]  /*135c50*/  LDL.LU R28, [R1+0x3450] ;  /* 0x00345000011c7983 */ /* 0x000f280000300800 */
[----:B------:R-:W4:Y:S04]  /*135c60*/  LDL.LU R29, [R1+0x3454] ;  /* 0x00345400011d7983 */ /* 0x000f280000300800 */
[----:B------:R-:W4:Y:S04]  /*135c70*/  LDL.LU R30, [R1+0x3458] ;  /* 0x00345800011e7983 */ /* 0x000f280000300800 */
[----:B------:R-:W4:Y:S04]  /*135c80*/  LDL.LU R31, [R1+0x345c] ;  /* 0x00345c00011f7983 */ /* 0x000f280000300800 */
[----:B------:R-:W-:Y:S04]  /*135c90*/  STL.64 [R1+0x1870], R24 ;  /* 0x0018701801007387 */ /* 0x000fe80000100a00 */
[----:B------:R-:W-:Y:S01]  /*135ca0*/  STL.64 [R1+0x1878], R26 ;  /* 0x0018781a01007387 */ /* 0x000fe20000100a00 */
[C---:B--2---:R-:W-:Y:S06]  /*135cb0*/  HMMA.16816.F32 R20, R4.reuse, R58, R44 ;  /* 0x0000003a0414723c */ /* 0x044fec000000182c */
[----:B---3--:R-:W-:Y:S01]  /*135cc0*/  HMMA.16816.F32 R8, R4, R56, R48 ;  /* 0x000000380408723c */ /* 0x008fe20000001830 */
[----:B------:R-:W4:-:S15]  /*135cd0*/  LDL.LU R48, [R1+0x1830] ;  /* 0x0018300001307983 */ /* 0x000f1e0000300800 */
[----:B------:R-:W-:-:S01]  /*135ce0*/  NOP ;  /* 0x0000000000007918 */ /* 0x000fc20000000000 */
        /* <DEDUP_REMOVED lines=114> */
[----:B--2---:R-:W-:-:S15]  /*136410*/  HMMA.16816.F32 R40, R4, R38, R40 ;  /* 0x000000260428723c */ /* 0x004fde0000001828 */
[----:B------:R-:W-:-:S08]  /*136420*/  NOP ;  /* 0x0000000000007918 */ /* 0x000fd00000000000 */
[----:B------:R-:W-:Y:S04]  /*136430*/  STL.64 [R1+0x17c0], R40 ;  /* 0x0017c02801007387 */ /* 0x000fe80000100a00 */
[----:B------:R3:W-:Y:S02]  /*136440*/  STL.64 [R1+0x17c8], R42 ;  /* 0x0017c82a01007387 */ /* 0x0007e40000100a00 */
[----:B---3--:R-:W-:Y:S02]  /*136450*/  HMMA.16816.F32 R40, R4, R36, R44 ;  /* 0x000000240428723c */ /* 0x008fe4000000182c */
[----:B------:R-:W-:Y:S04]  /*136460*/  STL.64 [R1+0x9f70], R38 ;  /* 0x009f702601007387 */ /* 0x000fe80000100a00 */
[----:B------:R-:W-:-:S15]  /*136470*/  STL.64 [R1+0x9f68], R36 ;  /* 0x009f682401007387 */ /* 0x000fde0000100a00 */
[----:B------:R-:W-:-:S02]  /*136480*/  NOP ;  /* 0x0000000000007918 */ /* 0x000fc40000000000 */
        /* <DEDUP_REMOVED lines=11> */
[----:B------:R1:W-:-:S15]  /*136540*/  STL.64 [R1+0x1798], R38 ;  /* 0x0017982601007387 */ /* 0x0003de0000100a00 */
[----:B------:R-:W-:-:S02]  /*136550*/  NOP ;  /* 0x0000000000007918 */ /* 0x000fc40000000000 */
[----:B------:R-:W-:Y:S04]  /*136560*/  STL.64 [R1+0x1780], R32 ;  /* 0x0017802001007387 */ /* 0x000fe80000100a00 */
[----:B------:R-:W-:Y:S04]  /*136570*/  STL.64 [R1+0x1788], R34 ;  /* 0x0017882201007387 */ /* 0x000fe80000100a00 */
        /* <DEDUP_REMOVED lines=25> */
[----:B------:R-:W-:Y:S04]  /*136710*/  STL.64 [R1+0xa038], R44 ;  /* 0x00a0382c01007387 */ /* 0x000fe80000100a00 */
        /* <DEDUP_REMOVED lines=46> */
[----:B------:R-:W2:Y:S01]  /*136a00*/  LDL.LU R30, [R1+0x7ff8] ;  /* 0x007ff800011e7983 */ /* 0x000ea20000300800 */
[----:B------:R-:W-:-:S03]  /*136a10*/  IMAD.MOV.U32 R33, RZ, RZ, R0 ;  /* 0x000000ffff217224 */ /* 0x000fc600078e0000 */
        /* <DEDUP_REMOVED lines=42> */
[----:B------:R-:W-:-:S02]  /*136cc0*/  IMAD R28, R28, 0x100, R10 ;  /* 0x000001001c1c7824 */ /* 0x000fc400078e020a */
        /* <DEDUP_REMOVED lines=17> */
[----:B------:R-:W3:Y:S04]  /*136de0*/  LDL.LU R15, [R1+0x36ac] ;  /* 0x0036ac00010f7983 */ /* 0x000ee80000300800 */
[----:B------:R-:W4:Y:S04]  /*136df0*/  LDL.LU R10, [R1+0xa004] ;  /* 0x00a00400010a7983 */ /* 0x000f280000300800 */
[----:B------:R-:W4:Y:S01]  /*136e00*/  LDL.LU R11, [R1+0xa000] ;  /* 0x00a00000010b7983 */ /* 0x000f220000300800 */
[----:B------:R-:W-:Y:S01]  /*136e10*/  IMAD R30, R30, 0x100, R9 ;  /* 0x000001001e1e7824 */ /* 0x000fe200078e0209 */
[----:B----4-:R-:W-:-:S15]  /*136e20*/  HMMA.16816.F32 R52, R4, R10, R52 ;  /* 0x0000000a0434723c */ /* 0x010fde0000001834 */
[----:B------:R-:W-:-:S08]  /*136e30*/  NOP ;  /* 0x0000000000007918 */ /* 0x000fd00000000000 */
[----:B------:R-:W-:Y:S04]  /*136e40*/  STL.64 [R1+0x1700], R52 ;  /* 0x0017003401007387 */ /* 0x000fe80000100a00 */
[----:B------:R0:W-:Y:S04]  /*136e50*/  STL.64 [R1+0x1708], R54 ;  /* 0x0017083601007387 */ /* 0x0001e80000100a00 */
[----:B0-----:R-:W4:Y:S04]  /*136e60*/  LDL.LU.64 R54, [R1+0x9ff8] ;  /* 0x009ff80001367983 */ /* 0x001f280000300a00 */
[----:B------:R-:W4:Y:S04]  /*136e70*/  LDL.LU.64 R52, [R1+0x9ff0] ;  /* 0x009ff00001347983 */ /* 0x000f280000300a00 */
[----:B------:R-:W3:Y:S01]  /*136e80*/  LDL.LU R9, [R1+0x9fe8] ;  /* 0x009fe80001097983 */ /* 0x000ee20000300800 */
[----:B------:R-:W-:Y:S01]  /*136e90*/  IMAD R31, R0, 0x100, R31 ;  /* 0x00000100001f7824 */ /* 0x000fe200078e021f */
[----:B------:R-:W-:-:S02]  /*136ea0*/  F2FP.F16.E4M3.UNPACK_B R28, R28 ;  /* 0x0000001cff1c723e */ /* 0x000fc400020006ff */
[----:B------:R-:W-:Y:S02]  /*136eb0*/  F2FP.F16.E4M3.UNPACK_B R29, R29 ;  /* 0x0000001dff1d723e */ /* 0x000fe400020006ff */
[----:B------:R-:W-:Y:S01]  /*136ec0*/  F2FP.F16.E4M3.UNPACK_B R30, R30 ;  /* 0x0000001eff1e723e */ /* 0x000fe200020006ff */
[----:B------:R-:W-:Y:S01]  /*136ed0*/  STL.64 [R1+0x9f30], R10 ;  /* 0x009f300a01007387 */ /* 0x000fe20000100a00 */
[----:B------:R-:W-:Y:S01]  /*136ee0*/  F2FP.F16.E4M3.UNPACK_B R31, R31 ;  /* 0x0000001fff1f723e */ /* 0x000fe200020006ff */
[C---:B------:R-:W-:Y:S06]  /*136ef0*/  HMMA.16816.F32 R16, R4.reuse, R2, R16 ;  /* 0x000000020410723c */ /* 0x040fec0000001810 */
[----:B---3--:R-:W-:Y:S06]  /*136f00*/  HMMA.16816.F32 R12, R4, R8, R12 ;  /* 0x00000008040c723c */ /* 0x008fec000000180c */
[----:B------:R0:W-:Y:S02]  /*136f10*/  STL.64 [R1+0x9f28], R8 ;  /* 0x009f280801007387 */ /* 0x0001e40000100a00 */
[----:B0-----:R-:W-:-:S15]  /*136f20*/  HMMA.16816.F32 R8, R28, R34, R24 ;  /* 0x000000221c08723c */ /* 0x001fde0000001818 */
        /* <DEDUP_REMOVED lines=8> */
[----:B------:R-:W-:Y:S04]  /*136fb0*/  STL.64 [R1+0x16e0], R8 ;  /* 0x0016e00801007387 */ /* 0x000fe80000100a00 */
[----:B------:R2:W-:Y:S04]  /*136fc0*/  STL.64 [R1+0x16e8], R10 ;  /* 0x0016e80a01007387 */ /* 0x0005e80000100a00 */
[----:B------:R-:W-:Y:S04]  /*136fd0*/  STL.64 [R1+0x16d0], R4 ;  /* 0x0016d00401007387 */ /* 0x000fe80000100a00 */
[----:B------:R4:W-:Y:S01]  /*136fe0*/  STL.64 [R1+0x16d8], R6 ;  /* 0x0016d80601007387 */ /* 0x0009e20000100a00 */
[C---:B0-----:R-:W-:Y:S06]  /*136ff0*/  HMMA.16816.F32 R12, R28.reuse, R46, R40 ;  /* 0x0000002e1c0c723c */ /* 0x041fec0000001828 */
[C---:B--2---:R-:W-:Y:S06]  /*137000*/  HMMA.16816.F32 R8, R28.reuse, R56, R48 ;  /* 0x000000381c08723c */ /* 0x044fec0000001830 */
[C---:B----4-:R-:W-:Y:S11]  /*137010*/  HMMA.16816.F32 R4, R28.reuse, R58, R52 ;  /* 0x0000003a1c04723c */ /* 0x050ff60000001834 */
        /* <DEDUP_REMOVED lines=162> */
[----:B------:R-:W-:Y:S04]  /*137a40*/  STL.64 [R1+0x15a0], R8 ;  /* 0x0015a00801007387 */ /* 0x000fe80000100a00 */
[----:B------:R-:W-:-:S15]  /*137a50*/  STL.64 [R1+0x15a8], R10 ;  /* 0x0015a80a01007387 */ /* 0x000fde0000100a00 */
[----:B------:R-:W-:-:S01]  /*137a60*/  NOP ;  /* 0x0000000000007918 */ /* 0x000fc20000000000 */
        /* <DEDUP_REMOVED lines=118> */
[----:B0-----:R-:W-:Y:S02]  /*1381d0*/  HMMA.16816.F32 R8, R28, R56, R48 ;  /* 0x000000381c08723c */ /* 0x001fe40000001830 */
[----:B------:R-:W-:-:S15]  /*1381e0*/  STL [R1+0x9e08], R0 ;  /* 0x009e080001007387 */ /* 0x000fde0000100800 */
[----:B------:R-:W-:-:S06]  /*1381f0*/  NOP ;  /* 0x0000000000007918 */ /* 0x000fcc0000000000 */
        /* <DEDUP_REMOVED lines=17> */
[----:B---3--:R-:W-:Y:S04]  /*138310*/  STL.64 [R1+0x9ee8], R16 ;  /* 0x009ee81001007387 */ /* 0x008fe80000100a00 */
[----:B0-----:R-:W3:Y:S04]  /*138320*/  LDL.LU R8, [R1+0x1430] ;  /* 0x0014300001087983 */ /* 0x001ee80000300800 */
[----:B------:R-:W3:Y:S04]  /*138330*/  LDL.LU R9, [R1+0x1434] ;  /* 0x0014340001097983 */ /* 0x000ee80000300800 */
[----:B-1----:R-:W2:Y:S04]  /*138340*/  LDL.LU R10, [R1+0x1438] ;  /* 0x00143800010a7983 */ /* 0x002ea80000300800 */
[----:B------:R-:W2:Y:S04]  /*138350*/  LDL.LU R11, [R1+0x143c] ;  /* 0x00143c00010b7983 */ /* 0x000ea80000300800 */
[----:B--2---:R-:W-:Y:S04]  /*138360*/  STL.64 [R1+0x9f00], R10 ;  /* 0x009f000a01007387 */ /* 0x004fe80000100a00 */
[----:B---3--:R0:W-:Y:S04]  /*138370*/  STL.64 [R1+0x9ef8], R8 ;  /* 0x009ef80801007387 */ /* 0x0081e80000100a00 */
        /* <DEDUP_REMOVED lines=8> */
[----:B------:R-:W2:Y:S04]  /*138400*/  LDL.LU R56, [R1+0x3190] ;  /* 0x0031900001387983 */ /* 0x000ea80000300800 */
[----:B------:R-:W2:Y:S04]  /*138410*/  LDL.LU R57, [R1+0x3194] ;  /* 0x0031940001397983 */ /* 0x000ea80000300800 */
[----:B------:R-:W2:Y:S04]  /*138420*/  LDL.LU R58, [R1+0x3198] ;  /* 0x00319800013a7983 */ /* 0x000ea80000300800 */
[----:B------:R-:W2:Y:S04]  /*138430*/  LDL.LU R59, [R1+0x319c] ;  /* 0x00319c00013b7983 */ /* 0x000ea80000300800 */
[----:B------:R-:W3:Y:S04]  /*138440*/  LDL R38, [R1] ;  /* 0x0000000001267983 */ /* 0x000ee80000100800 */
[----:B------:R-:W3:Y:S04]  /*138450*/  LDL R39, [R1+0x4] ;  /* 0x0000040001277983 */ /* 0x000ee80000100800 */
[----:B------:R-:W2:Y:S04]  /*138460*/  LDL.LU R24, [R1+0x31b0] ;  /* 0x0031b00001187983 */ /* 0x000ea80000300800 */
[----:B------:R-:W2:Y:S04]  /*138470*/  LDL.LU R25, [R1+0x31b4] ;  /* 0x0031b40001197983 */ /* 0x000ea80000300800 */
[----:B------:R-:W2:Y:S04]  /*138480*/  LDL.LU R26, [R1+0x31b8] ;  /* 0x0031b800011a7983 */ /* 0x000ea80000300800 */
[----:B------:R-:W2:Y:S04]  /*138490*/  LDL.LU R27, [R1+0x31bc] ;  /* 0x0031bc00011b7983 */ /* 0x000ea80000300800 */
[----:B----4-:R-:W4:Y:S04]  /*1384a0*/  LDL R18, [R1+0x10] ;  /* 0x0000100001127983 */ /* 0x010f280000100800 */
[----:B------:R-:W4:Y:S04]  /*1384b0*/  LDL R19, [R1+0x14] ;  /* 0x0000140001137983 */ /* 0x000f280000100800 */
        /* <DEDUP_REMOVED lines=8> */
[----:B------:R-:W3:Y:S04]  /*138540*/  LDL.64 R16, [R1+0x18] ;  /* 0x0000180001107983 */ /* 0x000ee80000100a00 */
        /* <DEDUP_REMOVED lines=30> */
[----:B------:R1:W-:Y:S01]  /*138730*/  STL [R1+0x9e0c], R2 ;  /* 0x009e0c0201007387 */ /* 0x0003e20000100800 */
[----:B---3--:R-:W-:Y:S06]  /*138740*/  HMMA.16816.F32 R52, R4, R16, R52 ;  /* 0x000000100434723c */ /* 0x008fec0000001834 */
[----:B------:R-:W-:-:S02]  /*138750*/  IMAD.MOV.U32 R0, RZ, RZ, R17 ;  /* 0x000000ffff007224 */ /* 0x000fc400078e0011 */
[C---:B----4-:R-:W-:Y:S06]  /*138760*/  HMMA.16816.F32 R16, R4.reuse, R18, R8 ;  /* 0x000000120410723c */ /* 0x050fec0000001808 */
[----:B--2---:R-:W-:Y:S06]  /*138770*/  HMMA.16816.F32 R24, R4, R36, R24 ;  /* 0x000000240418723c */ /* 0x004fec0000001818 */
[----:B0-----:R-:W-:-:S02]  /*138780*/  IMAD.MOV.U32 R3, RZ, RZ, R36 ;  /* 0x000000ffff037224 */ /* 0x001fc400078e0024 */
[----:B-1----:R-:W-:Y:S02]  /*138790*/  IMAD.MOV.U32 R2, RZ, RZ, R37 ;  /* 0x000000ffff027224 */ /* 0x002fe400078e0025 */
[C---:B------:R-:W-:Y:S06]  /*1387a0*/  HMMA.16816.F32 R36, R4.reuse, R38, R32 ;  /* 0x000000260424723c */ /* 0x040fec0000001820 */
[C---:B------:R-:W-:Y:S01]  /*1387b0*/  HMMA.16816.F32 R56, R4.reuse, R60, R56 ;  /* 0x0000003c0438723c */ /* 0x040fe20000001838 */
        /* <DEDUP_REMOVED lines=246> */
[----:B------:R-:W3:Y:S04]  /*139720*/  LDL.LU R2, [R1+0x9e0c] ;  /* 0x009e0c0001027983 */ /* 0x000ee80000300800 */
[----:B------:R-:W2:Y:S04]  /*139730*/  LDL.LU R32, [R1+0x3050] ;  /* 0x0030500001207983 */ /* 0x000ea80000300800 */
[----:B------:R-:W2:Y:S04]  /*139740*/  LDL.LU R33, [R1+0x3054] ;  /* 0x0030540001217983 */ /* 0x000ea80000300800 */
[----:B------:R-:W3:Y:S04]  /*139750*/  LDL.LU R34, [R1+0x3058] ;  /* 0x0030580001227983 */ /* 0x000ee80000300800 */
[----:B------:R-:W3:Y:S01]  /*139760*/  LDL.LU R35, [R1+0x305c] ;  /* 0x00305c0001237983 */ /* 0x000ee20000300800 */
[----:B----4-:R-:W-:-:S02]  /*139770*/  IMAD.MOV.U32 R23, RZ, RZ, R0 ;  /* 0x000000ffff177224 */ /* 0x010fc400078e0000 */
[----:B------:R-:W-:Y:S02]  /*139780*/  IMAD R30, R30, 0x100, R60 ;  /* 0x000001001e1e7824 */ /* 0x000fe400078e023c */
[----:B------:R-:W-:Y:S02]  /*139790*/  IMAD R31, R31, 0x100, R61 ;  /* 0x000001001f1f7824 */ /* 0x000fe400078e023d */
[----:B------:R-:W-:Y:S02]  /*1397a0*/  IMAD R28, R28, 0x100, R50 ;  /* 0x000001001c1c7824 */ /* 0x000fe400078e0232 */
[----:B------:R-:W-:Y:S01]  /*1397b0*/  IMAD R29, R29, 0x100, R51 ;  /* 0x000001001d1d7824 */ /* 0x000fe200078e0233 */
[----:B---3--:R-:W-:Y:S04]  /*1397c0*/  STL.64 [R1+0x9df8], R34 ;  /* 0x009df82201007387 */ /* 0x008fe80000100a00 */
[----:B--2---:R2:W-:Y:S04]  /*1397d0*/  STL.64 [R1+0x9df0], R32 ;  /* 0x009df02001007387 */ /* 0x0045e80000100a00 */
[----:B------:R-:W3:Y:S04]  /*1397e0*/  LDL R22, [R1+0x18] ;  /* 0x0000180001167983 */ /* 0x000ee80000100800 */
[----:B------:R-:W4:Y:S04]  /*1397f0*/  LDL.LU R0, [R1+0x9e08] ;  /* 0x009e080001007983 */ /* 0x000f280000300800 */
[----:B0-----:R-:W3:Y:S04]  /*139800*/  LDL.LU R12, [R1+0x3060] ;  /* 0x00306000010c7983 */ /* 0x001ee80000300800 */
[----:B------:R-:W3:Y:S04]  /*139810*/  LDL.LU R13, [R1+0x3064] ;  /* 0x00306400010d7983 */ /* 0x000ee80000300800 */
[----:B------:R-:W3:Y:S04]  /*139820*/  LDL.LU R14, [R1+0x3068] ;  /* 0x00306800010e7983 */ /* 0x000ee80000300800 */
[----:B------:R-:W3:Y:S01]  /*139830*/  LDL.LU R15, [R1+0x306c] ;  /* 0x00306c00010f7983 */ /* 0x000ee20000300800 */
[----:B------:R-:W-:-:S02]  /*139840*/  IMAD.MOV.U32 R20, RZ, RZ, R2 ;  /* 0x000000ffff147224 */ /* 0x000fc400078e0002 */
[----:B------:R-:W-:Y:S01]  /*139850*/  IMAD.MOV.U32 R21, RZ, RZ, R3 ;  /* 0x000000ffff157224 */ /* 0x000fe200078e0003 */
[----:B------:R-:W4:Y:S04]  /*139860*/  LDL.LU R2, [R1+0x9e04] ;  /* 0x009e040001027983 */ /* 0x000f280000300800 */
[----:B------:R-:W4:Y:S04]  /*139870*/  LDL.LU R3, [R1+0x9e00] ;  /* 0x009e000001037983 */ /* 0x000f280000300800 */
[----:B-1----:R-:W3:Y:S04]  /*139880*/  LDL.LU R44, [R1+0x3080] ;  /* 0x00308000012c7983 */ /* 0x002ee80000300800 */
[----:B------:R-:W3:Y:S04]  /*139890*/  LDL.LU R45, [R1+0x3084] ;  /* 0x00308400012d7983 */ /* 0x000ee80000300800 */
[----:B------:R-:W3:Y:S04]  /*1398a0*/  LDL.LU R46, [R1+0x3088] ;  /* 0x00308800012e7983 */ /* 0x000ee80000300800 */
[----:B------:R-:W3:Y:S04]  /*1398b0*/  LDL.LU R47, [R1+0x308c] ;  /* 0x00308c00012f7983 */ /* 0x000ee80000300800 */
[----:B--2---:R-:W4:Y:S04]  /*1398c0*/  LDL.LU R32, [R1+0x3650] ;  /* 0x0036500001207983 */ /* 0x004f280000300800 */
[----:B------:R-:W4:Y:S04]  /*1398d0*/  LDL.LU R33, [R1+0x3654] ;  /* 0x0036540001217983 */ /* 0x000f280000300800 */
[----:B------:R-:W4:Y:S04]  /*1398e0*/  LDL.LU R34, [R1+0x3658] ;  /* 0x0036580001227983 */ /* 0x000f280000300800 */
[----:B------:R-:W4:Y:S04]  /*1398f0*/  LDL.LU R35, [R1+0x365c] ;  /* 0x00365c0001237983 */ /* 0x000f280000300800 */
        /* <DEDUP_REMOVED lines=27> */
[----:B------:R1:W-:Y:S04]  /*139ab0*/  STL [R1+0x9cd0], R9 ;  /* 0x009cd00901007387 */ /* 0x0003e80000100800 */
[----:B0-----:R-:W3:Y:S01]  /*139ac0*/  LDL R8, [R1+0x20] ;  /* 0x0000200001087983 */ /* 0x001ee20000100800 */
[----:B----4-:R-:W-:Y:S01]  /*139ad0*/  HMMA.16816.F32 R32, R4, R2, R32 ;  /* 0x000000020420723c */ /* 0x010fe20000001820 */
[----:B-1----:R-:W-:-:S15]  /*139ae0*/  IMAD.MOV.U32 R9, RZ, RZ, R0 ;  /* 0x000000ffff097224 */ /* 0x002fde00078e0000 */
[----:B------:R-:W-:-:S07]  /*139af0*/  NOP ;  /* 0x0000000000007918 */ /* 0x000fce0000000000 */
[----:B------:R-:W-:Y:S04]  /*139b00*/  STL.64 [R1+0x1a10], R32 ;  /* 0x001a102001007387 */ /* 0x000fe80000100a00 */
[----:B------:R0:W-:Y:S04]  /*139b10*/  STL.64 [R1+0x1a18], R34 ;  /* 0x001a182201007387 */ /* 0x0001e80000100a00 */
[----:B0-----:R-:W4:Y:S04]  /*139b20*/  LDL.LU.64 R34, [R1+0x9df8] ;  /* 0x009df80001227983 */ /* 0x001f280000300a00 */
[----:B------:R-:W4:Y:S01]  /*139b30*/  LDL.LU.64 R32, [R1+0x9df0] ;  /* 0x009df00001207983 */ /* 0x000f220000300a00 */
[----:B---3--:R-:W-:Y:S03]  /*139b40*/  HMMA.16816.F32 R4, R4, R8, R44 ;  /* 0x000000080404723c */ /* 0x008fe6000000182c */
[----:B------:R-:W3:Y:S04]  /*139b50*/  LDL.LU.64 R46, [R1+0x9de8] ;  /* 0x009de800012e7983 */ /* 0x000ee80000300a00 */
[----:B------:R-:W3:Y:S01]  /*139b60*/  LDL.LU.64 R44, [R1+0x9de0] ;  /* 0x009de000012c7983 */ /* 0x000ee20000300a00 */
[----:B------:R-:W-:-:S02]  /*139b70*/  F2FP.F16.E4M3.UNPACK_B R28, R28 ;  /* 0x0000001cff1c723e */ /* 0x000fc400020006ff */
[----:B------:R-:W-:Y:S02]  /*139b80*/  F2FP.F16.E4M3.UNPACK_B R29, R29 ;  /* 0x0000001dff1d723e */ /* 0x000fe400020006ff */
[----:B------:R-:W-:Y:S02]  /*139b90*/  F2FP.F16.E4M3.UNPACK_B R30, R30 ;  /* 0x0000001eff1e723e */ /* 0x000fe400020006ff */
[----:B------:R-:W-:-:S07]  /*139ba0*/  F2FP.F16.E4M3.UNPACK_B R31, R31 ;  /* 0x0000001fff1f723e */ /* 0x000fce00020006ff */
[C---:B--2---:R-:W-:Y:S06]  /*139bb0*/  HMMA.16816.F32 R52, R28.reuse, R20, R52 ;  /* 0x000000141c34723c */ /* 0x044fec0000001834 */
[----:B------:R-:W-:Y:S01]  /*139bc0*/  HMMA.16816.F32 R20, R28, R22, R12 ;  /* 0x000000161c14723c */ /* 0x000fe2000000180c */
[----:B------:R-:W-:Y:S01]  /*139bd0*/  IMAD.MOV.U32 R0, RZ, RZ, R41 ;  /* 0x000000ffff007224 */ /* 0x000fe200078e0029 */
        /* <DEDUP_REMOVED lines=15> */
[----:B------:R-:W2:Y:S01]  /*139cd0*/  LDL.LU.64 R20, [R1+0x9db0] ;  /* 0x009db00001147983 */ /* 0x000ea20000300a00 */
[----:B------:R-:W-:-:S02]  /*139ce0*/  IMAD.MOV.U32 R8, RZ, RZ, R60 ;  /* 0x000000ffff087224 */ /* 0x000fc400078e003c */
[----:B------:R-:W-:Y:S01]  /*139cf0*/  IMAD.MOV.U32 R9, RZ, RZ, R61 ;  /* 0x000000ffff097224 */ /* 0x000fe200078e003d */
[C---:B----4-:R-:W-:Y:S06]  /*139d00*/  HMMA.16816.F32 R32, R28.reuse, R40, R32 ;  /* 0x000000281c20723c */ /* 0x050fec0000001820 */
[C---:B------:R-:W-:Y:S06]  /*139d10*/  HMMA.16816.F32 R40, R28.reuse, R42, R36 ;  /* 0x0000002a1c28723c */ /* 0x040fec0000001824 */
[C---:B---3--:R-:W-:Y:S11]  /*139d20*/  HMMA.16816.F32 R44, R28.reuse, R60, R44 ;  /* 0x0000003c1c2c723c */ /* 0x048ff6000000182c */
        /* <DEDUP_REMOVED lines=14> */
[----:B------:R-:W2:Y:S04]  /*139e10*/  LDL.LU.64 R60, [R1+0x9d68] ;  /* 0x009d6800013c7983 */ /* 0x000ea80000300a00 */
[----:B------:R-:W-:Y:S04]  /*139e20*/  STL.64 [R1+0x9d30], R10 ;  /* 0x009d300a01007387 */ /* 0x000fe80000100a00 */
[----:B------:R0:W-:Y:S04]  /*139e30*/  STL.64 [R1+0x9d28], R8 ;  /* 0x009d280801007387 */ /* 0x0001e80000100a00 */
[----:B0-----:R-:W3:Y:S04]  /*139e40*/  LDL.LU R8, [R1+0x1290] ;  /* 0x0012900001087983 */ /* 0x001ee80000300800 */
        /* <DEDUP_REMOVED lines=261> */
[----:B------:R0:W-:Y:S04]  /*13aea0*/  STL.64 [R1+0x9bd0], R10 ;  /* 0x009bd00a01007387 */ /* 0x0001e80000100a00 */
[----:B0-----:R-:W4:Y:S04]  /*13aeb0*/  LDL.64 R10, [R1+0x28] ;  /* 0x00002800010a7983 */ /* 0x001f280000100a00 */
[----:B------:R0:W-:Y:S04]  /*13aec0*/  STL.64 [R1+0x9bc8], R8 ;  /* 0x009bc80801007387 */ /* 0x0001e80000100a00 */
[----:B0-----:R-:W2:Y:S04]  /*13aed0*/  LDL R8, [R1+0x20] ;  /* 0x0000200001087983 */ /* 0x001ea80000100800 */
[----:B------:R-:W2:Y:S01]  /*13aee0*/  LDL R9, [R1+0x24] ;  /* 0x0000240001097983 */ /* 0x000ea20000100800 */
[----:B---3--:R-:W-:-:S15]  /*13aef0*/  HMMA.16816.F32 R24, R28, R2, R24 ;  /* 0x000000021c18723c */ /* 0x008fde0000001818 */
[----:B------:R-:W-:-:S08]  /*13af00*/  NOP ;  /* 0x0000000000007918 */ /* 0x000fd00000000000 */
[----:B------:R-:W-:Y:S04]  /*13af10*/  STL.64 [R1+0x19f0], R24 ;  /* 0x0019f01801007387 */ /* 0x000fe80000100a00 */
[----:B------:R0:W-:Y:S04]  /*13af20*/  STL.64 [R1+0x19f8], R26 ;  /* 0x0019f81a01007387 */ /* 0x0001e80000100a00 */
[----:B0-----:R-:W3:Y:S04]  /*13af30*/  LDL.LU.64 R26, [R1+0x9cc8] ;  /* 0x009cc800011a7983 */ /* 0x001ee80000300a00 */
[----:B------:R-:W3:Y:S01]  /*13af40*/  LDL.LU.64 R24, [R1+0x9cc0] ;  /* 0x009cc00001187983 */ /* 0x000ee20000300a00 */
[----:B--2---:R-:W-:Y:S03]  /*13af50*/  HMMA.16816.F32 R28, R28, R8, R36 ;  /* 0x000000081c1c723c */ /* 0x004fe60000001824 */
[----:B------:R-:W2:Y:S04]  /*13af60*/  LDL.LU.64 R38, [R1+0x9cb8] ;  /* 0x009cb80001267983 */ /* 0x000ea80000300a00 */
[----:B------:R-:W2:-:S15]  /*13af70*/  LDL.LU.64 R36, [R1+0x9cb0] ;  /* 0x009cb00001247983 */ /* 0x000e9e0000300a00 */
[----:B------:R-:W-:-:S01]  /*13af80*/  NOP ;  /* 0x0000000000007918 */ /* 0x000fc20000000000 */
[----:B------:R0:W-:Y:S04]  /*13af90*/  STL.64 [R1+0x1150], R28 ;  /* 0x0011501c01007387 */ /* 0x0001e80000100a00 */
[----:B------:R1:W-:Y:S04]  /*13afa0*/  STL.64 [R1+0x1158], R30 ;  /* 0x0011581e01007387 */ /* 0x0003e80000100a00 */
[----:B0-----:R-:W3:Y:S04]  /*13afb0*/  LDL.64 R28, [R1+0x18] ;  /* 0x00001800011c7983 */ /* 0x001ee80000100a00 */
[----:B-1----:R-:W2:Y:S01]  /*13afc0*/  LDL R30, [R1+0x10] ;  /* 0x00001000011e7983 */ /* 0x002ea20000100800 */
[----:B------:R-:W-:-:S02]  /*13afd0*/  F2FP.F16.E4M3.UNPACK_B R4, R4 ;  /* 0x00000004ff04723e */ /* 0x000fc400020006ff */
[----:B------:R-:W-:Y:S02]  /*13afe0*/  F2FP.F16.E4M3.UNPACK_B R5, R5 ;  /* 0x00000005ff05723e */ /* 0x000fe400020006ff */
[----:B------:R-:W-:Y:S02]  /*13aff0*/  F2FP.F16.E4M3.UNPACK_B R6, R6 ;  /* 0x00000006ff06723e */ /* 0x000fe400020006ff */
[----:B------:R-:W-:-:S07]  /*13b000*/  F2FP.F16.E4M3.UNPACK_B R7, R7 ;  /* 0x00000007ff07723e */ /* 0x000fce00020006ff */
[----:B----4-:R-:W-:Y:S01]  /*13b010*/  HMMA.16816.F32 R48, R4, R10, R48 ;  /* 0x0000000a0430723c */ /* 0x010fe20000001830 */
[----:B------:R-:W-:-:S05]  /*13b020*/  IMAD.MOV.U32 R31, RZ, RZ, R0 ;  /* 0x000000ffff1f7224 */ /* 0x000fca00078e0000 */
[----:B------:R-:W-:-:S15]  /*13b030*/  IMAD.MOV.U32 R8, RZ, RZ, R10 ;  /* 0x000000ffff087224 */ /* 0x000fde00078e000a */
[----:B------:R-:W-:-:S02]  /*13b040*/  NOP ;  /* 0x0000000000007918 */ /* 0x000fc40000000000 */
[----:B------:R-:W-:Y:S04]  /*13b050*/  STL.64 [R1+0x1140], R48 ;  /* 0x0011403001007387 */ /* 0x000fe80000100a00 */
[----:B------:R0:W-:Y:S04]  /*13b060*/  STL.64 [R1+0x1148], R50 ;  /* 0x0011483201007387 */ /* 0x0001e80000100a00 */
[----:B0-----:R-:W4:Y:S04]  /*13b070*/  LDL.LU.64 R50, [R1+0x9ca8] ;  /* 0x009ca80001327983 */ /* 0x001f280000300a00 */
[----:B------:R-:W4:Y:S01]  /*13b080*/  LDL.LU.64 R48, [R1+0x9ca0] ;  /* 0x009ca00001307983 */ /* 0x000f220000300a00 */
[----:B---3--:R-:W-:Y:S06]  /*13b090*/  HMMA.16816.F32 R52, R4, R28, R52 ;  /* 0x0000001c0434723c */ /* 0x008fec0000001834 */
[----:B------:R-:W-:-:S02]  /*13b0a0*/  IMAD.MOV.U32 R10, RZ, RZ, R28 ;  /* 0x000000ffff0a7224 */ /* 0x000fc400078e001c */
[----:B------:R-:W-:Y:S02]  /*13b0b0*/  IMAD.MOV.U32 R9, RZ, RZ, R29 ;  /* 0x000000ffff097224 */ /* 0x000fe400078e001d */
[----:B--2---:R-:W-:-:S13]  /*13b0c0*/  HMMA.16816.F32 R28, R4, R30, R56 ;  /* 0x0000001e041c723c */ /* 0x004fda0000001838 */
[----:B------:R-:W-:Y:S04]  /*13b0d0*/  STL.64 [R1+0x1130], R52 ;  /* 0x0011303401007387 */ /* 0x000fe80000100a00 */
[----:B------:R0:W-:Y:S04]  /*13b0e0*/  STL.64 [R1+0x1138], R54 ;  /* 0x0011383601007387 */ /* 0x0001e80000100a00 */
[----:B0-----:R-:W2:Y:S04]  /*13b0f0*/  LDL.LU.64 R54, [R1+0x9c98] ;  /* 0x009c980001367983 */ /* 0x001ea80000300a00 */
[----:B------:R-:W3:Y:S04]  /*13b100*/  LDL.LU.64 R52, [R1+0x9c90] ;  /* 0x009c900001347983 */ /* 0x000ee80000300a00 */
[----:B------:R-:W4:Y:S04]  /*13b110*/  LDL.LU.64 R58, [R1+0x9c88] ;  /* 0x009c8800013a7983 */ /* 0x000f280000300a00 */
[----:B------:R-:W2:Y:S04]  /*13b120*/  LDL.LU.64 R56, [R1+0x9c80] ;  /* 0x009c800001387983 */ /* 0x000ea80000300a00 */
[----:B------:R-:W-:Y:S04]  /*13b130*/  STL.64 [R1+0x1120], R28 ;  /* 0x0011201c01007387 */ /* 0x000fe80000100a00 */
[----:B------:R0:W-:Y:S02]  /*13b140*/  STL.64 [R1+0x1128], R30 ;  /* 0x0011281e01007387 */ /* 0x0001e40000100a00 */
[C---:B0-----:R-:W-:Y:S06]  /*13b150*/  HMMA.16816.F32 R28, R4.reuse, R20, R12 ;  /* 0x00000014041c723c */ /* 0x041fec000000180c */
[----:B------:R-:W-:Y:S01]  /*13b160*/  HMMA.16816.F32 R16, R4, R22, R16 ;  /* 0x000000160410723c */ /* 0x000fe20000001810 */
[----:B------:R-:W-:-:S15]  /*13b170*/  IMAD.MOV.U32 R12, RZ, RZ, R20 ;  /* 0x000000ffff0c7224 */ /* 0x000fde00078e0014 */
[----:B------:R-:W-:-:S01]  /*13b180*/  NOP ;  /* 0x0000000000007918 */ /* 0x000fc20000000000 */
[----:B------:R-:W-:Y:S04]  /*13b190*/  STL.64 [R1+0x1110], R28 ;  /* 0x0011101c01007387 */ /* 0x000fe80000100a00 */
[----:B------:R-:W-:Y:S04]  /*13b1a0*/  STL.64 [R1+0x1118], R30 ;  /* 0x0011181e01007387 */ /* 0x000fe80000100a00 */
[----:B------:R0:W-:Y:S02]  /*13b1b0*/  STL [R1+0x9c78], R12 ;  /* 0x009c780c01007387 */ /* 0x0001e40000100800 */
[C---:B0-----:R-:W-:Y:S06]  /*13b1c0*/  HMMA.16816.F32 R12, R4.reuse, R60, R24 ;  /* 0x0000003c040c723c */ /* 0x041fec0000001818 */
[----:B------:R-:W-:Y:S04]  /*13b1d0*/  STL.64 [R1+0x9bb0], R60 ;  /* 0x009bb03c01007387 */ /* 0x000fe80000100a00 */
[----:B------:R-:W-:Y:S04]  /*13b1e0*/  STL.64 [R1+0x1100], R16 ;  /* 0x0011001001007387 */ /* 0x000fe80000100a00 */
[----:B------:R4:W-:Y:S09]  /*13b1f0*/  STL.64 [R1+0x1108], R18 ;  /* 0x0011081201007387 */ /* 0x0009f20000100a00 */
[----:B------:R-:W-:Y:S04]  /*13b200*/  STL.64 [R1+0x10f0], R12 ;  /* 0x0010f00c01007387 */ /* 0x000fe80000100a00 */
[----:B------:R2:W-:Y:S04]  /*13b210*/  STL.64 [R1+0x10f8], R14 ;  /* 0x0010f80e01007387 */ /* 0x0005e80000100a00 */
[----:B------:R-:W3:Y:S01]  /*13b220*/  LDL.LU R28, [R1+0x2dc0] ;  /* 0x002dc000011c7983 */ /* 0x000ee20000300800 */
[C---:B----4-:R-:W-:Y:S06]  /*13b230*/  HMMA.16816.F32 R16, R4.reuse, R58, R32 ;  /* 0x0000003a0410723c */ /* 0x050fec0000001820 */
[----:B--2---:R-:W-:-:S15]  /*13b240*/  HMMA.16816.F32 R12, R4, R56, R36 ;  /* 0x00000038040c723c */ /* 0x004fde0000001824 */
[----:B------:R-:W-:-:S02]  /*13b250*/  NOP ;  /* 0x0000000000007918 */ /* 0x000fc40000000000 */
        /* <DEDUP_REMOVED lines=137> */
[----:B------:R0:W-:Y:S04]  /*13baf0*/  STL.64 [R1+0x9b78], R24 ;  /* 0x009b781801007387 */ /* 0x0001e80000100a00 */
[----:B------:R-:W-:Y:S04]  /*13bb00*/  STL.64 [R1+0xff0], R32 ;  /* 0x000ff02001007387 */ /* 0x000fe80000100a00 */
[----:B------:R1:W-:Y:S01]  /*13bb10*/  STL.64 [R1+0xff8], R34 ;  /* 0x000ff82201007387 */ /* 0x0003e20000100a00 */
[C---:B0-----:R-:W-:Y:S06]  /*13bb20*/  HMMA.16816.F32 R24, R4.reuse, R20, R28 ;  /* 0x000000140418723c */ /* 0x041fec000000181c */
[----:B-1----:R-:W-:-:S15]  /*13bb30*/  HMMA.16816.F32 R32, R4, R22, R56 ;  /* 0x000000160420723c */ /* 0x002fde0000001838 */
[----:B------:R-:W-:-:S08]  /*13bb40*/  NOP ;  /* 0x0000000000007918 */ /* 0x000fd00000000000 */
        /* <DEDUP_REMOVED lines=16> */
[----:B------:R-:W-:Y:S02]  /*13bc50*/  IMAD.MOV.U32 R52, RZ, RZ, R10 ;  /* 0x000000ffff347224 */ /* 0x000fe400078e000a */
[----:B------:R-:W-:Y:S02]  /*13bc60*/  IMAD.MOV.U32 R61, RZ, RZ, R11 ;  /* 0x000000ffff3d7224 */ /* 0x000fe400078e000b */
[----:B------:R-:W-:Y:S01]  /*13bc70*/  IMAD.MOV.U32 R60, RZ, RZ, R12 ;  /* 0x000000ffff3c7224 */ /* 0x000fe200078e000c */
        /* <DEDUP_REMOVED lines=101> */
[----:B------:R-:W-:Y:S06]  /*13c2d0*/  HMMA.16816.F32 R4, R4, R40, R32 ;  /* 0x000000280404723c */ /* 0x000fec0000001820 */
[----:B------:R-:W-:-:S02]  /*13c2e0*/  IMAD.MOV.U32 R9, RZ, RZ, R40 ;  /* 0x000000ffff097224 */ /* 0x000fc400078e0028 */
[----:B------:R-:W-:-:S09]  /*13c2f0*/  IMAD.MOV.U32 R8, RZ, RZ, R41 ;  /* 0x000000ffff087224 */ /* 0x000fd200078e0029 */
[----:B------:R-:W-:Y:S04]  /*13c300*/  STL.64 [R1+0x19d0], R12 ;  /* 0x0019d00c01007387 */ /* 0x000fe80000100a00 */
[----:B------:R0:W-:Y:S04]  /*13c310*/  STL.64 [R1+0x19d8], R14 ;  /* 0x0019d80e01007387 */ /* 0x0001e80000100a00 */
[----:B------:R-:W-:Y:S04]  /*13c320*/  STL.64 [R1+0xf70], R4 ;  /* 0x000f700401007387 */ /* 0x000fe80000100a00 */
[----:B------:R-:W-:Y:S04]  /*13c330*/  STL.64 [R1+0xf78], R6 ;  /* 0x000f780601007387 */ /* 0x000fe80000100a00 */
[----:B------:R1:W-:Y:S01]  /*13c340*/  STL.64 [R1+0x9b98], R8 ;  /* 0x009b980801007387 */ /* 0x0003e20000100a00 */
[C---:B0-----:R-:W-:Y:S06]  /*13c350*/  HMMA.16816.F32 R12, R28.reuse, R42, R36 ;  /* 0x0000002a1c0c723c */ /* 0x041fec0000001824 */
[C---:B-1----:R-:W-:Y:S06]  /*13c360*/  HMMA.16816.F32 R8, R28.reuse, R52, R44 ;  /* 0x000000341c08723c */ /* 0x042fec000000182c */
[C---:B------:R-:W-:Y:S11]  /*13c370*/  HMMA.16816.F32 R4, R28.reuse, R54, R48 ;  /* 0x000000361c04723c */ /* 0x040ff60000001830 */
        /* <DEDUP_REMOVED lines=37> */
[----:B------:R-:W2:Y:S04]  /*13c5d0*/  LDL.64 R60, [R1] ;  /* 0x00000000013c7983 */ /* 0x000ea80000100a00 */
        /* <DEDUP_REMOVED lines=32> */
[----:B--2---:R-:W-:Y:S06]  /*13c7e0*/  HMMA.16816.F32 R16, R28, R60, R16 ;  /* 0x0000003c1c10723c */ /* 0x004fec0000001810 */
[----:B------:R-:W-:-:S15]  /*13c7f0*/  IMAD.MOV.U32 R0, RZ, RZ, R61 ;  /* 0x000000ffff007224 */ /* 0x000fde00078e003d */
[----:B------:R-:W-:-:S02]  /*13c800*/  NOP ;  /* 0x0000000000007918 */ /* 0x000fc40000000000 */
[----:B------:R-:W-:Y:S04]  /*13c810*/  STL.64 [R1+0xf20], R16 ;  /* 0x000f201001007387 */ /* 0x000fe80000100a00 */
[----:B------:R0:W-:Y:S04]  /*13c820*/  STL.64 [R1+0xf28], R18 ;  /* 0x000f281201007387 */ /* 0x0001e80000100a00 */
[----:B0-----:R-:W2:Y:S04]  /*13c830*/  LDL.LU.64 R18, [R1+0x9bc0] ;  /* 0x009bc00001127983 */ /* 0x001ea80000300a00 */
[----:B------:R-:W2:Y:S04]  /*13c840*/  LDL.LU.64 R16, [R1+0x9bb8] ;  /* 0x009bb80001107983 */ /* 0x000ea80000300a00 */
[----:B------:R-:W3:Y:S02]  /*13c850*/  LDL.LU.64 R60, [R1+0x9bb0] ;  /* 0x009bb000013c7983 */ /* 0x000ee40000300a00 */
[----:B---3--:R-:W-:-:S15]  /*13c860*/  HMMA.16816.F32 R56, R28, R60, R56 ;  /* 0x0000003c1c38723c */ /* 0x008fde0000001838 */
[----:B------:R-:W-:-:S08]  /*13c870*/  NOP ;  /* 0x0000000000007918 */ /* 0x000fd00000000000 */
[----:B------:R-:W-:Y:S04]  /*13c880*/  STL.64 [R1+0xf10], R56 ;  /* 0x000f103801007387 */ /* 0x000fe80000100a00 */
[----:B------:R0:W-:Y:S04]  /*13c890*/  STL.64 [R1+0xf18], R58 ;  /* 0x000f183a01007387 */ /* 0x0001e80000100a00 */
[----:B0-----:R-:W4:Y:S04]  /*13c8a0*/  LDL.LU.64 R58, [R1+0x9ba8] ;  /* 0x009ba800013a7983 */ /* 0x001f280000300a00 */
[----:B------:R-:W3:Y:S01]  /*13c8b0*/  LDL.LU.64 R56, [R1+0x9ba0] ;  /* 0x009ba00001387983 */ /* 0x000ee20000300a00 */
[C---:B----4-:R-:W-:Y:S06]  /*13c8c0*/  HMMA.16816.F32 R8, R28.reuse, R58, R8 ;  /* 0x0000003a1c08723c */ /* 0x050fec0000001808 */
[----:B---3--:R-:W-:-:S15]  /*13c8d0*/  HMMA.16816.F32 R52, R28, R56, R52 ;  /* 0x000000381c34723c */ /* 0x008fde0000001834 */
[----:B------:R-:W-:-:S02]  /*13c8e0*/  NOP ;  /* 0x0000000000007918 */ /* 0x000fc40000000000 */
[----:B------:R0:W-:Y:S04]  /*13c8f0*/  STL.64 [R1+0xf00], R8 ;  /* 0x000f000801007387 */ /* 0x0001e80000100a00 */
[----:B------:R-:W-:Y:S04]  /*13c900*/  STL.64 [R1+0xf08], R10 ;  /* 0x000f080a01007387 */ /* 0x000fe80000100a00 */
[----:B0-----:R-:W3:Y:S04]  /*13c910*/  LDL.LU.64 R8, [R1+0x9b98] ;  /* 0x009b980001087983 */ /* 0x001ee80000300a00 */
        /* <DEDUP_REMOVED lines=57> */
[C---:B------:R-:W-:Y:S06]  /*13ccb0*/  HMMA.16816.F32 R12, R28.reuse, R34, R12 ;  /* 0x000000221c0c723c */ /* 0x040fec000000180c */
        /* <DEDUP_REMOVED lines=19> */
[----:B------:R-:W-:Y:S04]  /*13cdf0*/  STL.64 [R1+0xe48], R14 ;  /* 0x000e480e01007387 */ /* 0x000fe80000100a00 */
[----:B------:R-:W-:Y:S09]  /*13ce00*/  STL.64 [R1+0x9a80], R32 ;  /* 0x009a802001007387 */ /* 0x000ff20000100a00 */
        /* <DEDUP_REMOVED lines=143> */
[----:B------:R-:W-:-:S02]  /*13d700*/  IMAD R6, R6, 0x100, R56 ;  /* 0x0000010006067824 */ /* 0x000fc400078e0238 */
[----:B------:R-:W-:Y:S01]  /*13d710*/  IMAD R7, R7, 0x100, R57 ;  /* 0x0000010007077824 */ /* 0x000fe200078e0239 */
        /* <DEDUP_REMOVED lines=8> */
[----:B------:R-:W-:Y:S01]  /*13d7a0*/  IMAD.MOV.U32 R39, RZ, RZ, R0 ;  /* 0x000000ffff277224 */ /* 0x000fe200078e0000 */
        /* <DEDUP_REMOVED lines=10> */
[----:B0-----:R-:W3:Y:S04]  /*13d850*/  LDL R14, [R1+0x10] ;  /* 0x00001000010e7983 */ /* 0x001ee80000100800 */
[----:B-1----:R-:W3:Y:S04]  /*13d860*/  LDL.LU R28, [R1+0x2bc0] ;  /* 0x002bc000011c7983 */ /* 0x002ee80000300800 */
[----:B------:R-:W3:Y:S04]  /*13d870*/  LDL.LU R29, [R1+0x2bc4] ;  /* 0x002bc400011d7983 */ /* 0x000ee80000300800 */
[----:B------:R-:W3:Y:S04]  /*13d880*/  LDL.LU R30, [R1+0x2bc8] ;  /* 0x002bc800011e7983 */ /* 0x000ee80000300800 */
[----:B------:R-:W3:Y:S04]  /*13d890*/  LDL.LU R31, [R1+0x2bcc] ;  /* 0x002bcc00011f7983 */ /* 0x000ee80000300800 */
[----:B--2---:R-:W2:Y:S04]  /*13d8a0*/  LDL.LU R56, [R1+0x2be0] ;  /* 0x002be00001387983 */ /* 0x004ea80000300800 */
[----:B------:R-:W2:Y:S04]  /*13d8b0*/  LDL.LU R57, [R1+0x2be4] ;  /* 0x002be40001397983 */ /* 0x000ea80000300800 */
[----:B------:R-:W2:Y:S04]  /*13d8c0*/  LDL.LU R58, [R1+0x2be8] ;  /* 0x002be800013a7983 */ /* 0x000ea80000300800 */
[----:B------:R-:W2:Y:S04]  /*13d8d0*/  LDL.LU R59, [R1+0x2bec] ;  /* 0x002bec00013b7983 */ /* 0x000ea80000300800 */
[----:B------:R-:W2:Y:S04]  /*13d8e0*/  LDL.64 R2, [R1+0x28] ;  /* 0x0000280001027983 */ /* 0x000ea80000100a00 */
[----:B------:R-:W3:Y:S04]  /*13d8f0*/  LDL.LU R40, [R1+0x2bd0] ;  /* 0x002bd00001287983 */ /* 0x000ee80000300800 */
[----:B------:R-:W3:Y:S04]  /*13d900*/  LDL.LU R41, [R1+0x2bd4] ;  /* 0x002bd40001297983 */ /* 0x000ee80000300800 */
[----:B------:R-:W3:Y:S01]  /*13d910*/  LDL.LU R42, [R1+0x2bd8] ;  /* 0x002bd800012a7983 */ /* 0x000ee20000300800 */
[----:B------:R-:W-:-:S02]  /*13d920*/  F2FP.F16.E4M3.UNPACK_B R4, R4 ;  /* 0x00000004ff04723e */ /* 0x000fc400020006ff */
[----:B------:R-:W-:Y:S02]  /*13d930*/  F2FP.F16.E4M3.UNPACK_B R5, R5 ;  /* 0x00000005ff05723e */ /* 0x000fe400020006ff */
[----:B------:R-:W-:Y:S02]  /*13d940*/  F2FP.F16.E4M3.UNPACK_B R6, R6 ;  /* 0x00000006ff06723e */ /* 0x000fe400020006ff */
[----:B------:R-:W-:Y:S01]  /*13d950*/  F2FP.F16.E4M3.UNPACK_B R7, R7 ;  /* 0x00000007ff07723e */ /* 0x000fe200020006ff */
        /* <DEDUP_REMOVED lines=35> */
[----:B------:R-:W2:Y:S01]  /*13db90*/  LDL.LU.64 R56, [R1+0x9ad0] ;  /* 0x009ad00001387983 */ /* 0x000ea20000300a00 */
[----:B----4-:R-:W-:Y:S01]  /*13dba0*/  IMAD.MOV.U32 R15, RZ, RZ, R0 ;  /* 0x000000ffff0f7224 */ /* 0x010fe200078e0000 */
[----:B---3--:R-:W-:Y:S01]  /*13dbb0*/  HMMA.16816.F32 R40, R4, R12, R40 ;  /* 0x0000000c0428723c */ /* 0x008fe20000001828 */
[----:B------:R-:W-:-:S05]  /*13dbc0*/  IMAD.MOV.U32 R2, RZ, RZ, R3 ;  /* 0x000000ffff027224 */ /* 0x000fca00078e0003 */
[----:B------:R-:W-:Y:S02]  /*13dbd0*/  IMAD.MOV.U32 R3, RZ, RZ, R12 ;  /* 0x000000ffff037224 */ /* 0x000fe400078e000c */
[----:B------:R-:W-:Y:S02]  /*13dbe0*/  IMAD.MOV.U32 R0, RZ, RZ, R13 ;  /* 0x000000ffff007224 */ /* 0x000fe400078e000d */
[C---:B------:R-:W-:Y:S06]  /*13dbf0*/  HMMA.16816.F32 R12, R4.reuse, R14, R28 ;  /* 0x0000000e040c723c */ /* 0x040fec000000181c */
[C---:B------:R-:W-:Y:S06]  /*13dc00*/  HMMA.16816.F32 R20, R4.reuse, R36, R20 ;  /* 0x000000240414723c */ /* 0x040fec0000001814 */
[C---:B------:R-:W-:Y:S01]  /*13dc10*/  HMMA.16816.F32 R36, R4.reuse, R38, R32 ;  /* 0x000000260424723c */ /* 0x040fe20000001820 */
        /* <DEDUP_REMOVED lines=56> */
[----:B0-----:R-:W2:Y:S04]  /*13dfa0*/  LDL.LU R52, [R1+0x2b50] ;  /* 0x002b500001347983 */ /* 0x001ea80000300800 */
[----:B------:R-:W2:Y:S04]  /*13dfb0*/  LDL.LU R53, [R1+0x2b54] ;  /* 0x002b540001357983 */ /* 0x000ea80000300800 */
[----:B------:R-:W2:Y:S04]  /*13dfc0*/  LDL.LU R54, [R1+0x2b58] ;  /* 0x002b580001367983 */ /* 0x000ea80000300800 */
[----:B------:R-:W2:Y:S01]  /*13dfd0*/  LDL.LU R55, [R1+0x2b5c] ;  /* 0x002b5c0001377983 */ /* 0x000ea20000300800 */
[C---:B------:R-:W-:Y:S06]  /*13dfe0*/  HMMA.16816.F32 R12, R4.reuse, R42, R12 ;  /* 0x0000002a040c723c */ /* 0x040fec000000180c */
[C---:B---3--:R-:W-:Y:S06]  /*13dff0*/  HMMA.16816.F32 R28, R4.reuse, R46, R28 ;  /* 0x0000002e041c723c */ /* 0x048fec000000181c */
[C---:B----4-:R-:W-:Y:S06]  /*13e000*/  HMMA.16816.F32 R8, R4.reuse, R44, R8 ;  /* 0x0000002c0408723c */ /* 0x050fec0000001808 */
[----:B--2---:R-:W-:-:S15]  /*13e010*/  HMMA.16816.F32 R52, R4, R50, R52 ;  /* 0x000000320434723c */ /* 0x004fde0000001834 */
        /* <DEDUP_REMOVED lines=161> */
[----:B------:R-:W-:-:S02]  /*13ea30*/  IMAD.MOV.U32 R49, RZ, RZ, R2 ;  /* 0x000000ffff317224 */ /* 0x000fc400078e0002 */
[----:B------:R-:W-:Y:S02]  /*13ea40*/  IMAD R28, R28, 0x100, R52 ;  /* 0x000001001c1c7824 */ /* 0x000fe400078e0234 */
[----:B------:R-:W-:Y:S02]  /*13ea50*/  IMAD R29, R29, 0x100, R53 ;  /* 0x000001001d1d7824 */ /* 0x000fe400078e0235 */
[----:B------:R-:W-:Y:S02]  /*13ea60*/  IMAD R30, R30, 0x100, R54 ;  /* 0x000001001e1e7824 */ /* 0x000fe400078e0236 */
[----:B------:R-:W-:Y:S02]  /*13ea70*/  IMAD R31, R31, 0x100, R55 ;  /* 0x000001001f1f7824 */ /* 0x000fe400078e0237 */
[----:B------:R-:W-:Y:S01]  /*13ea80*/  IMAD.MOV.U32 R50, RZ, RZ, R3 ;  /* 0x000000ffff327224 */ /* 0x000fe200078e0003 */
[----:B---3--:R-:W-:Y:S04]  /*13ea90*/  STL.64 [R1+0x99c0], R22 ;  /* 0x0099c01601007387 */ /* 0x008fe80000100a00 */
[----:B--2---:R1:W-:Y:S04]  /*13eaa0*/  STL.64 [R1+0x99b8], R20 ;  /* 0x0099b81401007387 */ /* 0x0043e80000100a00 */
[----:B------:R-:W2:Y:S04]  /*13eab0*/  LDL.LU R56, [R1+0x2a20] ;  /* 0x002a200001387983 */ /* 0x000ea80000300800 */
[----:B------:R-:W2:Y:S04]  /*13eac0*/  LDL.LU R57, [R1+0x2a24] ;  /* 0x002a240001397983 */ /* 0x000ea80000300800 */
[----:B------:R-:W2:Y:S04]  /*13ead0*/  LDL.LU R58, [R1+0x2a28] ;  /* 0x002a2800013a7983 */ /* 0x000ea80000300800 */
[----:B------:R-:W2:Y:S04]  /*13eae0*/  LDL.LU R59, [R1+0x2a2c] ;  /* 0x002a2c00013b7983 */ /* 0x000ea80000300800 */
[----:B------:R-:W3:Y:S04]  /*13eaf0*/  LDL R48, [R1+0x28] ;  /* 0x0000280001307983 */ /* 0x000ee80000100800 */
[----:B------:R-:W4:Y:S04]  /*13eb00*/  LDL.LU R2, [R1+0x99cc] ;  /* 0x0099cc0001027983 */ /* 0x000f280000300800 */
[----:B0-----:R-:W2:Y:S04]  /*13eb10*/  LDL.LU R32, [R1+0x2a50] ;  /* 0x002a500001207983 */ /* 0x001ea80000300800 */
[----:B------:R-:W2:Y:S04]  /*13eb20*/  LDL.LU R33, [R1+0x2a54] ;  /* 0x002a540001217983 */ /* 0x000ea80000300800 */
[----:B------:R-:W2:Y:S04]  /*13eb30*/  LDL.LU R34, [R1+0x2a58] ;  /* 0x002a580001227983 */ /* 0x000ea80000300800 */
[----:B------:R-:W2:Y:S04]  /*13eb40*/  LDL.LU R35, [R1+0x2a5c] ;  /* 0x002a5c0001237983 */ /* 0x000ea80000300800 */
[----:B-1----:R-:W4:Y:S04]  /*13eb50*/  LDL.LU R20, [R1+0x35d0] ;  /* 0x0035d00001147983 */ /* 0x002f280000300800 */
[----:B------:R-:W4:Y:S04]  /*13eb60*/  LDL.LU R21, [R1+0x35d4] ;  /* 0x0035d40001157983 */ /* 0x000f280000300800 */
[----:B------:R-:W4:Y:S04]  /*13eb70*/  LDL.LU R22, [R1+0x35d8] ;  /* 0x0035d80001167983 */ /* 0x000f280000300800 */
[----:B------:R-:W4:Y:S04]  /*13eb80*/  LDL.LU R23, [R1+0x35dc] ;  /* 0x0035dc0001177983 */ /* 0x000f280000300800 */
[----:B------:R-:W2:Y:S04]  /*13eb90*/  LDL.64 R38, [R1+0x20] ;  /* 0x0000200001267983 */ /* 0x000ea80000100a00 */
        /* <DEDUP_REMOVED lines=26> */
[----:B------:R-:W-:Y:S04]  /*13ed40*/  STL [R1+0x98ac], R8 ;  /* 0x0098ac0801007387 */ /* 0x000fe80000100800 */
[----:B------:R0:W-:Y:S04]  /*13ed50*/  STL [R1+0x98a8], R9 ;  /* 0x0098a80901007387 */ /* 0x0001e80000100800 */
[----:B0-----:R-:W3:Y:S01]  /*13ed60*/  LDL.64 R8, [R1+0x8] ;  /* 0x0000080001087983 */ /* 0x001ee20000100a00 */
        /* <DEDUP_REMOVED lines=8> */
[----:B------:R-:W4:Y:S04]  /*13edf0*/  LDL.LU.64 R32, [R1+0x99a8] ;  /* 0x0099a80001207983 */ /* 0x000f280000300a00 */
[----:B------:R-:W-:Y:S04]  /*13ee00*/  STL.64 [R1+0xba0], R4 ;  /* 0x000ba00401007387 */ /* 0x000fe80000100a00 */
[----:B------:R0:W-:Y:S04]  /*13ee10*/  STL.64 [R1+0xba8], R6 ;  /* 0x000ba80601007387 */ /* 0x0001e80000100a00 */
[----:B0-----:R-:W2:Y:S01]  /*13ee20*/  LDL.64 R6, [R1+0x10] ;  /* 0x0000100001067983 */ /* 0x001ea20000100a00 */
[----:B------:R-:W-:-:S02]  /*13ee30*/  F2FP.F16.E4M3.UNPACK_B R28, R28 ;  /* 0x0000001cff1c723e */ /* 0x000fc400020006ff */
[----:B------:R-:W-:Y:S02]  /*13ee40*/  F2FP.F16.E4M3.UNPACK_B R29, R29 ;  /* 0x0000001dff1d723e */ /* 0x000fe400020006ff */
[----:B------:R-:W-:Y:S02]  /*13ee50*/  F2FP.F16.E4M3.UNPACK_B R30, R30 ;  /* 0x0000001eff1e723e */ /* 0x000fe400020006ff */
[----:B------:R-:W-:Y:S01]  /*13ee60*/  F2FP.F16.E4M3.UNPACK_B R31, R31 ;  /* 0x0000001fff1f723e */ /* 0x000fe200020006ff */
[----:B------:R-:W-:Y:S01]  /*13ee70*/  IMAD.MOV.U32 R51, RZ, RZ, R0 ;  /* 0x000000ffff337224 */ /* 0x000fe200078e0000 */
[----:B------:R-:W4:Y:S05]  /*13ee80*/  LDL.LU R36, [R1+0x29b0] ;  /* 0x0029b00001247983 */ /* 0x000f2a0000300800 */
[C---:B---3--:R-:W-:Y:S06]  /*13ee90*/  HMMA.16816.F32 R40, R28.reuse, R48, R40 ;  /* 0x000000301c28723c */ /* 0x048fec0000001828 */
[C---:B------:R-:W-:Y:S06]  /*13eea0*/  HMMA.16816.F32 R48, R28.reuse, R50, R44 ;  /* 0x000000321c30723c */ /* 0x040fec000000182c */
[----:B------:R-:W-:Y:S01]  /*13eeb0*/  HMMA.16816.F32 R56, R28, R8, R56 ;  /* 0x000000081c38723c */ /* 0x000fe20000001838 */
[----:B------:R-:W-:-:S10]  /*13eec0*/  IMAD.MOV.U32 R0, RZ, RZ, R39 ;  /* 0x000000ffff007224 */ /* 0x000fd400078e0027 */
[----:B------:R0:W-:Y:S04]  /*13eed0*/  STL.64 [R1+0xb90], R40 ;  /* 0x000b902801007387 */ /* 0x0001e80000100a00 */
        /* <DEDUP_REMOVED lines=13> */
[----:B------:R-:W3:Y:S01]  /*13efb0*/  LDL.LU.64 R48, [R1+0x9988] ;  /* 0x0099880001307983 */ /* 0x000ee20000300a00 */
[----:B--2---:R-:W-:Y:S06]  /*13efc0*/  HMMA.16816.F32 R52, R28, R6, R52 ;  /* 0x000000061c34723c */ /* 0x004fec0000001834 */
[----:B------:R-:W-:-:S02]  /*13efd0*/  IMAD.MOV.U32 R5, RZ, RZ, R6 ;  /* 0x000000ffff057224 */ /* 0x000fc400078e0006 */
[----:B------:R-:W-:Y:S02]  /*13efe0*/  IMAD.MOV.U32 R4, RZ, RZ, R7 ;  /* 0x000000ffff047224 */ /* 0x000fe400078e0007 */
[----:B------:R-:W-:Y:S02]  /*13eff0*/  IMAD.MOV.U32 R7, RZ, RZ, R8 ;  /* 0x000000ffff077224 */ /* 0x000fe400078e0008 */
[----:B------:R-:W-:-:S11]  /*13f000*/  IMAD.MOV.U32 R6, RZ, RZ, R9 ;  /* 0x000000ffff067224 */ /* 0x000fd600078e0009 */
        /* <DEDUP_REMOVED lines=18> */
[C---:B0-----:R-:W-:Y:S06]  /*13f130*/  HMMA.16816.F32 R4, R28.reuse, R60, R12 ;  /* 0x0000003c1c04723c */ /* 0x041fec000000180c */
[----:B---3--:R-:W-:-:S15]  /*13f140*/  HMMA.16816.F32 R12, R28, R58, R16 ;  /* 0x0000003a1c0c723c */ /* 0x008fde0000001810 */
[----:B------:R-:W-:-:S02]  /*13f150*/  NOP ;  /* 0x0000000000007918 */ /* 0x000fc40000000000 */
[----:B------:R-:W-:Y:S04]  /*13f160*/  STL.64 [R1+0xb40], R4 ;  /* 0x000b400401007387 */ /* 0x000fe80000100a00 */
[----:B------:R2:W-:Y:S02]  /*13f170*/  STL.64 [R1+0xb48], R6 ;  /* 0x000b480601007387 */ /* 0x0005e40000100a00 */
[C---:B--2---:R-:W-:Y:S02]  /*13f180*/  HMMA.16816.F32 R4, R28.reuse, R56, R20 ;  /* 0x000000381c04723c */ /* 0x044fe40000001814 */
[----:B------:R-:W-:Y:S04]  /*13f190*/  STL.64 [R1+0x9880], R58 ;  /* 0x0098803a01007387 */ /* 0x000fe80000100a00 */
[----:B------:R-:W-:Y:S04]  /*13f1a0*/  STL.64 [R1+0xb30], R12 ;  /* 0x000b300c01007387 */ /* 0x000fe80000100a00 */
[----:B------:R0:W-:Y:S04]  /*13f1b0*/  STL.64 [R1+0xb38], R14 ;  /* 0x000b380e01007387 */ /* 0x0001e80000100a00 */
[----:B------:R1:W-:Y:S01]  /*13f1c0*/  STL.64 [R1+0x9878], R56 ;  /* 0x0098783801007387 */ /* 0x0003e20000100a00 */
[C---:B0-----:R-:W-:Y:S08]  /*13f1d0*/  HMMA.16816.F32 R12, R28.reuse, R54, R24 ;  /* 0x000000361c0c723c */ /* 0x041ff00000001818 */
[----:B------:R-:W-:Y:S04]  /*13f1e0*/  STL.64 [R1+0xb20], R4 ;  /* 0x000b200401007387 */ /* 0x000fe80000100a00 */
[----:B------:R0:W-:Y:S04]  /*13f1f0*/  STL.64 [R1+0xb28], R6 ;  /* 0x000b280601007387 */ /* 0x0001e80000100a00 */
[----:B-1----:R-:W2:Y:S01]  /*13f200*/  LDL.LU R56, [R1+0x28e0] ;  /* 0x0028e00001387983 */ /* 0x002ea20000300800 */
[C---:B0-----:R-:W-:Y:S06]  /*13f210*/  HMMA.16816.F32 R4, R28.reuse, R52, R32 ;  /* 0x000000341c04723c */ /* 0x041fec0000001820 */
[----:B------:R-:W-:Y:S04]  /*13f220*/  STL.64 [R1+0xb10], R12 ;  /* 0x000b100c01007387 */ /* 0x000fe80000100a00 */
[----:B------:R0:W-:Y:S02]  /*13f230*/  STL.64 [R1+0xb18], R14 ;  /* 0x000b180e01007387 */ /* 0x0001e40000100a00 */
[C---:B0-----:R-:W-:Y:S11]  /*13f240*/  HMMA.16816.F32 R12, R28.reuse, R50, R36 ;  /* 0x000000321c0c723c */ /* 0x041ff60000001824 */
        /* <DEDUP_REMOVED lines=142> */
[----:B------:R-:W-:Y:S04]  /*13fb30*/  STL.64 [R1+0xa00], R20 ;  /* 0x000a001401007387 */ /* 0x000fe80000100a00 */
[----:B------:R3:W-:Y:S04]  /*13fb40*/  STL.64 [R1+0xa08], R22 ;  /* 0x000a081601007387 */ /* 0x0007e80000100a00 */
        /* <DEDUP_REMOVED lines=27> */
[----:B------:R-:W2:Y:S04]  /*13fd00*/  LDL.64 R20, [R1+0x18] ;  /* 0x0000180001147983 */ /* 0x000ea80000100a00 */
        /* <DEDUP_REMOVED lines=47> */
[----:B---3--:R-:W-:Y:S01]  /*140000*/  HMMA.16816.F32 R24, R28, R14, R24 ;  /* 0x0000000e1c18723c */ /* 0x008fe20000001818 */
[----:B----4-:R-:W-:-:S15]  /*140010*/  IMAD R4, R4, 0x100, R10 ;  /* 0x0000010004047824 */ /* 0x010fde00078e020a */
        /* <DEDUP_REMOVED lines=27> */
[----:B------:R-:W2:Y:S02]  /*1401d0*/  LDL.LU R9, [R1+0x98a8] ;  /* 0x0098a80001097983 */ /* 0x000ea40000300800 */
[----:B--2---:R-:W-:-:S15]  /*1401e0*/  HMMA.16816.F32 R44, R28, R8, R44 ;  /* 0x000000081c2c723c */ /* 0x004fde000000182c */
[----:B------:R-:W-:-:S08]  /*1401f0*/  NOP ;  /* 0x0000000000007918 */ /* 0x000fd00000000000 */
[----:B------:R-:W-:Y:S04]  /*140200*/  STL.64 [R1+0x1980], R44 ;  /* 0x0019802c01007387 */ /* 0x000fe80000100a00 */
[----:B------:R0:W-:Y:S04]  /*140210*/  STL.64 [R1+0x1988], R46 ;  /* 0x0019882e01007387 */ /* 0x0001e80000100a00 */
[----:B0-----:R-:W2:Y:S04]  /*140220*/  LDL.LU.64 R46, [R1+0x98a0] ;  /* 0x0098a000012e7983 */ /* 0x001ea80000300a00 */
[----:B------:R-:W2:Y:S04]  /*140230*/  LDL.LU.64 R44, [R1+0x9898] ;  /* 0x00989800012c7983 */ /* 0x000ea80000300a00 */
[----:B------:R0:W-:Y:S04]  /*140240*/  STL.64 [R1+0x97f0], R10 ;  /* 0x0097f00a01007387 */ /* 0x0001e80000100a00 */
[----:B0-----:R-:W3:Y:S04]  /*140250*/  LDL R10, [R1+0x28] ;  /* 0x00002800010a7983 */ /* 0x001ee80000100800 */
[----:B------:R-:W3:Y:S04]  /*140260*/  LDL R11, [R1+0x2c] ;  /* 0x00002c00010b7983 */ /* 0x000ee80000100800 */
[----:B------:R0:W-:Y:S04]  /*140270*/  STL.64 [R1+0x97e8], R8 ;  /* 0x0097e80801007387 */ /* 0x0001e80000100a00 */
[----:B0-----:R-:W4:Y:S01]  /*140280*/  LDL R8, [R1+0x20] ;  /* 0x0000200001087983 */ /* 0x001f220000100800 */
[----:B------:R-:W-:Y:S01]  /*140290*/  IMAD.MOV.U32 R9, RZ, RZ, R0 ;  /* 0x000000ffff097224 */ /* 0x000fe200078e0000 */
[----:B------:R-:W-:-:S15]  /*1402a0*/  HMMA.16816.F32 R52, R28, R2, R52 ;  /* 0x000000021c34723c */ /* 0x000fde0000001834 */
[----:B------:R-:W-:-:S08]  /*1402b0*/  NOP ;  /* 0x0000000000007918 */ /* 0x000fd00000000000 */
[----:B------:R-:W-:Y:S04]  /*1402c0*/  STL.64 [R1+0x1970], R52 ;  /* 0x0019703401007387 */ /* 0x000fe80000100a00 */
[----:B------:R0:W-:Y:S04]  /*1402d0*/  STL.64 [R1+0x1978], R54 ;  /* 0x0019783601007387 */ /* 0x0001e80000100a00 */
[----:B0-----:R-:W2:Y:S04]  /*1402e0*/  LDL.LU.64 R54, [R1+0x9890] ;  /* 0x0098900001367983 */ /* 0x001ea80000300a00 */
[----:B------:R-:W2:Y:S01]  /*1402f0*/  LDL.LU.64 R52, [R1+0x9888] ;  /* 0x0098880001347983 */ /* 0x000ea20000300a00 */
[----:B----4-:R-:W-:Y:S03]  /*140300*/  HMMA.16816.F32 R28, R28, R8, R56 ;  /* 0x000000081c1c723c */ /* 0x010fe60000001838 */
        /* <DEDUP_REMOVED lines=14> */
[----:B------:R-:W-:Y:S02]  /*1403f0*/  IMAD.MOV.U32 R8, RZ, RZ, R20 ;  /* 0x000000ffff087224 */ /* 0x000fe400078e0014 */
[----:B------:R-:W-:Y:S01]  /*140400*/  IMAD.MOV.U32 R0, RZ, RZ, R21 ;  /* 0x000000ffff007224 */ /* 0x000fe200078e0015 */
[----:B---3--:R-:W-:-:S15]  /*140410*/  HMMA.16816.F32 R28, R4, R10, R28 ;  /* 0x0000000a041c723c */ /* 0x008fde000000181c */
[----:B------:R-:W-:-:S08]  /*140420*/  NOP ;  /* 0x0000000000007918 */ /* 0x000fd00000000000 */
[----:B------:R-:W-:Y:S04]  /*140430*/  STL.64 [R1+0x9b0], R28 ;  /* 0x0009b01c01007387 */ /* 0x000fe80000100a00 */
[----:B------:R-:W-:Y:S04]  /*140440*/  STL.64 [R1+0x9b8], R30 ;  /* 0x0009b81e01007387 */ /* 0x000fe80000100a00 */
[----:B------:R-:W-:Y:S04]  /*140450*/  STL.64 [R1+0x9a0], R12 ;  /* 0x0009a00c01007387 */ /* 0x000fe80000100a00 */
[----:B------:R0:W-:Y:S02]  /*140460*/  STL.64 [R1+0x9a8], R14 ;  /* 0x0009a80e01007387 */ /* 0x0001e40000100a00 */
[C---:B0-----:R-:W-:Y:S06]  /*140470*/  HMMA.16816.F32 R12, R4.reuse, R22, R16 ;  /* 0x00000016040c723c */ /* 0x041fec0000001810 */
[C---:B------:R-:W-:Y:S06]  /*140480*/  HMMA.16816.F32 R20, R4.reuse, R36, R24 ;  /* 0x000000240414723c */ /* 0x040fec0000001818 */
[C---:B------:R-:W-:Y:S11]  /*140490*/  HMMA.16816.F32 R16, R4.reuse, R38, R32 ;  /* 0x000000260410723c */ /* 0x040ff60000001820 */
[----:B------:R-:W-:Y:S04]  /*1404a0*/  STL.64 [R1+0x990], R12 ;  /* 0x0009900c01007387 */ /* 0x000fe80000100a00 */
[----:B------:R0:W-:Y:S04]  /*1404b0*/  STL.64 [R1+0x998], R14 ;  /* 0x0009980e01007387 */ /* 0x0001e80000100a00 */
[----:B------:R-:W-:Y:S04]  /*1404c0*/  STL.64 [R1+0x980], R20 ;  /* 0x0009801401007387 */ /* 0x000fe80000100a00 */
[----:B------:R2:W-:Y:S04]  /*1404d0*/  STL.64 [R1+0x988], R22 ;  /* 0x0009881601007387 */ /* 0x0005e80000100a00 */
[----:B------:R-:W-:Y:S04]  /*1404e0*/  STL.64 [R1+0x97c0], R60 ;  /* 0x0097c03c01007387 */ /* 0x000fe80000100a00 */
        /* <DEDUP_REMOVED lines=140> */
[----:B------:R-:W-:Y:S01]  /*140db0*/  HMMA.16816.F32 R12, R4, R20, R12 ;  /* 0x00000014040c723c */ /* 0x000fe2000000180c */
[----:B------:R-:W-:-:S05]  /*140dc0*/  IMAD.MOV.U32 R60, RZ, RZ, R8 ;  /* 0x000000ffff3c7224 */ /* 0x000fca00078e0008 */
        /* <DEDUP_REMOVED lines=127> */
[----:B------:R-:W-:Y:S04]  /*1415c0*/  STL.64 [R1+0x9798], R8 ;  /* 0x0097980801007387 */ /* 0x000fe80000100a00 */
[----:B------:R-:W-:-:S15]  /*1415d0*/  STL [R1+0x96d0], R0 ;  /* 0x0096d00001007387 */ /* 0x000fde0000100800 */
        /* <DEDUP_REMOVED lines=95> */
[----:B------:R0:W-:Y:S04]  /*141bd0*/  STL.64 [R1+0x790], R8 ;  /* 0x0007900801007387 */ /* 0x0001e80000100a00 */
[----:B------:R-:W-:Y:S04]  /*141be0*/  STL.64 [R1+0x798], R10 ;  /* 0x0007980a01007387 */ /* 0x000fe80000100a00 */
[----:B0-----:R-:W2:Y:S01]  /*141bf0*/  LDL.LU.64 R8, [R1+0x9798] ;  /* 0x0097980001087983 */ /* 0x001ea20000300a00 */
[----:B----4-:R-:W-:-:S15]  /*141c00*/  HMMA.16816.F32 R56, R28, R60, R56 ;  /* 0x0000003c1c38723c */ /* 0x010fde0000001838 */
[----:B------:R-:W-:-:S08]  /*141c10*/  NOP ;  /* 0x0000000000007918 */ /* 0x000fd00000000000 */
[----:B------:R-:W-:Y:S04]  /*141c20*/  STL.64 [R1+0x780], R56 ;  /* 0x0007803801007387 */ /* 0x000fe80000100a00 */
[----:B------:R0:W-:Y:S04]  /*141c30*/  STL.64 [R1+0x788], R58 ;  /* 0x0007883a01007387 */ /* 0x0001e80000100a00 */
[----:B0-----:R-:W4:Y:S04]  /*141c40*/  LDL.LU.64 R58, [R1+0x9790] ;  /* 0x00979000013a7983 */ /* 0x001f280000300a00 */
[----:B------:R-:W3:Y:S04]  /*141c50*/  LDL.LU.64 R56, [R1+0x9788] ;  /* 0x0097880001387983 */ /* 0x000ee80000300a00 */
[----:B------:R-:W-:Y:S01]  /*141c60*/  STL.64 [R1+0x9658], R60 ;  /* 0x0096583c01007387 */ /* 0x000fe20000100a00 */
        /* <DEDUP_REMOVED lines=63> */
[----:B------:R-:W-:Y:S02]  /*142060*/  IMAD.MOV.U32 R61, RZ, RZ, R8 ;  /* 0x000000ffff3d7224 */ /* 0x000fe400078e0008 */
[----:B------:R-:W-:Y:S01]  /*142070*/  IMAD.MOV.U32 R60, RZ, RZ, R9 ;  /* 0x000000ffff3c7224 */ /* 0x000fe200078e0009 */
        /* <DEDUP_REMOVED lines=70> */
[----:B0-----:R-:W2:Y:S04]  /*1424e0*/  LDL.LU R32, [R1+0x25d0] ;  /* 0x0025d00001207983 */ /* 0x001ea80000300800 */
[----:B------:R-:W2:Y:S04]  /*1424f0*/  LDL.LU R33, [R1+0x25d4] ;  /* 0x0025d40001217983 */ /* 0x000ea80000300800 */
[----:B------:R-:W2:Y:S04]  /*142500*/  LDL.LU R34, [R1+0x25d8] ;  /* 0x0025d80001227983 */ /* 0x000ea80000300800 */
[----:B------:R-:W2:Y:S01]  /*142510*/  LDL.LU R35, [R1+0x25dc] ;  /* 0x0025dc0001237983 */ /* 0x000ea20000300800 */
[C---:B----4-:R-:W-:Y:S06]  /*142520*/  HMMA.16816.F32 R20, R28.reuse, R24, R20 ;  /* 0x000000181c14723c */ /* 0x050fec0000001814 */
[----:B------:R-:W-:-:S15]  /*142530*/  HMMA.16816.F32 R8, R28, R26, R8 ;  /* 0x0000001a1c08723c */ /* 0x000fde0000001808 */
        /* <DEDUP_REMOVED lines=55> */
[C---:B0-----:R-:W-:Y:S02]  /*1428b0*/  HMMA.16816.F32 R12, R28.reuse, R8, R48 ;  /* 0x000000081c0c723c */ /* 0x041fe40000001830 */
[----:B------:R-:W-:Y:S04]  /*1428c0*/  STL.64 [R1+0x9600], R10 ;  /* 0x0096000a01007387 */ /* 0x000fe80000100a00 */
[----:B------:R0:W-:Y:S02]  /*1428d0*/  STL.64 [R1+0x95f8], R8 ;  /* 0x0095f80801007387 */ /* 0x0001e40000100a00 */
[----:B0-----:R-:W-:-:S15]  /*1428e0*/  HMMA.16816.F32 R8, R28, R60, R56 ;  /* 0x0000003c1c08723c */ /* 0x001fde0000001838 */
[----:B------:R-:W-:Y:S04]  /*1428f0*/  STL.64 [R1+0x1940], R12 ;  /* 0x0019400c01007387 */ /* 0x000fe80000100a00 */
[----:B------:R0:W-:Y:S02]  /*142900*/  STL.64 [R1+0x1948], R14 ;  /* 0x0019480e01007387 */ /* 0x0001e40000100a00 */
[----:B0-----:R-:W-:Y:S06]  /*142910*/  HMMA.16816.F32 R12, R28, R2, R52 ;  /* 0x000000021c0c723c */ /* 0x001fec0000001834 */
[----:B------:R-:W-:-:S15]  /*142920*/  STL [R1+0x95b0], R3 ;  /* 0x0095b00301007387 */ /* 0x000fde0000100800 */
[----:B------:R-:W-:-:S02]  /*142930*/  NOP ;  /* 0x0000000000007918 */ /* 0x000fc40000000000 */
        /* <DEDUP_REMOVED lines=8> */
[----:B---3--:R-:W-:Y:S04]  /*1429c0*/  STL.64 [R1+0x9688], R22 ;  /* 0x0096881601007387 */ /* 0x008fe80000100a00 */
[----:B--2---:R2:W-:Y:S04]  /*1429d0*/  STL.64 [R1+0x9680], R20 ;  /* 0x0096801401007387 */ /* 0x0045e80000100a00 */
        /* <DEDUP_REMOVED lines=8> */
[----:B------:R-:W4:Y:S04]  /*142a60*/  LDL.LU R30, [R1+0x24f8] ;  /* 0x0024f800011e7983 */ /* 0x000f280000300800 */
[----:B------:R-:W4:Y:S04]  /*142a70*/  LDL.LU R31, [R1+0x24fc] ;  /* 0x0024fc00011f7983 */ /* 0x000f280000300800 */
[----:B----4-:R1:W-:Y:S04]  /*142a80*/  STL.64 [R1+0x96a8], R30 ;  /* 0x0096a81e01007387 */ /* 0x0103e80000100a00 */
[----:B---3--:R3:W-:Y:S04]  /*142a90*/  STL.64 [R1+0x96a0], R28 ;  /* 0x0096a01c01007387 */ /* 0x0087e80000100a00 */
[----:B------:R-:W4:Y:S04]  /*142aa0*/  LDL.LU R40, [R1+0x2550] ;  /* 0x0025500001287983 */ /* 0x000f280000300800 */
        /* <DEDUP_REMOVED lines=8> */
[----:B------:R-:W4:Y:S01]  /*142b30*/  LDL.LU R39, [R1+0x257c] ;  /* 0x00257c0001277983 */ /* 0x000f220000300800 */
[----:B------:R-:W-:-:S03]  /*142b40*/  IMAD.MOV.U32 R33, RZ, RZ, R0 ;  /* 0x000000ffff217224 */ /* 0x000fc600078e0000 */
[----:B----4-:R-:W-:Y:S04]  /*142b50*/  STL.64 [R1+0x96c8], R38 ;  /* 0x0096c82601007387 */ /* 0x010fe80000100a00 */
[----:B--2---:R2:W-:Y:S04]  /*142b60*/  STL.64 [R1+0x96c0], R36 ;  /* 0x0096c02401007387 */ /* 0x0045e80000100a00 */
        /* <DEDUP_REMOVED lines=14> */
[----:B---3--:R-:W3:Y:S04]  /*142c50*/  LDL R28, [R1+0x28] ;  /* 0x00002800011c7983 */ /* 0x008ee80000100800 */
[----:B--2---:R-:W3:Y:S04]  /*142c60*/  LDL.LU R36, [R1+0x25b0] ;  /* 0x0025b00001247983 */ /* 0x004ee80000300800 */
[----:B------:R-:W3:Y:S04]  /*142c70*/  LDL.LU R37, [R1+0x25b4] ;  /* 0x0025b40001257983 */ /* 0x000ee80000300800 */
[----:B------:R-:W3:Y:S04]  /*142c80*/  LDL.LU R38, [R1+0x25b8] ;  /* 0x0025b80001267983 */ /* 0x000ee80000300800 */
[----:B------:R-:W3:Y:S01]  /*142c90*/  LDL.LU R39, [R1+0x25bc] ;  /* 0x0025bc0001277983 */ /* 0x000ee20000300800 */
[----:B------:R-:W-:-:S02]  /*142ca0*/  IMAD R4, R4, 0x100, R44 ;  /* 0x0000010004047824 */ /* 0x000fc400078e022c */
[----:B------:R-:W-:Y:S02]  /*142cb0*/  IMAD R5, R5, 0x100, R45 ;  /* 0x0000010005057824 */ /* 0x000fe400078e022d */
[----:B------:R-:W-:Y:S02]  /*142cc0*/  IMAD R6, R6, 0x100, R46 ;  /* 0x0000010006067824 */ /* 0x000fe400078e022e */
[----:B------:R-:W-:Y:S01]  /*142cd0*/  IMAD R7, R7, 0x100, R47 ;  /* 0x0000010007077824 */ /* 0x000fe200078e022f */
[----:B------:R-:W2:Y:S04]  /*142ce0*/  LDL.LU R40, [R1+0x25a0] ;  /* 0x0025a00001287983 */ /* 0x000ea80000300800 */
[----:B------:R-:W2:Y:S04]  /*142cf0*/  LDL.LU R41, [R1+0x25a4] ;  /* 0x0025a40001297983 */ /* 0x000ea80000300800 */
[----:B------:R-:W2:Y:S01]  /*142d00*/  LDL.LU R42, [R1+0x25a8] ;  /* 0x0025a800012a7983 */ /* 0x000ea20000300800 */
[----:B------:R-:W-:-:S02]  /*142d10*/  F2FP.F16.E4M3.UNPACK_B R4, R4 ;  /* 0x00000004ff04723e */ /* 0x000fc400020006ff */
[----:B------:R-:W-:Y:S02]  /*142d20*/  F2FP.F16.E4M3.UNPACK_B R5, R5 ;  /* 0x00000005ff05723e */ /* 0x000fe400020006ff */
[----:B------:R-:W-:Y:S02]  /*142d30*/  F2FP.F16.E4M3.UNPACK_B R6, R6 ;  /* 0x00000006ff06723e */ /* 0x000fe400020006ff */
[----:B------:R-:W-:Y:S01]  /*142d40*/  F2FP.F16.E4M3.UNPACK_B R7, R7 ;  /* 0x00000007ff07723e */ /* 0x000fe200020006ff */
        /* <DEDUP_REMOVED lines=30> */
[----:B----4-:R-:W-:-:S07]  /*142f30*/  IMAD.MOV.U32 R29, RZ, RZ, R0 ;  /* 0x000000ffff1d7224 */ /* 0x010fce00078e0000 */
[----:B---3--:R-:W-:-:S15]  /*142f40*/  HMMA.16816.F32 R36, R4, R28, R36 ;  /* 0x0000001c0424723c */ /* 0x008fde0000001824 */
[----:B------:R-:W-:-:S08]  /*142f50*/  NOP ;  /* 0x0000000000007918 */ /* 0x000fd00000000000 */
[----:B------:R-:W-:Y:S04]  /*142f60*/  STL.64 [R1+0x5f0], R36 ;  /* 0x0005f02401007387 */ /* 0x000fe80000100a00 */
[----:B------:R0:W-:Y:S04]  /*142f70*/  STL.64 [R1+0x5f8], R38 ;  /* 0x0005f82601007387 */ /* 0x0001e80000100a00 */
[----:B0-----:R-:W3:Y:S04]  /*142f80*/  LDL.LU.64 R38, [R1+0x96c8] ;  /* 0x0096c80001267983 */ /* 0x001ee80000300a00 */
[----:B------:R-:W3:Y:S01]  /*142f90*/  LDL.LU.64 R36, [R1+0x96c0] ;  /* 0x0096c00001247983 */ /* 0x000ee20000300a00 */
[C---:B--2---:R-:W-:Y:S06]  /*142fa0*/  HMMA.16816.F32 R28, R4.reuse, R30, R40 ;  /* 0x0000001e041c723c */ /* 0x044fec0000001828 */
[C---:B------:R-:W-:Y:S06]  /*142fb0*/  HMMA.16816.F32 R12, R4.reuse, R32, R12 ;  /* 0x00000020040c723c */ /* 0x040fec000000180c */
[----:B------:R-:W-:Y:S01]  /*142fc0*/  HMMA.16816.F32 R32, R4, R34, R20 ;  /* 0x000000220420723c */ /* 0x000fe20000001814 */
[----:B------:R-:W2:Y:S04]  /*142fd0*/  LDL.LU.64 R42, [R1+0x96b8] ;  /* 0x0096b800012a7983 */ /* 0x000ea80000300a00 */
[----:B------:R-:W2:Y:S01]  /*142fe0*/  LDL.LU.64 R40, [R1+0x96b0] ;  /* 0x0096b00001287983 */ /* 0x000ea20000300a00 */
[----:B------:R-:W-:-:S02]  /*142ff0*/  IMAD.MOV.U32 R3, RZ, RZ, R60 ;  /* 0x000000ffff037224 */ /* 0x000fc400078e003c */
[----:B------:R-:W-:-:S03]  /*143000*/  IMAD.MOV.U32 R0, RZ, RZ, R61 ;  /* 0x000000ffff007224 */ /* 0x000fc600078e003d */
        /* <DEDUP_REMOVED lines=18> */
[----:B0-----:R-:W3:Y:S04]  /*143130*/  LDL.LU.64 R38, [R1+0x9668] ;  /* 0x0096680001267983 */ /* 0x001ee80000300a00 */
[----:B------:R-:W3:Y:S04]  /*143140*/  LDL.LU.64 R36, [R1+0x9660] ;  /* 0x0096600001247983 */ /* 0x000ee80000300a00 */
[----:B------:R-:W2:Y:S02]  /*143150*/  LDL.LU.64 R60, [R1+0x9658] ;  /* 0x00965800013c7983 */ /* 0x000ea40000300a00 */
[----:B--2---:R-:W-:-:S15]  /*143160*/  HMMA.16816.F32 R56, R4, R60, R56 ;  /* 0x0000003c0438723c */ /* 0x004fde0000001838 */
[----:B------:R-:W-:-:S08]  /*143170*/  NOP ;  /* 0x0000000000007918 */ /* 0x000fd00000000000 */
        /* <DEDUP_REMOVED lines=241> */
[----:B------:R-:W2:Y:S04]  /*144090*/  LDL.LU R3, [R1+0x95b0] ;  /* 0x0095b00001037983 */ /* 0x000ea80000300800 */
[----:B------:R-:W4:Y:S04]  /*1440a0*/  LDL.LU R56, [R1+0x23c0] ;  /* 0x0023c00001387983 */ /* 0x000f280000300800 */
[----:B------:R-:W4:Y:S04]  /*1440b0*/  LDL.LU R57, [R1+0x23c4] ;  /* 0x0023c40001397983 */ /* 0x000f280000300800 */
[----:B------:R-:W4:Y:S01]  /*1440c0*/  LDL.LU R58, [R1+0x23c8] ;  /* 0x0023c800013a7983 */ /* 0x000f220000300800 */
[----:B------:R-:W-:-:S02]  /*1440d0*/  IMAD R30, R30, 0x100, R60 ;  /* 0x000001001e1e7824 */ /* 0x000fc400078e023c */
[----:B------:R-:W-:Y:S01]  /*1440e0*/  IMAD R31, R31, 0x100, R61 ;  /* 0x000001001f1f7824 */ /* 0x000fe200078e023d */
        /* <DEDUP_REMOVED lines=13> */
[----:B--2---:R-:W-:-:S15]  /*1441c0*/  HMMA.16816.F32 R32, R4, R2, R32 ;  /* 0x000000020420723c */ /* 0x004fde0000001820 */
[----:B------:R-:W-:-:S08]  /*1441d0*/  NOP ;  /* 0x0000000000007918 */ /* 0x000fd00000000000 */
[----:B------:R-:W-:Y:S04]  /*1441e0*/  STL.64 [R1+0x1910], R32 ;  /* 0x0019102001007387 */ /* 0x000fe80000100a00 */
[----:B------:R0:W-:Y:S04]  /*1441f0*/  STL.64 [R1+0x1918], R34 ;  /* 0x0019182201007387 */ /* 0x0001e80000100a00 */
[----:B0-----:R-:W2:Y:S04]  /*144200*/  LDL.LU.64 R34, [R1+0x95a8] ;  /* 0x0095a80001227983 */ /* 0x001ea80000300a00 */
[----:B------:R-:W2:Y:S04]  /*144210*/  LDL.LU.64 R32, [R1+0x95a0] ;  /* 0x0095a00001207983 */ /* 0x000ea80000300a00 */
[----:B------:R-:W-:Y:S04]  /*144220*/  STL [R1+0x94c4], R2 ;  /* 0x0094c40201007387 */ /* 0x000fe80000100800 */
[----:B------:R0:W-:Y:S04]  /*144230*/  STL [R1+0x94c0], R3 ;  /* 0x0094c00301007387 */ /* 0x0001e80000100800 */
[----:B0-----:R-:W3:Y:S02]  /*144240*/  LDL.64 R2, [R1+0x20] ;  /* 0x0000200001027983 */ /* 0x001ee40000100a00 */
[----:B---3--:R-:W-:Y:S02]  /*144250*/  HMMA.16816.F32 R4, R4, R2, R40 ;  /* 0x000000020404723c */ /* 0x008fe40000001828 */
[----:B------:R-:W3:Y:S04]  /*144260*/  LDL.LU.64 R42, [R1+0x9598] ;  /* 0x00959800012a7983 */ /* 0x000ee80000300a00 */
[----:B------:R-:W3:-:S15]  /*144270*/  LDL.LU.64 R40, [R1+0x9590] ;  /* 0x0095900001287983 */ /* 0x000ede0000300a00 */
[----:B------:R-:W-:-:S02]  /*144280*/  NOP ;  /* 0x0000000000007918 */ /* 0x000fc40000000000 */
[----:B------:R0:W-:Y:S04]  /*144290*/  STL.64 [R1+0x420], R4 ;  /* 0x0004200401007387 */ /* 0x0001e80000100a00 */
[----:B------:R1:W-:Y:S04]  /*1442a0*/  STL.64 [R1+0x428], R6 ;  /* 0x0004280601007387 */ /* 0x0003e80000100a00 */
[----:B0-----:R-:W2:Y:S04]  /*1442b0*/  LDL.LU.64 R4, [R1+0x28] ;  /* 0x0000280001047983 */ /* 0x001ea80000300a00 */
[----:B-1----:R-:W3:Y:S01]  /*1442c0*/  LDL.LU.64 R6, [R1+0x18] ;  /* 0x0000180001067983 */ /* 0x002ee20000300a00 */
[----:B------:R-:W-:-:S02]  /*1442d0*/  F2FP.F16.E4M3.UNPACK_B R28, R28 ;  /* 0x0000001cff1c723e */ /* 0x000fc400020006ff */
[----:B------:R-:W-:Y:S02]  /*1442e0*/  F2FP.F16.E4M3.UNPACK_B R29, R29 ;  /* 0x0000001dff1d723e */ /* 0x000fe400020006ff */
[----:B------:R-:W-:Y:S02]  /*1442f0*/  F2FP.F16.E4M3.UNPACK_B R30, R30 ;  /* 0x0000001eff1e723e */ /* 0x000fe400020006ff */
[----:B------:R-:W-:-:S07]  /*144300*/  F2FP.F16.E4M3.UNPACK_B R31, R31 ;  /* 0x0000001fff1f723e */ /* 0x000fce00020006ff */
[----:B----4-:R-:W-:Y:S01]  /*144310*/  HMMA.16816.F32 R52, R28, R8, R52 ;  /* 0x000000081c34723c */ /* 0x010fe20000001834 */
[----:B------:R-:W-:Y:S02]  /*144320*/  IMAD.MOV.U32 R11, RZ, RZ, R0 ;  /* 0x000000ffff0b7224 */ /* 0x000fe400078e0000 */
[----:B------:R-:W-:-:S03]  /*144330*/  IMAD.MOV.U32 R0, RZ, RZ, R3 ;  /* 0x000000ffff007224 */ /* 0x000fc600078e0003 */
[C---:B------:R-:W-:Y:S06]  /*144340*/  HMMA.16816.F32 R56, R28.reuse, R60, R56 ;  /* 0x0000003c1c38723c */ /* 0x040fec0000001838 */
[C---:B--2---:R-:W-:Y:S06]  /*144350*/  HMMA.16816.F32 R44, R28.reuse, R4, R44 ;  /* 0x000000041c2c723c */ /* 0x044fec000000182c */
[----:B---3--:R-:W-:Y:S01]  /*144360*/  HMMA.16816.F32 R48, R28, R6, R48 ;  /* 0x000000061c30723c */ /* 0x008fe20000001830 */
[----:B------:R-:W-:-:S02]  /*144370*/  IMAD.MOV.U32 R2, RZ, RZ, R4 ;  /* 0x000000ffff027224 */ /* 0x000fc400078e0004 */
[----:B------:R-:W-:-:S03]  /*144380*/  IMAD.MOV.U32 R3, RZ, RZ, R5 ;  /* 0x000000ffff037224 */ /* 0x000fc600078e0005 */
[----:B------:R-:W-:Y:S02]  /*144390*/  IMAD.MOV.U32 R5, RZ, RZ, R6 ;  /* 0x000000ffff057224 */ /* 0x000fe400078e0006 */
[----:B------:R-:W-:Y:S02]  /*1443a0*/  IMAD.MOV.U32 R4, RZ, RZ, R7 ;  /* 0x000000ffff047224 */ /* 0x000fe400078e0007 */
[----:B------:R-:W-:Y:S02]  /*1443b0*/  IMAD.MOV.U32 R7, RZ, RZ, R8 ;  /* 0x000000ffff077224 */ /* 0x000fe400078e0008 */
[----:B------:R-:W-:-:S05]  /*1443c0*/  IMAD.MOV.U32 R6, RZ, RZ, R9 ;  /* 0x000000ffff067224 */ /* 0x000fca00078e0009 */
        /* <DEDUP_REMOVED lines=18> */
[----:B------:R-:W-:Y:S04]  /*1444f0*/  STL.64 [R1+0x3e0], R56 ;  /* 0x0003e03801007387 */ /* 0x000fe80000100a00 */
[----:B------:R0:W-:Y:S01]  /*144500*/  STL.64 [R1+0x3e8], R58 ;  /* 0x0003e83a01007387 */ /* 0x0001e20000100a00 */
[----:B------:R-:W-:-:S02]  /*144510*/  IMAD.MOV.U32 R9, RZ, RZ, R60 ;  /* 0x000000ffff097224 */ /* 0x000fc400078e003c */
[----:B------:R-:W-:Y:S01]  /*144520*/  IMAD.MOV.U32 R8, RZ, RZ, R61 ;  /* 0x000000ffff087224 */ /* 0x000fe200078e003d */
[----:B0-----:R-:W3:Y:S04]  /*144530*/  LDL.LU.64 R58, [R1+0x9558] ;  /* 0x00955800013a7983 */ /* 0x001ee80000300a00 */
[----:B------:R-:W4:Y:S04]  /*144540*/  LDL.LU.64 R56, [R1+0x9550] ;  /* 0x0095500001387983 */ /* 0x000f280000300a00 */
[----:B------:R-:W3:Y:S01]  /*144550*/  LDL.LU.64 R60, [R1+0x9548] ;  /* 0x00954800013c7983 */ /* 0x000ee20000300a00 */
[----:B--2---:R-:W-:-:S15]  /*144560*/  HMMA.16816.F32 R4, R28, R10, R4 ;  /* 0x0000000a1c04723c */ /* 0x004fde0000001804 */
[----:B------:R-:W-:-:S08]  /*144570*/  NOP ;  /* 0x0000000000007918 */ /* 0x000fd00000000000 */
[----:B------:R-:W-:Y:S04]  /*144580*/  STL.64 [R1+0x3d0], R4 ;  /* 0x0003d00401007387 */ /* 0x000fe80000100a00 */
[----:B------:R3:W-:Y:S02]  /*144590*/  STL.64 [R1+0x3d8], R6 ;  /* 0x0003d80601007387 */ /* 0x0007e40000100a00 */
[C---:B---3--:R-:W-:Y:S06]  /*1445a0*/  HMMA.16816.F32 R4, R28.reuse, R60, R12 ;  /* 0x0000003c1c04723c */ /* 0x048fec000000180c */
[----:B------:R-:W-:-:S15]  /*1445b0*/  HMMA.16816.F32 R12, R28, R58, R16 ;  /* 0x0000003a1c0c723c */ /* 0x000fde0000001810 */
[----:B------:R-:W-:-:S02]  /*1445c0*/  NOP ;  /* 0x0000000000007918 */ /* 0x000fc40000000000 */
[----:B------:R-:W-:Y:S04]  /*1445d0*/  STL.64 [R1+0x3c0], R4 ;  /* 0x0003c00401007387 */ /* 0x000fe80000100a00 */
[----:B------:R4:W-:Y:S02]  /*1445e0*/  STL.64 [R1+0x3c8], R6 ;  /* 0x0003c80601007387 */ /* 0x0009e40000100a00 */
[C---:B----4-:R-:W-:Y:S02]  /*1445f0*/  HMMA.16816.F32 R4, R28.reuse, R56, R20 ;  /* 0x000000381c04723c */ /* 0x050fe40000001814 */
        /* <DEDUP_REMOVED lines=191> */
[----:B--2---:R-:W-:Y:S04]  /*1451f0*/  STL.64 [R1+0x9478], R20 ;  /* 0x0094781401007387 */ /* 0x004fe80000100a00 */
[----:B------:R-:W2:Y:S04]  /*145200*/  LDL.LU R16, [R1+0x21d0] ;  /* 0x0021d00001107983 */ /* 0x000ea80000300800 */
[----:B------:R-:W2:Y:S04]  /*145210*/  LDL.LU R17, [R1+0x21d4] ;  /* 0x0021d40001117983 */ /* 0x000ea80000300800 */
[----:B----4-:R-:W3:Y:S04]  /*145220*/  LDL.LU R18, [R1+0x21d8] ;  /* 0x0021d80001127983 */ /* 0x010ee80000300800 */
        /* <DEDUP_REMOVED lines=43> */
[----:B------:R-:W-:-:S02]  /*1454e0*/  IMAD.MOV.U32 R44, RZ, RZ, R2 ;  /* 0x000000ffff2c7224 */ /* 0x000fc400078e0002 */
[----:B------:R-:W-:Y:S01]  /*1454f0*/  IMAD.MOV.U32 R45, RZ, RZ, R3 ;  /* 0x000000ffff2d7224 */ /* 0x000fe200078e0003 */
        /* <DEDUP_REMOVED lines=20> */
[----:B--2---:R-:W-:-:S03]  /*145640*/  IMAD R4, R4, 0x100, R10 ;  /* 0x0000010004047824 */ /* 0x004fc600078e020a */
[----:B------:R-:W2:Y:S01]  /*145650*/  LDL.LU R10, [R1+0x94bc] ;  /* 0x0094bc00010a7983 */ /* 0x000ea20000300800 */
[----:B---3--:R-:W-:-:S03]  /*145660*/  IMAD R5, R5, 0x100, R11 ;  /* 0x0000010005057824 */ /* 0x008fc600078e020b */
[----:B------:R-:W2:Y:S01]  /*145670*/  LDL.LU R11, [R1+0x94b8] ;  /* 0x0094b800010b7983 */ /* 0x000ea20000300800 */
[----:B----4-:R-:W-:Y:S02]  /*145680*/  IMAD R6, R6, 0x100, R8 ;  /* 0x0000010006067824 */ /* 0x010fe400078e0208 */
[----:B------:R-:W-:Y:S01]  /*145690*/  IMAD R7, R7, 0x100, R9 ;  /* 0x0000010007077824 */ /* 0x000fe200078e0209 */
[----:B--2---:R-:W-:-:S15]  /*1456a0*/  HMMA.16816.F32 R36, R28, R10, R36 ;  /* 0x0000000a1c24723c */ /* 0x004fde0000001824 */
[----:B------:R-:W-:-:S08]  /*1456b0*/  NOP ;  /* 0x0000000000007918 */ /* 0x000fd00000000000 */
[----:B------:R-:W-:Y:S04]  /*1456c0*/  STL.64 [R1+0x250], R36 ;  /* 0x0002502401007387 */ /* 0x000fe80000100a00 */
[----:B------:R0:W-:Y:S04]  /*1456d0*/  STL.64 [R1+0x258], R38 ;  /* 0x0002582601007387 */ /* 0x0001e80000100a00 */
[----:B0-----:R-:W2:Y:S04]  /*1456e0*/  LDL.LU.64 R38, [R1+0x94b0] ;  /* 0x0094b00001267983 */ /* 0x001ea80000300a00 */
[----:B------:R-:W2:Y:S04]  /*1456f0*/  LDL.LU.64 R36, [R1+0x94a8] ;  /* 0x0094a80001247983 */ /* 0x000ea80000300a00 */
        /* <DEDUP_REMOVED lines=10> */
[----:B------:R0:W-:Y:S04]  /*1457a0*/  STL.64 [R1+0x93a0], R10 ;  /* 0x0093a00a01007387 */ /* 0x0001e80000100a00 */
[----:B0-----:R-:W4:Y:S04]  /*1457b0*/  LDL.LU R10, [R1] ;  /* 0x00000000010a7983 */ /* 0x001f280000300800 */
[----:B------:R-:W4:Y:S04]  /*1457c0*/  LDL.LU R11, [R1+0x4] ;  /* 0x00000400010b7983 */ /* 0x000f280000300800 */
[----:B------:R0:W-:Y:S04]  /*1457d0*/  STL.64 [R1+0x9398], R8 ;  /* 0x0093980801007387 */ /* 0x0001e80000100a00 */
[----:B0-----:R-:W2:Y:S01]  /*1457e0*/  LDL R8, [R1+0x20] ;  /* 0x0000200001087983 */ /* 0x001ea20000100800 */
[----:B------:R-:W-:Y:S01]  /*1457f0*/  IMAD.MOV.U32 R9, RZ, RZ, R0 ;  /* 0x000000ffff097224 */ /* 0x000fe200078e0000 */
[----:B------:R-:W-:Y:S01]  /*145800*/  HMMA.16816.F32 R16, R28, R2, R16 ;  /* 0x000000021c10723c */ /* 0x000fe20000001810 */
[----:B------:R-:W-:-:S02]  /*145810*/  F2FP.F16.E4M3.UNPACK_B R4, R4 ;  /* 0x00000004ff04723e */ /* 0x000fc400020006ff */
[----:B------:R-:W-:Y:S02]  /*145820*/  F2FP.F16.E4M3.UNPACK_B R5, R5 ;  /* 0x00000005ff05723e */ /* 0x000fe400020006ff */
[----:B------:R-:W-:Y:S02]  /*145830*/  F2FP.F16.E4M3.UNPACK_B R6, R6 ;  /* 0x00000006ff06723e */ /* 0x000fe400020006ff */
[----:B------:R-:W-:Y:S01]  /*145840*/  F2FP.F16.E4M3.UNPACK_B R7, R7 ;  /* 0x00000007ff07723e */ /* 0x000fe200020006ff */
[----:B------:R-:W3:Y:S06]  /*145850*/  LDL.LU R0, [R1+0x9498] ;  /* 0x0094980001007983 */ /* 0x000eec0000300800 */
[C---:B------:R-:W-:Y:S06]  /*145860*/  HMMA.16816.F32 R24, R4.reuse, R44, R24 ;  /* 0x0000002c0418723c */ /* 0x040fec0000001818 */
[C---:B------:R-:W-:Y:S06]  /*145870*/  HMMA.16816.F32 R44, R4.reuse, R46, R32 ;  /* 0x0000002e042c723c */ /* 0x040fec0000001820 */
[C---:B------:R-:W-:Y:S06]  /*145880*/  HMMA.16816.F32 R48, R4.reuse, R56, R48 ;  /* 0x000000380430723c */ /* 0x040fec0000001830 */
[----:B------:R-:W-:Y:S01]  /*145890*/  HMMA.16816.F32 R56, R4, R58, R52 ;  /* 0x0000003a0438723c */ /* 0x000fe20000001834 */
        /* <DEDUP_REMOVED lines=32> */
[----:B0-----:R-:W3:Y:S04]  /*145aa0*/  LDL.LU.64 R58, [R1+0x9420] ;  /* 0x00942000013a7983 */ /* 0x001ee80000300a00 */
[----:B------:R-:W2:Y:S01]  /*145ab0*/  LDL.LU.64 R56, [R1+0x9418] ;  /* 0x0094180001387983 */ /* 0x000ea20000300a00 */
[C---:B----4-:R-:W-:Y:S06]  /*145ac0*/  HMMA.16816.F32 R8, R4.reuse, R10, R28 ;  /* 0x0000000a0408723c */ /* 0x050fec000000181c */
[----:B------:R-:W-:-:S15]  /*145ad0*/  HMMA.16816.F32 R28, R4, R60, R12 ;  /* 0x0000003c041c723c */ /* 0x000fde000000180c */
[----:B------:R-:W-:-:S02]  /*145ae0*/  NOP ;  /* 0x0000000000007918 */ /* 0x000fc40000000000 */
[----:B------:R-:W-:Y:S04]  /*145af0*/  STL.64 [R1+0x1f0], R8 ;  /* 0x0001f00801007387 */ /* 0x000fe80000100a00 */
[----:B------:R2:W-:Y:S04]  /*145b00*/  STL.64 [R1+0x1f8], R10 ;  /* 0x0001f80a01007387 */ /* 0x0005e80000100a00 */
[----:B------:R-:W-:Y:S04]  /*145b10*/  STL.64 [R1+0x1e0], R28 ;  /* 0x0001e01c01007387 */ /* 0x000fe80000100a00 */
[----:B------:R-:W-:Y:S01]  /*145b20*/  STL.64 [R1+0x1e8], R30 ;  /* 0x0001e81e01007387 */ /* 0x000fe20000100a00 */
[C---:B---3--:R-:W-:Y:S06]  /*145b30*/  HMMA.16816.F32 R12, R4.reuse, R58, R16 ;  /* 0x0000003a040c723c */ /* 0x048fec0000001810 */
[C---:B--2---:R-:W-:Y:S06]  /*145b40*/  HMMA.16816.F32 R8, R4.reuse, R56, R20 ;  /* 0x000000380408723c */ /* 0x044fec0000001814 */
[C---:B------:R-:W-:Y:S11]  /*145b50*/  HMMA.16816.F32 R16, R4.reuse, R54, R24 ;  /* 0x000000360410723c */ /* 0x040ff60000001818 */
[----:B------:R-:W-:Y:S04]  /*145b60*/  STL.64 [R1+0x1d0], R12 ;  /* 0x0001d00c01007387 */ /* 0x000fe80000100a00 */
[----:B------:R0:W-:Y:S04]  /*145b70*/  STL.64 [R1+0x1d8], R14 ;  /* 0x0001d80e01007387 */ /* 0x0001e80000100a00 */
[----:B------:R-:W-:Y:S04]  /*145b80*/  STL.64 [R1+0x1c0], R8 ;  /* 0x0001c00801007387 */ /* 0x000fe80000100a00 */
[----:B------:R1:W-:Y:S01]  /*145b90*/  STL.64 [R1+0x1c8], R10 ;  /* 0x0001c80a01007387 */ /* 0x0003e20000100a00 */
[C---:B0-----:R-:W-:Y:S06]  /*145ba0*/  HMMA.16816.F32 R12, R4.reuse, R52, R32 ;  /* 0x00000034040c723c */ /* 0x041fec0000001820 */
[----:B-1----:R-:W-:Y:S01]  /*145bb0*/  HMMA.16816.F32 R8, R4, R50, R36 ;  /* 0x000000320408723c */ /* 0x002fe20000001824 */
[----:B------:R-:W-:Y:S04]  /*145bc0*/  STL.64 [R1+0x1b0], R16 ;  /* 0x0001b01001007387 */ /* 0x000fe80000100a00 */
[----:B------:R-:W-:Y:S04]  /*145bd0*/  STL.64 [R1+0x1b8], R18 ;  /* 0x0001b81201007387 */ /* 0x000fe80000100a00 */
[----:B------:R-:W2:Y:S08]  /*145be0*/  LDL.LU R52, [R1+0x2020] ;  /* 0x0020200001347983 */ /* 0x000eb00000300800 */
[----:B------:R-:W-:Y:S04]  /*145bf0*/  STL.64 [R1+0x1a0], R12 ;  /* 0x0001a00c01007387 */ /* 0x000fe80000100a00 */
[----:B------:R-:W-:Y:S04]  /*145c00*/  STL.64 [R1+0x1a8], R14 ;  /* 0x0001a80e01007387 */ /* 0x000fe80000100a00 */
[----:B------:R-:W-:Y:S04]  /*145c10*/  STL.64 [R1+0x190], R8 ;  /* 0x0001900801007387 */ /* 0x000fe80000100a00 */
[----:B------:R0:W-:Y:S04]  /*145c20*/  STL.64 [R1+0x198], R10 ;  /* 0x0001980a01007387 */ /* 0x0001e80000100a00 */
[----:B------:R-:W2:Y:S04]  /*145c30*/  LDL.LU R53, [R1+0x2024] ;  /* 0x0020240001357983 */ /* 0x000ea80000300800 */
[----:B------:R-:W3:Y:S01]  /*145c40*/  LDL.LU R54, [R1+0x2028] ;  /* 0x0020280001367983 */ /* 0x000ee20000300800 */
[----:B------:R-:W-:-:S03]  /*145c50*/  IMAD.MOV.U32 R55, RZ, RZ, R0 ;  /* 0x000000ffff377224 */ /* 0x000fc600078e0000 */
[----:B------:R-:W4:Y:S04]  /*145c60*/  LDL.LU R0, [R1+0x9410] ;  /* 0x0094100001007983 */ /* 0x000f280000300800 */
[----:B---3--:R-:W-:Y:S04]  /*145c70*/  STL.64 [R1+0x93c8], R54 ;  /* 0x0093c83601007387 */ /* 0x008fe80000100a00 */
[----:B--2---:R-:W-:Y:S04]  /*145c80*/  STL.64 [R1+0x93c0], R52 ;  /* 0x0093c03401007387 */ /* 0x004fe80000100a00 */
[----:B------:R-:W2:Y:S04]  /*145c90*/  LDL.LU R58, [R1+0x816c] ;  /* 0x00816c00013a7983 */ /* 0x000ea80000300800 */
[----:B------:R-:W3:Y:S04]  /*145ca0*/  LDL.LU R28, [R1+0x8168] ;  /* 0x00816800011c7983 */ /* 0x000ee80000300800 */
[----:B------:R-:W2:Y:S01]  /*145cb0*/  LDL.LU R59, [R1+0x8174] ;  /* 0x00817400013b7983 */ /* 0x000ea20000300800 */
[C---:B0-----:R-:W-:Y:S03]  /*145cc0*/  HMMA.16816.F32 R8, R4.reuse, R48, R40 ;  /* 0x000000300408723c */ /* 0x041fe60000001828 */
[----:B--2---:R-:W-:Y:S04]  /*145cd0*/  STL.64 [R1+0x93e0], R58 ;  /* 0x0093e03a01007387 */ /* 0x004fe80000100a00 */
[----:B------:R-:W3:Y:S04]  /*145ce0*/  LDL.LU R29, [R1+0x8170] ;  /* 0x00817000011d7983 */ /* 0x000ee80000300800 */
[----:B------:R-:W2:Y:S04]  /*145cf0*/  LDL.LU R60, [R1+0x817c] ;  /* 0x00817c00013c7983 */ /* 0x000ea80000300800 */
[----:B------:R-:W4:Y:S04]  /*145d00*/  LDL.LU R30, [R1+0x8178] ;  /* 0x00817800011e7983 */ /* 0x000f280000300800 */
[----:B------:R-:W2:Y:S04]  /*145d10*/  LDL.LU R61, [R1+0x8184] ;  /* 0x00818400013d7983 */ /* 0x000ea80000300800 */
[----:B------:R-:W4:Y:S04]  /*145d20*/  LDL.LU R31, [R1+0x8180] ;  /* 0x00818000011f7983 */ /* 0x000f280000300800 */
[----:B----4-:R-:W-:Y:S04]  /*145d30*/  STL.64 [R1+0x9408], R30 ;  /* 0x0094081e01007387 */ /* 0x010fe80000100a00 */
[----:B---3--:R0:W-:Y:S04]  /*145d40*/  STL.64 [R1+0x9400], R28 ;  /* 0x0094001c01007387 */ /* 0x0081e80000100a00 */
[----:B------:R-:W3:Y:S04]  /*145d50*/  LDL.LU R20, [R1+0x20e0] ;  /* 0x0020e00001147983 */ /* 0x000ee80000300800 */
        /* <DEDUP_REMOVED lines=33> */
[----:B-1----:R-:W3:Y:S04]  /*145f70*/  LDL.LU R8, [R1+0x2110] ;  /* 0x0021100001087983 */ /* 0x002ee80000300800 */
        /* <DEDUP_REMOVED lines=89> */
[----:B-1----:R-:W2:Y:S01]  /*146510*/  LDL.LU R26, [R1+0x20c8] ;  /* 0x0020c800011a7983 */ /* 0x002ea20000300800 */
[----:B----4-:R-:W-:-:S15]  /*146520*/  HMMA.16816.F32 R16, R4, R22, R16 ;  /* 0x000000160410723c */ /* 0x010fde0000001810 */
[----:B------:R-:W-:-:S08]  /*146530*/  NOP ;  /* 0x0000000000007918 */ /* 0x000fd00000000000 */
[----:B------:R-:W-:Y:S04]  /*146540*/  STL.64 [R1+0xd0], R16 ;  /* 0x0000d01001007387 */ /* 0x000fe80000100a00 */
[----:B------:R0:W-:Y:S04]  /*146550*/  STL.64 [R1+0xd8], R18 ;  /* 0x0000d81201007387 */ /* 0x0001e80000100a00 */
[----:B0-----:R-:W4:Y:S04]  /*146560*/  LDL.LU.64 R18, [R1+0x9360] ;  /* 0x0093600001127983 */ /* 0x001f280000300a00 */
[----:B------:R-:W3:Y:S01]  /*146570*/  LDL.LU.64 R16, [R1+0x9358] ;  /* 0x0093580001107983 */ /* 0x000ee20000300a00 */
[----:B------:R-:W-:-:S07]  /*146580*/  IMAD.MOV.U32 R27, RZ, RZ, R0 ;  /* 0x000000ffff1b7224 */ /* 0x000fce00078e0000 */
[C---:B--2---:R-:W-:Y:S01]  /*146590*/  HMMA.16816.F32 R20, R4.reuse, R20, R24 ;  /* 0x000000140414723c */ /* 0x044fe20000001818 */
[----:B------:R-:W-:Y:S02]  /*1465a0*/  IMAD R28, R28, 0x100, R58 ;  /* 0x000001001c1c7824 */ /* 0x000fe400078e023a */
[----:B------:R-:W-:Y:S02]  /*1465b0*/  IMAD R29, R29, 0x100, R59 ;  /* 0x000001001d1d7824 */ /* 0x000fe400078e023b */
[----:B------:R-:W-:Y:S02]  /*1465c0*/  IMAD R30, R30, 0x100, R60 ;  /* 0x000001001e1e7824 */ /* 0x000fe400078e023c */
[----:B------:R-:W-:Y:S01]  /*1465d0*/  IMAD R31, R31, 0x100, R61 ;  /* 0x000001001f1f7824 */ /* 0x000fe200078e023d */
[C---:B----4-:R-:W-:Y:S06]  /*1465e0*/  HMMA.16816.F32 R24, R4.reuse, R18, R32 ;  /* 0x000000120418723c */ /* 0x050fec0000001820 */
[----:B---3--:R-:W-:-:S15]  /*1465f0*/  HMMA.16816.F32 R16, R4, R16, R36 ;  /* 0x000000100410723c */ /* 0x008fde0000001824 */
[----:B------:R-:W-:-:S02]  /*146600*/  NOP ;  /* 0x0000000000007918 */ /* 0x000fc40000000000 */
[----:B------:R-:W-:Y:S04]  /*146610*/  STL.64 [R1+0xb0], R24 ;  /* 0x0000b01801007387 */ /* 0x000fe80000100a00 */
[----:B------:R-:W-:Y:S04]  /*146620*/  STL.64 [R1+0xc0], R20 ;  /* 0x0000c01401007387 */ /* 0x000fe80000100a00 */
[----:B------:R0:W-:Y:S02]  /*146630*/  STL.64 [R1+0xc8], R22 ;  /* 0x0000c81601007387 */ /* 0x0001e40000100a00 */
[C---:B0-----:R-:W-:Y:S01]  /*146640*/  HMMA.16816.F32 R20, R4.reuse, R14, R40 ;  /* 0x0000000e0414723c */ /* 0x041fe20000001828 */
[----:B------:R-:W-:Y:S01]  /*146650*/  IMAD.MOV.U32 R0, RZ, RZ, R27 ;  /* 0x000000ffff007224 */ /* 0x000fe200078e001b */
[----:B------:R-:W-:Y:S04]  /*146660*/  STL [R1+0xb8], R26 ;  /* 0x0000b81a01007387 */ /* 0x000fe80000100800 */
[----:B------:R-:W-:Y:S01]  /*146670*/  STL [R1+0x83c8], R0 ;  /* 0x0083c80001007387 */ /* 0x000fe20000100800 */
[----:B------:R-:W-:-:S15]  /*146680*/  HMMA.16816.F32 R12, R4, R12, R44 ;  /* 0x0000000c040c723c */ /* 0x000fde000000182c */
[----:B------:R-:W-:-:S01]  /*146690*/  NOP ;  /* 0x0000000000007918 */ /* 0x000fc20000000000 */
[----:B------:R-:W-:Y:S04]  /*1466a0*/  STL.64 [R1+0x90], R20 ;  /* 0x0000901401007387 */ /* 0x000fe80000100a00 */
[----:B------:R-:W-:Y:S04]  /*1466b0*/  STL.64 [R1+0xa0], R16 ;  /* 0x0000a01001007387 */ /* 0x000fe80000100a00 */
[----:B------:R0:W-:Y:S02]  /*1466c0*/  STL.64 [R1+0xa8], R18 ;  /* 0x0000a81201007387 */ /* 0x0001e40000100a00 */
[C---:B0-----:R-:W-:Y:S06]  /*1466d0*/  HMMA.16816.F32 R16, R4.reuse, R10, R48 ;  /* 0x0000000a0410723c */ /* 0x041fec0000001830 */
[----:B------:R-:W-:Y:S01]  /*1466e0*/  HMMA.16816.F32 R8, R4, R8, R52 ;  /* 0x000000080408723c */ /* 0x000fe20000001834 */
[----:B------:R-:W-:Y:S01]  /*1466f0*/  IMAD.MOV.U32 R0, RZ, RZ, R23 ;  /* 0x000000ffff007224 */ /* 0x000fe200078e0017 */
[----:B------:R-:W-:Y:S04]  /*146700*/  STL [R1+0x98], R22 ;  /* 0x0000981601007387 */ /* 0x000fe80000100800 */
[----:B------:R0:W-:Y:S11]  /*146710*/  STL [R1+0x8408], R0 ;  /* 0x0084080001007387 */ /* 0x0001f60000100800 */
[----:B------:R-:W-:Y:S01]  /*146720*/  STL.64 [R1+0x70], R16 ;  /* 0x0000701001007387 */ /* 0x000fe20000100a00 */
[----:B0-----:R-:W-:-:S03]  /*146730*/  IMAD.MOV.U32 R0, RZ, RZ, R19 ;  /* 0x000000ffff007224 */ /* 0x001fc600078e0013 */
[----:B------:R-:W-:Y:S04]  /*146740*/  STL.64 [R1+0x80], R12 ;  /* 0x0000800c01007387 */ /* 0x000fe80000100a00 */
[----:B------:R-:W-:Y:S04]  /*146750*/  STL.64 [R1+0x88], R14 ;  /* 0x0000880e01007387 */ /* 0x000fe80000100a00 */
[----:B------:R-:W-:Y:S04]  /*146760*/  STL [R1+0x78], R18 ;  /* 0x0000781201007387 */ /* 0x000fe80000100800 */
[----:B------:R0:W-:Y:S04]  /*146770*/  STL [R1+0x8430], R0 ;  /* 0x0084300001007387 */ /* 0x0001e80000100800 */
[----:B------:R-:W-:Y:S04]  /*146780*/  STL.64 [R1+0x60], R8 ;  /* 0x0000600801007387 */ /* 0x000fe80000100a00 */
[----:B------:R1:W-:Y:S01]  /*146790*/  STL [R1+0x68], R10 ;  /* 0x0000680a01007387 */ /* 0x0003e20000100800 */
[----:B0-----:R-:W-:-:S05]  /*1467a0*/  IMAD.MOV.U32 R0, RZ, RZ, R11 ;  /* 0x000000ffff007224 */ /* 0x001fca00078e000b */
[----:B------:R0:W-:Y:S04]  /*1467b0*/  STL [R1+0x8434], R0 ;  /* 0x0084340001007387 */ /* 0x0001e80000100800 */
        /* <DEDUP_REMOVED lines=42> */
[----:B------:R-:W-:-:S02]  /*146a60*/  F2FP.F16.E4M3.UNPACK_B R28, R28 ;  /* 0x0000001cff1c723e */ /* 0x000fc400020006ff */
[----:B------:R-:W-:Y:S02]  /*146a70*/  F2FP.F16.E4M3.UNPACK_B R29, R29 ;  /* 0x0000001dff1d723e */ /* 0x000fe400020006ff */
[----:B------:R-:W-:Y:S02]  /*146a80*/  F2FP.F16.E4M3.UNPACK_B R30, R30 ;  /* 0x0000001eff1e723e */ /* 0x000fe400020006ff */
[----:B------:R-:W-:Y:S01]  /*146a90*/  F2FP.F16.E4M3.UNPACK_B R31, R31 ;  /* 0x0000001fff1f723e */ /* 0x000fe200020006ff */
[C---:B--2---:R-:W-:Y:S06]  /*146aa0*/  HMMA.16816.F32 R12, R4.reuse, R2, R16 ;  /* 0x00000002040c723c */ /* 0x044fec0000001810 */
[----:B---3--:R-:W-:Y:S01]  /*146ab0*/  HMMA.16816.F32 R4, R4, R26, R20 ;  /* 0x0000001a0404723c */ /* 0x008fe20000001814 */
[----:B-1----:R-:W-:-:S02]  /*146ac0*/  F2FP.F16.E4M3.UNPACK_B R10, R24.H1 ;  /* 0x00000018ff0a723e */ /* 0x002fc400030006ff */
[----:B----4-:R-:W-:Y:S02]  /*146ad0*/  F2FP.F16.E4M3.UNPACK_B R11, R25.H1 ;  /* 0x00000019ff0b723e */ /* 0x010fe400030006ff */
[----:B------:R-:W-:Y:S02]  /*146ae0*/  F2FP.F16.E4M3.UNPACK_B R8, R36.H1 ;  /* 0x00000024ff08723e */ /* 0x000fe400030006ff */
[----:B------:R-:W-:-:S11]  /*146af0*/  F2FP.F16.E4M3.UNPACK_B R9, R37.H1 ;  /* 0x00000025ff09723e */ /* 0x000fd600030006ff */
[----:B0-----:R-:W-:Y:S01]  /*146b00*/  IMAD.MOV.U32 R0, RZ, RZ, R15 ;  /* 0x000000ffff007224 */ /* 0x001fe200078e000f */
[----:B------:R-:W-:Y:S04]  /*146b10*/  STL.64 [R1+0x50], R12 ;  /* 0x0000500c01007387 */ /* 0x000fe80000100a00 */
[----:B------:R-:W-:Y:S04]  /*146b20*/  STL [R1+0x58], R14 ;  /* 0x0000580e01007387 */ /* 0x000fe80000100800 */
[----:B------:R-:W-:Y:S04]  /*146b30*/  STL [R1+0x28], R10 ;  /* 0x0000280a01007387 */ /* 0x000fe80000100800 */
[----:B------:R-:W-:Y:S04]  /*146b40*/  STL [R1+0x84b8], R0 ;  /* 0x0084b80001007387 */ /* 0x000fe80000100800 */
[----:B------:R-:W-:Y:S04]  /*146b50*/  STL [R1+0x2c], R11 ;  /* 0x00002c0b01007387 */ /* 0x000fe80000100800 */
[----:B------:R-:W-:Y:S04]  /*146b60*/  STL.64 [R1+0x40], R4 ;  /* 0x0000400401007387 */ /* 0x000fe80000100a00 */
[----:B------:R0:W-:Y:S02]  /*146b70*/  STL.64 [R1+0x48], R6 ;  /* 0x0000480601007387 */ /* 0x0001e40000100a00 */
[C---:B0-----:R-:W-:Y:S06]  /*146b80*/  HMMA.16816.F32 R4, R28.reuse, R10, R32 ;  /* 0x0000000a1c04723c */ /* 0x041fec0000001820 */
[----:B------:R-:W-:-:S15]  /*146b90*/  HMMA.16816.F32 R12, R28, R8, R40 ;  /* 0x000000081c0c723c */ /* 0x000fde0000001828 */
[----:B------:R-:W-:-:S02]  /*146ba0*/  NOP ;  /* 0x0000000000007918 */ /* 0x000fc40000000000 */
[----:B------:R-:W-:Y:S04]  /*146bb0*/  STL.64 [R1+0x2000], R4 ;  /* 0x0020000401007387 */ /* 0x000fe80000100a00 */
[----:B------:R0:W-:Y:S04]  /*146bc0*/  STL.64 [R1+0x2008], R6 ;  /* 0x0020080601007387 */ /* 0x0001e80000100a00 */
[----:B------:R1:W-:Y:S01]  /*146bd0*/  STL.64 [R1+0x20], R8 ;  /* 0x0000200801007387 */ /* 0x0003e20000100a00 */
[----:B0-----:R-:W-:Y:S02]  /*146be0*/  F2FP.F16.E4M3.UNPACK_B R6, R38.H1 ;  /* 0x00000026ff06723e */ /* 0x001fe400030006ff */
[----:B------:R-:W-:-:S02]  /*146bf0*/  F2FP.F16.E4M3.UNPACK_B R7, R39.H1 ;  /* 0x00000027ff07723e */ /* 0x000fc400030006ff */
[----:B-1----:R-:W-:Y:S02]  /*146c00*/  F2FP.F16.E4M3.UNPACK_B R8, R48.H1 ;  /* 0x00000030ff08723e */ /* 0x002fe400030006ff */
[----:B------:R-:W-:Y:S01]  /*146c10*/  F2FP.F16.E4M3.UNPACK_B R9, R49.H1 ;  /* 0x00000031ff09723e */ /* 0x000fe200030006ff */
[----:B------:R-:W-:Y:S04]  /*146c20*/  STL [R1+0x18], R6 ;  /* 0x0000180601007387 */ /* 0x000fe80000100800 */
[----:B------:R-:W-:Y:S04]  /*146c30*/  STL.64 [R1+0x1ff0], R12 ;  /* 0x001ff00c01007387 */ /* 0x000fe80000100a00 */
[----:B------:R0:W-:Y:S01]  /*146c40*/  STL.64 [R1+0x1ff8], R14 ;  /* 0x001ff80e01007387 */ /* 0x0001e20000100a00 */
[C---:B------:R-:W-:Y:S06]  /*146c50*/  HMMA.16816.F32 R16, R28.reuse, R8, R52 ;  /* 0x000000081c10723c */ /* 0x040fec0000001834 */
[----:B0-----:R-:W-:Y:S06]  /*146c60*/  HMMA.16816.F32 R12, R28, R6, R44 ;  /* 0x000000061c0c723c */ /* 0x001fec000000182c */
[----:B------:R-:W-:-:S15]  /*146c70*/  STL [R1+0x1c], R7 ;  /* 0x00001c0701007387 */ /* 0x000fde0000100800 */
[----:B------:R-:W-:-:S02]  /*146c80*/  NOP ;  /* 0x0000000000007918 */ /* 0x000fc40000000000 */
[----:B------:R0:W-:Y:S04]  /*146c90*/  STL.64 [R1+0x1fe0], R12 ;  /* 0x001fe00c01007387 */ /* 0x0001e80000100a00 */
[----:B------:R-:W-:Y:S04]  /*146ca0*/  STL.64 [R1+0x1fe8], R14 ;  /* 0x001fe80e01007387 */ /* 0x000fe80000100a00 */
[----:B------:R-:W-:Y:S04]  /*146cb0*/  STL.64 [R1+0x10], R8 ;  /* 0x0000100801007387 */ /* 0x000fe80000100a00 */
[----:B------:R-:W-:Y:S04]  /*146cc0*/  STL.64 [R1+0x1fd0], R16 ;  /* 0x001fd01001007387 */ /* 0x000fe80000100a00 */
[----:B------:R1:W-:Y:S01]  /*146cd0*/  STL.64 [R1+0x1fd8], R18 ;  /* 0x001fd81201007387 */ /* 0x0003e20000100a00 */
[----:B0-----:R-:W-:-:S02]  /*146ce0*/  F2FP.F16.E4M3.UNPACK_B R12, R50.H1 ;  /* 0x00000032ff0c723e */ /* 0x001fc400030006ff */
[----:B------:R-:W-:-:S07]  /*146cf0*/  F2FP.F16.E4M3.UNPACK_B R13, R51.H1 ;  /* 0x00000033ff0d723e */ /* 0x000fce00030006ff */
[----:B-1----:R-:W-:Y:S01]  /*146d00*/  HMMA.16816.F32 R16, R28, R12, R56 ;  /* 0x0000000c1c10723c */ /* 0x002fe20000001838 */
[----:B------:R-:W-:Y:S02]  /*146d10*/  IMAD.MOV.U32 R2, RZ, RZ, R10 ;  /* 0x000000ffff027224 */ /* 0x000fe400078e000a */
[----:B------:R-:W-:Y:S01]  /*146d20*/  IMAD.MOV.U32 R0, RZ, RZ, R11 ;  /* 0x000000ffff007224 */ /* 0x000fe200078e000b */
[----:B------:R-:W-:Y:S02]  /*146d30*/  F2FP.F16.E4M3.UNPACK_B R10, R60.H1 ;  /* 0x0000003cff0a723e */ /* 0x000fe400030006ff */
[----:B------:R-:W-:Y:S01]  /*146d40*/  F2FP.F16.E4M3.UNPACK_B R11, R61.H1 ;  /* 0x0000003dff0b723e */ /* 0x000fe200030006ff */
[----:B------:R-:W-:-:S15]  /*146d50*/  STL.64 [R1+0x8], R12 ;  /* 0x0000080c01007387 */ /* 0x000fde0000100a00 */
[----:B------:R-:W-:-:S01]  /*146d60*/  NOP ;  /* 0x0000000000007918 */ /* 0x000fc20000000000 */
[----:B------:R0:W-:Y:S04]  /*146d70*/  STL.64 [R1+0x1fc0], R16 ;  /* 0x001fc01001007387 */ /* 0x0001e80000100a00 */
[----:B------:R1:W-:Y:S04]  /*146d80*/  STL.64 [R1+0x1fc8], R18 ;  /* 0x001fc81201007387 */ /* 0x0003e80000100a00 */
[----:B------:R-:W-:Y:S04]  /*146d90*/  STL.64 [R1], R10 ;  /* 0x0000000a01007387 */ /* 0x000fe80000100a00 */
        /* <DEDUP_REMOVED lines=42> */
[----:B------:R-:W-:-:S02]  /*147040*/  IMAD.MOV.U32 R4, RZ, RZ, R6 ;  /* 0x000000ffff047224 */ /* 0x000fc400078e0006 */
[----:B------:R-:W-:Y:S02]  /*147050*/  IMAD.MOV.U32 R3, RZ, RZ, R7 ;  /* 0x000000ffff037224 */ /* 0x000fe400078e0007 */
[----:B------:R-:W-:Y:S02]  /*147060*/  IMAD.MOV.U32 R6, RZ, RZ, R8 ;  /* 0x000000ffff067224 */ /* 0x000fe400078e0008 */
[----:B------:R-:W-:Y:S02]  /*147070*/  IMAD.MOV.U32 R7, RZ, RZ, R13 ;  /* 0x000000ffff077224 */ /* 0x000fe400078e000d */
[----:B------:R-:W-:-:S03]  /*147080*/  IMAD.MOV.U32 R5, RZ, RZ, R9 ;  /* 0x000000ffff057224 */ /* 0x000fc600078e0009 */
[----:B------:R-:W-:Y:S04]  /*147090*/  STL.64 [R1+0x9348], R6 ;  /* 0x0093480601007387 */ /* 0x000fe80000100a00 */
[----:B------:R4:W-:Y:S02]  /*1470a0*/  STL.64 [R1+0x9340], R4 ;  /* 0x0093400401007387 */ /* 0x0009e40000100a00 */
[----:B----4-:R-:W-:Y:S01]  /*1470b0*/  HMMA.16816.F32 R4, R28, R10, R24 ;  /* 0x0000000a1c04723c */ /* 0x010fe20000001818 */
[----:B--2---:R-:W-:Y:S02]  /*1470c0*/  F2FP.F16.E4M3.UNPACK_B R60, R60.H1 ;  /* 0x0000003cff3c723e */ /* 0x004fe400030006ff */
[----:B---3--:R-:W-:-:S15]  /*1470d0*/  F2FP.F16.E4M3.UNPACK_B R61, R61.H1 ;  /* 0x0000003dff3d723e */ /* 0x008fde00030006ff */
[----:B------:R-:W-:-:S05]  /*1470e0*/  NOP ;  /* 0x0000000000007918 */ /* 0x000fca0000000000 */
[----:B------:R-:W-:Y:S04]  /*1470f0*/  STL.64 [R1+0x1fb0], R4 ;  /* 0x001fb00401007387 */ /* 0x000fe80000100a00 */
[----:B------:R0:W-:Y:S02]  /*147100*/  STL.64 [R1+0x1fb8], R6 ;  /* 0x001fb80601007387 */ /* 0x0001e40000100a00 */
[----:B0-----:R-:W-:Y:S01]  /*147110*/  HMMA.16816.F32 R4, R28, R60, R16 ;  /* 0x0000003c1c04723c */ /* 0x001fe20000001810 */
[----:B------:R-:W-:Y:S01]  /*147120*/  IMAD.MOV.U32 R26, RZ, RZ, R10 ;  /* 0x000000ffff1a7224 */ /* 0x000fe200078e000a */
[----:B------:R-:W-:Y:S02]  /*147130*/  F2FP.F16.E4M3.UNPACK_B R58, R58.H1 ;  /* 0x0000003aff3a723e */ /* 0x000fe400030006ff */
[----:B------:R-:W-:-:S02]  /*147140*/  F2FP.F16.E4M3.UNPACK_B R59, R59.H1 ;  /* 0x0000003bff3b723e */ /* 0x000fc400030006ff */
[----:B------:R-:W-:Y:S04]  /*147150*/  STL [R1+0x9350], R26 ;  /* 0x0093501a01007387 */ /* 0x000fe80000100800 */
[----:B------:R-:W-:-:S13]  /*147160*/  STL [R1+0x9338], R61 ;  /* 0x0093383d01007387 */ /* 0x000fda0000100800 */
        /* <DEDUP_REMOVED lines=47> */
[----:B------:R-:W3:Y:S01]  /*147460*/  LDL.LU R47, [R1+0x37ac] ;  /* 0x0037ac00012f7983 */ /* 0x000ee20000300800 */
[----:B------:R-:W-:-:S02]  /*147470*/  F2FP.F16.E4M3.UNPACK_B R48, R48.H1 ;  /* 0x00000030ff30723e */ /* 0x000fc400030006ff */
[----:B------:R-:W-:Y:S01]  /*147480*/  F2FP.F16.E4M3.UNPACK_B R49, R49.H1 ;  /* 0x00000031ff31723e */ /* 0x000fe200030006ff */
        /* <DEDUP_REMOVED lines=35> */
[----:B0-----:R-:W4:Y:S04]  /*1476c0*/  LDL.LU R26, [R1+0x9350] ;  /* 0x00935000011a7983 */ /* 0x001f280000300800 */
[----:B------:R-:W-:Y:S04]  /*1476d0*/  STL.64 [R1+0x92d0], R50 ;  /* 0x0092d03201007387 */ /* 0x000fe80000100a00 */
[----:B------:R0:W-:Y:S04]  /*1476e0*/  STL.64 [R1+0x92c8], R48 ;  /* 0x0092c83001007387 */ /* 0x0001e80000100a00 */
[----:B0-----:R-:W4:Y:S04]  /*1476f0*/  LDL.LU R48, [R1+0x1f30] ;  /* 0x001f300001307983 */ /* 0x001f280000300800 */
[----:B------:R-:W4:Y:S04]  /*147700*/  LDL.LU R49, [R1+0x1f34] ;  /* 0x001f340001317983 */ /* 0x000f280000300800 */
[----:B------:R-:W4:Y:S04]  /*147710*/  LDL.LU R50, [R1+0x1f38] ;  /* 0x001f380001327983 */ /* 0x000f280000300800 */
[----:B------:R-:W4:Y:S01]  /*147720*/  LDL.LU R51, [R1+0x1f3c] ;  /* 0x001f3c0001337983 */ /* 0x000f220000300800 */
[----:B--2---:R-:W-:-:S02]  /*147730*/  F2FP.F16.E4M3.UNPACK_B R46, R46.H1 ;  /* 0x0000002eff2e723e */ /* 0x004fc400030006ff */
[----:B---3--:R-:W-:Y:S02]  /*147740*/  F2FP.F16.E4M3.UNPACK_B R47, R47.H1 ;  /* 0x0000002fff2f723e */ /* 0x008fe400030006ff */
[----:B------:R-:W-:Y:S02]  /*147750*/  F2FP.F16.E4M3.UNPACK_B R44, R44.H1 ;  /* 0x0000002cff2c723e */ /* 0x000fe400030006ff */
[----:B------:R-:W-:Y:S02]  /*147760*/  F2FP.F16.E4M3.UNPACK_B R45, R45.H1 ;  /* 0x0000002dff2d723e */ /* 0x000fe400030006ff */
[----:B------:R-:W-:Y:S02]  /*147770*/  F2FP.F16.E4M3.UNPACK_B R42, R42.H1 ;  /* 0x0000002aff2a723e */ /* 0x000fe400030006ff */
[----:B------:R-:W-:Y:S02]  /*147780*/  F2FP.F16.E4M3.UNPACK_B R43, R43.H1 ;  /* 0x0000002bff2b723e */ /* 0x000fe400030006ff */
[----:B------:R-:W-:-:S02]  /*147790*/  F2FP.F16.E4M3.UNPACK_B R40, R40.H1 ;  /* 0x00000028ff28723e */ /* 0x000fc400030006ff */
[----:B------:R-:W-:-:S07]  /*1477a0*/  F2FP.F16.E4M3.UNPACK_B R41, R41.H1 ;  /* 0x00000029ff29723e */ /* 0x000fce00030006ff */
[C---:B------:R-:W-:Y:S01]  /*1477b0*/  HMMA.16816.F32 R4, R28.reuse, R40, R4 ;  /* 0x000000281c04723c */ /* 0x040fe20000001804 */
[----:B------:R-:W-:Y:S02]  /*1477c0*/  F2FP.F16.E4M3.UNPACK_B R38, R38.H1 ;  /* 0x00000026ff26723e */ /* 0x000fe400030006ff */
[----:B------:R-:W-:Y:S02]  /*1477d0*/  F2FP.F16.E4M3.UNPACK_B R39, R39.H1 ;  /* 0x00000027ff27723e */ /* 0x000fe400030006ff */
[----:B------:R-:W-:Y:S02]  /*1477e0*/  F2FP.F16.E4M3.UNPACK_B R36, R36.H1 ;  /* 0x00000024ff24723e */ /* 0x000fe400030006ff */
[----:B------:R-:W-:Y:S02]  /*1477f0*/  F2FP.F16.E4M3.UNPACK_B R37, R37.H1 ;  /* 0x00000025ff25723e */ /* 0x000fe400030006ff */
[----:B------:R-:W-:Y:S02]  /*147800*/  F2FP.F16.E4M3.UNPACK_B R34, R34.H1 ;  /* 0x00000022ff22723e */ /* 0x000fe400030006ff */
[----:B------:R-:W-:Y:S01]  /*147810*/  F2FP.F16.E4M3.UNPACK_B R35, R35.H1 ;  /* 0x00000023ff23723e */ /* 0x000fe200030006ff */
[----:B----4-:R-:W-:-:S15]  /*147820*/  HMMA.16816.F32 R48, R28, R46, R48 ;  /* 0x0000002e1c30723c */ /* 0x010fde0000001830 */
[----:B------:R-:W-:-:S08]  /*147830*/  NOP ;  /* 0x0000000000007918 */ /* 0x000fd00000000000 */
        /* <DEDUP_REMOVED lines=63> */
[----:B------:R-:W-:-:S02]  /*147c30*/  F2FP.F16.E4M3.UNPACK_B R32, R32.H1 ;  /* 0x00000020ff20723e */ /* 0x000fc400030006ff */
[----:B------:R-:W-:Y:S01]  /*147c40*/  F2FP.F16.E4M3.UNPACK_B R33, R33.H1 ;  /* 0x00000021ff21723e */ /* 0x000fe200030006ff */
        /* <DEDUP_REMOVED lines=17> */
[----:B0-----:R-:W4:Y:S01]  /*147d60*/  LDL.LU.64 R6, [R1+0x9348] ;  /* 0x0093480001067983 */ /* 0x001f220000300a00 */
[----:B--2---:R-:W-:Y:S02]  /*147d70*/  F2FP.F16.E4M3.UNPACK_B R22, R22.H1 ;  /* 0x00000016ff16723e */ /* 0x004fe400030006ff */
[----:B---3--:R-:W-:Y:S01]  /*147d80*/  F2FP.F16.E4M3.UNPACK_B R23, R23.H1 ;  /* 0x00000017ff17723e */ /* 0x008fe200030006ff */
[----:B------:R-:W2:Y:S04]  /*147d90*/  LDL.LU.64 R4, [R1+0x9340] ;  /* 0x0093400001047983 */ /* 0x000ea80000300a00 */
[----:B------:R-:W-:Y:S04]  /*147da0*/  STL.64 [R1+0x92a0], R34 ;  /* 0x0092a02201007387 */ /* 0x000fe80000100a00 */
[----:B------:R0:W-:Y:S02]  /*147db0*/  STL.64 [R1+0x9298], R32 ;  /* 0x0092982001007387 */ /* 0x0001e40000100a00 */
[----:B0-----:R-:W-:Y:S01]  /*147dc0*/  HMMA.16816.F32 R32, R28, R22, R36 ;  /* 0x000000161c20723c */ /* 0x001fe20000001824 */
[----:B------:R-:W-:-:S02]  /*147dd0*/  F2FP.F16.E4M3.UNPACK_B R20, R20.H1 ;  /* 0x00000014ff14723e */ /* 0x000fc400030006ff */
[----:B------:R-:W-:Y:S02]  /*147de0*/  F2FP.F16.E4M3.UNPACK_B R21, R21.H1 ;  /* 0x00000015ff15723e */ /* 0x000fe400030006ff */
        /* <DEDUP_REMOVED lines=27> */
[----:B0-----:R-:W-:Y:S02]  /*147fa0*/  HMMA.16816.F32 R16, R28, R12, R56 ;  /* 0x0000000c1c10723c */ /* 0x001fe40000001838 */
[----:B------:R-:W-:Y:S04]  /*147fb0*/  STL.64 [R1+0x9260], R14 ;  /* 0x0092600e01007387 */ /* 0x000fe80000100a00 */
[----:B------:R-:W-:Y:S01]  /*147fc0*/  STL.64 [R1+0x9258], R12 ;  /* 0x0092580c01007387 */ /* 0x000fe20000100a00 */
[----:B------:R-:W-:-:S02]  /*147fd0*/  IMAD.MOV.U32 R58, RZ, RZ, R26 ;  /* 0x000000ffff3a7224 */ /* 0x000fc400078e001a */
[----:B------:R-:W-:Y:S02]  /*147fe0*/  IMAD.MOV.U32 R59, RZ, RZ, R9 ;  /* 0x000000ffff3b7224 */ /* 0x000fe400078e0009 */
[----:B------:R-:W-:-:S12]  /*147ff0*/  IMAD.MOV.U32 R56, RZ, RZ, R8 ;  /* 0x000000ffff387224 */ /* 0x000fd800078e0008 */
[----:B------:R-:W-:Y:S04]  /*148000*/  STL.64 [R1+0x1e80], R16 ;  /* 0x001e801001007387 */ /* 0x000fe80000100a00 */
[----:B------:R-:W-:Y:S04]  /*148010*/  STL.64 [R1+0x1e88], R18 ;  /* 0x001e881201007387 */ /* 0x000fe80000100a00 */
[----:B------:R-:W-:Y:S01]  /*148020*/  STL.64 [R1+0x9310], R58 ;  /* 0x0093103a01007387 */ /* 0x000fe20000100a00 */
[----:B----4-:R-:W-:-:S05]  /*148030*/  IMAD.MOV.U32 R57, RZ, RZ, R7 ;  /* 0x000000ffff397224 */ /* 0x010fca00078e0007 */
[----:B------:R-:W-:Y:S04]  /*148040*/  STL.64 [R1+0x9308], R56 ;  /* 0x0093083801007387 */ /* 0x000fe80000100a00 */
        /* <DEDUP_REMOVED lines=10> */
[----:B------:R-:W-:-:S02]  /*1480f0*/  IMAD R24, R24, 0x100, R61 ;  /* 0x0000010018187824 */ /* 0x000fc400078e023d */
[----:B--2---:R-:W-:Y:S02]  /*148100*/  IMAD.MOV.U32 R44, RZ, RZ, R4 ;  /* 0x000000ffff2c7224 */ /* 0x004fe400078e0004 */
[----:B------:R-:W-:Y:S02]  /*148110*/  IMAD R25, R27, 0x100, R25 ;  /* 0x000001001b197824 */ /* 0x000fe400078e0219 */
[----:B------:R-:W-:Y:S02]  /*148120*/  IMAD.MOV.U32 R46, RZ, RZ, R6 ;  /* 0x000000ffff2e7224 */ /* 0x000fe400078e0006 */
[----:B------:R-:W-:Y:S02]  /*148130*/  IMAD.MOV.U32 R47, RZ, RZ, R5 ;  /* 0x000000ffff2f7224 */ /* 0x000fe400078e0005 */
[----:B------:R-:W-:Y:S02]  /*148140*/  IMAD.MOV.U32 R33, RZ, RZ, R0 ;  /* 0x000000ffff217224 */ /* 0x000fe400078e0000 */
[----:B------:R-:W-:-:S02]  /*148150*/  IMAD.MOV.U32 R32, RZ, RZ, R2 ;  /* 0x000000ffff207224 */ /* 0x000fc400078e0002 */
[----:B------:R-:W-:Y:S01]  /*148160*/  IMAD.MOV.U32 R45, RZ, RZ, R3 ;  /* 0x000000ffff2d7224 */ /* 0x000fe200078e0003 */
[----:B----4-:R-:W-:Y:S04]  /*148170*/  STL.64 [R1+0x9330], R42 ;  /* 0x0093302a01007387 */ /* 0x010fe80000100a00 */
[----:B---3--:R1:W-:Y:S04]  /*148180*/  STL.64 [R1+0x9328], R40 ;  /* 0x0093282801007387 */ /* 0x0083e80000100a00 */
        /* <DEDUP_REMOVED lines=47> */
[----:B----4-:R-:W-:Y:S01]  /*148480*/  HMMA.16816.F32 R40, R28, R10, R40 ;  /* 0x0000000a1c28723c */ /* 0x010fe20000001828 */
[----:B---3--:R-:W-:-:S02]  /*148490*/  F2FP.F16.E4M3.UNPACK_B R8, R8.H1 ;  /* 0x00000008ff08723e */ /* 0x008fc400030006ff */
[----:B--2---:R-:W-:-:S07]  /*1484a0*/  F2FP.F16.E4M3.UNPACK_B R9, R9.H1 ;  /* 0x00000009ff09723e */ /* 0x004fce00030006ff */
[----:B------:R-:W-:Y:S01]  /*1484b0*/  HMMA.16816.F32 R48, R28, R8, R48 ;  /* 0x000000081c30723c */ /* 0x000fe20000001830 */
[----:B------:R-:W-:Y:S02]  /*1484c0*/  IMAD R26, R26, 0x100, R61 ;  /* 0x000001001a1a7824 */ /* 0x000fe400078e023d */
[----:B------:R-:W2:Y:S10]  /*1484d0*/  LDL.LU R61, [R1+0x9338] ;  /* 0x00933800013d7983 */ /* 0x000eb40000300800 */
[----:B------:R-:W-:Y:S04]  /*1484e0*/  STL.64 [R1+0x1e70], R40 ;  /* 0x001e702801007387 */ /* 0x000fe80000100a00 */
[----:B------:R0:W-:Y:S04]  /*1484f0*/  STL.64 [R1+0x1e78], R42 ;  /* 0x001e782a01007387 */ /* 0x0001e80000100a00 */
[----:B0-----:R-:W3:Y:S04]  /*148500*/  LDL.LU.64 R42, [R1+0x9330] ;  /* 0x00933000012a7983 */ /* 0x001ee80000300a00 */
[----:B------:R-:W3:Y:S04]  /*148510*/  LDL.LU.64 R40, [R1+0x9328] ;  /* 0x0093280001287983 */ /* 0x000ee80000300a00 */
[----:B------:R-:W-:Y:S04]  /*148520*/  STL.64 [R1+0x1e60], R48 ;  /* 0x001e603001007387 */ /* 0x000fe80000100a00 */
[----:B------:R0:W-:Y:S04]  /*148530*/  STL.64 [R1+0x1e68], R50 ;  /* 0x001e683201007387 */ /* 0x0001e80000100a00 */
[----:B0-----:R-:W4:Y:S04]  /*148540*/  LDL.LU.64 R50, [R1+0x9320] ;  /* 0x0093200001327983 */ /* 0x001f280000300a00 */
[----:B------:R-:W4:Y:S04]  /*148550*/  LDL.LU.64 R48, [R1+0x9318] ;  /* 0x0093180001307983 */ /* 0x000f280000300a00 */
[----:B------:R-:W-:Y:S04]  /*148560*/  STL.64 [R1+0x9240], R10 ;  /* 0x0092400a01007387 */ /* 0x000fe80000100a00 */
[----:B------:R0:W-:Y:S04]  /*148570*/  STL.64 [R1+0x9238], R8 ;  /* 0x0092380801007387 */ /* 0x0001e80000100a00 */
[----:B0-----:R-:W2:Y:S04]  /*148580*/  LDL.LU R8, [R1+0x2070] ;  /* 0x0020700001087983 */ /* 0x001ea80000300800 */
[----:B------:R-:W2:Y:S04]  /*148590*/  LDL.LU R9, [R1+0x2074] ;  /* 0x0020740001097983 */ /* 0x000ea80000300800 */
[----:B------:R-:W2:Y:S04]  /*1485a0*/  LDL.LU R10, [R1+0x2078] ;  /* 0x00207800010a7983 */ /* 0x000ea80000300800 */
[----:B------:R-:W2:Y:S01]  /*1485b0*/  LDL.LU R11, [R1+0x207c] ;  /* 0x00207c00010b7983 */ /* 0x000ea20000300800 */
[----:B------:R-:W-:-:S02]  /*1485c0*/  F2FP.F16.E4M3.UNPACK_B R6, R6.H1 ;  /* 0x00000006ff06723e */ /* 0x000fc400030006ff */
[----:B------:R-:W-:-:S07]  /*1485d0*/  F2FP.F16.E4M3.UNPACK_B R7, R7.H1 ;  /* 0x00000007ff07723e */ /* 0x000fce00030006ff */
[----:B------:R-:W-:-:S15]  /*1485e0*/  HMMA.16816.F32 R56, R28, R6, R56 ;  /* 0x000000061c38723c */ /* 0x000fde0000001838 */
[----:B------:R-:W-:-:S08]  /*1485f0*/  NOP ;  /* 0x0000000000007918 */ /* 0x000fd00000000000 */
[----:B------:R-:W-:Y:S04]  /*148600*/  STL.64 [R1+0x2050], R56 ;  /* 0x0020503801007387 */ /* 0x000fe80000100a00 */
[----:B------:R0:W-:Y:S04]  /*148610*/  STL.64 [R1+0x2058], R58 ;  /* 0x0020583a01007387 */ /* 0x0001e80000100a00 */
[----:B0-----:R-:W3:Y:S04]  /*148620*/  LDL.LU.64 R58, [R1+0x9310] ;  /* 0x00931000013a7983 */ /* 0x001ee80000300a00 */
[----:B------:R-:W4:Y:S01]  /*148630*/  LDL.LU.64 R56, [R1+0x9308] ;  /* 0x0093080001387983 */ /* 0x000f220000300a00 */
[----:B------:R-:W-:Y:S01]  /*148640*/  IMAD R27, R27, 0x100, R4 ;  /* 0x000001001b1b7824 */ /* 0x000fe200078e0204 */
[----:B------:R-:W-:-:S02]  /*148650*/  F2FP.F16.E4M3.UNPACK_B R4, R5.H1 ;  /* 0x00000005ff04723e */ /* 0x000fc400030006ff */
[----:B------:R-:W-:Y:S02]  /*148660*/  F2FP.F16.E4M3.UNPACK_B R5, R0.H1 ;  /* 0x00000000ff05723e */ /* 0x000fe400030006ff */
[----:B------:R-:W-:Y:S02]  /*148670*/  F2FP.F16.E4M3.UNPACK_B R2, R2.H1 ;  /* 0x00000002ff02723e */ /* 0x000fe400030006ff */
[----:B------:R-:W-:Y:S02]  /*148680*/  F2FP.F16.E4M3.UNPACK_B R3, R3.H1 ;  /* 0x00000003ff03723e */ /* 0x000fe400030006ff */
[----:B------:R-:W-:Y:S02]  /*148690*/  F2FP.F16.E4M3.UNPACK_B R24, R24 ;  /* 0x00000018ff18723e */ /* 0x000fe400020006ff */
[----:B------:R-:W-:Y:S02]  /*1486a0*/  F2FP.F16.E4M3.UNPACK_B R25, R25 ;  /* 0x00000019ff19723e */ /* 0x000fe400020006ff */
[----:B------:R-:W-:-:S02]  /*1486b0*/  F2FP.F16.E4M3.UNPACK_B R26, R26 ;  /* 0x0000001aff1a723e */ /* 0x000fc400020006ff */
[----:B------:R-:W-:Y:S01]  /*1486c0*/  F2FP.F16.E4M3.UNPACK_B R27, R27 ;  /* 0x0000001bff1b723e */ /* 0x000fe200020006ff */
[----:B------:R-:W-:Y:S04]  /*1486d0*/  STL.64 [R1+0x9250], R6 ;  /* 0x0092500601007387 */ /* 0x000fe80000100a00 */
[----:B------:R0:W-:Y:S01]  /*1486e0*/  STL.64 [R1+0x9248], R4 ;  /* 0x0092480401007387 */ /* 0x0001e20000100a00 */
[C---:B--2---:R-:W-:Y:S06]  /*1486f0*/  HMMA.16816.F32 R8, R28.reuse, R4, R8 ;  /* 0x000000041c08723c */ /* 0x044fec0000001808 */
[----:B0-----:R-:W-:Y:S06]  /*148700*/  HMMA.16816.F32 R4, R28, R2, R12 ;  /* 0x000000021c04723c */ /* 0x001fec000000180c */
[C---:B------:R-:W-:Y:S11]  /*148710*/  HMMA.16816.F32 R12, R24.reuse, R32, R16 ;  /* 0x00000020180c723c */ /* 0x040ff60000001810 */
[----:B------:R-:W-:Y:S04]  /*148720*/  STL.64 [R1+0x2040], R8 ;  /* 0x0020400801007387 */ /* 0x000fe80000100a00 */
[----:B------:R0:W-:Y:S04]  /*148730*/  STL.64 [R1+0x2048], R10 ;  /* 0x0020480a01007387 */ /* 0x0001e80000100a00 */
[----:B------:R-:W-:Y:S04]  /*148740*/  STL.64 [R1+0x1e50], R4 ;  /* 0x001e500401007387 */ /* 0x000fe80000100a00 */
[----:B------:R-:W-:Y:S04]  /*148750*/  STL.64 [R1+0x1e58], R6 ;  /* 0x001e580601007387 */ /* 0x000fe80000100a00 */
[----:B------:R-:W-:Y:S04]  /*148760*/  STL.64 [R1+0x1e40], R12 ;  /* 0x001e400c01007387 */ /* 0x000fe80000100a00 */
[----:B------:R1:W-:Y:S01]  /*148770*/  STL.64 [R1+0x1e48], R14 ;  /* 0x001e480e01007387 */ /* 0x0003e20000100a00 */
[C---:B0-----:R-:W-:Y:S06]  /*148780*/  HMMA.16816.F32 R8, R24.reuse, R34, R20 ;  /* 0x000000221808723c */ /* 0x041fec0000001814 */
[C---:B-1----:R-:W-:Y:S06]  /*148790*/  HMMA.16816.F32 R12, R24.reuse, R44, R36 ;  /* 0x0000002c180c723c */ /* 0x042fec0000001824 */
[C---:B----4-:R-:W-:Y:S11]  /*1487a0*/  HMMA.16816.F32 R16, R24.reuse, R56, R48 ;  /* 0x000000381810723c */ /* 0x050ff60000001830 */
[----:B------:R-:W-:Y:S04]  /*1487b0*/  STL.64 [R1+0x1e30], R8 ;  /* 0x001e300801007387 */ /* 0x000fe80000100a00 */
[----:B------:R3:W-:Y:S04]  /*1487c0*/  STL.64 [R1+0x1e38], R10 ;  /* 0x001e380a01007387 */ /* 0x0007e80000100a00 */
[----:B------:R-:W-:Y:S04]  /*1487d0*/  STL.64 [R1+0x1e20], R12 ;  /* 0x001e200c01007387 */ /* 0x000fe80000100a00 */
[----:B------:R0:W-:Y:S01]  /*1487e0*/  STL.64 [R1+0x1e28], R14 ;  /* 0x001e280e01007387 */ /* 0x0001e20000100a00 */
[C---:B---3--:R-:W-:Y:S06]  /*1487f0*/  HMMA.16816.F32 R8, R24.reuse, R46, R40 ;  /* 0x0000002e1808723c */ /* 0x048fec0000001828 */
[----:B0-----:R-:W-:-:S15]  /*148800*/  HMMA.16816.F32 R12, R24, R58, R52 ;  /* 0x0000003a180c723c */ /* 0x001fde0000001834 */
        /* <DEDUP_REMOVED lines=274> */
[----:B----4-:R-:W-:-:S15]  /*149930*/  HMMA.16816.F32 R8, R24, R4, R40 ;  /* 0x000000041808723c */ /* 0x010fde0000001828 */
[----:B------:R-:W-:-:S02]  /*149940*/  NOP ;  /* 0x0000000000007918 */ /* 0x000fc40000000000 */
[----:B------:R-:W-:Y:S04]  /*149950*/  STL.64 [R1+0x2890], R12 ;  /* 0x0028900c01007387 */ /* 0x000fe80000100a00 */
[----:B------:R-:W-:Y:S04]  /*149960*/  STL.64 [R1+0x2898], R14 ;  /* 0x0028980e01007387 */ /* 0x000fe80000100a00 */
[----:B------:R-:W-:Y:S04]  /*149970*/  STL.64 [R1+0x91f0], R6 ;  /* 0x0091f00601007387 */ /* 0x000fe80000100a00 */
[----:B------:R0:W-:Y:S02]  /*149980*/  STL.64 [R1+0x91e8], R4 ;  /* 0x0091e80401007387 */ /* 0x0001e40000100a00 */
[----:B0-----:R-:W-:Y:S02]  /*149990*/  HMMA.16816.F32 R4, R24, R2, R44 ;  /* 0x000000021804723c */ /* 0x001fe4000000182c */
[----:B------:R-:W-:Y:S04]  /*1499a0*/  STL.64 [R1+0x2880], R8 ;  /* 0x0028800801007387 */ /* 0x000fe80000100a00 */
[----:B------:R0:W-:Y:S04]  /*1499b0*/  STL.64 [R1+0x2888], R10 ;  /* 0x0028880a01007387 */ /* 0x0001e80000100a00 */
[----:B------:R-:W-:Y:S04]  /*1499c0*/  STL [R1+0x9134], R2 ;  /* 0x0091340201007387 */ /* 0x000fe80000100800 */
[----:B------:R-:W-:Y:S01]  /*1499d0*/  STL [R1+0x9130], R3 ;  /* 0x0091300301007387 */ /* 0x000fe20000100800 */
[C---:B0-----:R-:W-:Y:S08]  /*1499e0*/  HMMA.16816.F32 R8, R28.reuse, R56, R48 ;  /* 0x000000381c08723c */ /* 0x041ff00000001830 */
[----:B------:R-:W-:Y:S04]  /*1499f0*/  STL.64 [R1+0x25a0], R4 ;  /* 0x0025a00401007387 */ /* 0x000fe80000100a00 */
[----:B------:R0:W-:Y:S02]  /*149a00*/  STL.64 [R1+0x25a8], R6 ;  /* 0x0025a80601007387 */ /* 0x0001e40000100a00 */
[----:B0-----:R-:W-:Y:S09]  /*149a10*/  HMMA.16816.F32 R4, R28, R58, R52 ;  /* 0x0000003a1c04723c */ /* 0x001ff20000001834 */
[----:B------:R-:W-:Y:S04]  /*149a20*/  STL.64 [R1+0x2590], R8 ;  /* 0x0025900801007387 */ /* 0x000fe80000100a00 */
[----:B------:R-:W-:Y:S04]  /*149a30*/  STL.64 [R1+0x2598], R10 ;  /* 0x0025980a01007387 */ /* 0x000fe80000100a00 */
[----:B------:R-:W2:Y:S06]  /*149a40*/  LDL.LU R12, [R1+0x1b20] ;  /* 0x001b2000010c7983 */ /* 0x000eac0000300800 */
        /* <DEDUP_REMOVED lines=13> */
[----:B------:R-:W3:Y:S04]  /*149b20*/  LDL.LU R52, [R1+0x1bc0] ;  /* 0x001bc00001347983 */ /* 0x000ee80000300800 */
[----:B------:R-:W3:Y:S04]  /*149b30*/  LDL.LU R53, [R1+0x1bc4] ;  /* 0x001bc40001357983 */ /* 0x000ee80000300800 */
[----:B------:R-:W2:Y:S04]  /*149b40*/  LDL.LU R54, [R1+0x1bc8] ;  /* 0x001bc80001367983 */ /* 0x000ea80000300800 */
[----:B------:R-:W2:Y:S04]  /*149b50*/  LDL.LU R55, [R1+0x1bcc] ;  /* 0x001bcc0001377983 */ /* 0x000ea80000300800 */
[----:B--2---:R-:W-:Y:S04]  /*149b60*/  STL.64 [R1+0x9220], R54 ;  /* 0x0092203601007387 */ /* 0x004fe80000100a00 */
[----:B---3--:R-:W-:Y:S04]  /*149b70*/  STL.64 [R1+0x9218], R52 ;  /* 0x0092183401007387 */ /* 0x008fe80000100a00 */
        /* <DEDUP_REMOVED lines=8> */
[----:B------:R-:W3:Y:S04]  /*149c00*/  LDL R23, [R1+0x4] ;  /* 0x0000040001177983 */ /* 0x000ee80000100800 */
[----:B0-----:R-:W3:Y:S04]  /*149c10*/  LDL.LU R4, [R1+0x1bf0] ;  /* 0x001bf00001047983 */ /* 0x001ee80000300800 */
[----:B------:R-:W3:Y:S04]  /*149c20*/  LDL.LU R5, [R1+0x1bf4] ;  /* 0x001bf40001057983 */ /* 0x000ee80000300800 */
[----:B-1----:R-:W3:Y:S04]  /*149c30*/  LDL.LU R6, [R1+0x1bf8] ;  /* 0x001bf80001067983 */ /* 0x002ee80000300800 */
[----:B------:R-:W3:Y:S04]  /*149c40*/  LDL.LU R7, [R1+0x1bfc] ;  /* 0x001bfc0001077983 */ /* 0x000ee80000300800 */
[----:B------:R-:W3:Y:S04]  /*149c50*/  LDL R20, [R1+0x8] ;  /* 0x0000080001147983 */ /* 0x000ee80000100800 */
[----:B------:R-:W3:Y:S04]  /*149c60*/  LDL R21, [R1+0xc] ;  /* 0x00000c0001157983 */ /* 0x000ee80000100800 */
[----:B------:R-:W3:Y:S04]  /*149c70*/  LDL.LU R12, [R1+0x1c00] ;  /* 0x001c0000010c7983 */ /* 0x000ee80000300800 */
[----:B------:R-:W3:Y:S04]  /*149c80*/  LDL.LU R13, [R1+0x1c04] ;  /* 0x001c0400010d7983 */ /* 0x000ee80000300800 */
[----:B------:R-:W3:Y:S04]  /*149c90*/  LDL.LU R14, [R1+0x1c08] ;  /* 0x001c0800010e7983 */ /* 0x000ee80000300800 */
[----:B------:R-:W3:Y:S04]  /*149ca0*/  LDL.LU R15, [R1+0x1c0c] ;  /* 0x001c0c00010f7983 */ /* 0x000ee80000300800 */
[----:B----4-:R-:W4:Y:S04]  /*149cb0*/  LDL R26, [R1+0x10] ;  /* 0x00001000011a7983 */ /* 0x010f280000100800 */
[----:B------:R-:W4:Y:S04]  /*149cc0*/  LDL R27, [R1+0x14] ;  /* 0x00001400011b7983 */ /* 0x000f280000100800 */
[----:B--2---:R-:W2:Y:S04]  /*149cd0*/  LDL.LU R32, [R1+0x1c20] ;  /* 0x001c200001207983 */ /* 0x004ea80000300800 */
[----:B------:R-:W2:Y:S04]  /*149ce0*/  LDL.LU R33, [R1+0x1c24] ;  /* 0x001c240001217983 */ /* 0x000ea80000300800 */
[----:B------:R-:W2:Y:S04]  /*149cf0*/  LDL.LU R34, [R1+0x1c28] ;  /* 0x001c280001227983 */ /* 0x000ea80000300800 */
[----:B------:R-:W2:Y:S04]  /*149d00*/  LDL.LU R35, [R1+0x1c2c] ;  /* 0x001c2c0001237983 */ /* 0x000ea80000300800 */
[----:B------:R-:W2:Y:S04]  /*149d10*/  LDL.64 R24, [R1+0x18] ;  /* 0x0000180001187983 */ /* 0x000ea80000100a00 */
        /* <DEDUP_REMOVED lines=32> */
[----:B--2---:R-:W-:Y:S06]  /*149f20*/  HMMA.16816.F32 R32, R28, R24, R32 ;  /* 0x000000181c20723c */ /* 0x004fec0000001820 */
[----:B------:R-:W-:-:S02]  /*149f30*/  IMAD.MOV.U32 R2, RZ, RZ, R24 ;  /* 0x000000ffff027224 */ /* 0x000fc400078e0018 */
[----:B------:R-:W-:Y:S02]  /*149f40*/  IMAD.MOV.U32 R3, RZ, RZ, R25 ;  /* 0x000000ffff037224 */ /* 0x000fe400078e0019 */
[C---:B----4-:R-:W-:Y:S06]  /*149f50*/  HMMA.16816.F32 R24, R28.reuse, R26, R52 ;  /* 0x0000001a1c18723c */ /* 0x050fec0000001834 */
[C---:B---3--:R-:W-:Y:S06]  /*149f60*/  HMMA.16816.F32 R12, R28.reuse, R20, R12 ;  /* 0x000000141c0c723c */ /* 0x048fec000000180c */
        /* <DEDUP_REMOVED lines=150> */
[C---:B----4-:R-:W-:Y:S11]  /*14a8d0*/  HMMA.16816.F32 R8, R28.reuse, R22, R8 ;  /* 0x000000161c08723c */ /* 0x050ff60000001808 */
        /* <DEDUP_REMOVED lines=31> */
[----:B------:R-:W2:Y:S01]  /*14aad0*/  LDL.LU.64 R12, [R1+0x9138] ;  /* 0x00913800010c7983 */ /* 0x000ea20000300a00 */
[----:B----4-:R-:W-:Y:S03]  /*14aae0*/  HMMA.16816.F32 R20, R28, R16, R20 ;  /* 0x000000101c14723c */ /* 0x010fe60000001814 */
[----:B------:R-:W-:Y:S04]  /*14aaf0*/  STL.64 [R1+0x9028], R18 ;  /* 0x0090281201007387 */ /* 0x000fe80000100a00 */
[----:B------:R-:W-:-:S15]  /*14ab00*/  STL.64 [R1+0x9020], R16 ;  /* 0x0090201001007387 */ /* 0x000fde0000100a00 */
[----:B------:R-:W-:-:S01]  /*14ab10*/  NOP ;  /* 0x0000000000007918 */ /* 0x000fc20000000000 */
[----:B------:R-:W-:Y:S04]  /*14ab20*/  STL.64 [R1+0x2410], R20 ;  /* 0x0024101401007387 */ /* 0x000fe80000100a00 */
[----:B------:R3:W-:Y:S01]  /*14ab30*/  STL.64 [R1+0x2418], R22 ;  /* 0x0024181601007387 */ /* 0x0007e20000100a00 */
        /* <DEDUP_REMOVED lines=8> */
[C---:B---3--:R-:W-:Y:S06]  /*14abc0*/  HMMA.16816.F32 R20, R28.reuse, R14, R32 ;  /* 0x0000000e1c14723c */ /* 0x048fec0000001820 */
[----:B------:R-:W-:Y:S01]  /*14abd0*/  STL.64 [R1+0x9048], R14 ;  /* 0x0090480e01007387 */ /* 0x000fe20000100a00 */
[----:B--2---:R-:W-:-:S15]  /*14abe0*/  HMMA.16816.F32 R16, R28, R12, R36 ;  /* 0x0000000c1c10723c */ /* 0x004fde0000001824 */
        /* <DEDUP_REMOVED lines=40> */
[----:B-1----:R-:W2:Y:S04]  /*14ae70*/  LDL.LU R10, [R1+0x1848] ;  /* 0x00184800010a7983 */ /* 0x002ea80000300800 */
[----:B------:R-:W2:Y:S04]  /*14ae80*/  LDL.LU R11, [R1+0x184c] ;  /* 0x00184c00010b7983 */ /* 0x000ea80000300800 */
[----:B--2---:R0:W-:Y:S04]  /*14ae90*/  STL.64 [R1+0x9108], R10 ;  /* 0x0091080a01007387 */ /* 0x0041e80000100a00 */
[----:B----4-:R-:W-:Y:S04]  /*14aea0*/  STL.64 [R1+0x9100], R8 ;  /* 0x0091000801007387 */ /* 0x010fe80000100a00 */
[----:B------:R-:W2:Y:S04]  /*14aeb0*/  LDL.LU R44, [R1+0x1890] ;  /* 0x00189000012c7983 */ /* 0x000ea80000300800 */
[----:B------:R-:W2:Y:S04]  /*14aec0*/  LDL.LU R45, [R1+0x1894] ;  /* 0x00189400012d7983 */ /* 0x000ea80000300800 */
[----:B------:R-:W4:Y:S04]  /*14aed0*/  LDL.LU R46, [R1+0x1898] ;  /* 0x00189800012e7983 */ /* 0x000f280000300800 */
[----:B------:R-:W4:Y:S01]  /*14aee0*/  LDL.LU R47, [R1+0x189c] ;  /* 0x00189c00012f7983 */ /* 0x000f220000300800 */
[----:B------:R-:W-:-:S02]  /*14aef0*/  IMAD.MOV.U32 R42, RZ, RZ, R2 ;  /* 0x000000ffff2a7224 */ /* 0x000fc400078e0002 */
[----:B------:R-:W-:Y:S01]  /*14af00*/  IMAD.MOV.U32 R43, RZ, RZ, R3 ;  /* 0x000000ffff2b7224 */ /* 0x000fe200078e0003 */
[----:B----4-:R-:W-:Y:S04]  /*14af10*/  STL.64 [R1+0x9118], R46 ;  /* 0x0091182e01007387 */ /* 0x010fe80000100a00 */
[----:B--2---:R1:W-:Y:S04]  /*14af20*/  STL.64 [R1+0x9110], R44 ;  /* 0x0091102c01007387 */ /* 0x0043e80000100a00 */
        /* <DEDUP_REMOVED lines=10> */
[----:B0-----:R-:W4:Y:S04]  /*14afd0*/  LDL R10, [R1+0x28] ;  /* 0x00002800010a7983 */ /* 0x001f280000100800 */
[----:B------:R-:W2:Y:S04]  /*14afe0*/  LDL.LU R24, [R1+0x18d0] ;  /* 0x0018d00001187983 */ /* 0x000ea80000300800 */
[----:B------:R-:W2:Y:S04]  /*14aff0*/  LDL.LU R25, [R1+0x18d4] ;  /* 0x0018d40001197983 */ /* 0x000ea80000300800 */
[----:B------:R-:W2:Y:S04]  /*14b000*/  LDL.LU R26, [R1+0x18d8] ;  /* 0x0018d800011a7983 */ /* 0x000ea80000300800 */
[----:B------:R-:W2:Y:S04]  /*14b010*/  LDL.LU R27, [R1+0x18dc] ;  /* 0x0018dc00011b7983 */ /* 0x000ea80000300800 */
[----:B-1----:R-:W4:Y:S04]  /*14b020*/  LDL.LU R44, [R1+0x18c0] ;  /* 0x0018c000012c7983 */ /* 0x002f280000300800 */
[----:B------:R-:W4:Y:S04]  /*14b030*/  LDL.LU R45, [R1+0x18c4] ;  /* 0x0018c400012d7983 */ /* 0x000f280000300800 */
[----:B------:R-:W4:Y:S04]  /*14b040*/  LDL.LU R46, [R1+0x18c8] ;  /* 0x0018c800012e7983 */ /* 0x000f280000300800 */
[----:B------:R-:W4:Y:S04]  /*14b050*/  LDL.LU R47, [R1+0x18cc] ;  /* 0x0018cc00012f7983 */ /* 0x000f280000300800 */
[----:B------:R-:W3:Y:S04]  /*14b060*/  LDL.64 R40, [R1+0x20] ;  /* 0x0000200001287983 */ /* 0x000ee80000100a00 */
        /* <DEDUP_REMOVED lines=28> */
[----:B--2---:R-:W-:Y:S03]  /*14b230*/  HMMA.16816.F32 R28, R28, R2, R24 ;  /* 0x000000021c1c723c */ /* 0x004fe60000001818 */
[----:B------:R-:W4:Y:S04]  /*14b240*/  LDL.LU.64 R26, [R1+0x9128] ;  /* 0x00912800011a7983 */ /* 0x000f280000300a00 */
[----:B------:R-:W4:Y:S01]  /*14b250*/  LDL.LU.64 R24, [R1+0x9120] ;  /* 0x0091200001187983 */ /* 0x000f220000300a00 */
[----:B------:R-:W-:-:S15]  /*14b260*/  IMAD.MOV.U32 R11, RZ, RZ, R0 ;  /* 0x000000ffff0b7224 */ /* 0x000fde00078e0000 */
[----:B------:R0:W-:Y:S04]  /*14b270*/  STL.64 [R1+0x23c0], R28 ;  /* 0x0023c01c01007387 */ /* 0x0001e80000100a00 */
[----:B------:R-:W-:Y:S04]  /*14b280*/  STL.64 [R1+0x23c8], R30 ;  /* 0x0023c81e01007387 */ /* 0x000fe80000100a00 */
[----:B0-----:R-:W2:Y:S01]  /*14b290*/  LDL.64 R28, [R1] ;  /* 0x00000000011c7983 */ /* 0x001ea20000100a00 */
[C---:B----4-:R-:W-:Y:S03]  /*14b2a0*/  HMMA.16816.F32 R8, R24.reuse, R10, R44 ;  /* 0x0000000a1808723c */ /* 0x050fe6000000182c */
[----:B------:R-:W4:Y:S04]  /*14b2b0*/  LDL.LU.64 R46, [R1+0x9118] ;  /* 0x00911800012e7983 */ /* 0x000f280000300a00 */
[----:B------:R-:W4:Y:S01]  /*14b2c0*/  LDL.LU.64 R44, [R1+0x9110] ;  /* 0x00911000012c7983 */ /* 0x000f220000300a00 */
[----:B---3--:R-:W-:Y:S06]  /*14b2d0*/  HMMA.16816.F32 R16, R24, R40, R16 ;  /* 0x000000281810723c */ /* 0x008fec0000001810 */
[----:B------:R-:W-:-:S02]  /*14b2e0*/  IMAD.MOV.U32 R0, RZ, RZ, R41 ;  /* 0x000000ffff007224 */ /* 0x000fc400078e0029 */
[C---:B------:R-:W-:Y:S06]  /*14b2f0*/  HMMA.16816.F32 R40, R24.reuse, R42, R32 ;  /* 0x0000002a1828723c */ /* 0x040fec0000001820 */
[C---:B------:R-:W-:Y:S06]  /*14b300*/  HMMA.16816.F32 R48, R24.reuse, R4, R48 ;  /* 0x000000041830723c */ /* 0x040fec0000001830 */
[C---:B------:R-:W-:Y:S01]  /*14b310*/  HMMA.16816.F32 R56, R24.reuse, R60, R56 ;  /* 0x0000003c1838723c */ /* 0x040fe20000001838 */
[----:B------:R-:W-:Y:S04]  /*14b320*/  STL.64 [R1+0x23b0], R8 ;  /* 0x0023b00801007387 */ /* 0x000fe80000100a00 */
[----:B------:R0:W-:Y:S01]  /*14b330*/  STL.64 [R1+0x23b8], R10 ;  /* 0x0023b80a01007387 */ /* 0x0001e20000100a00 */
[----:B--2---:R-:W-:Y:S03]  /*14b340*/  HMMA.16816.F32 R52, R24, R28, R52 ;  /* 0x0000001c1834723c */ /* 0x004fe60000001834 */
[----:B0-----:R-:W2:Y:S04]  /*14b350*/  LDL.LU.64 R10, [R1+0x9108] ;  /* 0x00910800010a7983 */ /* 0x001ea80000300a00 */
[----:B------:R-:W2:Y:S04]  /*14b360*/  LDL.LU.64 R8, [R1+0x9100] ;  /* 0x0091000001087983 */ /* 0x000ea80000300a00 */
[----:B------:R-:W-:Y:S04]  /*14b370*/  STL.64 [R1+0x23a0], R16 ;  /* 0x0023a01001007387 */ /* 0x000fe80000100a00 */
[----:B------:R0:W-:Y:S04]  /*14b380*/  STL.64 [R1+0x23a8], R18 ;  /* 0x0023a81201007387 */ /* 0x0001e80000100a00 */
[----:B0-----:R-:W3:Y:S04]  /*14b390*/  LDL.LU.64 R18, [R1+0x90f8] ;  /* 0x0090f80001127983 */ /* 0x001ee80000300a00 */
[----:B------:R-:W3:Y:S04]  /*14b3a0*/  LDL.LU.64 R16, [R1+0x90f0] ;  /* 0x0090f00001107983 */ /* 0x000ee80000300a00 */
[----:B------:R-:W3:Y:S04]  /*14b3b0*/  LDL.LU.64 R34, [R1+0x90e8] ;  /* 0x0090e80001227983 */ /* 0x000ee80000300a00 */
[----:B------:R-:W3:Y:S04]  /*14b3c0*/  LDL.LU.64 R32, [R1+0x90e0] ;  /* 0x0090e00001207983 */ /* 0x000ee80000300a00 */
[----:B------:R-:W-:Y:S04]  /*14b3d0*/  STL.64 [R1+0x2390], R40 ;  /* 0x0023902801007387 */ /* 0x000fe80000100a00 */
[----:B------:R0:W-:Y:S01]  /*14b3e0*/  STL.64 [R1+0x2398], R42 ;  /* 0x0023982a01007387 */ /* 0x0001e20000100a00 */
[----:B------:R-:W-:-:S02]  /*14b3f0*/  IMAD.MOV.U32 R31, RZ, RZ, R6 ;  /* 0x000000ffff1f7224 */ /* 0x000fc400078e0006 */
[----:B------:R-:W-:Y:S01]  /*14b400*/  IMAD.MOV.U32 R30, RZ, RZ, R7 ;  /* 0x000000ffff1e7224 */ /* 0x000fe200078e0007 */
[----:B0-----:R-:W3:Y:S04]  /*14b410*/  LDL.LU.64 R42, [R1+0x90d8] ;  /* 0x0090d800012a7983 */ /* 0x001ee80000300a00 */
[----:B------:R-:W3:Y:S01]  /*14b420*/  LDL.LU.64 R40, [R1+0x90d0] ;  /* 0x0090d00001287983 */ /* 0x000ee20000300a00 */
[----:B----4-:R-:W-:Y:S07]  /*14b430*/  HMMA.16816.F32 R44, R24, R6, R44 ;  /* 0x00000006182c723c */ /* 0x010fee000000182c */
[----:B------:R-:W-:-:S02]  /*14b440*/  IMAD.MOV.U32 R6, RZ, RZ, R4 ;  /* 0x000000ffff067224 */ /* 0x000fc400078e0004 */
[----:B------:R-:W-:Y:S02]  /*14b450*/  IMAD.MOV.U32 R7, RZ, RZ, R5 ;  /* 0x000000ffff077224 */ /* 0x000fe400078e0005 */
[----:B------:R-:W-:Y:S02]  /*14b460*/  IMAD.MOV.U32 R4, RZ, RZ, R28 ;  /* 0x000000ffff047224 */ /* 0x000fe400078e001c */
[----:B------:R-:W-:-:S10]  /*14b470*/  IMAD.MOV.U32 R5, RZ, RZ, R29 ;  /* 0x000000ffff057224 */ /* 0x000fd400078e001d */
        /* <DEDUP_REMOVED lines=19> */
[----:B------:R0:W-:Y:S04]  /*14b5b0*/  STL.64 [R1+0x2358], R58 ;  /* 0x0023583a01007387 */ /* 0x0001e80000100a00 */
[----:B0-----:R-:W2:Y:S04]  /*14b5c0*/  LDL.LU.64 R58, [R1+0x9098] ;  /* 0x00909800013a7983 */ /* 0x001ea80000300a00 */
[----:B------:R-:W3:Y:S04]  /*14b5d0*/  LDL.LU.64 R56, [R1+0x9090] ;  /* 0x0090900001387983 */ /* 0x000ee80000300a00 */
[----:B------:R-:W-:Y:S01]  /*14b5e0*/  STL.64 [R1+0x8fc8], R60 ;  /* 0x008fc83c01007387 */ /* 0x000fe20000100a00 */
[----:B--2---:R-:W-:-:S15]  /*14b5f0*/  HMMA.16816.F32 R4, R24, R58, R4 ;  /* 0x0000003a1804723c */ /* 0x004fde0000001804 */
[----:B------:R-:W-:-:S08]  /*14b600*/  NOP ;  /* 0x0000000000007918 */ /* 0x000fd00000000000 */
[----:B------:R-:W-:Y:S04]  /*14b610*/  STL.64 [R1+0x2340], R4 ;  /* 0x0023400401007387 */ /* 0x000fe80000100a00 */
[----:B------:R3:W-:Y:S02]  /*14b620*/  STL.64 [R1+0x2348], R6 ;  /* 0x0023480601007387 */ /* 0x0007e40000100a00 */
[C---:B---3--:R-:W-:Y:S02]  /*14b630*/  HMMA.16816.F32 R4, R24.reuse, R56, R8 ;  /* 0x000000381804723c */ /* 0x048fe40000001808 */
[----:B------:R-:W-:Y:S04]  /*14b640*/  STL.64 [R1+0x8fd8], R58 ;  /* 0x008fd83a01007387 */ /* 0x000fe80000100a00 */
[----:B------:R-:W-:Y:S01]  /*14b650*/  STL.64 [R1+0x8fd0], R56 ;  /* 0x008fd03801007387 */ /* 0x000fe20000100a00 */
[----:B------:R-:W-:-:S15]  /*14b660*/  HMMA.16816.F32 R8, R24, R54, R12 ;  /* 0x000000361808723c */ /* 0x000fde000000180c */
[----:B------:R-:W-:-:S01]  /*14b670*/  NOP ;  /* 0x0000000000007918 */ /* 0x000fc20000000000 */
        /* <DEDUP_REMOVED lines=67> */
[C---:B--2---:R-:W-:Y:S11]  /*14bab0*/  HMMA.16816.F32 R4, R24.reuse, R42, R4 ;  /* 0x0000002a1804723c */ /* 0x044ff60000001804 */
        /* <DEDUP_REMOVED lines=115> */
[----:B------:R-:W-:Y:S02]  /*14c1f0*/  IMAD.MOV.U32 R18, RZ, RZ, R31 ;  /* 0x000000ffff127224 */ /* 0x000fe400078e001f */
[----:B------:R-:W-:Y:S02]  /*14c200*/  IMAD R28, R28, 0x100, R60 ;  /* 0x000001001c1c7824 */ /* 0x000fe400078e023c */
[----:B------:R-:W-:Y:S01]  /*14c210*/  IMAD R29, R29, 0x100, R61 ;  /* 0x000001001d1d7824 */ /* 0x000fe200078e023d */
[----:B----4-:R-:W-:Y:S04]  /*14c220*/  STL.64 [R1+0x9008], R34 ;  /* 0x0090082201007387 */ /* 0x010fe80000100a00 */
[----:B---3--:R3:W-:Y:S04]  /*14c230*/  STL.64 [R1+0x9000], R32 ;  /* 0x0090002001007387 */ /* 0x0087e80000100a00 */
[----:B------:R-:W4:Y:S04]  /*14c240*/  LDL.LU R6, [R1+0x9014] ;  /* 0x0090140001067983 */ /* 0x000f280000300800 */
        /* <DEDUP_REMOVED lines=14> */
[----:B---3--:R-:W4:Y:S04]  /*14c330*/  LDL.LU R32, [R1+0x1a60] ;  /* 0x001a600001207983 */ /* 0x008f280000300800 */
        /* <DEDUP_REMOVED lines=16> */
[----:B------:R-:W-:Y:S04]  /*14c440*/  STL [R1+0x8ef0], R9 ;  /* 0x008ef00901007387 */ /* 0x000fe80000100800 */
[----:B------:R-:W-:Y:S04]  /*14c450*/  STL.64 [R1+0x8fc0], R10 ;  /* 0x008fc00a01007387 */ /* 0x000fe80000100a00 */
[----:B------:R0:W-:Y:S04]  /*14c460*/  STL [R1+0x8fb8], R8 ;  /* 0x008fb80801007387 */ /* 0x0001e80000100800 */
        /* <DEDUP_REMOVED lines=11> */
[----:B------:R-:W-:Y:S01]  /*14c520*/  F2FP.F16.E4M3.UNPACK_B R29, R29 ;  /* 0x0000001dff1d723e */ /* 0x000fe200020006ff */
[C---:B----4-:R-:W-:Y:S06]  /*14c530*/  HMMA.16816.F32 R32, R24.reuse, R6, R32 ;  /* 0x000000061820723c */ /* 0x050fec0000001820 */
[C---:B--2---:R-:W-:Y:S06]  /*14c540*/  HMMA.16816.F32 R40, R24.reuse, R4, R40 ;  /* 0x000000041828723c */ /* 0x044fec0000001828 */
[----:B---3--:R-:W-:Y:S01]  /*14c550*/  HMMA.16816.F32 R24, R24, R2, R52 ;  /* 0x000000021818723c */ /* 0x008fe20000001834 */
[----:B------:R-:W-:-:S02]  /*14c560*/  IMAD R30, R30, 0x100, R50 ;  /* 0x000001001e1e7824 */ /* 0x000fc400078e0232 */
[----:B------:R-:W-:Y:S01]  /*14c570*/  IMAD R31, R31, 0x100, R51 ;  /* 0x000001001f1f7824 */ /* 0x000fe200078e0233 */
[----:B------:R-:W2:Y:S04]  /*14c580*/  LDL.LU R50, [R1+0x1668] ;  /* 0x0016680001327983 */ /* 0x000ea80000300800 */
[----:B------:R-:W2:Y:S04]  /*14c590*/  LDL.LU R51, [R1+0x166c] ;  /* 0x00166c0001337983 */ /* 0x000ea80000300800 */
        /* <DEDUP_REMOVED lines=8> */
[----:B------:R0:W-:Y:S04]  /*14c620*/  STL.64 [R1+0x8f00], R6 ;  /* 0x008f000601007387 */ /* 0x0001e80000100a00 */
[----:B0-----:R-:W2:Y:S04]  /*14c630*/  LDL R6, [R1+0x20] ;  /* 0x0000200001067983 */ /* 0x001ea80000100800 */
[----:B------:R-:W-:Y:S04]  /*14c640*/  STL.64 [R1+0x8ef8], R4 ;  /* 0x008ef80401007387 */ /* 0x000fe80000100a00 */
        /* <DEDUP_REMOVED lines=8> */
[----:B------:R-:W-:-:S02]  /*14c6d0*/  F2FP.F16.E4M3.UNPACK_B R30, R30 ;  /* 0x0000001eff1e723e */ /* 0x000fc400020006ff */
[----:B------:R-:W-:-:S07]  /*14c6e0*/  F2FP.F16.E4M3.UNPACK_B R31, R31 ;  /* 0x0000001fff1f723e */ /* 0x000fce00020006ff */
[----:B------:R-:W-:Y:S01]  /*14c6f0*/  HMMA.16816.F32 R56, R28, R60, R56 ;  /* 0x0000003c1c38723c */ /* 0x000fe20000001838 */
[----:B------:R-:W-:-:S05]  /*14c700*/  IMAD.MOV.U32 R7, RZ, RZ, R0 ;  /* 0x000000ffff077224 */ /* 0x000fca00078e0000 */
[----:B------:R-:W-:Y:S02]  /*14c710*/  IMAD.MOV.U32 R4, RZ, RZ, R60 ;  /* 0x000000ffff047224 */ /* 0x000fe400078e003c */
[----:B------:R-:W-:-:S15]  /*14c720*/  IMAD.MOV.U32 R0, RZ, RZ, R61 ;  /* 0x000000ffff007224 */ /* 0x000fde00078e003d */
[----:B------:R-:W-:Y:S04]  /*14c730*/  STL.64 [R1+0x21d0], R56 ;  /* 0x0021d03801007387 */ /* 0x000fe80000100a00 */
[----:B------:R0:W-:Y:S04]  /*14c740*/  STL.64 [R1+0x21d8], R58 ;  /* 0x0021d83a01007387 */ /* 0x0001e80000100a00 */
[----:B0-----:R-:W4:Y:S04]  /*14c750*/  LDL.LU.64 R58, [R1+0x8fd8] ;  /* 0x008fd800013a7983 */ /* 0x001f280000300a00 */
[----:B------:R-:W4:Y:S04]  /*14c760*/  LDL.LU.64 R56, [R1+0x8fd0] ;  /* 0x008fd00001387983 */ /* 0x000f280000300a00 */
[----:B------:R-:W4:Y:S01]  /*14c770*/  LDL.LU.64 R60, [R1+0x8fc8] ;  /* 0x008fc800013c7983 */ /* 0x000f220000300a00 */
[C---:B------:R-:W-:Y:S06]  /*14c780*/  HMMA.16816.F32 R8, R28.reuse, R16, R8 ;  /* 0x000000101c08723c */ /* 0x040fec0000001808 */
[----:B------:R-:W-:Y:S01]  /*14c790*/  IMAD.MOV.U32 R5, RZ, RZ, R17 ;  /* 0x000000ffff057224 */ /* 0x000fe200078e0011 */
[----:B--2---:R-:W-:-:S15]  /*14c7a0*/  HMMA.16816.F32 R24, R28, R6, R24 ;  /* 0x000000061c18723c */ /* 0x004fde0000001818 */
[----:B------:R-:W-:-:S08]  /*14c7b0*/  NOP ;  /* 0x0000000000007918 */ /* 0x000fd00000000000 */
[----:B------:R-:W-:Y:S04]  /*14c7c0*/  STL.64 [R1+0x21c0], R24 ;  /* 0x0021c01801007387 */ /* 0x000fe80000100a00 */
[----:B------:R-:W-:Y:S04]  /*14c7d0*/  STL.64 [R1+0x21c8], R26 ;  /* 0x0021c81a01007387 */ /* 0x000fe80000100a00 */
[----:B------:R-:W-:Y:S04]  /*14c7e0*/  STL.64 [R1+0x21b0], R8 ;  /* 0x0021b00801007387 */ /* 0x000fe80000100a00 */
[----:B------:R0:W-:Y:S02]  /*14c7f0*/  STL.64 [R1+0x21b8], R10 ;  /* 0x0021b80a01007387 */ /* 0x0001e40000100a00 */
[----:B0-----:R-:W-:Y:S01]  /*14c800*/  HMMA.16816.F32 R8, R28, R18, R12 ;  /* 0x000000121c08723c */ /* 0x001fe2000000180c */
[----:B------:R-:W-:-:S05]  /*14c810*/  IMAD.MOV.U32 R6, RZ, RZ, R16 ;  /* 0x000000ffff067224 */ /* 0x000fca00078e0010 */
[C---:B------:R-:W-:Y:S06]  /*14c820*/  HMMA.16816.F32 R16, R28.reuse, R36, R20 ;  /* 0x000000241c10723c */ /* 0x040fec0000001814 */
[C---:B---3--:R-:W-:Y:S11]  /*14c830*/  HMMA.16816.F32 R12, R28.reuse, R38, R32 ;  /* 0x000000261c0c723c */ /* 0x048ff60000001820 */
[----:B------:R-:W-:Y:S04]  /*14c840*/  STL.64 [R1+0x21a0], R8 ;  /* 0x0021a00801007387 */ /* 0x000fe80000100a00 */
[----:B------:R4:W-:Y:S02]  /*14c850*/  STL.64 [R1+0x21a8], R10 ;  /* 0x0021a80a01007387 */ /* 0x0009e40000100a00 */
[C---:B----4-:R-:W-:Y:S02]  /*14c860*/  HMMA.16816.F32 R8, R28.reuse, R60, R40 ;  /* 0x0000003c1c08723c */ /* 0x050fe40000001828 */
[----:B------:R-:W-:Y:S04]  /*14c870*/  STL.64 [R1+0x2190], R16 ;  /* 0x0021901001007387 */ /* 0x000fe80000100a00 */
[----:B------:R0:W-:Y:S04]  /*14c880*/  STL.64 [R1+0x2198], R18 ;  /* 0x0021981201007387 */ /* 0x0001e80000100a00 */
[----:B------:R-:W2:Y:S04]  /*14c890*/  LDL.LU R24, [R1+0x1590] ;  /* 0x0015900001187983 */ /* 0x000ea80000300800 */
[----:B------:R1:W-:Y:S04]  /*14c8a0*/  STL.64 [R1+0x2180], R12 ;  /* 0x0021800c01007387 */ /* 0x0003e80000100a00 */
[----:B------:R3:W-:Y:S01]  /*14c8b0*/  STL.64 [R1+0x2188], R14 ;  /* 0x0021880e01007387 */ /* 0x0007e20000100a00 */
[C---:B0-----:R-:W-:Y:S04]  /*14c8c0*/  HMMA.16816.F32 R16, R28.reuse, R58, R44 ;  /* 0x0000003a1c10723c */ /* 0x041fe8000000182c */
[----:B------:R-:W-:Y:S04]  /*14c8d0*/  STL.64 [R1+0x2170], R8 ;  /* 0x0021700801007387 */ /* 0x000fe80000100a00 */
[----:B------:R0:W-:Y:S04]  /*14c8e0*/  STL.64 [R1+0x2178], R10 ;  /* 0x0021780a01007387 */ /* 0x0001e80000100a00 */
[----:B------:R-:W2:Y:S04]  /*14c8f0*/  LDL.LU R25, [R1+0x1594] ;  /* 0x0015940001197983 */ /* 0x000ea80000300800 */
[----:B------:R-:W2:Y:S04]  /*14c900*/  LDL.LU R26, [R1+0x1598] ;  /* 0x00159800011a7983 */ /* 0x000ea80000300800 */
[----:B------:R-:W2:Y:S04]  /*14c910*/  LDL.LU R27, [R1+0x159c] ;  /* 0x00159c00011b7983 */ /* 0x000ea80000300800 */
[----:B-1----:R-:W4:Y:S04]  /*14c920*/  LDL.LU R12, [R1+0x1580] ;  /* 0x00158000010c7983 */ /* 0x002f280000300800 */
[----:B------:R-:W4:Y:S04]  /*14c930*/  LDL.LU R13, [R1+0x1584] ;  /* 0x00158400010d7983 */ /* 0x000f280000300800 */
[----:B---3--:R-:W4:Y:S04]  /*14c940*/  LDL.LU R14, [R1+0x1588] ;  /* 0x00158800010e7983 */ /* 0x008f280000300800 */
[----:B------:R-:W4:Y:S01]  /*14c950*/  LDL.LU R15, [R1+0x158c] ;  /* 0x00158c00010f7983 */ /* 0x000f220000300800 */
[C---:B0-----:R-:W-:Y:S03]  /*14c960*/  HMMA.16816.F32 R8, R28.reuse, R56, R48 ;  /* 0x000000381c08723c */ /* 0x041fe60000001830 */
[----:B------:R-:W-:Y:S04]  /*14c970*/  STL.64 [R1+0x8eb8], R60 ;  /* 0x008eb83c01007387 */ /* 0x000fe80000100a00 */
[----:B------:R-:W3:Y:S04]  /*14c980*/  LDL.LU R48, [R1+0x1640] ;  /* 0x0016400001307983 */ /* 0x000ee80000300800 */
[----:B------:R-:W-:Y:S04]  /*14c990*/  STL.64 [R1+0x2160], R16 ;  /* 0x0021601001007387 */ /* 0x000fe80000100a00 */
[----:B------:R-:W-:Y:S08]  /*14c9a0*/  STL.64 [R1+0x2168], R18 ;  /* 0x0021681201007387 */ /* 0x000ff00000100a00 */
[----:B------:R0:W-:Y:S04]  /*14c9b0*/  STL.64 [R1+0x2150], R8 ;  /* 0x0021500801007387 */ /* 0x0001e80000100a00 */
[----:B------:R1:W-:Y:S04]  /*14c9c0*/  STL.64 [R1+0x2158], R10 ;  /* 0x0021580a01007387 */ /* 0x0003e80000100a00 */
[----:B------:R-:W3:Y:S04]  /*14c9d0*/  LDL.LU R49, [R1+0x1644] ;  /* 0x0016440001317983 */ /* 0x000ee80000300800 */
[----:B------:R-:W3:Y:S04]  /*14c9e0*/  LDL.LU R50, [R1+0x1648] ;  /* 0x0016480001327983 */ /* 0x000ee80000300800 */
[----:B------:R-:W3:Y:S04]  /*14c9f0*/  LDL.LU R51, [R1+0x164c] ;  /* 0x00164c0001337983 */ /* 0x000ee80000300800 */
[----:B0-----:R-:W2:Y:S04]  /*14ca00*/  LDL.LU R8, [R1+0x1650] ;  /* 0x0016500001087983 */ /* 0x001ea80000300800 */
[----:B------:R-:W2:Y:S04]  /*14ca10*/  LDL.LU R9, [R1+0x1654] ;  /* 0x0016540001097983 */ /* 0x000ea80000300800 */
[----:B-1----:R-:W2:Y:S04]  /*14ca20*/  LDL.LU R10, [R1+0x1658] ;  /* 0x00165800010a7983 */ /* 0x002ea80000300800 */
        /* <DEDUP_REMOVED lines=37> */
[----:B------:R-:W3:Y:S04]  /*14cc80*/  LDL.LU R8, [R1+0x8fb8] ;  /* 0x008fb80001087983 */ /* 0x000ee80000300800 */
        /* <DEDUP_REMOVED lines=77> */
[----:B------:R-:W2:Y:S04]  /*14d160*/  LDL.LU R56, [R1+0x14d0] ;  /* 0x0014d00001387983 */ /* 0x000ea80000300800 */
        /* <DEDUP_REMOVED lines=27> */
[----:B----4-:R-:W3:Y:S04]  /*14d320*/  LDL.LU R14, [R1+0x1568] ;  /* 0x00156800010e7983 */ /* 0x010ee80000300800 */
        /* <DEDUP_REMOVED lines=47> */
[----:B------:R-:W3:Y:S04]  /*14d620*/  LDL.LU.64 R36, [R1+0x8f38] ;  /* 0x008f380001247983 */ /* 0x000ee80000300a00 */
[----:B------:R-:W-:Y:S04]  /*14d630*/  STL.64 [R1+0x2030], R12 ;  /* 0x0020300c01007387 */ /* 0x000fe80000100a00 */
[----:B------:R0:W-:Y:S04]  /*14d640*/  STL.64 [R1+0x2038], R14 ;  /* 0x0020380e01007387 */ /* 0x0001e80000100a00 */
[----:B0-----:R-:W4:Y:S04]  /*14d650*/  LDL.LU.64 R14, [R1+0x8f30] ;  /* 0x008f3000010e7983 */ /* 0x001f280000300a00 */
[----:B------:R-:W3:Y:S01]  /*14d660*/  LDL.LU.64 R12, [R1+0x8f28] ;  /* 0x008f2800010c7983 */ /* 0x000ee20000300a00 */
[C---:B--2---:R-:W-:Y:S03]  /*14d670*/  HMMA.16816.F32 R4, R28.reuse, R10, R4 ;  /* 0x0000000a1c04723c */ /* 0x044fe60000001804 */
[----:B------:R-:W-:Y:S04]  /*14d680*/  STL.64 [R1+0x8e30], R18 ;  /* 0x008e301201007387 */ /* 0x000fe80000100a00 */
[----:B------:R0:W-:Y:S04]  /*14d690*/  STL.64 [R1+0x8e28], R16 ;  /* 0x008e281001007387 */ /* 0x0001e80000100a00 */
[----:B0-----:R-:W2:Y:S04]  /*14d6a0*/  LDL.LU R16, [R1+0x1a40] ;  /* 0x001a400001107983 */ /* 0x001ea80000300800 */
[----:B------:R-:W2:Y:S04]  /*14d6b0*/  LDL.LU R17, [R1+0x1a44] ;  /* 0x001a440001117983 */ /* 0x000ea80000300800 */
[----:B------:R-:W2:Y:S04]  /*14d6c0*/  LDL.LU R18, [R1+0x1a48] ;  /* 0x001a480001127983 */ /* 0x000ea80000300800 */
[----:B------:R-:W2:Y:S01]  /*14d6d0*/  LDL.LU R19, [R1+0x1a4c] ;  /* 0x001a4c0001137983 */ /* 0x000ea20000300800 */
[----:B------:R-:W-:Y:S01]  /*14d6e0*/  IMAD R24, R24, 0x100, R9 ;  /* 0x0000010018187824 */ /* 0x000fe200078e0209 */
        /* <DEDUP_REMOVED lines=21> */
[----:B------:R-:W2:Y:S04]  /*14d840*/  LDL.LU R9, [R1+0x8ef0] ;  /* 0x008ef00001097983 */ /* 0x000ea80000300800 */
[----:B------:R-:W-:Y:S01]  /*14d850*/  STL.64 [R1+0x8e20], R10 ;  /* 0x008e200a01007387 */ /* 0x000fe20000100a00 */
[----:B------:R-:W-:-:S02]  /*14d860*/  IMAD R25, R25, 0x100, R40 ;  /* 0x0000010019197824 */ /* 0x000fc400078e0228 */
[----:B------:R-:W-:Y:S02]  /*14d870*/  IMAD R26, R26, 0x100, R41 ;  /* 0x000001001a1a7824 */ /* 0x000fe400078e0229 */
[----:B------:R-:W-:Y:S01]  /*14d880*/  IMAD R27, R0, 0x100, R27 ;  /* 0x00000100001b7824 */ /* 0x000fe200078e021b */
[----:B------:R-:W-:Y:S02]  /*14d890*/  F2FP.F16.E4M3.UNPACK_B R24, R24 ;  /* 0x00000018ff18723e */ /* 0x000fe400020006ff */
[----:B------:R-:W-:Y:S02]  /*14d8a0*/  F2FP.F16.E4M3.UNPACK_B R25, R25 ;  /* 0x00000019ff19723e */ /* 0x000fe400020006ff */
[----:B------:R-:W-:Y:S02]  /*14d8b0*/  F2FP.F16.E4M3.UNPACK_B R26, R26 ;  /* 0x0000001aff1a723e */ /* 0x000fe400020006ff */
[----:B------:R-:W-:Y:S01]  /*14d8c0*/  F2FP.F16.E4M3.UNPACK_B R27, R27 ;  /* 0x0000001bff1b723e */ /* 0x000fe200020006ff */
[----:B------:R-:W-:Y:S01]  /*14d8d0*/  IMAD.MOV.U32 R0, RZ, RZ, R53 ;  /* 0x000000ffff007224 */ /* 0x000fe200078e0035 */
[C---:B--2---:R-:W-:Y:S06]  /*14d8e0*/  HMMA.16816.F32 R12, R28.reuse, R8, R12 ;  /* 0x000000081c0c723c */ /* 0x044fec000000180c */
[----:B------:R4:W-:Y:S02]  /*14d8f0*/  STL.64 [R1+0x8e18], R8 ;  /* 0x008e180801007387 */ /* 0x0009e40000100a00 */
[----:B----4-:R-:W-:-:S15]  /*14d900*/  HMMA.16816.F32 R8, R28, R4, R20 ;  /* 0x000000041c08723c */ /* 0x010fde0000001814 */
[----:B------:R-:W-:Y:S04]  /*14d910*/  STL.64 [R1+0x1dd0], R12 ;  /* 0x001dd00c01007387 */ /* 0x000fe80000100a00 */
[----:B------:R3:W-:Y:S02]  /*14d920*/  STL.64 [R1+0x1dd8], R14 ;  /* 0x001dd80e01007387 */ /* 0x0007e40000100a00 */
[----:B---3--:R-:W-:-:S15]  /*14d930*/  HMMA.16816.F32 R12, R28, R6, R16 ;  /* 0x000000061c0c723c */ /* 0x008fde0000001810 */
[----:B------:R-:W-:-:S08]  /*14d940*/  NOP ;  /* 0x0000000000007918 */ /* 0x000fd00000000000 */
[----:B------:R-:W-:Y:S04]  /*14d950*/  STL.64 [R1+0x2830], R12 ;  /* 0x0028300c01007387 */ /* 0x000fe80000100a00 */
[----:B------:R0:W-:Y:S04]  /*14d960*/  STL.64 [R1+0x2838], R14 ;  /* 0x0028380e01007387 */ /* 0x0001e80000100a00 */
[----:B------:R-:W-:Y:S04]  /*14d970*/  STL.64 [R1+0x8e40], R6 ;  /* 0x008e400601007387 */ /* 0x000fe80000100a00 */
[----:B------:R-:W-:Y:S04]  /*14d980*/  STL.64 [R1+0x8e38], R4 ;  /* 0x008e380401007387 */ /* 0x000fe80000100a00 */
[----:B------:R-:W-:Y:S04]  /*14d990*/  STL.64 [R1+0x2820], R8 ;  /* 0x0028200801007387 */ /* 0x000fe80000100a00 */
[----:B------:R1:W-:Y:S01]  /*14d9a0*/  STL.64 [R1+0x2828], R10 ;  /* 0x0028280a01007387 */ /* 0x0003e20000100a00 */
[----:B0-----:R-:W-:Y:S06]  /*14d9b0*/  HMMA.16816.F32 R12, R28, R2, R32 ;  /* 0x000000021c0c723c */ /* 0x001fec0000001820 */
[C---:B-1----:R-:W-:Y:S06]  /*14d9c0*/  HMMA.16816.F32 R8, R24.reuse, R42, R36 ;  /* 0x0000002a1808723c */ /* 0x042fec0000001824 */
[C---:B------:R-:W-:Y:S11]  /*14d9d0*/  HMMA.16816.F32 R4, R24.reuse, R52, R44 ;  /* 0x000000341804723c */ /* 0x040ff6000000182c */
        /* <DEDUP_REMOVED lines=10> */
[----:B------:R-:W-:Y:S04]  /*14da80*/  STL.64 [R1+0x1d90], R8 ;  /* 0x001d900801007387 */ /* 0x000fe80000100a00 */
[----:B------:R-:W-:Y:S04]  /*14da90*/  STL.64 [R1+0x1d98], R10 ;  /* 0x001d980a01007387 */ /* 0x000fe80000100a00 */
        /* <DEDUP_REMOVED lines=157> */
[C---:B------:R-:W-:Y:S01]  /*14e470*/  HMMA.16816.F32 R4, R24.reuse, R36, R8 ;  /* 0x000000241804723c */ /* 0x040fe20000001808 */
[----:B------:R-:W-:Y:S05]  /*14e480*/  STL.64 [R1+0x8d80], R38 ;  /* 0x008d802601007387 */ /* 0x000fea0000100a00 */
[C---:B------:R-:W-:Y:S11]  /*14e490*/  HMMA.16816.F32 R8, R24.reuse, R34, R12 ;  /* 0x000000221808723c */ /* 0x040ff6000000180c */
        /* <DEDUP_REMOVED lines=110> */
[----:B0-----:R-:W-:-:S15]  /*14eb80*/  HMMA.16816.F32 R12, R24, R6, R48 ;  /* 0x00000006180c723c */ /* 0x001fde0000001830 */
[----:B------:R-:W-:-:S08]  /*14eb90*/  NOP ;  /* 0x0000000000007918 */ /* 0x000fd00000000000 */
[----:B------:R-:W-:Y:S04]  /*14eba0*/  STL.64 [R1+0x2810], R12 ;  /* 0x0028100c01007387 */ /* 0x000fe80000100a00 */
[----:B------:R-:W-:Y:S04]  /*14ebb0*/  STL.64 [R1+0x2818], R14 ;  /* 0x0028180e01007387 */ /* 0x000fe80000100a00 */
[----:B------:R-:W-:Y:S04]  /*14ebc0*/  STL [R1+0x8cdc], R4 ;  /* 0x008cdc0401007387 */ /* 0x000fe80000100800 */
[----:B------:R-:W-:Y:S04]  /*14ebd0*/  STL [R1+0x8cd8], R5 ;  /* 0x008cd80501007387 */ /* 0x000fe80000100800 */
        /* <DEDUP_REMOVED lines=35> */
[----:B------:R-:W-:-:S03]  /*14ee10*/  IMAD.MOV.U32 R39, RZ, RZ, R0 ;  /* 0x000000ffff277224 */ /* 0x000fc600078e0000 */
[----:B----4-:R4:W-:Y:S04]  /*14ee20*/  STL.64 [R1+0x8de0], R58 ;  /* 0x008de03a01007387 */ /* 0x0109e80000100a00 */
[----:B---3--:R-:W-:Y:S04]  /*14ee30*/  STL.64 [R1+0x8dd8], R56 ;  /* 0x008dd83801007387 */ /* 0x008fe80000100a00 */
[----:B------:R-:W3:Y:S04]  /*14ee40*/  LDL R38, [R1] ;  /* 0x0000000001267983 */ /* 0x000ee80000100800 */
[----:B------:R-:W2:Y:S04]  /*14ee50*/  LDL.LU R0, [R1+0x8e04] ;  /* 0x008e040001007983 */ /* 0x000ea80000300800 */
[----:B------:R-:W4:Y:S04]  /*14ee60*/  LDL R36, [R1+0x8] ;  /* 0x0000080001247983 */ /* 0x000f280000100800 */
[----:B------:R-:W4:Y:S04]  /*14ee70*/  LDL R37, [R1+0xc] ;  /* 0x00000c0001257983 */ /* 0x000f280000100800 */
[----:B---3--:R-:W-:Y:S04]  /*14ee80*/  STL.64 [R1+0x8df0], R38 ;  /* 0x008df02601007387 */ /* 0x008fe80000100a00 */
[----:B----4-:R3:W-:Y:S04]  /*14ee90*/  STL.64 [R1+0x8de8], R36 ;  /* 0x008de82401007387 */ /* 0x0107e80000100a00 */
[----:B0-----:R-:W4:Y:S04]  /*14eea0*/  LDL.LU R16, [R1+0x12e0] ;  /* 0x0012e00001107983 */ /* 0x001f280000300800 */
[----:B------:R-:W4:Y:S04]  /*14eeb0*/  LDL.LU R17, [R1+0x12e4] ;  /* 0x0012e40001117983 */ /* 0x000f280000300800 */
[----:B------:R-:W4:Y:S04]  /*14eec0*/  LDL.LU R18, [R1+0x12e8] ;  /* 0x0012e80001127983 */ /* 0x000f280000300800 */
[----:B------:R-:W4:Y:S04]  /*14eed0*/  LDL.LU R19, [R1+0x12ec] ;  /* 0x0012ec0001137983 */ /* 0x000f280000300800 */
[----:B-1----:R-:W4:Y:S01]  /*14eee0*/  LDL R10, [R1+0x10] ;  /* 0x00001000010a7983 */ /* 0x002f220000100800 */
[----:B--2---:R-:W-:-:S03]  /*14eef0*/  IMAD.MOV.U32 R11, RZ, RZ, R0 ;  /* 0x000000ffff0b7224 */ /* 0x004fc600078e0000 */
[----:B------:R-:W2:Y:S04]  /*14ef00*/  LDL.LU R0, [R1+0x8e00] ;  /* 0x008e000001007983 */ /* 0x000ea80000300800 */
[----:B------:R-:W4:Y:S04]  /*14ef10*/  LDL.LU R40, [R1+0x1300] ;  /* 0x0013000001287983 */ /* 0x000f280000300800 */
[----:B------:R-:W4:Y:S04]  /*14ef20*/  LDL.LU R41, [R1+0x1304] ;  /* 0x0013040001297983 */ /* 0x000f280000300800 */
[----:B------:R-:W4:Y:S04]  /*14ef30*/  LDL.LU R42, [R1+0x1308] ;  /* 0x00130800012a7983 */ /* 0x000f280000300800 */
[----:B------:R-:W4:Y:S04]  /*14ef40*/  LDL.LU R43, [R1+0x130c] ;  /* 0x00130c00012b7983 */ /* 0x000f280000300800 */
[----:B------:R-:W4:Y:S04]  /*14ef50*/  LDL R58, [R1+0x20] ;  /* 0x00002000013a7983 */ /* 0x000f280000100800 */
[----:B---3--:R-:W4:Y:S04]  /*14ef60*/  LDL.LU R36, [R1+0x1310] ;  /* 0x0013100001247983 */ /* 0x008f280000300800 */
[----:B------:R-:W4:Y:S04]  /*14ef70*/  LDL.LU R37, [R1+0x1314] ;  /* 0x0013140001257983 */ /* 0x000f280000300800 */
[----:B------:R-:W4:Y:S04]  /*14ef80*/  LDL.LU R38, [R1+0x1318] ;  /* 0x0013180001267983 */ /* 0x000f280000300800 */
[----:B------:R-:W4:Y:S04]  /*14ef90*/  LDL.LU R39, [R1+0x131c] ;  /* 0x00131c0001277983 */ /* 0x000f280000300800 */
[----:B------:R-:W3:Y:S04]  /*14efa0*/  LDL.LU R4, [R1+0x1320] ;  /* 0x0013200001047983 */ /* 0x000ee80000300800 */
[----:B------:R-:W3:Y:S04]  /*14efb0*/  LDL.LU R5, [R1+0x1324] ;  /* 0x0013240001057983 */ /* 0x000ee80000300800 */
[----:B------:R-:W3:Y:S04]  /*14efc0*/  LDL.LU R6, [R1+0x1328] ;  /* 0x0013280001067983 */ /* 0x000ee80000300800 */
[----:B------:R-:W3:Y:S04]  /*14efd0*/  LDL.LU R7, [R1+0x132c] ;  /* 0x00132c0001077983 */ /* 0x000ee80000300800 */
[----:B------:R-:W3:Y:S01]  /*14efe0*/  LDL.64 R56, [R1+0x28] ;  /* 0x0000280001387983 */ /* 0x000ee20000100a00 */
[----:B------:R-:W-:-:S02]  /*14eff0*/  IMAD R28, R28, 0x100, R44 ;  /* 0x000001001c1c7824 */ /* 0x000fc400078e022c */
[----:B------:R-:W-:Y:S02]  /*14f000*/  IMAD R29, R29, 0x100, R45 ;  /* 0x000001001d1d7824 */ /* 0x000fe400078e022d */
[----:B------:R-:W-:Y:S02]  /*14f010*/  IMAD R30, R30, 0x100, R46 ;  /* 0x000001001e1e7824 */ /* 0x000fe400078e022e */
[----:B------:R-:W-:Y:S01]  /*14f020*/  IMAD R31, R31, 0x100, R47 ;  /* 0x000001001f1f7824 */ /* 0x000fe200078e022f */
[----:B------:R-:W4:Y:S01]  /*14f030*/  LDL.64 R8, [R1+0x18] ;  /* 0x0000180001087983 */ /* 0x000f220000100a00 */
[----:B------:R-:W-:Y:S02]  /*14f040*/  F2FP.F16.E4M3.UNPACK_B R28, R28 ;  /* 0x0000001cff1c723e */ /* 0x000fe400020006ff */
[----:B------:R-:W-:Y:S02]  /*14f050*/  F2FP.F16.E4M3.UNPACK_B R29, R29 ;  /* 0x0000001dff1d723e */ /* 0x000fe400020006ff */
[----:B------:R-:W-:-:S02]  /*14f060*/  F2FP.F16.E4M3.UNPACK_B R30, R30 ;  /* 0x0000001eff1e723e */ /* 0x000fc400020006ff */
[----:B------:R-:W-:Y:S01]  /*14f070*/  F2FP.F16.E4M3.UNPACK_B R31, R31 ;  /* 0x0000001fff1f723e */ /* 0x000fe200020006ff */
        /* <DEDUP_REMOVED lines=29> */
[----:B---3--:R-:W-:Y:S01]  /*14f250*/  HMMA.16816.F32 R4, R28, R56, R4 ;  /* 0x000000381c04723c */ /* 0x008fe20000001804 */
[----:B--2---:R-:W-:-:S05]  /*14f260*/  IMAD.MOV.U32 R59, RZ, RZ, R0 ;  /* 0x000000ffff3b7224 */ /* 0x004fca00078e0000 */
[----:B------:R-:W-:-:S15]  /*14f270*/  IMAD.MOV.U32 R0, RZ, RZ, R57 ;  /* 0x000000ffff007224 */ /* 0x000fde00078e0039 */
[----:B------:R-:W-:-:S02]  /*14f280*/  NOP ;  /* 0x0000000000007918 */ /* 0x000fc40000000000 */
[----:B------:R0:W-:Y:S02]  /*14f290*/  STL.64 [R1+0x1bd0], R4 ;  /* 0x001bd00401007387 */ /* 0x0001e40000100a00 */
[----:B0-----:R-:W-:Y:S02]  /*14f2a0*/  IMAD.MOV.U32 R5, RZ, RZ, R56 ;  /* 0x000000ffff057224 */ /* 0x001fe400078e0038 */
[C---:B----4-:R-:W-:Y:S01]  /*14f2b0*/  HMMA.16816.F32 R56, R28.reuse, R58, R36 ;  /* 0x0000003a1c38723c */ /* 0x050fe20000001824 */
[----:B------:R0:W-:Y:S04]  /*14f2c0*/  STL.64 [R1+0x1bd8], R6 ;  /* 0x001bd80601007387 */ /* 0x0001e80000100a00 */
[----:B0-----:R-:W2:Y:S04]  /*14f2d0*/  LDL.LU.64 R6, [R1+0x8df8] ;  /* 0x008df80001067983 */ /* 0x001ea80000300a00 */
[----:B------:R-:W3:Y:S04]  /*14f2e0*/  LDL.LU.64 R38, [R1+0x8df0] ;  /* 0x008df00001267983 */ /* 0x000ee80000300a00 */
[----:B------:R-:W4:Y:S10]  /*14f2f0*/  LDL.LU.64 R36, [R1+0x8de8] ;  /* 0x008de80001247983 */ /* 0x000f340000300a00 */
[----:B------:R-:W-:Y:S04]  /*14f300*/  STL.64 [R1+0x1bc0], R56 ;  /* 0x001bc03801007387 */ /* 0x000fe80000100a00 */
[----:B------:R0:W-:Y:S04]  /*14f310*/  STL.64 [R1+0x1bc8], R58 ;  /* 0x001bc83a01007387 */ /* 0x0001e80000100a00 */
[----:B0-----:R-:W2:Y:S04]  /*14f320*/  LDL.LU.64 R58, [R1+0x8de0] ;  /* 0x008de000013a7983 */ /* 0x001ea80000300a00 */
[----:B------:R-:W2:Y:S01]  /*14f330*/  LDL.LU.64 R56, [R1+0x8dd8] ;  /* 0x008dd80001387983 */ /* 0x000ea20000300a00 */
[----:B------:R-:W-:Y:S06]  /*14f340*/  HMMA.16816.F32 R40, R28, R8, R40 ;  /* 0x000000081c28723c */ /* 0x000fec0000001828 */
[----:B------:R-:W-:-:S02]  /*14f350*/  IMAD.MOV.U32 R3, RZ, RZ, R8 ;  /* 0x000000ffff037224 */ /* 0x000fc400078e0008 */
[----:B------:R-:W-:Y:S02]  /*14f360*/  IMAD.MOV.U32 R4, RZ, RZ, R9 ;  /* 0x000000ffff047224 */ /* 0x000fe400078e0009 */
[----:B------:R-:W-:-:S13]  /*14f370*/  HMMA.16816.F32 R8, R28, R10, R52 ;  /* 0x0000000a1c08723c */ /* 0x000fda0000001834 */
        /* <DEDUP_REMOVED lines=10> */
[C---:B----4-:R-:W-:Y:S06]  /*14f420*/  HMMA.16816.F32 R16, R28.reuse, R36, R16 ;  /* 0x000000241c10723c */ /* 0x050fec0000001810 */
[C---:B---3--:R-:W-:Y:S06]  /*14f430*/  HMMA.16816.F32 R36, R28.reuse, R38, R32 ;  /* 0x000000261c24723c */ /* 0x048fec0000001820 */
[C---:B--2---:R-:W-:Y:S11]  /*14f440*/  HMMA.16816.F32 R56, R28.reuse, R60, R56 ;  /* 0x0000003c1c38723c */ /* 0x044ff60000001838 */
        /* <DEDUP_REMOVED lines=42> */
[----:B------:R-:W-:Y:S04]  /*14f6f0*/  STL.64 [R1+0x8c78], R54 ;  /* 0x008c783601007387 */ /* 0x000fe80000100a00 */
[----:B------:R0:W-:Y:S04]  /*14f700*/  STL.64 [R1+0x8c70], R52 ;  /* 0x008c703401007387 */ /* 0x0001e80000100a00 */
[----:B0-----:R-:W3:Y:S04]  /*14f710*/  LDL.LU R52, [R1+0x1270] ;  /* 0x0012700001347983 */ /* 0x001ee80000300800 */
[----:B------:R-:W3:Y:S04]  /*14f720*/  LDL.LU R53, [R1+0x1274] ;  /* 0x0012740001357983 */ /* 0x000ee80000300800 */
[----:B------:R-:W3:Y:S04]  /*14f730*/  LDL.LU R54, [R1+0x1278] ;  /* 0x0012780001367983 */ /* 0x000ee80000300800 */
[----:B------:R-:W3:Y:S01]  /*14f740*/  LDL.LU R55, [R1+0x127c] ;  /* 0x00127c0001377983 */ /* 0x000ee20000300800 */
[C---:B------:R-:W-:Y:S06]  /*14f750*/  HMMA.16816.F32 R12, R28.reuse, R42, R12 ;  /* 0x0000002a1c0c723c */ /* 0x040fec000000180c */
[C---:B--2---:R-:W-:Y:S06]  /*14f760*/  HMMA.16816.F32 R24, R28.reuse, R46, R24 ;  /* 0x0000002e1c18723c */ /* 0x044fec0000001818 */
[C---:B----4-:R-:W-:Y:S06]  /*14f770*/  HMMA.16816.F32 R8, R28.reuse, R44, R8 ;  /* 0x0000002c1c08723c */ /* 0x050fec0000001808 */
[----:B---3--:R-:W-:-:S15]  /*14f780*/  HMMA.16816.F32 R52, R28, R50, R52 ;  /* 0x000000321c34723c */ /* 0x008fde0000001834 */
        /* <DEDUP_REMOVED lines=66> */
[C---:B----4-:R-:W-:Y:S11]  /*14fbb0*/  HMMA.16816.F32 R8, R28.reuse, R34, R8 ;  /* 0x000000221c08723c */ /* 0x050ff60000001808 */
[----:B------:R0:W-:Y:S04]  /*14fbc0*/  STL.64 [R1+0x1ab0], R56 ;  /* 0x001ab03801007387 */ /* 0x0001e80000100a00 */
[----:B------:R1:W-:Y:S04]  /*14fbd0*/  STL.64 [R1+0x1ab8], R58 ;  /* 0x001ab83a01007387 */ /* 0x0003e80000100a00 */
[----:B------:R-:W2:Y:S04]  /*14fbe0*/  LDL.LU R55, [R1+0x8264] ;  /* 0x0082640001377983 */ /* 0x000ea80000300800 */
[----:B------:R-:W2:Y:S04]  /*14fbf0*/  LDL.LU R27, [R1+0x8260] ;  /* 0x00826000011b7983 */ /* 0x000ea80000300800 */
[----:B0-----:R-:W3:Y:S04]  /*14fc00*/  LDL.LU R56, [R1+0x1a00] ;  /* 0x001a000001387983 */ /* 0x001ee80000300800 */
[----:B------:R-:W3:Y:S04]  /*14fc10*/  LDL.LU R57, [R1+0x1a04] ;  /* 0x001a040001397983 */ /* 0x000ee80000300800 */
[----:B-1----:R-:W3:Y:S04]  /*14fc20*/  LDL.LU R58, [R1+0x1a08] ;  /* 0x001a0800013a7983 */ /* 0x002ee80000300800 */
[----:B------:R-:W3:Y:S04]  /*14fc30*/  LDL.LU R59, [R1+0x1a0c] ;  /* 0x001a0c00013b7983 */ /* 0x000ee80000300800 */
        /* <DEDUP_REMOVED lines=86> */
[----:B------:R-:W-:-:S02]  /*1501a0*/  IMAD R26, R26, 0x100, R54 ;  /* 0x000001001a1a7824 */ /* 0x000fc400078e0236 */
[----:B------:R-:W-:Y:S02]  /*1501b0*/  IMAD R27, R27, 0x100, R55 ;  /* 0x000001001b1b7824 */ /* 0x000fe400078e0237 */
[----:B------:R-:W-:Y:S02]  /*1501c0*/  IMAD.MOV.U32 R54, RZ, RZ, R3 ;  /* 0x000000ffff367224 */ /* 0x000fe400078e0003 */
[----:B------:R-:W-:Y:S01]  /*1501d0*/  IMAD.MOV.U32 R55, RZ, RZ, R4 ;  /* 0x000000ffff377224 */ /* 0x000fe200078e0004 */
[----:B----4-:R-:W-:Y:S04]  /*1501e0*/  STL.64 [R1+0x8cc0], R58 ;  /* 0x008cc03a01007387 */ /* 0x010fe80000100a00 */
[----:B--2---:R-:W-:Y:S04]  /*1501f0*/  STL.64 [R1+0x8cb8], R56 ;  /* 0x008cb83801007387 */ /* 0x004fe80000100a00 */
[----:B------:R-:W2:Y:S04]  /*150200*/  LDL.LU R3, [R1+0x8ce0] ;  /* 0x008ce00001037983 */ /* 0x000ea80000300800 */
[----:B------:R-:W4:Y:S04]  /*150210*/  LDL.LU R4, [R1+0x8cdc] ;  /* 0x008cdc0001047983 */ /* 0x000f280000300800 */
[----:B0-----:R-:W2:Y:S04]  /*150220*/  LDL.LU R8, [R1+0x1130] ;  /* 0x0011300001087983 */ /* 0x001ea80000300800 */
[----:B------:R-:W2:Y:S04]  /*150230*/  LDL.LU R9, [R1+0x1134] ;  /* 0x0011340001097983 */ /* 0x000ea80000300800 */
[----:B-1----:R-:W4:Y:S04]  /*150240*/  LDL.LU R10, [R1+0x1138] ;  /* 0x00113800010a7983 */ /* 0x002f280000300800 */
[----:B------:R-:W4:Y:S01]  /*150250*/  LDL.LU R11, [R1+0x113c] ;  /* 0x00113c00010b7983 */ /* 0x000f220000300800 */
[----:B---3--:R-:W-:-:S03]  /*150260*/  IMAD.MOV.U32 R34, RZ, RZ, R5 ;  /* 0x000000ffff227224 */ /* 0x008fc600078e0005 */
[----:B----4-:R-:W-:Y:S04]  /*150270*/  STL.64 [R1+0x8cd0], R10 ;  /* 0x008cd00a01007387 */ /* 0x010fe80000100a00 */
[----:B--2---:R0:W-:Y:S04]  /*150280*/  STL.64 [R1+0x8cc8], R8 ;  /* 0x008cc80801007387 */ /* 0x0041e80000100a00 */
[----:B------:R-:W2:Y:S04]  /*150290*/  LDL.LU R5, [R1+0x8cd8] ;  /* 0x008cd80001057983 */ /* 0x000ea80000300800 */
        /* <DEDUP_REMOVED lines=10> */
[----:B------:R-:W4:Y:S01]  /*150340*/  LDL.LU R14, [R1+0x1148] ;  /* 0x00114800010e7983 */ /* 0x000f220000300800 */
[----:B------:R-:W-:-:S02]  /*150350*/  IMAD R24, R24, 0x100, R52 ;  /* 0x0000010018187824 */ /* 0x000fc400078e0234 */
[----:B------:R-:W-:Y:S01]  /*150360*/  IMAD R25, R25, 0x100, R53 ;  /* 0x0000010019197824 */ /* 0x000fe200078e0235 */
[----:B------:R-:W4:Y:S04]  /*150370*/  LDL.LU R15, [R1+0x114c] ;  /* 0x00114c00010f7983 */ /* 0x000f280000300800 */
        /* <DEDUP_REMOVED lines=24> */
[----:B--2---:R-:W-:-:S15]  /*150500*/  HMMA.16816.F32 R8, R28, R4, R8 ;  /* 0x000000041c08723c */ /* 0x004fde0000001808 */
[----:B------:R-:W-:-:S08]  /*150510*/  NOP ;  /* 0x0000000000007918 */ /* 0x000fd00000000000 */
[----:B------:R-:W-:Y:S04]  /*150520*/  STL.64 [R1+0x27e0], R8 ;  /* 0x0027e00801007387 */ /* 0x000fe80000100a00 */
[----:B------:R0:W-:Y:S04]  /*150530*/  STL.64 [R1+0x27e8], R10 ;  /* 0x0027e80a01007387 */ /* 0x0001e80000100a00 */
[----:B0-----:R-:W2:Y:S04]  /*150540*/  LDL.LU.64 R10, [R1+0x8cd0] ;  /* 0x008cd000010a7983 */ /* 0x001ea80000300a00 */
[----:B------:R-:W2:Y:S01]  /*150550*/  LDL.LU.64 R8, [R1+0x8cc8] ;  /* 0x008cc80001087983 */ /* 0x000ea20000300a00 */
[----:B---3--:R-:W-:Y:S01]  /*150560*/  HMMA.16816.F32 R28, R28, R2, R56 ;  /* 0x000000021c1c723c */ /* 0x008fe20000001838 */
[----:B------:R-:W-:-:S02]  /*150570*/  F2FP.F16.E4M3.UNPACK_B R24, R24 ;  /* 0x00000018ff18723e */ /* 0x000fc400020006ff */
[----:B------:R-:W-:Y:S02]  /*150580*/  F2FP.F16.E4M3.UNPACK_B R25, R25 ;  /* 0x00000019ff19723e */ /* 0x000fe400020006ff */
[----:B------:R-:W-:Y:S01]  /*150590*/  F2FP.F16.E4M3.UNPACK_B R26, R26 ;  /* 0x0000001aff1a723e */ /* 0x000fe200020006ff */
[----:B------:R-:W-:Y:S01]  /*1505a0*/  IMAD.MOV.U32 R35, RZ, RZ, R0 ;  /* 0x000000ffff237224 */ /* 0x000fe200078e0000 */
[----:B------:R-:W-:Y:S01]  /*1505b0*/  F2FP.F16.E4M3.UNPACK_B R27, R27 ;  /* 0x0000001bff1b723e */ /* 0x000fe200020006ff */
[----:B------:R-:W3:Y:S04]  /*1505c0*/  LDL.LU.64 R58, [R1+0x8cc0] ;  /* 0x008cc000013a7983 */ /* 0x000ee80000300a00 */
[----:B------:R-:W3:Y:S02]  /*1505d0*/  LDL.LU.64 R56, [R1+0x8cb8] ;  /* 0x008cb80001387983 */ /* 0x000ee40000300a00 */
[----:B----4-:R-:W-:Y:S01]  /*1505e0*/  HMMA.16816.F32 R32, R24, R34, R12 ;  /* 0x000000221820723c */ /* 0x010fe2000000180c */
[----:B------:R-:W-:-:S08]  /*1505f0*/  IMAD.MOV.U32 R7, RZ, RZ, R52 ;  /* 0x000000ffff077224 */ /* 0x000fd000078e0034 */
[----:B------:R0:W-:Y:S04]  /*150600*/  STL.64 [R1+0x1a00], R28 ;  /* 0x001a001c01007387 */ /* 0x0001e80000100a00 */
[----:B------:R1:W-:Y:S04]  /*150610*/  STL.64 [R1+0x1a08], R30 ;  /* 0x001a081e01007387 */ /* 0x0003e80000100a00 */
[----:B0-----:R-:W4:Y:S04]  /*150620*/  LDL.LU R28, [R1+0x1100] ;  /* 0x00110000011c7983 */ /* 0x001f280000300800 */
[----:B------:R-:W4:Y:S04]  /*150630*/  LDL.LU R29, [R1+0x1104] ;  /* 0x00110400011d7983 */ /* 0x000f280000300800 */
[----:B-1----:R-:W4:Y:S04]  /*150640*/  LDL.LU R30, [R1+0x1108] ;  /* 0x00110800011e7983 */ /* 0x002f280000300800 */
[----:B------:R-:W4:Y:S04]  /*150650*/  LDL.LU R31, [R1+0x110c] ;  /* 0x00110c00011f7983 */ /* 0x000f280000300800 */
        /* <DEDUP_REMOVED lines=11> */
[----:B------:R0:W-:Y:S04]  /*150710*/  STL.64 [R1+0x8c58], R6 ;  /* 0x008c580601007387 */ /* 0x0001e80000100a00 */
[----:B0-----:R-:W3:Y:S01]  /*150720*/  LDL.64 R6, [R1+0x10] ;  /* 0x0000100001067983 */ /* 0x001ee20000100a00 */
[----:B------:R-:W-:-:S02]  /*150730*/  IMAD.MOV.U32 R0, RZ, RZ, R53 ;  /* 0x000000ffff007224 */ /* 0x000fc400078e0035 */
[----:B------:R-:W-:Y:S01]  /*150740*/  HMMA.16816.F32 R52, R24, R54, R48 ;  /* 0x000000361834723c */ /* 0x000fe20000001830 */
[----:B------:R-:W-:Y:S04]  /*150750*/  STL.64 [R1+0x8c50], R4 ;  /* 0x008c500401007387 */ /* 0x000fe80000100a00 */
[----:B------:R-:W2:Y:S04]  /*150760*/  LDL.LU.64 R50, [R1+0x8c88] ;  /* 0x008c880001327983 */ /* 0x000ea80000300a00 */
[----:B------:R-:W2:-:S14]  /*150770*/  LDL.LU.64 R48, [R1+0x8c80] ;  /* 0x008c800001307983 */ /* 0x000e9c0000300a00 */
        /* <DEDUP_REMOVED lines=9> */
[----:B------:R-:W2:Y:S01]  /*150810*/  LDL.LU.64 R56, [R1+0x8c60] ;  /* 0x008c600001387983 */ /* 0x000ea20000300a00 */
[----:B------:R-:W-:-:S02]  /*150820*/  IMAD.MOV.U32 R9, RZ, RZ, R6 ;  /* 0x000000ffff097224 */ /* 0x000fc400078e0006 */
[----:B------:R-:W-:Y:S02]  /*150830*/  IMAD.MOV.U32 R8, RZ, RZ, R7 ;  /* 0x000000ffff087224 */ /* 0x000fe400078e0007 */
[----:B----4-:R-:W-:-:S15]  /*150840*/  HMMA.16816.F32 R4, R24, R16, R28 ;  /* 0x000000101804723c */ /* 0x010fde000000181c */
[----:B------:R-:W-:-:S08]  /*150850*/  NOP ;  /* 0x0000000000007918 */ /* 0x000fd00000000000 */
[----:B------:R-:W-:Y:S04]  /*150860*/  STL.64 [R1+0x1630], R4 ;  /* 0x0016300401007387 */ /* 0x000fe80000100a00 */
[----:B------:R0:W-:Y:S02]  /*150870*/  STL.64 [R1+0x1638], R6 ;  /* 0x0016380601007387 */ /* 0x0001e40000100a00 */
[----:B0-----:R-:W-:Y:S01]  /*150880*/  HMMA.16816.F32 R4, R24, R18, R12 ;  /* 0x000000121804723c */ /* 0x001fe2000000180c */
[----:B------:R-:W-:Y:S02]  /*150890*/  IMAD.MOV.U32 R29, RZ, RZ, R16 ;  /* 0x000000ffff1d7224 */ /* 0x000fe400078e0010 */
[----:B------:R-:W-:-:S03]  /*1508a0*/  IMAD.MOV.U32 R28, RZ, RZ, R17 ;  /* 0x000000ffff1c7224 */ /* 0x000fc600078e0011 */
[----:B------:R-:W-:Y:S02]  /*1508b0*/  IMAD.MOV.U32 R31, RZ, RZ, R18 ;  /* 0x000000ffff1f7224 */ /* 0x000fe400078e0012 */
[----:B------:R-:W-:Y:S02]  /*1508c0*/  IMAD.MOV.U32 R30, RZ, RZ, R19 ;  /* 0x000000ffff1e7224 */ /* 0x000fe400078e0013 */
[----:B------:R-:W-:-:S13]  /*1508d0*/  HMMA.16816.F32 R16, R24, R60, R20 ;  /* 0x0000003c1810723c */ /* 0x000fda0000001814 */
[----:B------:R-:W-:Y:S04]  /*1508e0*/  STL.64 [R1+0x1450], R4 ;  /* 0x0014500401007387 */ /* 0x000fe80000100a00 */
[----:B------:R2:W-:Y:S06]  /*1508f0*/  STL.64 [R1+0x1458], R6 ;  /* 0x0014580601007387 */ /* 0x0005ec0000100a00 */
[----:B------:R-:W-:Y:S04]  /*150900*/  STL.64 [R1+0x1430], R16 ;  /* 0x0014301001007387 */ /* 0x000fe80000100a00 */
[----:B------:R-:W-:Y:S01]  /*150910*/  STL.64 [R1+0x1438], R18 ;  /* 0x0014381201007387 */ /* 0x000fe20000100a00 */
[C---:B---3--:R-:W-:Y:S06]  /*150920*/  HMMA.16816.F32 R12, R24.reuse, R58, R32 ;  /* 0x0000003a180c723c */ /* 0x048fec0000001820 */
        /* <DEDUP_REMOVED lines=145> */
[----:B------:R-:W-:Y:S04]  /*151240*/  STL.64 [R1+0x11d0], R32 ;  /* 0x0011d02001007387 */ /* 0x000fe80000100a00 */
[----:B------:R0:W-:Y:S04]  /*151250*/  STL.64 [R1+0x11d8], R34 ;  /* 0x0011d82201007387 */ /* 0x0001e80000100a00 */
[----:B------:R1:W-:Y:S04]  /*151260*/  STL.64 [R1+0x11e0], R20 ;  /* 0x0011e01401007387 */ /* 0x0003e80000100a00 */
[----:B------:R2:W-:Y:S04]  /*151270*/  STL.64 [R1+0x11e8], R22 ;  /* 0x0011e81601007387 */ /* 0x0005e80000100a00 */
        /* <DEDUP_REMOVED lines=22> */
[----:B0-----:R-:W-:-:S02]  /*1513e0*/  IMAD.MOV.U32 R34, RZ, RZ, R7 ;  /* 0x000000ffff227224 */ /* 0x001fc400078e0007 */
[----:B------:R-:W-:Y:S01]  /*1513f0*/  IMAD.MOV.U32 R35, RZ, RZ, R0 ;  /* 0x000000ffff237224 */ /* 0x000fe200078e0000 */
[----:B----4-:R-:W-:Y:S04]  /*151400*/  STL.64 [R1+0x8bc8], R38 ;  /* 0x008bc82601007387 */ /* 0x010fe80000100a00 */
[----:B---3--:R0:W-:Y:S04]  /*151410*/  STL.64 [R1+0x8bc0], R36 ;  /* 0x008bc02401007387 */ /* 0x0081e80000100a00 */
[----:B------:R-:W3:Y:S04]  /*151420*/  LDL.64 R32, [R1+0x28] ;  /* 0x0000280001207983 */ /* 0x000ee80000100a00 */
[----:B------:R-:W-:Y:S01]  /*151430*/  STL.64 [R1+0x8bd8], R34 ;  /* 0x008bd82201007387 */ /* 0x000fe20000100a00 */
[----:B------:R-:W-:-:S02]  /*151440*/  IMAD.MOV.U32 R47, RZ, RZ, R8 ;  /* 0x000000ffff2f7224 */ /* 0x000fc400078e0008 */
[----:B------:R-:W-:Y:S01]  /*151450*/  IMAD.MOV.U32 R46, RZ, RZ, R9 ;  /* 0x000000ffff2e7224 */ /* 0x000fe200078e0009 */
[----:B---3--:R3:W-:Y:S04]  /*151460*/  STL.64 [R1+0x8bd0], R32 ;  /* 0x008bd02001007387 */ /* 0x0087e80000100a00 */
        /* <DEDUP_REMOVED lines=8> */
[----:B---3--:R-:W3:Y:S04]  /*1514f0*/  LDL.LU R32, [R1+0xfb0] ;  /* 0x000fb00001207983 */ /* 0x008ee80000300800 */
        /* <DEDUP_REMOVED lines=35> */
[C---:B---3--:R-:W-:Y:S06]  /*151730*/  HMMA.16816.F32 R32, R24.reuse, R14, R32 ;  /* 0x0000000e1820723c */ /* 0x048fec0000001820 */
[----:B----4-:R-:W-:Y:S01]  /*151740*/  HMMA.16816.F32 R48, R24, R10, R48 ;  /* 0x0000000a1830723c */ /* 0x010fe20000001830 */
[----:B------:R-:W-:-:S15]  /*151750*/  IMAD R28, R28, 0x100, R8 ;  /* 0x000001001c1c7824 */ /* 0x000fde00078e0208 */
[----:B------:R-:W-:-:S01]  /*151760*/  NOP ;  /* 0x0000000000007918 */ /* 0x000fc20000000000 */
        /* <DEDUP_REMOVED lines=9> */
[----:B------:R0:W-:Y:S01]  /*151800*/  STL.64 [R1+0x8ad0], R12 ;  /* 0x008ad00c01007387 */ /* 0x0001e20000100a00 */
[----:B------:R-:W-:-:S03]  /*151810*/  IMAD R29, R29, 0x100, R9 ;  /* 0x000001001d1d7824 */ /* 0x000fc600078e0209 */
        /* <DEDUP_REMOVED lines=19> */
[----:B0-----:R-:W4:Y:S04]  /*151950*/  LDL.LU R8, [R1+0x19d0] ;  /* 0x0019d00001087983 */ /* 0x001f280000300800 */
[----:B------:R-:W4:Y:S04]  /*151960*/  LDL.LU R9, [R1+0x19d4] ;  /* 0x0019d40001097983 */ /* 0x000f280000300800 */
[----:B------:R-:W4:Y:S04]  /*151970*/  LDL.LU R10, [R1+0x19d8] ;  /* 0x0019d800010a7983 */ /* 0x000f280000300800 */
[----:B------:R-:W4:Y:S04]  /*151980*/  LDL.LU R11, [R1+0x19dc] ;  /* 0x0019dc00010b7983 */ /* 0x000f280000300800 */
[----:B------:R-:W3:Y:S01]  /*151990*/  LDL.LU R7, [R1+0x8b90] ;  /* 0x008b900001077983 */ /* 0x000ee20000300800 */
[----:B------:R-:W-:Y:S01]  /*1519a0*/  IMAD R31, R0, 0x100, R31 ;  /* 0x00000100001f7824 */ /* 0x000fe200078e021f */
[----:B------:R-:W-:-:S02]  /*1519b0*/  F2FP.F16.E4M3.UNPACK_B R28, R28 ;  /* 0x0000001cff1c723e */ /* 0x000fc400020006ff */
[----:B------:R-:W-:Y:S02]  /*1519c0*/  F2FP.F16.E4M3.UNPACK_B R29, R29 ;  /* 0x0000001dff1d723e */ /* 0x000fe400020006ff */
[----:B------:R-:W-:Y:S02]  /*1519d0*/  F2FP.F16.E4M3.UNPACK_B R30, R30 ;  /* 0x0000001eff1e723e */ /* 0x000fe400020006ff */
[----:B------:R-:W-:Y:S01]  /*1519e0*/  F2FP.F16.E4M3.UNPACK_B R31, R31 ;  /* 0x0000001fff1f723e */ /* 0x000fe200020006ff */
[C---:B--2---:R-:W-:Y:S06]  /*1519f0*/  HMMA.16816.F32 R12, R24.reuse, R2, R12 ;  /* 0x00000002180c723c */ /* 0x044fec000000180c */
[----:B---3--:R-:W-:-:S15]  /*151a00*/  HMMA.16816.F32 R52, R24, R6, R52 ;  /* 0x000000061834723c */ /* 0x008fde0000001834 */
[----:B------:R-:W-:-:S08]  /*151a10*/  NOP ;  /* 0x0000000000007918 */ /* 0x000fd00000000000 */
[----:B------:R-:W-:Y:S04]  /*151a20*/  STL.64 [R1+0x19e0], R52 ;  /* 0x0019e03401007387 */ /* 0x000fe80000100a00 */
[----:B------:R0:W-:Y:S04]  /*151a30*/  STL.64 [R1+0x19e8], R54 ;  /* 0x0019e83601007387 */ /* 0x0001e80000100a00 */
[----:B0-----:R-:W2:Y:S04]  /*151a40*/  LDL.LU.64 R54, [R1+0x8b88] ;  /* 0x008b880001367983 */ /* 0x001ea80000300a00 */
[----:B------:R-:W2:Y:S01]  /*151a50*/  LDL.LU.64 R52, [R1+0x8b80] ;  /* 0x008b800001347983 */ /* 0x000ea20000300a00 */
[----:B----4-:R-:W-:Y:S03]  /*151a60*/  HMMA.16816.F32 R8, R24, R4, R8 ;  /* 0x000000041808723c */ /* 0x010fe60000001808 */
[----:B------:R-:W-:Y:S04]  /*151a70*/  STL.64 [R1+0x8aa8], R6 ;  /* 0x008aa80601007387 */ /* 0x000fe80000100a00 */
[----:B------:R-:W-:-:S15]  /*151a80*/  STL.64 [R1+0x8aa0], R4 ;  /* 0x008aa00401007387 */ /* 0x000fde0000100a00 */
[----:B------:R-:W-:-:S01]  /*151a90*/  NOP ;  /* 0x0000000000007918 */ /* 0x000fc20000000000 */
        /* <DEDUP_REMOVED lines=15> */
[----:B0-----:R-:W-:-:S15]  /*151b90*/  HMMA.16816.F32 R8, R28, R46, R40 ;  /* 0x0000002e1c08723c */ /* 0x001fde0000001828 */
[----:B------:R-:W-:-:S08]  /*151ba0*/  NOP ;  /* 0x0000000000007918 */ /* 0x000fd00000000000 */
[----:B------:R0:W-:Y:S04]  /*151bb0*/  STL.64 [R1+0x1290], R8 ;  /* 0x0012900801007387 */ /* 0x0001e80000100a00 */
[----:B------:R1:W-:Y:S04]  /*151bc0*/  STL.64 [R1+0x1298], R10 ;  /* 0x0012980a01007387 */ /* 0x0003e80000100a00 */
[----:B0-----:R-:W3:Y:S04]  /*151bd0*/  LDL.LU R8, [R1+0xe10] ;  /* 0x000e100001087983 */ /* 0x001ee80000300800 */
[----:B------:R-:W-:Y:S04]  /*151be0*/  STL.64 [R1+0x12a0], R16 ;  /* 0x0012a01001007387 */ /* 0x000fe80000100a00 */
[----:B------:R-:W-:Y:S01]  /*151bf0*/  STL.64 [R1+0x12a8], R18 ;  /* 0x0012a81201007387 */ /* 0x000fe20000100a00 */
[----:B--2---:R-:W-:-:S15]  /*151c00*/  HMMA.16816.F32 R12, R28, R58, R52 ;  /* 0x0000003a1c0c723c */ /* 0x004fde0000001834 */
[----:B------:R-:W-:-:S08]  /*151c10*/  NOP ;  /* 0x0000000000007918 */ /* 0x000fd00000000000 */
[----:B------:R0:W-:Y:S04]  /*151c20*/  STL.64 [R1+0x12b0], R12 ;  /* 0x0012b00c01007387 */ /* 0x0001e80000100a00 */
[----:B------:R2:W-:Y:S04]  /*151c30*/  STL.64 [R1+0x12b8], R14 ;  /* 0x0012b80e01007387 */ /* 0x0005e80000100a00 */
        /* <DEDUP_REMOVED lines=19> */
[----:B0-----:R-:W3:Y:S04]  /*151d70*/  LDL.LU R12, [R1+0xe00] ;  /* 0x000e0000010c7983 */ /* 0x001ee80000300800 */
[----:B------:R-:W3:Y:S04]  /*151d80*/  LDL.LU R13, [R1+0xe04] ;  /* 0x000e0400010d7983 */ /* 0x000ee80000300800 */
        /* <DEDUP_REMOVED lines=40> */
[----:B0-----:R-:W2:Y:S04]  /*152010*/  LDL.LU.64 R54, [R1+0x8b68] ;  /* 0x008b680001367983 */ /* 0x001ea80000300a00 */
[----:B------:R-:W3:Y:S01]  /*152020*/  LDL.LU.64 R52, [R1+0x8b60] ;  /* 0x008b600001347983 */ /* 0x000ee20000300a00 */
        /* <DEDUP_REMOVED lines=194> */
[----:B----4-:R-:W-:-:S15]  /*152c50*/  HMMA.16816.F32 R4, R28, R10, R4 ;  /* 0x0000000a1c04723c */ /* 0x010fde0000001804 */
[----:B------:R-:W-:-:S08]  /*152c60*/  NOP ;  /* 0x0000000000007918 */ /* 0x000fd00000000000 */
[----:B------:R-:W-:Y:S04]  /*152c70*/  STL.64 [R1+0x1410], R4 ;  /* 0x0014100401007387 */ /* 0x000fe80000100a00 */
[----:B------:R0:W-:Y:S04]  /*152c80*/  STL.64 [R1+0x1418], R6 ;  /* 0x0014180601007387 */ /* 0x0001e80000100a00 */
[----:B0-----:R-:W4:Y:S04]  /*152c90*/  LDL.LU.64 R6, [R1+0x8aa8] ;  /* 0x008aa80001067983 */ /* 0x001f280000300a00 */
[----:B------:R-:W4:Y:S01]  /*152ca0*/  LDL.LU.64 R4, [R1+0x8aa0] ;  /* 0x008aa00001047983 */ /* 0x000f220000300a00 */
[----:B---3--:R-:W-:-:S02]  /*152cb0*/  IMAD R24, R24, 0x100, R15 ;  /* 0x0000010018187824 */ /* 0x008fc400078e020f */
[----:B--2---:R-:W-:Y:S01]  /*152cc0*/  HMMA.16816.F32 R12, R28, R8, R16 ;  /* 0x000000081c0c723c */ /* 0x004fe20000001810 */
[----:B------:R-:W-:Y:S05]  /*152cd0*/  STL.64 [R1+0x89b8], R10 ;  /* 0x0089b80a01007387 */ /* 0x000fea0000100a00 */
[----:B------:R-:W-:Y:S01]  /*152ce0*/  STL.64 [R1+0x89b0], R8 ;  /* 0x0089b00801007387 */ /* 0x000fe20000100a00 */
[----:B------:R-:W-:Y:S02]  /*152cf0*/  IMAD R25, R25, 0x100, R44 ;  /* 0x0000010019197824 */ /* 0x000fe400078e022c */
[----:B------:R-:W-:Y:S02]  /*152d00*/  IMAD R26, R26, 0x100, R45 ;  /* 0x000001001a1a7824 */ /* 0x000fe400078e022d */
[----:B------:R-:W-:-:S12]  /*152d10*/  IMAD R27, R0, 0x100, R27 ;  /* 0x00000100001b7824 */ /* 0x000fd800078e021b */
[----:B------:R-:W-:Y:S04]  /*152d20*/  STL.64 [R1+0x1420], R12 ;  /* 0x0014200c01007387 */ /* 0x000fe80000100a00 */
[----:B------:R4:W-:Y:S01]  /*152d30*/  STL.64 [R1+0x1428], R14 ;  /* 0x0014280e01007387 */ /* 0x0009e20000100a00 */
[----:B------:R-:W-:Y:S02]  /*152d40*/  F2FP.F16.E4M3.UNPACK_B R24, R24 ;  /* 0x00000018ff18723e */ /* 0x000fe400020006ff */
[----:B------:R-:W-:Y:S02]  /*152d50*/  F2FP.F16.E4M3.UNPACK_B R25, R25 ;  /* 0x00000019ff19723e */ /* 0x000fe400020006ff */
[----:B------:R-:W-:Y:S02]  /*152d60*/  F2FP.F16.E4M3.UNPACK_B R26, R26 ;  /* 0x0000001aff1a723e */ /* 0x000fe400020006ff */
[----:B------:R-:W-:Y:S01]  /*152d70*/  F2FP.F16.E4M3.UNPACK_B R27, R27 ;  /* 0x0000001bff1b723e */ /* 0x000fe200020006ff */
[C---:B----4-:R-:W-:Y:S06]  /*152d80*/  HMMA.16816.F32 R12, R28.reuse, R6, R20 ;  /* 0x000000061c0c723c */ /* 0x050fec0000001814 */
[----:B------:R-:W-:-:S15]  /*152d90*/  HMMA.16816.F32 R8, R28, R4, R32 ;  /* 0x000000041c08723c */ /* 0x000fde0000001820 */
[----:B------:R-:W-:-:S02]  /*152da0*/  NOP ;  /* 0x0000000000007918 */ /* 0x000fc40000000000 */
[----:B------:R-:W-:Y:S04]  /*152db0*/  STL.64 [R1+0x19c0], R12 ;  /* 0x0019c00c01007387 */ /* 0x000fe80000100a00 */
[----:B------:R0:W-:Y:S04]  /*152dc0*/  STL.64 [R1+0x19c8], R14 ;  /* 0x0019c80e01007387 */ /* 0x0001e80000100a00 */
[----:B------:R-:W-:Y:S04]  /*152dd0*/  STL.64 [R1+0x89d8], R6 ;  /* 0x0089d80601007387 */ /* 0x000fe80000100a00 */
[----:B------:R1:W-:Y:S01]  /*152de0*/  STL.64 [R1+0x89d0], R4 ;  /* 0x0089d00401007387 */ /* 0x0003e20000100a00 */
[----:B0-----:R-:W-:Y:S06]  /*152df0*/  HMMA.16816.F32 R12, R28, R2, R36 ;  /* 0x000000021c0c723c */ /* 0x001fec0000001824 */
[C---:B-1----:R-:W-:Y:S01]  /*152e00*/  HMMA.16816.F32 R4, R24.reuse, R46, R40 ;  /* 0x0000002e1804723c */ /* 0x042fe20000001828 */
[----:B------:R-:W-:Y:S04]  /*152e10*/  STL.64 [R1+0x19b0], R8 ;  /* 0x0019b00801007387 */ /* 0x000fe80000100a00 */
[----:B------:R0:W-:Y:S02]  /*152e20*/  STL.64 [R1+0x19b8], R10 ;  /* 0x0019b80a01007387 */ /* 0x0001e40000100a00 */
[C---:B0-----:R-:W-:Y:S10]  /*152e30*/  HMMA.16816.F32 R8, R24.reuse, R56, R48 ;  /* 0x000000381808723c */ /* 0x041ff40000001830 */
[----:B------:R-:W-:Y:S04]  /*152e40*/  STL.64 [R1+0x1440], R12 ;  /* 0x0014400c01007387 */ /* 0x000fe80000100a00 */
        /* <DEDUP_REMOVED lines=37> */
[----:B------:R-:W4:Y:S04]  /*1530a0*/  LDL R22, [R1] ;  /* 0x0000000001167983 */ /* 0x000f280000100800 */
[----:B------:R-:W4:Y:S04]  /*1530b0*/  LDL R23, [R1+0x4] ;  /* 0x0000040001177983 */ /* 0x000f280000100800 */
[----:B------:R-:W3:Y:S04]  /*1530c0*/  LDL R20, [R1+0x8] ;  /* 0x0000080001147983 */ /* 0x000ee80000100800 */
[----:B------:R-:W3:Y:S04]  /*1530d0*/  LDL R21, [R1+0xc] ;  /* 0x00000c0001157983 */ /* 0x000ee80000100800 */
[----:B0-----:R-:W3:Y:S04]  /*1530e0*/  LDL.LU R4, [R1+0xd40] ;  /* 0x000d400001047983 */ /* 0x001ee80000300800 */
[----:B------:R-:W3:Y:S04]  /*1530f0*/  LDL.LU R5, [R1+0xd44] ;  /* 0x000d440001057983 */ /* 0x000ee80000300800 */
[----:B------:R-:W3:Y:S04]  /*153100*/  LDL.LU R6, [R1+0xd48] ;  /* 0x000d480001067983 */ /* 0x000ee80000300800 */
[----:B------:R-:W3:Y:S04]  /*153110*/  LDL.LU R7, [R1+0xd4c] ;  /* 0x000d4c0001077983 */ /* 0x000ee80000300800 */
[----:B-1----:R-:W4:Y:S04]  /*153120*/  LDL R30, [R1+0x10] ;  /* 0x00001000011e7983 */ /* 0x002f280000100800 */
[----:B------:R-:W4:Y:S04]  /*153130*/  LDL R31, [R1+0x14] ;  /* 0x00001400011f7983 */ /* 0x000f280000100800 */
        /* <DEDUP_REMOVED lines=38> */
[C---:B--2---:R-:W-:Y:S06]  /*1533a0*/  HMMA.16816.F32 R20, R24.reuse, R22, R12 ;  /* 0x000000161814723c */ /* 0x044fec000000180c */
[C---:B------:R-:W-:Y:S01]  /*1533b0*/  HMMA.16816.F32 R56, R24.reuse, R60, R56 ;  /* 0x0000003c1838723c */ /* 0x040fe20000001838 */
[----:B------:R-:W2:Y:S04]  /*1533c0*/  LDL.LU.64 R34, [R1+0x8a98] ;  /* 0x008a980001227983 */ /* 0x000ea80000300a00 */
[----:B------:R-:W2:Y:S06]  /*1533d0*/  LDL.LU.64 R32, [R1+0x8a90] ;  /* 0x008a900001207983 */ /* 0x000eac0000300a00 */
        /* <DEDUP_REMOVED lines=184> */
[----:B------:R-:W-:Y:S04]  /*153f60*/  STL [R1+0x88dc], R14 ;  /* 0x0088dc0e01007387 */ /* 0x000fe80000100800 */
[----:B------:R-:W-:Y:S01]  /*153f70*/  STL [R1+0x88d8], R15 ;  /* 0x0088d80f01007387 */ /* 0x000fe20000100800 */
[----:B--2---:R-:W-:-:S12]  /*153f80*/  HMMA.16816.F32 R20, R24, R12, R32 ;  /* 0x0000000c1814723c */ /* 0x004fd80000001820 */
[----:B------:R-:W-:Y:S04]  /*153f90*/  STL.64 [R1+0x15f0], R16 ;  /* 0x0015f01001007387 */ /* 0x000fe80000100a00 */
[----:B------:R0:W-:Y:S02]  /*153fa0*/  STL.64 [R1+0x15f8], R18 ;  /* 0x0015f81201007387 */ /* 0x0001e40000100a00 */
[----:B0-----:R-:W-:Y:S05]  /*153fb0*/  HMMA.16816.F32 R16, R24, R10, R36 ;  /* 0x0000000a1810723c */ /* 0x001fea0000001824 */
[----:B------:R-:W-:Y:S04]  /*153fc0*/  STL.64 [R1+0x1600], R20 ;  /* 0x0016001401007387 */ /* 0x000fe80000100a00 */
[----:B------:R-:W-:-:S14]  /*153fd0*/  STL.64 [R1+0x1608], R22 ;  /* 0x0016081601007387 */ /* 0x000fdc0000100a00 */
        /* <DEDUP_REMOVED lines=8> */
[C---:B0-----:R-:W-:Y:S06]  /*154060*/  HMMA.16816.F32 R8, R24.reuse, R6, R48 ;  /* 0x000000061808723c */ /* 0x041fec0000001830 */
[----:B------:R-:W-:Y:S01]  /*154070*/  STL [R1+0x8888], R7 ;  /* 0x0088880701007387 */ /* 0x000fe20000100800 */
[----:B------:R-:W-:-:S15]  /*154080*/  HMMA.16816.F32 R16, R24, R4, R52 ;  /* 0x000000041810723c */ /* 0x000fde0000001834 */
[----:B------:R-:W-:-:S01]  /*154090*/  NOP ;  /* 0x0000000000007918 */ /* 0x000fc20000000000 */
        /* <DEDUP_REMOVED lines=20> */
[----:B------:R-:W4:Y:S01]  /*1541e0*/  LDL.64 R52, [R1+0x28] ;  /* 0x0000280001347983 */ /* 0x000f220000100a00 */
[----:B------:R-:W-:-:S02]  /*1541f0*/  IMAD R28, R28, 0x100, R42 ;  /* 0x000001001c1c7824 */ /* 0x000fc400078e022a */
[----:B------:R-:W-:Y:S02]  /*154200*/  IMAD R29, R29, 0x100, R43 ;  /* 0x000001001d1d7824 */ /* 0x000fe400078e022b */
[----:B------:R-:W-:Y:S02]  /*154210*/  IMAD R30, R30, 0x100, R60 ;  /* 0x000001001e1e7824 */ /* 0x000fe400078e023c */
[----:B------:R-:W-:Y:S01]  /*154220*/  IMAD R31, R31, 0x100, R61 ;  /* 0x000001001f1f7824 */ /* 0x000fe200078e023d */
[----:B------:R-:W2:Y:S04]  /*154230*/  LDL R54, [R1+0x20] ;  /* 0x0000200001367983 */ /* 0x000ea80000100800 */
        /* <DEDUP_REMOVED lines=8> */
[----:B------:R-:W3:Y:S04]  /*1542c0*/  LDL.64 R60, [R1+0x18] ;  /* 0x00001800013c7983 */ /* 0x000ee80000100a00 */
        /* <DEDUP_REMOVED lines=27> */
[----:B0-----:R-:W4:Y:S01]  /*154480*/  LDL.LU.64 R10, [R1+0x8998] ;  /* 0x00899800010a7983 */ /* 0x001f220000300a00 */
[----:B------:R-:W-:Y:S02]  /*154490*/  IMAD.MOV.U32 R55, RZ, RZ, R0 ;  /* 0x000000ffff377224 */ /* 0x000fe400078e0000 */
[----:B------:R-:W-:-:S02]  /*1544a0*/  IMAD.MOV.U32 R7, RZ, RZ, R52 ;  /* 0x000000ffff077224 */ /* 0x000fc400078e0034 */
[----:B------:R-:W-:Y:S01]  /*1544b0*/  IMAD.MOV.U32 R0, RZ, RZ, R53 ;  /* 0x000000ffff007224 */ /* 0x000fe200078e0035 */
[C---:B---3--:R-:W-:Y:S06]  /*1544c0*/  HMMA.16816.F32 R56, R28.reuse, R60, R56 ;  /* 0x0000003c1c38723c */ /* 0x048fec0000001838 */
[----:B--2---:R-:W-:Y:S01]  /*1544d0*/  HMMA.16816.F32 R52, R28, R54, R48 ;  /* 0x000000361c34723c */ /* 0x004fe20000001830 */
[----:B------:R-:W-:Y:S04]  /*1544e0*/  STL.64 [R1+0x8938], R6 ;  /* 0x0089380601007387 */ /* 0x000fe80000100a00 */
[----:B------:R0:W-:Y:S01]  /*1544f0*/  STL.64 [R1+0x8930], R4 ;  /* 0x0089300401007387 */ /* 0x0001e20000100a00 */
[----:B------:R-:W-:-:S03]  /*154500*/  IMAD.MOV.U32 R9, RZ, RZ, R60 ;  /* 0x000000ffff097224 */ /* 0x000fc600078e003c */
[----:B0-----:R-:W2:Y:S04]  /*154510*/  LDL.LU R4, [R1+0xb40] ;  /* 0x000b400001047983 */ /* 0x001ea80000300800 */
[----:B------:R-:W2:Y:S04]  /*154520*/  LDL.LU R5, [R1+0xb44] ;  /* 0x000b440001057983 */ /* 0x000ea80000300800 */
[----:B------:R-:W2:Y:S04]  /*154530*/  LDL.LU R6, [R1+0xb48] ;  /* 0x000b480001067983 */ /* 0x000ea80000300800 */
[----:B------:R-:W2:Y:S04]  /*154540*/  LDL.LU R7, [R1+0xb4c] ;  /* 0x000b4c0001077983 */ /* 0x000ea80000300800 */
[----:B------:R-:W3:Y:S04]  /*154550*/  LDL.LU.64 R50, [R1+0x8990] ;  /* 0x0089900001327983 */ /* 0x000ee80000300a00 */
[----:B------:R-:W3:Y:S04]  /*154560*/  LDL.LU.64 R48, [R1+0x8988] ;  /* 0x0089880001307983 */ /* 0x000ee80000300a00 */
[----:B------:R-:W-:Y:S04]  /*154570*/  STL.64 [R1+0x1670], R52 ;  /* 0x0016703401007387 */ /* 0x000fe80000100a00 */
[----:B------:R0:W-:Y:S01]  /*154580*/  STL.64 [R1+0x1678], R54 ;  /* 0x0016783601007387 */ /* 0x0001e20000100a00 */
[----:B------:R-:W-:-:S03]  /*154590*/  IMAD.MOV.U32 R8, RZ, RZ, R61 ;  /* 0x000000ffff087224 */ /* 0x000fc600078e003d */
[----:B0-----:R-:W3:Y:S04]  /*1545a0*/  LDL.LU.64 R54, [R1+0x8980] ;  /* 0x0089800001367983 */ /* 0x001ee80000300a00 */
[----:B------:R-:W3:Y:S04]  /*1545b0*/  LDL.LU.64 R52, [R1+0x8978] ;  /* 0x0089780001347983 */ /* 0x000ee80000300a00 */
[----:B------:R-:W-:Y:S04]  /*1545c0*/  STL.64 [R1+0x1690], R56 ;  /* 0x0016903801007387 */ /* 0x000fe80000100a00 */
[----:B------:R0:W-:Y:S04]  /*1545d0*/  STL.64 [R1+0x1698], R58 ;  /* 0x0016983a01007387 */ /* 0x0001e80000100a00 */
[----:B0-----:R-:W3:Y:S04]  /*1545e0*/  LDL.LU.64 R58, [R1+0x8970] ;  /* 0x00897000013a7983 */ /* 0x001ee80000300a00 */
[----:B------:R-:W3:Y:S04]  /*1545f0*/  LDL.LU.64 R56, [R1+0x8968] ;  /* 0x0089680001387983 */ /* 0x000ee80000300a00 */
[----:B------:R-:W3:Y:S04]  /*154600*/  LDL.LU.64 R60, [R1+0x8960] ;  /* 0x00896000013c7983 */ /* 0x000ee80000300a00 */
[----:B----4-:R-:W-:Y:S04]  /*154610*/  STL.64 [R1+0x8958], R10 ;  /* 0x0089580a01007387 */ /* 0x010fe80000100a00 */
[----:B------:R0:W-:Y:S04]  /*154620*/  STL.64 [R1+0x8950], R8 ;  /* 0x0089500801007387 */ /* 0x0001e80000100a00 */
[----:B0-----:R-:W4:Y:S04]  /*154630*/  LDL.LU R8, [R1+0xb50] ;  /* 0x000b500001087983 */ /* 0x001f280000300800 */
[----:B------:R-:W4:Y:S04]  /*154640*/  LDL.LU R9, [R1+0xb54] ;  /* 0x000b540001097983 */ /* 0x000f280000300800 */
[----:B------:R-:W4:Y:S04]  /*154650*/  LDL.LU R10, [R1+0xb58] ;  /* 0x000b5800010a7983 */ /* 0x000f280000300800 */
[----:B------:R-:W4:Y:S01]  /*154660*/  LDL.LU R11, [R1+0xb5c] ;  /* 0x000b5c00010b7983 */ /* 0x000f220000300800 */
[C---:B------:R-:W-:Y:S06]  /*154670*/  HMMA.16816.F32 R24, R28.reuse, R14, R24 ;  /* 0x0000000e1c18723c */ /* 0x040fec0000001818 */
[----:B--2---:R-:W-:-:S15]  /*154680*/  HMMA.16816.F32 R4, R28, R18, R4 ;  /* 0x000000121c04723c */ /* 0x004fde0000001804 */
[----:B------:R-:W-:-:S02]  /*154690*/  NOP ;  /* 0x0000000000007918 */ /* 0x000fc40000000000 */
[----:B------:R0:W-:Y:S04]  /*1546a0*/  STL.64 [R1+0x16a0], R24 ;  /* 0x0016a01801007387 */ /* 0x0001e80000100a00 */
[----:B------:R1:W-:Y:S01]  /*1546b0*/  STL.64 [R1+0x16a8], R26 ;  /* 0x0016a81a01007387 */ /* 0x0003e20000100a00 */
[----:B0-----:R-:W-:Y:S02]  /*1546c0*/  IMAD.MOV.U32 R25, RZ, RZ, R14 ;  /* 0x000000ffff197224 */ /* 0x001fe400078e000e */
[----:B------:R-:W-:Y:S02]  /*1546d0*/  IMAD.MOV.U32 R24, RZ, RZ, R15 ;  /* 0x000000ffff187224 */ /* 0x000fe400078e000f */
[----:B-1----:R-:W-:Y:S02]  /*1546e0*/  IMAD.MOV.U32 R27, RZ, RZ, R16 ;  /* 0x000000ffff1b7224 */ /* 0x002fe400078e0010 */
[----:B------:R-:W-:-:S02]  /*1546f0*/  IMAD.MOV.U32 R26, RZ, RZ, R17 ;  /* 0x000000ffff1a7224 */ /* 0x000fc400078e0011 */
[----:B------:R-:W-:Y:S02]  /*154700*/  IMAD.MOV.U32 R14, RZ, RZ, R18 ;  /* 0x000000ffff0e7224 */ /* 0x000fe400078e0012 */
[----:B------:R-:W-:Y:S01]  /*154710*/  IMAD.MOV.U32 R15, RZ, RZ, R19 ;  /* 0x000000ffff0f7224 */ /* 0x000fe200078e0013 */
[C---:B----4-:R-:W-:Y:S06]  /*154720*/  HMMA.16816.F32 R8, R28.reuse, R16, R8 ;  /* 0x000000101c08723c */ /* 0x050fec0000001808 */
[----:B---3--:R-:W-:-:S15]  /*154730*/  HMMA.16816.F32 R16, R28, R60, R20 ;  /* 0x0000003c1c10723c */ /* 0x008fde0000001814 */
[----:B------:R-:W-:-:S02]  /*154740*/  NOP ;  /* 0x0000000000007918 */ /* 0x000fc40000000000 */
[----:B------:R-:W-:Y:S04]  /*154750*/  STL.64 [R1+0x16b0], R8 ;  /* 0x0016b00801007387 */ /* 0x000fe80000100a00 */
[----:B------:R0:W-:Y:S04]  /*154760*/  STL.64 [R1+0x16b8], R10 ;  /* 0x0016b80a01007387 */ /* 0x0001e80000100a00 */
[----:B------:R-:W-:Y:S04]  /*154770*/  STL.64 [R1+0x16c0], R4 ;  /* 0x0016c00401007387 */ /* 0x000fe80000100a00 */
[----:B------:R1:W-:Y:S01]  /*154780*/  STL.64 [R1+0x16c8], R6 ;  /* 0x0016c80601007387 */ /* 0x0003e20000100a00 */
[C---:B0-----:R-:W-:Y:S06]  /*154790*/  HMMA.16816.F32 R8, R28.reuse, R58, R32 ;  /* 0x0000003a1c08723c */ /* 0x041fec0000001820 */
[C---:B-1----:R-:W-:Y:S01]  /*1547a0*/  HMMA.16816.F32 R4, R28.reuse, R56, R36 ;  /* 0x000000381c04723c */ /* 0x042fe20000001824 */
[----:B------:R-:W-:Y:S04]  /*1547b0*/  STL.64 [R1+0x16e0], R16 ;  /* 0x0016e01001007387 */ /* 0x000fe80000100a00 */
[----:B------:R-:W-:Y:S04]  /*1547c0*/  STL.64 [R1+0x16e8], R18 ;  /* 0x0016e81201007387 */ /* 0x000fe80000100a00 */
[----:B------:R-:W-:Y:S08]  /*1547d0*/  STL.64 [R1+0x8870], R58 ;  /* 0x0088703a01007387 */ /* 0x000ff00000100a00 */
        /* <DEDUP_REMOVED lines=12> */
[----:B------:R0:W-:Y:S04]  /*1548a0*/  STL.64 [R1+0x1740], R8 ;  /* 0x0017400801007387 */ /* 0x0001e80000100a00 */
[----:B------:R1:W-:Y:S04]  /*1548b0*/  STL.64 [R1+0x1748], R10 ;  /* 0x0017480a01007387 */ /* 0x0003e80000100a00 */
        /* <DEDUP_REMOVED lines=126> */
[----:B------:R-:W-:Y:S07]  /*1550a0*/  HMMA.16816.F32 R20, R28, R16, R56 ;  /* 0x000000101c14723c */ /* 0x000fee0000001838 */
[----:B------:R-:W-:-:S02]  /*1550b0*/  IMAD.MOV.U32 R58, RZ, RZ, R14 ;  /* 0x000000ffff3a7224 */ /* 0x000fc400078e000e */
[----:B------:R-:W-:-:S08]  /*1550c0*/  IMAD.MOV.U32 R59, RZ, RZ, R15 ;  /* 0x000000ffff3b7224 */ /* 0x000fd000078e000f */
        /* <DEDUP_REMOVED lines=14> */
[----:B------:R-:W-:Y:S04]  /*1551b0*/  STL.64 [R1+0x8898], R58 ;  /* 0x0088983a01007387 */ /* 0x000fe80000100a00 */
[----:B------:R3:W-:Y:S04]  /*1551c0*/  STL.64 [R1+0x8890], R56 ;  /* 0x0088903801007387 */ /* 0x0007e80000100a00 */
[----:B------:R-:W4:Y:S04]  /*1551d0*/  LDL.LU R40, [R1+0x980] ;  /* 0x0009800001287983 */ /* 0x000f280000300800 */
[----:B------:R-:W4:Y:S04]  /*1551e0*/  LDL.LU R41, [R1+0x984] ;  /* 0x0009840001297983 */ /* 0x000f280000300800 */
[----:B------:R-:W2:Y:S04]  /*1551f0*/  LDL.LU R42, [R1+0x988] ;  /* 0x00098800012a7983 */ /* 0x000ea80000300800 */
[----:B------:R-:W2:Y:S01]  /*155200*/  LDL.LU R43, [R1+0x98c] ;  /* 0x00098c00012b7983 */ /* 0x000ea20000300800 */
[----:B------:R-:W-:-:S02]  /*155210*/  IMAD.MOV.U32 R46, RZ, RZ, R25 ;  /* 0x000000ffff2e7224 */ /* 0x000fc400078e0019 */
[----:B------:R-:W-:Y:S02]  /*155220*/  IMAD.MOV.U32 R47, RZ, RZ, R24 ;  /* 0x000000ffff2f7224 */ /* 0x000fe400078e0018 */
[----:B------:R-:W-:Y:S02]  /*155230*/  IMAD.MOV.U32 R44, RZ, RZ, R9 ;  /* 0x000000ffff2c7224 */ /* 0x000fe400078e0009 */
[----:B------:R-:W-:Y:S01]  /*155240*/  IMAD.MOV.U32 R45, RZ, RZ, R8 ;  /* 0x000000ffff2d7224 */ /* 0x000fe200078e0008 */
[----:B--2---:R-:W-:Y:S04]  /*155250*/  STL.64 [R1+0x88b0], R42 ;  /* 0x0088b02a01007387 */ /* 0x004fe80000100a00 */
[----:B----4-:R-:W-:Y:S04]  /*155260*/  STL.64 [R1+0x88a8], R40 ;  /* 0x0088a82801007387 */ /* 0x010fe80000100a00 */
[----:B------:R-:W-:Y:S04]  /*155270*/  STL.64 [R1+0x88c0], R46 ;  /* 0x0088c02e01007387 */ /* 0x000fe80000100a00 */
[----:B------:R2:W-:Y:S04]  /*155280*/  STL.64 [R1+0x88b8], R44 ;  /* 0x0088b82c01007387 */ /* 0x0005e80000100a00 */
[----:B0-----:R-:W4:Y:S04]  /*155290*/  LDL.LU R20, [R1+0x9a0] ;  /* 0x0009a00001147983 */ /* 0x001f280000300800 */
[----:B------:R-:W4:Y:S04]  /*1552a0*/  LDL.LU R21, [R1+0x9a4] ;  /* 0x0009a40001157983 */ /* 0x000f280000300800 */
[----:B-1----:R-:W3:Y:S04]  /*1552b0*/  LDL.LU R22, [R1+0x9a8] ;  /* 0x0009a80001167983 */ /* 0x002ee80000300800 */
[----:B------:R-:W3:Y:S04]  /*1552c0*/  LDL.LU R23, [R1+0x9ac] ;  /* 0x0009ac0001177983 */ /* 0x000ee80000300800 */
[----:B---3--:R-:W-:Y:S04]  /*1552d0*/  STL.64 [R1+0x88d0], R22 ;  /* 0x0088d01601007387 */ /* 0x008fe80000100a00 */
[----:B----4-:R0:W-:Y:S04]  /*1552e0*/  STL.64 [R1+0x88c8], R20 ;  /* 0x0088c81401007387 */ /* 0x0101e80000100a00 */
        /* <DEDUP_REMOVED lines=23> */
[----:B------:R-:W3:Y:S01]  /*155460*/  LDL.LU R38, [R1+0x998] ;  /* 0x0009980001267983 */ /* 0x000ee20000300800 */
[----:B------:R-:W-:-:S03]  /*155470*/  IMAD.MOV.U32 R32, RZ, RZ, R7 ;  /* 0x000000ffff207224 */ /* 0x000fc600078e0007 */
        /* <DEDUP_REMOVED lines=21> */
[C---:B----4-:R-:W-:Y:S06]  /*1555d0*/  HMMA.16816.F32 R20, R28.reuse, R14, R20 ;  /* 0x0000000e1c14723c */ /* 0x050fec0000001814 */
[----:B---3--:R-:W-:Y:S01]  /*1555e0*/  HMMA.16816.F32 R40, R28, R10, R40 ;  /* 0x0000000a1c28723c */ /* 0x008fe20000001828 */
[----:B------:R-:W-:-:S15]  /*1555f0*/  IMAD R24, R24, 0x100, R8 ;  /* 0x0000010018187824 */ /* 0x000fde00078e0208 */
[----:B------:R-:W-:-:S01]  /*155600*/  NOP ;  /* 0x0000000000007918 */ /* 0x000fc20000000000 */
        /* <DEDUP_REMOVED lines=17> */
[----:B0-----:R-:W3:Y:S04]  /*155720*/  LDL.LU.64 R42, [R1+0x88b0] ;  /* 0x0088b000012a7983 */ /* 0x001ee80000300a00 */
[----:B------:R-:W3:Y:S04]  /*155730*/  LDL.LU.64 R40, [R1+0x88a8] ;  /* 0x0088a80001287983 */ /* 0x000ee80000300a00 */
        /* <DEDUP_REMOVED lines=15> */
[----:B------:R-:W3:Y:S01]  /*155830*/  LDL.LU R7, [R1+0x8888] ;  /* 0x0088880001077983 */ /* 0x000ee20000300800 */
[----:B------:R-:W-:Y:S01]  /*155840*/  IMAD R27, R0, 0x100, R27 ;  /* 0x00000100001b7824 */ /* 0x000fe200078e021b */
[----:B------:R-:W-:-:S02]  /*155850*/  F2FP.F16.E4M3.UNPACK_B R24, R24 ;  /* 0x00000018ff18723e */ /* 0x000fc400020006ff */
[----:B------:R-:W-:Y:S02]  /*155860*/  F2FP.F16.E4M3.UNPACK_B R25, R25 ;  /* 0x00000019ff19723e */ /* 0x000fe400020006ff */
[----:B------:R-:W-:Y:S02]  /*155870*/  F2FP.F16.E4M3.UNPACK_B R26, R26 ;  /* 0x0000001aff1a723e */ /* 0x000fe400020006ff */
[----:B------:R-:W-:Y:S01]  /*155880*/  F2FP.F16.E4M3.UNPACK_B R27, R27 ;  /* 0x0000001bff1b723e */ /* 0x000fe200020006ff */
[----:B---3--:R-:W-:-:S15]  /*155890*/  HMMA.16816.F32 R52, R28, R6, R52 ;  /* 0x000000061c34723c */ /* 0x008fde0000001834 */
[----:B------:R-:W-:-:S08]  /*1558a0*/  NOP ;  /* 0x0000000000007918 */ /* 0x000fd00000000000 */
[----:B------:R-:W-:Y:S04]  /*1558b0*/  STL.64 [R1+0x1980], R52 ;  /* 0x0019803401007387 */ /* 0x000fe80000100a00 */
[----:B------:R0:W-:Y:S04]  /*1558c0*/  STL.64 [R1+0x1988], R54 ;  /* 0x0019883601007387 */ /* 0x0001e80000100a00 */
[----:B0-----:R-:W3:Y:S04]  /*1558d0*/  LDL.LU.64 R54, [R1+0x8880] ;  /* 0x0088800001367983 */ /* 0x001ee80000300a00 */
[----:B------:R-:W3:Y:S01]  /*1558e0*/  LDL.LU.64 R52, [R1+0x8878] ;  /* 0x0088780001347983 */ /* 0x000ee20000300a00 */
[C---:B--2---:R-:W-:Y:S03]  /*1558f0*/  HMMA.16816.F32 R8, R28.reuse, R4, R8 ;  /* 0x000000041c08723c */ /* 0x044fe60000001808 */
[----:B------:R-:W-:Y:S04]  /*155900*/  STL.64 [R1+0x87b8], R6 ;  /* 0x0087b80601007387 */ /* 0x000fe80000100a00 */
[----:B------:R0:W-:Y:S02]  /*155910*/  STL.64 [R1+0x87b0], R4 ;  /* 0x0087b00401007387 */ /* 0x0001e40000100a00 */
[----:B0-----:R-:W-:Y:S06]  /*155920*/  HMMA.16816.F32 R4, R28, R2, R12 ;  /* 0x000000021c04723c */ /* 0x001fec000000180c */
[C---:B------:R-:W-:Y:S08]  /*155930*/  HMMA.16816.F32 R12, R24.reuse, R32, R16 ;  /* 0x00000020180c723c */ /* 0x040ff00000001810 */
[----:B------:R-:W-:Y:S04]  /*155940*/  STL.64 [R1+0x1970], R8 ;  /* 0x0019700801007387 */ /* 0x000fe80000100a00 */
[----:B------:R0:W-:Y:S02]  /*155950*/  STL.64 [R1+0x1978], R10 ;  /* 0x0019780a01007387 */ /* 0x0001e40000100a00 */
[----:B0-----:R-:W-:Y:S03]  /*155960*/  HMMA.16816.F32 R8, R24, R34, R20 ;  /* 0x000000221808723c */ /* 0x001fe60000001814 */
[----:B------:R0:W-:Y:S04]  /*155970*/  STL.64 [R1+0x1840], R4 ;  /* 0x0018400401007387 */ /* 0x0001e80000100a00 */
[----:B------:R-:W-:Y:S04]  /*155980*/  STL.64 [R1+0x1848], R6 ;  /* 0x0018480601007387 */ /* 0x000fe80000100a00 */
[----:B------:R-:W-:Y:S04]  /*155990*/  STL.64 [R1+0x1800], R12 ;  /* 0x0018000c01007387 */ /* 0x000fe80000100a00 */
[----:B------:R-:W-:Y:S01]  /*1559a0*/  STL.64 [R1+0x1808], R14 ;  /* 0x0018080e01007387 */ /* 0x000fe20000100a00 */
[----:B0-----:R-:W-:-:S07]  /*1559b0*/  IMAD.MOV.U32 R4, RZ, RZ, R34 ;  /* 0x000000ffff047224 */ /* 0x001fce00078e0022 */
[----:B------:R-:W-:Y:S04]  /*1559c0*/  STL.64 [R1+0x17d0], R8 ;  /* 0x0017d00801007387 */ /* 0x000fe80000100a00 */
[----:B------:R-:W-:Y:S04]  /*1559d0*/  STL.64 [R1+0x17d8], R10 ;  /* 0x0017d80a01007387 */ /* 0x000fe80000100a00 */
[----:B------:R0:W-:Y:S02]  /*1559e0*/  STL [R1+0x8860], R4 ;  /* 0x0088600401007387 */ /* 0x0001e40000100800 */
[C---:B0-----:R-:W-:Y:S06]  /*1559f0*/  HMMA.16816.F32 R4, R24.reuse, R44, R36 ;  /* 0x0000002c1804723c */ /* 0x041fec0000001824 */
[C---:B------:R-:W-:Y:S06]  /*155a00*/  HMMA.16816.F32 R12, R24.reuse, R46, R40 ;  /* 0x0000002e180c723c */ /* 0x040fec0000001828 */
[C---:B----4-:R-:W-:Y:S11]  /*155a10*/  HMMA.16816.F32 R8, R24.reuse, R56, R48 ;  /* 0x000000381808723c */ /* 0x050ff60000001830 */
[----:B------:R-:W-:Y:S04]  /*155a20*/  STL.64 [R1+0x17a0], R4 ;  /* 0x0017a00401007387 */ /* 0x000fe80000100a00 */
[----:B------:R-:W-:Y:S04]  /*155a30*/  STL.64 [R1+0x17a8], R6 ;  /* 0x0017a80601007387 */ /* 0x000fe80000100a00 */
[----:B------:R0:W-:Y:S04]  /*155a40*/  STL.64 [R1+0x1760], R12 ;  /* 0x0017600c01007387 */ /* 0x0001e80000100a00 */
[----:B------:R1:W-:Y:S04]  /*155a50*/  STL.64 [R1+0x1768], R14 ;  /* 0x0017680e01007387 */ /* 0x0003e80000100a00 */
[----:B0-----:R-:W2:Y:S04]  /*155a60*/  LDL.LU R12, [R1+0x870] ;  /* 0x00087000010c7983 */ /* 0x001ea80000300800 */
[----:B------:R0:W-:Y:S04]  /*155a70*/  STL.64 [R1+0x1730], R8 ;  /* 0x0017300801007387 */ /* 0x0001e80000100a00 */
[----:B------:R4:W-:Y:S01]  /*155a80*/  STL.64 [R1+0x1738], R10 ;  /* 0x0017380a01007387 */ /* 0x0009e20000100a00 */
[----:B---3--:R-:W-:-:S15]  /*155a90*/  HMMA.16816.F32 R4, R24, R58, R52 ;  /* 0x0000003a1804723c */ /* 0x008fde0000001834 */
[----:B------:R-:W-:-:S08]  /*155aa0*/  NOP ;  /* 0x0000000000007918 */ /* 0x000fd00000000000 */
        /* <DEDUP_REMOVED lines=9> */
[----:B0-----:R-:W2:Y:S04]  /*155b40*/  LDL.LU R8, [R1+0x880] ;  /* 0x0008800001087983 */ /* 0x001ea80000300800 */
[----:B------:R-:W2:Y:S04]  /*155b50*/  LDL.LU R9, [R1+0x884] ;  /* 0x0008840001097983 */ /* 0x000ea80000300800 */
[----:B----4-:R-:W4:Y:S04]  /*155b60*/  LDL.LU R10, [R1+0x888] ;  /* 0x00088800010a7983 */ /* 0x010f280000300800 */
        /* <DEDUP_REMOVED lines=164> */
[----:B------:R-:W-:-:S03]  /*1565b0*/  IMAD.MOV.U32 R60, RZ, RZ, R4 ;  /* 0x000000ffff3c7224 */ /* 0x000fc600078e0004 */
        /* <DEDUP_REMOVED lines=82> */
[C---:B---3--:R-:W-:Y:S06]  /*156ae0*/  HMMA.16816.F32 R12, R24.reuse, R8, R20 ;  /* 0x00000008180c723c */ /* 0x048fec0000001814 */
[----:B------:R-:W-:Y:S01]  /*156af0*/  HMMA.16816.F32 R16, R24, R6, R32 ;  /* 0x000000061810723c */ /* 0x000fe20000001820 */
[----:B------:R-:W-:-:S15]  /*156b00*/  STL [R1+0x86d0], R9 ;  /* 0x0086d00901007387 */ /* 0x000fde0000100800 */
[----:B------:R-:W-:-:S01]  /*156b10*/  NOP ;  /* 0x0000000000007918 */ /* 0x000fc20000000000 */
[----:B------:R-:W-:Y:S04]  /*156b20*/  STL.64 [R1+0xc10], R12 ;  /* 0x000c100c01007387 */ /* 0x000fe80000100a00 */
[----:B------:R0:W-:Y:S02]  /*156b30*/  STL.64 [R1+0xc18], R14 ;  /* 0x000c180e01007387 */ /* 0x0001e40000100a00 */
[----:B0-----:R-:W-:Y:S02]  /*156b40*/  HMMA.16816.F32 R12, R24, R4, R36 ;  /* 0x00000004180c723c */ /* 0x001fe40000001824 */
[----:B------:R-:W-:Y:S04]  /*156b50*/  STL.64 [R1+0x27d0], R16 ;  /* 0x0027d01001007387 */ /* 0x000fe80000100a00 */
[----:B------:R-:W-:Y:S04]  /*156b60*/  STL.64 [R1+0x27d8], R18 ;  /* 0x0027d81201007387 */ /* 0x000fe80000100a00 */
[----:B------:R-:W-:Y:S04]  /*156b70*/  STL.64 [R1+0x86c8], R6 ;  /* 0x0086c80601007387 */ /* 0x000fe80000100a00 */
[----:B------:R0:W-:Y:S02]  /*156b80*/  STL.64 [R1+0x86c0], R4 ;  /* 0x0086c00401007387 */ /* 0x0001e40000100a00 */
[----:B0-----:R-:W-:Y:S07]  /*156b90*/  HMMA.16816.F32 R4, R28, R54, R48 ;  /* 0x000000361c04723c */ /* 0x001fee0000001830 */
[----:B------:R-:W-:Y:S04]  /*156ba0*/  STL.64 [R1+0x27c0], R12 ;  /* 0x0027c00c01007387 */ /* 0x000fe80000100a00 */
[----:B------:R0:W-:Y:S02]  /*156bb0*/  STL.64 [R1+0x27c8], R14 ;  /* 0x0027c80e01007387 */ /* 0x0001e40000100a00 */
[----:B0-----:R-:W-:-:S15]  /*156bc0*/  HMMA.16816.F32 R12, R24, R2, R40 ;  /* 0x00000002180c723c */ /* 0x001fde0000001828 */
[----:B------:R-:W-:-:S08]  /*156bd0*/  NOP ;  /* 0x0000000000007918 */ /* 0x000fd00000000000 */
[----:B------:R-:W-:Y:S04]  /*156be0*/  STL.64 [R1+0xbc0], R12 ;  /* 0x000bc00c01007387 */ /* 0x000fe80000100a00 */
[----:B------:R-:W-:Y:S04]  /*156bf0*/  STL.64 [R1+0xbc8], R14 ;  /* 0x000bc80e01007387 */ /* 0x000fe80000100a00 */
[----:B------:R-:W-:Y:S04]  /*156c00*/  STL.64 [R1+0xb60], R4 ;  /* 0x000b600401007387 */ /* 0x000fe80000100a00 */
[----:B------:R0:W-:Y:S04]  /*156c10*/  STL.64 [R1+0xb68], R6 ;  /* 0x000b680601007387 */ /* 0x0001e80000100a00 */
[----:B------:R-:W2:Y:S01]  /*156c20*/  LDL.LU R36, [R1+0x7b0] ;  /* 0x0007b00001247983 */ /* 0x000ea20000300800 */
[----:B0-----:R-:W-:Y:S01]  /*156c30*/  HMMA.16816.F32 R4, R28, R60, R56 ;  /* 0x0000003c1c04723c */ /* 0x001fe20000001838 */
[----:B------:R-:W-:-:S15]  /*156c40*/  IMAD.MOV.U32 R26, RZ, RZ, R54 ;  /* 0x000000ffff1a7224 */ /* 0x000fde00078e0036 */
[----:B------:R-:W-:-:S07]  /*156c50*/  NOP ;  /* 0x0000000000007918 */ /* 0x000fce0000000000 */
[----:B------:R0:W-:Y:S04]  /*156c60*/  STL.64 [R1+0xb30], R4 ;  /* 0x000b300401007387 */ /* 0x0001e80000100a00 */
[----:B------:R1:W-:Y:S04]  /*156c70*/  STL.64 [R1+0xb38], R6 ;  /* 0x000b380601007387 */ /* 0x0003e80000100a00 */
[----:B------:R-:W2:Y:S04]  /*156c80*/  LDL.LU R37, [R1+0x7b4] ;  /* 0x0007b40001257983 */ /* 0x000ea80000300800 */
[----:B------:R-:W2:Y:S04]  /*156c90*/  LDL.LU R38, [R1+0x7b8] ;  /* 0x0007b80001267983 */ /* 0x000ea80000300800 */
[----:B------:R-:W2:Y:S04]  /*156ca0*/  LDL.LU R39, [R1+0x7bc] ;  /* 0x0007bc0001277983 */ /* 0x000ea80000300800 */
        /* <DEDUP_REMOVED lines=9> */
[----:B------:R-:W4:Y:S04]  /*156d40*/  LDL.64 R24, [R1+0x10] ;  /* 0x0000100001187983 */ /* 0x000f280000100a00 */
        /* <DEDUP_REMOVED lines=22> */
[----:B----4-:R-:W-:Y:S01]  /*156eb0*/  HMMA.16816.F32 R48, R28, R24, R48 ;  /* 0x000000181c30723c */ /* 0x010fe20000001830 */
[----:B0-----:R-:W-:-:S02]  /*156ec0*/  IMAD.MOV.U32 R5, RZ, RZ, R42 ;  /* 0x000000ffff057224 */ /* 0x001fc400078e002a */
[----:B------:R-:W-:-:S03]  /*156ed0*/  IMAD.MOV.U32 R4, RZ, RZ, R43 ;  /* 0x000000ffff047224 */ /* 0x000fc600078e002b */
[----:B---3--:R-:W-:Y:S11]  /*156ee0*/  HMMA.16816.F32 R52, R28, R60, R52 ;  /* 0x0000003c1c34723c */ /* 0x008ff60000001834 */
[----:B------:R0:W-:Y:S04]  /*156ef0*/  STL.64 [R1+0xaf0], R36 ;  /* 0x000af02401007387 */ /* 0x0001e80000100a00 */
[----:B------:R2:W-:Y:S04]  /*156f00*/  STL.64 [R1+0xaf8], R38 ;  /* 0x000af82601007387 */ /* 0x0005e80000100a00 */
[----:B------:R-:W3:Y:S04]  /*156f10*/  LDL.LU R40, [R1+0x710] ;  /* 0x0007100001287983 */ /* 0x000ee80000300800 */
[----:B------:R-:W3:Y:S04]  /*156f20*/  LDL.LU R41, [R1+0x714] ;  /* 0x0007140001297983 */ /* 0x000ee80000300800 */
[----:B------:R-:W3:Y:S04]  /*156f30*/  LDL.LU R42, [R1+0x718] ;  /* 0x00071800012a7983 */ /* 0x000ee80000300800 */
[----:B------:R-:W3:Y:S01]  /*156f40*/  LDL.LU R43, [R1+0x71c] ;  /* 0x00071c00012b7983 */ /* 0x000ee20000300800 */
[----:B-1----:R-:W-:-:S02]  /*156f50*/  IMAD.MOV.U32 R7, RZ, RZ, R24 ;  /* 0x000000ffff077224 */ /* 0x002fc400078e0018 */
[----:B------:R-:W-:Y:S01]  /*156f60*/  IMAD.MOV.U32 R6, RZ, RZ, R25 ;  /* 0x000000ffff067224 */ /* 0x000fe200078e0019 */
[----:B0-----:R-:W4:Y:S04]  /*156f70*/  LDL.LU R36, [R1+0x720] ;  /* 0x0007200001247983 */ /* 0x001f280000300800 */
[----:B------:R-:W4:Y:S04]  /*156f80*/  LDL.LU R37, [R1+0x724] ;  /* 0x0007240001257983 */ /* 0x000f280000300800 */
[----:B--2---:R-:W4:Y:S04]  /*156f90*/  LDL.LU R38, [R1+0x728] ;  /* 0x0007280001267983 */ /* 0x004f280000300800 */
[----:B------:R-:W4:Y:S04]  /*156fa0*/  LDL.LU R39, [R1+0x72c] ;  /* 0x00072c0001277983 */ /* 0x000f280000300800 */
[----:B------:R-:W-:Y:S04]  /*156fb0*/  STL.64 [R1+0xa90], R48 ;  /* 0x000a903001007387 */ /* 0x000fe80000100a00 */
[----:B------:R0:W-:Y:S01]  /*156fc0*/  STL.64 [R1+0xa98], R50 ;  /* 0x000a983201007387 */ /* 0x0001e20000100a00 */
[----:B------:R-:W-:-:S03]  /*156fd0*/  IMAD.MOV.U32 R24, RZ, RZ, R60 ;  /* 0x000000ffff187224 */ /* 0x000fc600078e003c */
[----:B0-----:R-:W4:Y:S04]  /*156fe0*/  LDL.LU.64 R50, [R1+0x8798] ;  /* 0x0087980001327983 */ /* 0x001f280000300a00 */
[----:B------:R-:W3:Y:S04]  /*156ff0*/  LDL.LU.64 R48, [R1+0x8790] ;  /* 0x0087900001307983 */ /* 0x000ee80000300a00 */
[----:B------:R-:W-:Y:S04]  /*157000*/  STL.64 [R1+0x8740], R6 ;  /* 0x0087400601007387 */ /* 0x000fe80000100a00 */
[----:B------:R0:W-:Y:S01]  /*157010*/  STL.64 [R1+0x8738], R4 ;  /* 0x0087380401007387 */ /* 0x0001e20000100a00 */
[----:B------:R-:W-:-:S03]  /*157020*/  IMAD.MOV.U32 R9, RZ, RZ, R61 ;  /* 0x000000ffff097224 */ /* 0x000fc600078e003d */
[----:B0-----:R-:W2:Y:S04]  /*157030*/  LDL.LU R4, [R1+0x770] ;  /* 0x0007700001047983 */ /* 0x001ea80000300800 */
[----:B------:R-:W2:Y:S04]  /*157040*/  LDL.LU R5, [R1+0x774] ;  /* 0x0007740001057983 */ /* 0x000ea80000300800 */
[----:B------:R-:W2:Y:S04]  /*157050*/  LDL.LU R6, [R1+0x778] ;  /* 0x0007780001067983 */ /* 0x000ea80000300800 */
[----:B------:R-:W2:Y:S04]  /*157060*/  LDL.LU R7, [R1+0x77c] ;  /* 0x00077c0001077983 */ /* 0x000ea80000300800 */
[----:B------:R-:W-:Y:S04]  /*157070*/  STL.64 [R1+0xa60], R52 ;  /* 0x000a603401007387 */ /* 0x000fe80000100a00 */
[----:B------:R0:W-:Y:S04]  /*157080*/  STL.64 [R1+0xa68], R54 ;  /* 0x000a683601007387 */ /* 0x0001e80000100a00 */
[----:B0-----:R-:W4:Y:S04]  /*157090*/  LDL.LU.64 R54, [R1+0x8788] ;  /* 0x0087880001367983 */ /* 0x001f280000300a00 */
[----:B------:R-:W3:Y:S04]  /*1570a0*/  LDL.LU.64 R52, [R1+0x8780] ;  /* 0x0087800001347983 */ /* 0x000ee80000300a00 */
[----:B------:R-:W2:Y:S04]  /*1570b0*/  LDL.LU.64 R60, [R1+0x8778] ;  /* 0x00877800013c7983 */ /* 0x000ea80000300a00 */
[----:B------:R0:W-:Y:S04]  /*1570c0*/  STL.64 [R1+0x8760], R10 ;  /* 0x0087600a01007387 */ /* 0x0001e80000100a00 */
[----:B0-----:R-:W4:Y:S04]  /*1570d0*/  LDL.64 R10, [R1] ;  /* 0x00000000010a7983 */ /* 0x001f280000100a00 */
[----:B------:R-:W-:Y:S01]  /*1570e0*/  STL.64 [R1+0x8758], R8 ;  /* 0x0087580801007387 */ /* 0x000fe20000100a00 */
[----:B----4-:R-:W-:-:S15]  /*1570f0*/  HMMA.16816.F32 R56, R28, R10, R56 ;  /* 0x0000000a1c38723c */ /* 0x010fde0000001838 */
[----:B------:R-:W-:-:S08]  /*157100*/  NOP ;  /* 0x0000000000007918 */ /* 0x000fd00000000000 */
[----:B------:R-:W-:Y:S04]  /*157110*/  STL.64 [R1+0xa20], R56 ;  /* 0x000a203801007387 */ /* 0x000fe80000100a00 */
[----:B------:R0:W-:Y:S04]  /*157120*/  STL.64 [R1+0xa28], R58 ;  /* 0x000a283a01007387 */ /* 0x0001e80000100a00 */
[----:B0-----:R-:W4:Y:S04]  /*157130*/  LDL.LU.64 R58, [R1+0x8770] ;  /* 0x00877000013a7983 */ /* 0x001f280000300a00 */
[----:B------:R-:W3:Y:S01]  /*157140*/  LDL.LU.64 R56, [R1+0x8768] ;  /* 0x0087680001387983 */ /* 0x000ee20000300a00 */
[----:B--2---:R-:W-:Y:S01]  /*157150*/  HMMA.16816.F32 R4, R28, R60, R4 ;  /* 0x0000003c1c04723c */ /* 0x004fe20000001804 */
[----:B------:R-:W-:-:S02]  /*157160*/  IMAD.MOV.U32 R27, RZ, RZ, R10 ;  /* 0x000000ffff1b7224 */ /* 0x000fc400078e000a */
[----:B------:R-:W-:-:S15]  /*157170*/  IMAD.MOV.U32 R25, RZ, RZ, R11 ;  /* 0x000000ffff197224 */ /* 0x000fde00078e000b */
[----:B------:R-:W-:-:S05]  /*157180*/  NOP ;  /* 0x0000000000007918 */ /* 0x000fca0000000000 */
[----:B------:R-:W-:Y:S04]  /*157190*/  STL.64 [R1+0x9e0], R4 ;  /* 0x0009e00401007387 */ /* 0x000fe80000100a00 */
[----:B------:R3:W-:Y:S01]  /*1571a0*/  STL.64 [R1+0x9e8], R6 ;  /* 0x0009e80601007387 */ /* 0x0007e20000100a00 */
[C---:B----4-:R-:W-:Y:S06]  /*1571b0*/  HMMA.16816.F32 R8, R28.reuse, R58, R12 ;  /* 0x0000003a1c08723c */ /* 0x050fec000000180c */
        /* <DEDUP_REMOVED lines=28> */
[----:B------:R0:W-:Y:S04]  /*157380*/  STL.64 [R1+0x860], R8 ;  /* 0x0008600801007387 */ /* 0x0001e80000100a00 */
[----:B------:R1:W-:Y:S04]  /*157390*/  STL.64 [R1+0x868], R10 ;  /* 0x0008680a01007387 */ /* 0x0003e80000100a00 */
        /* <DEDUP_REMOVED lines=146> */
[----:B0-----:R-:W2:Y:S04]  /*157cc0*/  LDL.LU R20, [R1+0x5b0] ;  /* 0x0005b00001147983 */ /* 0x001ea80000300800 */
[----:B------:R-:W2:Y:S04]  /*157cd0*/  LDL.LU R21, [R1+0x5b4] ;  /* 0x0005b40001157983 */ /* 0x000ea80000300800 */
[----:B-1----:R-:W3:Y:S04]  /*157ce0*/  LDL.LU R22, [R1+0x5b8] ;  /* 0x0005b80001167983 */ /* 0x002ee80000300800 */
[----:B------:R-:W3:Y:S01]  /*157cf0*/  LDL.LU R23, [R1+0x5bc] ;  /* 0x0005bc0001177983 */ /* 0x000ee20000300800 */
[----:B------:R-:W-:-:S02]  /*157d00*/  IMAD.MOV.U32 R17, RZ, RZ, R4 ;  /* 0x000000ffff117224 */ /* 0x000fc400078e0004 */
[----:B------:R-:W-:Y:S02]  /*157d10*/  IMAD.MOV.U32 R16, RZ, RZ, R5 ;  /* 0x000000ffff107224 */ /* 0x000fe400078e0005 */
[----:B----4-:R-:W-:Y:S02]  /*157d20*/  IMAD.MOV.U32 R19, RZ, RZ, R6 ;  /* 0x000000ffff137224 */ /* 0x010fe400078e0006 */
        /* <DEDUP_REMOVED lines=51> */
[----:B--2---:R-:W-:Y:S01]  /*158060*/  HMMA.16816.F32 R20, R28, R10, R20 ;  /* 0x0000000a1c14723c */ /* 0x004fe20000001814 */
[----:B---3--:R-:W-:-:S15]  /*158070*/  IMAD R24, R24, 0x100, R9 ;  /* 0x0000010018187824 */ /* 0x008fde00078e0209 */
[----:B------:R-:W-:-:S07]  /*158080*/  NOP ;  /* 0x0000000000007918 */ /* 0x000fce0000000000 */
[----:B------:R-:W-:Y:S04]  /*158090*/  STL.64 [R1+0x28a0], R20 ;  /* 0x0028a01401007387 */ /* 0x000fe80000100a00 */
[----:B------:R0:W-:Y:S04]  /*1580a0*/  STL.64 [R1+0x28a8], R22 ;  /* 0x0028a81601007387 */ /* 0x0001e80000100a00 */
[----:B0-----:R-:W2:Y:S04]  /*1580b0*/  LDL.LU.64 R22, [R1+0x86e0] ;  /* 0x0086e00001167983 */ /* 0x001ea80000300a00 */
[----:B------:R-:W2:Y:S04]  /*1580c0*/  LDL.LU.64 R20, [R1+0x86d8] ;  /* 0x0086d80001147983 */ /* 0x000ea80000300a00 */
[----:B------:R-:W4:Y:S02]  /*1580d0*/  LDL.LU R9, [R1+0x86d0] ;  /* 0x0086d00001097983 */ /* 0x000f240000300800 */
        /* <DEDUP_REMOVED lines=14> */
[----:B------:R-:W-:Y:S01]  /*1581c0*/  IMAD R27, R0, 0x100, R27 ;  /* 0x00000100001b7824 */ /* 0x000fe200078e021b */
[----:B------:R-:W-:Y:S02]  /*1581d0*/  F2FP.F16.E4M3.UNPACK_B R24, R24 ;  /* 0x00000018ff18723e */ /* 0x000fe400020006ff */
[----:B------:R-:W-:Y:S02]  /*1581e0*/  F2FP.F16.E4M3.UNPACK_B R25, R25 ;  /* 0x00000019ff19723e */ /* 0x000fe400020006ff */
[----:B------:R-:W-:Y:S02]  /*1581f0*/  F2FP.F16.E4M3.UNPACK_B R26, R26 ;  /* 0x0000001aff1a723e */ /* 0x000fe400020006ff */
[----:B------:R-:W-:-:S07]  /*158200*/  F2FP.F16.E4M3.UNPACK_B R27, R27 ;  /* 0x0000001bff1b723e */ /* 0x000fce00020006ff */
[----:B------:R-:W-:Y:S06]  /*158210*/  HMMA.16816.F32 R56, R24, R58, R52 ;  /* 0x0000003a1838723c */ /* 0x000fec0000001834 */
[C---:B---3--:R-:W-:Y:S06]  /*158220*/  HMMA.16816.F32 R36, R28.reuse, R6, R36 ;  /* 0x000000061c24723c */ /* 0x048fec0000001824 */
[C---:B----4-:R-:W-:Y:S06]  /*158230*/  HMMA.16816.F32 R40, R28.reuse, R4, R40 ;  /* 0x000000041c28723c */ /* 0x050fec0000001828 */
[----:B------:R-:W-:Y:S11]  /*158240*/  HMMA.16816.F32 R28, R28, R2, R44 ;  /* 0x000000021c1c723c */ /* 0x000ff6000000182c */
[----:B------:R-:W-:Y:S04]  /*158250*/  STL.64 [R1+0x2ba0], R36 ;  /* 0x002ba02401007387 */ /* 0x000fe80000100a00 */
[----:B------:R0:W-:Y:S04]  /*158260*/  STL.64 [R1+0x2ba8], R38 ;  /* 0x002ba82601007387 */ /* 0x0001e80000100a00 */
[----:B0-----:R-:W3:Y:S04]  /*158270*/  LDL.LU.64 R38, [R1+0x86b8] ;  /* 0x0086b80001267983 */ /* 0x001ee80000300a00 */
[----:B------:R-:W4:Y:S04]  /*158280*/  LDL.LU.64 R36, [R1+0x86b0] ;  /* 0x0086b00001247983 */ /* 0x000f280000300a00 */
[----:B------:R-:W-:Y:S04]  /*158290*/  STL.64 [R1+0x2b90], R40 ;  /* 0x002b902801007387 */ /* 0x000fe80000100a00 */
[----:B------:R0:W-:Y:S04]  /*1582a0*/  STL.64 [R1+0x2b98], R42 ;  /* 0x002b982a01007387 */ /* 0x0001e80000100a00 */
[----:B0-----:R-:W3:Y:S04]  /*1582b0*/  LDL.LU.64 R42, [R1+0x86a8] ;  /* 0x0086a800012a7983 */ /* 0x001ee80000300a00 */
[----:B------:R-:W3:Y:S04]  /*1582c0*/  LDL.LU.64 R40, [R1+0x86a0] ;  /* 0x0086a00001287983 */ /* 0x000ee80000300a00 */
[----:B------:R0:W-:Y:S04]  /*1582d0*/  STL.64 [R1+0x85e8], R6 ;  /* 0x0085e80601007387 */ /* 0x0001e80000100a00 */
[----:B0-----:R-:W2:Y:S04]  /*1582e0*/  LDL.64 R6, [R1+0x20] ;  /* 0x0000200001067983 */ /* 0x001ea80000100a00 */
[----:B------:R-:W-:Y:S04]  /*1582f0*/  STL.64 [R1+0x85e0], R4 ;  /* 0x0085e00401007387 */ /* 0x000fe80000100a00 */
[----:B------:R-:W3:Y:S04]  /*158300*/  LDL.LU.64 R46, [R1+0x8698] ;  /* 0x00869800012e7983 */ /* 0x000ee80000300a00 */
[----:B------:R-:W3:Y:S04]  /*158310*/  LDL.LU.64 R44, [R1+0x8690] ;  /* 0x00869000012c7983 */ /* 0x000ee80000300a00 */
[----:B------:R0:W-:Y:S04]  /*158320*/  STL.64 [R1+0x2b60], R28 ;  /* 0x002b601c01007387 */ /* 0x0001e80000100a00 */
[----:B------:R1:W-:Y:S04]  /*158330*/  STL.64 [R1+0x2b68], R30 ;  /* 0x002b681e01007387 */ /* 0x0003e80000100a00 */
        /* <DEDUP_REMOVED lines=13> */
[----:B------:R0:W-:Y:S02]  /*158410*/  STL.64 [R1+0x2b48], R30 ;  /* 0x002b481e01007387 */ /* 0x0001e40000100a00 */
[C---:B0-----:R-:W-:Y:S06]  /*158420*/  HMMA.16816.F32 R28, R24.reuse, R16, R8 ;  /* 0x00000010181c723c */ /* 0x041fec0000001808 */
[C---:B------:R-:W-:Y:S06]  /*158430*/  HMMA.16816.F32 R8, R24.reuse, R18, R12 ;  /* 0x000000121808723c */ /* 0x040fec000000180c */
[C---:B----4-:R-:W-:Y:S06]  /*158440*/  HMMA.16816.F32 R16, R24.reuse, R36, R20 ;  /* 0x000000241810723c */ /* 0x050fec0000001814 */
[C---:B---3--:R-:W-:Y:S05]  /*158450*/  HMMA.16816.F32 R12, R24.reuse, R38, R32 ;  /* 0x00000026180c723c */ /* 0x048fea0000001820 */
[----:B------:R-:W-:Y:S04]  /*158460*/  STL.64 [R1+0x2b30], R28 ;  /* 0x002b301c01007387 */ /* 0x000fe80000100a00 */
[----:B------:R-:W-:Y:S04]  /*158470*/  STL.64 [R1+0x2b38], R30 ;  /* 0x002b381e01007387 */ /* 0x000fe80000100a00 */
        /* <DEDUP_REMOVED lines=8> */
[C---:B-1----:R-:W-:Y:S06]  /*158500*/  HMMA.16816.F32 R16, R24.reuse, R58, R44 ;  /* 0x0000003a1810723c */ /* 0x042fec000000182c */
[C---:B--2---:R-:W-:Y:S11]  /*158510*/  HMMA.16816.F32 R12, R24.reuse, R56, R48 ;  /* 0x00000038180c723c */ /* 0x044ff60000001830 */
        /* <DEDUP_REMOVED lines=136> */
[----:B------:R-:W-:Y:S02]  /*158da0*/  IMAD.MOV.U32 R4, RZ, RZ, R6 ;  /* 0x000000ffff047224 */ /* 0x000fe400078e0006 */
[----:B------:R-:W-:-:S03]  /*158db0*/  IMAD.MOV.U32 R0, RZ, RZ, R7 ;  /* 0x000000ffff007224 */ /* 0x000fc600078e0007 */
        /* <DEDUP_REMOVED lines=61> */
[----:B------:R-:W3:Y:S04]  /*159190*/  LDL.LU.64 R52, [R1+0x28] ;  /* 0x0000280001347983 */ /* 0x000ee80000300a00 */
[----:B------:R-:W3:Y:S04]  /*1591a0*/  LDL.LU R48, [R1+0x400] ;  /* 0x0004000001307983 */ /* 0x000ee80000300800 */
[----:B------:R-:W3:Y:S04]  /*1591b0*/  LDL.LU R49, [R1+0x404] ;  /* 0x0004040001317983 */ /* 0x000ee80000300800 */
[----:B------:R-:W3:Y:S04]  /*1591c0*/  LDL.LU R50, [R1+0x408] ;  /* 0x0004080001327983 */ /* 0x000ee80000300800 */
[----:B------:R-:W3:Y:S04]  /*1591d0*/  LDL.LU R51, [R1+0x40c] ;  /* 0x00040c0001337983 */ /* 0x000ee80000300800 */
[----:B------:R-:W3:Y:S04]  /*1591e0*/  LDL.LU.64 R60, [R1+0x18] ;  /* 0x00001800013c7983 */ /* 0x000ee80000300a00 */
        /* <DEDUP_REMOVED lines=43> */
[----:B------:R-:W-:Y:S04]  /*1594a0*/  STL.64 [R1+0x2f20], R8 ;  /* 0x002f200801007387 */ /* 0x000fe80000100a00 */
[----:B------:R0:W-:Y:S02]  /*1594b0*/  STL.64 [R1+0x2f28], R10 ;  /* 0x002f280a01007387 */ /* 0x0001e40000100a00 */
[C---:B0-----:R-:W-:Y:S06]  /*1594c0*/  HMMA.16816.F32 R8, R24.reuse, R4, R36 ;  /* 0x000000041808723c */ /* 0x041fec0000001824 */
[----:B------:R-:W-:Y:S04]  /*1594d0*/  STL [R1+0x84d4], R4 ;  /* 0x0084d40401007387 */ /* 0x000fe80000100800 */
[----:B------:R0:W-:Y:S02]  /*1594e0*/  STL [R1+0x84d0], R5 ;  /* 0x0084d00501007387 */ /* 0x0001e40000100800 */
[----:B0-----:R-:W-:Y:S11]  /*1594f0*/  HMMA.16816.F32 R4, R24, R2, R40 ;  /* 0x000000021804723c */ /* 0x001ff60000001828 */
[----:B------:R-:W-:Y:S04]  /*159500*/  STL.64 [R1+0x2f10], R8 ;  /* 0x002f100801007387 */ /* 0x000fe80000100a00 */
[----:B------:R0:W-:Y:S02]  /*159510*/  STL.64 [R1+0x2f18], R10 ;  /* 0x002f180a01007387 */ /* 0x0001e40000100a00 */
[----:B0-----:R-:W-:Y:S02]  /*159520*/  HMMA.16816.F32 R8, R28, R52, R44 ;  /* 0x000000341c08723c */ /* 0x001fe4000000182c */
[----:B------:R-:W-:Y:S04]  /*159530*/  STL [R1+0x84dc], R2 ;  /* 0x0084dc0201007387 */ /* 0x000fe80000100800 */
[----:B------:R-:W-:Y:S04]  /*159540*/  STL [R1+0x84d8], R3 ;  /* 0x0084d80301007387 */ /* 0x000fe80000100800 */
[----:B------:R0:W-:Y:S04]  /*159550*/  STL.64 [R1+0x2ee0], R4 ;  /* 0x002ee00401007387 */ /* 0x0001e80000100a00 */
[----:B------:R-:W-:Y:S01]  /*159560*/  STL.64 [R1+0x2ee8], R6 ;  /* 0x002ee80601007387 */ /* 0x000fe20000100a00 */
[----:B0-----:R-:W-:-:S02]  /*159570*/  IMAD.MOV.U32 R5, RZ, RZ, R53 ;  /* 0x000000ffff057224 */ /* 0x001fc400078e0035 */
[----:B------:R-:W-:-:S06]  /*159580*/  IMAD.MOV.U32 R4, RZ, RZ, R52 ;  /* 0x000000ffff047224 */ /* 0x000fcc00078e0034 */
[----:B------:R-:W-:Y:S04]  /*159590*/  STL.64 [R1+0x2ed0], R8 ;  /* 0x002ed00801007387 */ /* 0x000fe80000100a00 */
[----:B------:R0:W-:Y:S04]  /*1595a0*/  STL.64 [R1+0x2ed8], R10 ;  /* 0x002ed80a01007387 */ /* 0x0001e80000100a00 */
[----:B------:R-:W-:Y:S04]  /*1595b0*/  STL [R1+0x84e4], R5 ;  /* 0x0084e40501007387 */ /* 0x000fe80000100800 */
[----:B------:R1:W-:Y:S01]  /*1595c0*/  STL [R1+0x84e0], R4 ;  /* 0x0084e00401007387 */ /* 0x0003e20000100800 */
[C---:B0-----:R-:W-:Y:S06]  /*1595d0*/  HMMA.16816.F32 R8, R28.reuse, R54, R48 ;  /* 0x000000361c08723c */ /* 0x041fec0000001830 */
[----:B-1----:R-:W-:-:S15]  /*1595e0*/  HMMA.16816.F32 R4, R28, R60, R56 ;  /* 0x0000003c1c04723c */ /* 0x002fde0000001838 */
        /* <DEDUP_REMOVED lines=44> */
[----:B------:R-:W2:Y:S04]  /*1598b0*/  LDL.64 R60, [R1] ;  /* 0x00000000013c7983 */ /* 0x000ea80000100a00 */
        /* <DEDUP_REMOVED lines=26> */
[----:B0-----:R-:W3:Y:S01]  /*159a60*/  LDL.LU.64 R2, [R1+0x10] ;  /* 0x0000100001027983 */ /* 0x001ee20000300a00 */
[C---:B----4-:R-:W-:Y:S06]  /*159a70*/  HMMA.16816.F32 R20, R28.reuse, R6, R20 ;  /* 0x000000061c14723c */ /* 0x050fec0000001814 */
[C---:B--2---:R-:W-:Y:S06]  /*159a80*/  HMMA.16816.F32 R36, R28.reuse, R60, R36 ;  /* 0x0000003c1c24723c */ /* 0x044fec0000001824 */
[----:B------:R-:W-:Y:S01]  /*159a90*/  IMAD.MOV.U32 R0, RZ, RZ, R61 ;  /* 0x000000ffff007224 */ /* 0x000fe200078e003d */
        /* <DEDUP_REMOVED lines=224> */
[----:B------:R-:W-:Y:S02]  /*15a8a0*/  IMAD R24, R24, 0x100, R52 ;  /* 0x0000010018187824 */ /* 0x000fe400078e0234 */
[----:B------:R-:W-:Y:S02]  /*15a8b0*/  IMAD R25, R25, 0x100, R53 ;  /* 0x0000010019197824 */ /* 0x000fe400078e0235 */
[----:B------:R-:W-:Y:S02]  /*15a8c0*/  IMAD R26, R26, 0x100, R54 ;  /* 0x000001001a1a7824 */ /* 0x000fe400078e0236 */
[----:B------:R-:W-:Y:S01]  /*15a8d0*/  IMAD R27, R27, 0x100, R55 ;  /* 0x000001001b1b7824 */ /* 0x000fe200078e0237 */
[----:B---3--:R-:W-:Y:S04]  /*15a8e0*/  STL.64 [R1+0x84a0], R14 ;  /* 0x0084a00e01007387 */ /* 0x008fe80000100a00 */
[----:B--2---:R-:W-:Y:S04]  /*15a8f0*/  STL.64 [R1+0x8498], R12 ;  /* 0x0084980c01007387 */ /* 0x004fe80000100a00 */
[----:B------:R-:W2:Y:S04]  /*15a900*/  LDL.LU R3, [R1+0x84ec] ;  /* 0x0084ec0001037983 */ /* 0x000ea80000300800 */
[----:B------:R-:W3:Y:S04]  /*15a910*/  LDL.LU R2, [R1+0x84e8] ;  /* 0x0084e80001027983 */ /* 0x000ee80000300800 */
[----:B------:R-:W4:Y:S04]  /*15a920*/  LDL.LU R52, [R1+0x1f0] ;  /* 0x0001f00001347983 */ /* 0x000f280000300800 */
[----:B------:R-:W4:Y:S04]  /*15a930*/  LDL.LU R53, [R1+0x1f4] ;  /* 0x0001f40001357983 */ /* 0x000f280000300800 */
[----:B------:R-:W2:Y:S04]  /*15a940*/  LDL.LU R54, [R1+0x1f8] ;  /* 0x0001f80001367983 */ /* 0x000ea80000300800 */
[----:B------:R-:W2:Y:S01]  /*15a950*/  LDL.LU R55, [R1+0x1fc] ;  /* 0x0001fc0001377983 */ /* 0x000ea20000300800 */
[----:B------:R-:W-:-:S02]  /*15a960*/  IMAD.MOV.U32 R56, RZ, RZ, R5 ;  /* 0x000000ffff387224 */ /* 0x000fc400078e0005 */
[----:B------:R-:W-:Y:S01]  /*15a970*/  IMAD.MOV.U32 R57, RZ, RZ, R4 ;  /* 0x000000ffff397224 */ /* 0x000fe200078e0004 */
[----:B--2---:R-:W-:Y:S04]  /*15a980*/  STL.64 [R1+0x84b0], R54 ;  /* 0x0084b03601007387 */ /* 0x004fe80000100a00 */
[----:B----4-:R-:W-:Y:S04]  /*15a990*/  STL.64 [R1+0x84a8], R52 ;  /* 0x0084a83401007387 */ /* 0x010fe80000100a00 */
[----:B------:R-:W2:Y:S04]  /*15a9a0*/  LDL.LU R5, [R1+0x84e4] ;  /* 0x0084e40001057983 */ /* 0x000ea80000300800 */
        /* <DEDUP_REMOVED lines=8> */
[----:B------:R-:W4:Y:S01]  /*15aa30*/  LDL.LU R45, [R1+0x24] ;  /* 0x00002400012d7983 */ /* 0x000f220000300800 */
[----:B---3--:R-:W-:-:S02]  /*15aa40*/  IMAD.MOV.U32 R46, RZ, RZ, R2 ;  /* 0x000000ffff2e7224 */ /* 0x008fc400078e0002 */
[----:B------:R-:W-:Y:S01]  /*15aa50*/  IMAD.MOV.U32 R47, RZ, RZ, R3 ;  /* 0x000000ffff2f7224 */ /* 0x000fe200078e0003 */
[----:B------:R-:W3:Y:S04]  /*15aa60*/  LDL.LU R2, [R1+0x84dc] ;  /* 0x0084dc0001027983 */ /* 0x000ee80000300800 */
[----:B------:R-:W3:Y:S04]  /*15aa70*/  LDL.LU R3, [R1+0x84d8] ;  /* 0x0084d80001037983 */ /* 0x000ee80000300800 */
[----:B0-----:R-:W3:Y:S04]  /*15aa80*/  LDL.LU R56, [R1+0x18f0] ;  /* 0x0018f00001387983 */ /* 0x001ee80000300800 */
[----:B------:R-:W3:Y:S04]  /*15aa90*/  LDL.LU R57, [R1+0x18f4] ;  /* 0x0018f40001397983 */ /* 0x000ee80000300800 */
[----:B------:R-:W3:Y:S04]  /*15aaa0*/  LDL.LU R58, [R1+0x18f8] ;  /* 0x0018f800013a7983 */ /* 0x000ee80000300800 */
[----:B------:R-:W3:Y:S01]  /*15aab0*/  LDL.LU R59, [R1+0x18fc] ;  /* 0x0018fc00013b7983 */ /* 0x000ee20000300800 */
[----:B--2---:R-:W-:-:S02]  /*15aac0*/  IMAD.MOV.U32 R11, RZ, RZ, R5 ;  /* 0x000000ffff0b7224 */ /* 0x004fc400078e0005 */
[----:B----4-:R-:W-:Y:S02]  /*15aad0*/  IMAD.MOV.U32 R10, RZ, RZ, R4 ;  /* 0x000000ffff0a7224 */ /* 0x010fe400078e0004 */
        /* <DEDUP_REMOVED lines=37> */
[----:B------:R0:W-:Y:S04]  /*15ad30*/  STL.64 [R1+0x83c0], R6 ;  /* 0x0083c00601007387 */ /* 0x0001e80000100a00 */
[----:B0-----:R-:W2:Y:S01]  /*15ad40*/  LDL.LU R6, [R1] ;  /* 0x0000000001067983 */ /* 0x001ea20000300800 */
[----:B------:R-:W-:-:S03]  /*15ad50*/  IMAD.MOV.U32 R7, RZ, RZ, R0 ;  /* 0x000000ffff077224 */ /* 0x000fc600078e0000 */
[----:B------:R-:W2:Y:S04]  /*15ad60*/  LDL.LU R0, [R1+0x84b8] ;  /* 0x0084b80001007983 */ /* 0x000ea80000300800 */
[----:B------:R-:W-:Y:S04]  /*15ad70*/  STL.64 [R1+0x83b8], R4 ;  /* 0x0083b80401007387 */ /* 0x000fe80000100a00 */
[----:B------:R-:W2:Y:S04]  /*15ad80*/  LDL.LU.64 R54, [R1+0x84b0] ;  /* 0x0084b00001367983 */ /* 0x000ea80000300a00 */
[----:B------:R-:W2:Y:S04]  /*15ad90*/  LDL.LU.64 R52, [R1+0x84a8] ;  /* 0x0084a80001347983 */ /* 0x000ea80000300a00 */
        /* <DEDUP_REMOVED lines=10> */
[----:B----4-:R-:W-:Y:S01]  /*15ae40*/  HMMA.16816.F32 R8, R24, R10, R12 ;  /* 0x0000000a1808723c */ /* 0x010fe2000000180c */
[----:B------:R-:W4:Y:S04]  /*15ae50*/  LDL.LU.64 R14, [R1+0x84a0] ;  /* 0x0084a000010e7983 */ /* 0x000f280000300a00 */
[----:B------:R-:W4:-:S15]  /*15ae60*/  LDL.LU.64 R12, [R1+0x8498] ;  /* 0x00849800010c7983 */ /* 0x000f1e0000300a00 */
[----:B------:R-:W-:-:S03]  /*15ae70*/  NOP ;  /* 0x0000000000007918 */ /* 0x000fc60000000000 */
        /* <DEDUP_REMOVED lines=8> */
[----:B0-----:R-:W3:Y:S01]  /*15af00*/  LDL.LU R31, [R1+0x3920] ;  /* 0x00392000011f7983 */ /* 0x001ee20000300800 */
[C---:B------:R-:W-:Y:S06]  /*15af10*/  HMMA.16816.F32 R44, R24.reuse, R46, R16 ;  /* 0x0000002e182c723c */ /* 0x040fec0000001810 */
[C---:B------:R-:W-:Y:S06]  /*15af20*/  HMMA.16816.F32 R48, R24.reuse, R56, R48 ;  /* 0x000000381830723c */ /* 0x040fec0000001830 */
[C---:B--2---:R-:W-:Y:S01]  /*15af30*/  HMMA.16816.F32 R56, R24.reuse, R58, R52 ;  /* 0x0000003a1838723c */ /* 0x044fe20000001834 */
[----:B---3--:R0:W-:Y:S04]  /*15af40*/  STL [R1+0x83e0], R31 ;  /* 0x0083e01f01007387 */ /* 0x0081e80000100800 */
[----:B------:R-:W2:Y:S04]  /*15af50*/  LDL.LU R28, [R1+0x1e0] ;  /* 0x0001e000011c7983 */ /* 0x000ea80000300800 */
[----:B------:R-:W2:Y:S04]  /*15af60*/  LDL.LU R29, [R1+0x1e4] ;  /* 0x0001e400011d7983 */ /* 0x000ea80000300800 */
[----:B------:R-:W2:Y:S04]  /*15af70*/  LDL.LU R30, [R1+0x1e8] ;  /* 0x0001e800011e7983 */ /* 0x000ea80000300800 */
[----:B0-----:R-:W2:Y:S04]  /*15af80*/  LDL.LU R31, [R1+0x1ec] ;  /* 0x0001ec00011f7983 */ /* 0x001ea80000300800 */
        /* <DEDUP_REMOVED lines=21> */
[----:B------:R-:W-:Y:S04]  /*15b0e0*/  STL.64 [R1+0x2fb0], R28 ;  /* 0x002fb01c01007387 */ /* 0x000fe80000100a00 */
[----:B------:R-:W-:Y:S01]  /*15b0f0*/  STL.64 [R1+0x2fb8], R30 ;  /* 0x002fb81e01007387 */ /* 0x000fe20000100a00 */
[C---:B---3--:R-:W-:Y:S06]  /*15b100*/  HMMA.16816.F32 R8, R24.reuse, R58, R12 ;  /* 0x0000003a1808723c */ /* 0x048fec000000180c */
[----:B0-----:R-:W-:Y:S01]  /*15b110*/  HMMA.16816.F32 R4, R24, R56, R16 ;  /* 0x000000381804723c */ /* 0x001fe20000001810 */
[----:B------:R-:W2:-:S15]  /*15b120*/  LDL.LU R56, [R1+0x40] ;  /* 0x0000400001387983 */ /* 0x000e9e0000300800 */
[----:B------:R-:W-:-:S01]  /*15b130*/  NOP ;  /* 0x0000000000007918 */ /* 0x000fc20000000000 */
[----:B------:R-:W-:Y:S04]  /*15b140*/  STL.64 [R1+0x2f30], R8 ;  /* 0x002f300801007387 */ /* 0x000fe80000100a00 */
[----:B------:R0:W-:Y:S04]  /*15b150*/  STL.64 [R1+0x2f38], R10 ;  /* 0x002f380a01007387 */ /* 0x0001e80000100a00 */
[----:B------:R-:W-:Y:S04]  /*15b160*/  STL.64 [R1+0x2ef0], R4 ;  /* 0x002ef00401007387 */ /* 0x000fe80000100a00 */
[----:B------:R1:W-:Y:S04]  /*15b170*/  STL.64 [R1+0x2ef8], R6 ;  /* 0x002ef80601007387 */ /* 0x0003e80000100a00 */
[----:B------:R-:W2:Y:S04]  /*15b180*/  LDL.LU R57, [R1+0x44] ;  /* 0x0000440001397983 */ /* 0x000ea80000300800 */
[----:B------:R-:W3:Y:S04]  /*15b190*/  LDL.LU R58, [R1+0x48] ;  /* 0x00004800013a7983 */ /* 0x000ee80000300800 */
[----:B------:R-:W3:Y:S01]  /*15b1a0*/  LDL.LU R59, [R1+0x4c] ;  /* 0x00004c00013b7983 */ /* 0x000ee20000300800 */
[C---:B0-----:R-:W-:Y:S06]  /*15b1b0*/  HMMA.16816.F32 R8, R24.reuse, R54, R20 ;  /* 0x000000361808723c */ /* 0x041fec0000001814 */
[C---:B-1----:R-:W-:Y:S01]  /*15b1c0*/  HMMA.16816.F32 R4, R24.reuse, R52, R32 ;  /* 0x000000341804723c */ /* 0x042fe20000001820 */
[----:B---3--:R-:W-:Y:S04]  /*15b1d0*/  STL.64 [R1+0x8400], R58 ;  /* 0x0084003a01007387 */ /* 0x008fe80000100a00 */
[----:B--2---:R-:W-:Y:S04]  /*15b1e0*/  STL.64 [R1+0x83f8], R56 ;  /* 0x0083f83801007387 */ /* 0x004fe80000100a00 */
[----:B------:R-:W2:Y:S08]  /*15b1f0*/  LDL.LU R52, [R1+0x50] ;  /* 0x0000500001347983 */ /* 0x000eb00000300800 */
[----:B------:R-:W-:Y:S04]  /*15b200*/  STL.64 [R1+0x2e90], R8 ;  /* 0x002e900801007387 */ /* 0x000fe80000100a00 */
[----:B------:R0:W-:Y:S04]  /*15b210*/  STL.64 [R1+0x2e98], R10 ;  /* 0x002e980a01007387 */ /* 0x0001e80000100a00 */
[----:B------:R-:W-:Y:S04]  /*15b220*/  STL.64 [R1+0x2e70], R4 ;  /* 0x002e700401007387 */ /* 0x000fe80000100a00 */
[----:B------:R1:W-:Y:S04]  /*15b230*/  STL.64 [R1+0x2e78], R6 ;  /* 0x002e780601007387 */ /* 0x0003e80000100a00 */
[----:B------:R-:W2:Y:S04]  /*15b240*/  LDL.LU R53, [R1+0x54] ;  /* 0x0000540001357983 */ /* 0x000ea80000300800 */
[----:B------:R-:W3:Y:S01]  /*15b250*/  LDL.LU R54, [R1+0x58] ;  /* 0x0000580001367983 */ /* 0x000ee20000300800 */
[C---:B0-----:R-:W-:Y:S06]  /*15b260*/  HMMA.16816.F32 R8, R24.reuse, R50, R36 ;  /* 0x000000321808723c */ /* 0x041fec0000001824 */
[----:B-1----:R-:W-:Y:S01]  /*15b270*/  HMMA.16816.F32 R4, R24, R48, R40 ;  /* 0x000000301804723c */ /* 0x002fe20000001828 */
[----:B------:R-:W-:-:S02]  /*15b280*/  IMAD.MOV.U32 R55, RZ, RZ, R0 ;  /* 0x000000ffff377224 */ /* 0x000fc400078e0000 */
[----:B------:R-:W4:Y:S04]  /*15b290*/  LDL.LU R0, [R1+0x8434] ;  /* 0x0084340001007983 */ /* 0x000f280000300800 */
[----:B---3--:R-:W-:Y:S04]  /*15b2a0*/  STL.64 [R1+0x8428], R54 ;  /* 0x0084283601007387 */ /* 0x008fe80000100a00 */
[----:B--2---:R0:W-:Y:S04]  /*15b2b0*/  STL.64 [R1+0x8420], R52 ;  /* 0x0084203401007387 */ /* 0x0041e80000100a00 */
        /* <DEDUP_REMOVED lines=36> */
[----:B-1----:R-:W2:Y:S04]  /*15b500*/  LDL.LU R4, [R1+0x100] ;  /* 0x0001000001047983 */ /* 0x002ea80000300800 */
        /* <DEDUP_REMOVED lines=10> */
[----:B----4-:R-:W-:-:S03]  /*15b5b0*/  IMAD.MOV.U32 R51, RZ, RZ, R0 ;  /* 0x000000ffff337224 */ /* 0x010fc600078e0000 */
[----:B------:R-:W4:Y:S04]  /*15b5c0*/  LDL.LU R0, [R1+0x8430] ;  /* 0x0084300001007983 */ /* 0x000f280000300800 */
[----:B------:R-:W3:Y:S04]  /*15b5d0*/  LDL.LU R12, [R1+0xc0] ;  /* 0x0000c000010c7983 */ /* 0x000ee80000300800 */
[----:B------:R-:W3:Y:S04]  /*15b5e0*/  LDL.LU R13, [R1+0xc4] ;  /* 0x0000c400010d7983 */ /* 0x000ee80000300800 */
[----:B------:R-:W3:Y:S04]  /*15b5f0*/  LDL.LU R14, [R1+0xc8] ;  /* 0x0000c800010e7983 */ /* 0x000ee80000300800 */
[----:B------:R-:W3:Y:S01]  /*15b600*/  LDL.LU R15, [R1+0xcc] ;  /* 0x0000cc00010f7983 */ /* 0x000ee20000300800 */
[C---:B--2---:R-:W-:Y:S06]  /*15b610*/  HMMA.16816.F32 R52, R24.reuse, R46, R52 ;  /* 0x0000002e1834723c */ /* 0x044fec0000001834 */
[----:B------:R-:W-:-:S15]  /*15b620*/  HMMA.16816.F32 R44, R24, R44, R40 ;  /* 0x0000002c182c723c */ /* 0x000fde0000001828 */
[----:B------:R-:W-:-:S02]  /*15b630*/  NOP ;  /* 0x0000000000007918 */ /* 0x000fc40000000000 */
        /* <DEDUP_REMOVED lines=8> */
[----:B0-----:R-:W2:Y:S04]  /*15b6c0*/  LDL.LU R44, [R1+0x70] ;  /* 0x00007000012c7983 */ /* 0x001ea80000300800 */
[----:B------:R-:W2:Y:S04]  /*15b6d0*/  LDL.LU R45, [R1+0x74] ;  /* 0x00007400012d7983 */ /* 0x000ea80000300800 */
[----:B-1----:R-:W2:Y:S01]  /*15b6e0*/  LDL.LU R46, [R1+0x78] ;  /* 0x00007800012e7983 */ /* 0x002ea20000300800 */
[----:B----4-:R-:W-:-:S03]  /*15b6f0*/  IMAD.MOV.U32 R47, RZ, RZ, R0 ;  /* 0x000000ffff2f7224 */ /* 0x010fc600078e0000 */
        /* <DEDUP_REMOVED lines=21> */
[----:B0-----:R-:W3:Y:S04]  /*15b850*/  LDL.LU R31, [R1+0x83e0] ;  /* 0x0083e000011f7983 */ /* 0x001ee80000300800 */
        /* <DEDUP_REMOVED lines=38> */
[----:B------:R-:W-:-:S03]  /*15bac0*/  IMAD.MOV.U32 R23, RZ, RZ, R0 ;  /* 0x000000ffff177224 */ /* 0x000fc600078e0000 */
[----:B------:R0:W5:Y:S01]  /*15bad0*/  LDL.LU R0, [R1+0x8380] ;  /* 0x0083800001007983 */ /* 0x0001620000300800 */
[----:B----4-:R-:W-:-:S15]  /*15bae0*/  HMMA.16816.F32 R12, R24, R18, R12 ;  /* 0x00000012180c723c */ /* 0x010fde000000180c */
[----:B------:R-:W-:-:S08]  /*15baf0*/  NOP ;  /* 0x0000000000007918 */ /* 0x000fd00000000000 */
[----:B------:R-:W-:Y:S04]  /*15bb00*/  STL.64 [R1+0x2d10], R12 ;  /* 0x002d100c01007387 */ /* 0x000fe80000100a00 */
[----:B------:R1:W-:Y:S04]  /*15bb10*/  STL.64 [R1+0x2d18], R14 ;  /* 0x002d180e01007387 */ /* 0x0003e80000100a00 */
[----:B-1----:R-:W4:Y:S04]  /*15bb20*/  LDL.LU.64 R14, [R1+0x8378] ;  /* 0x00837800010e7983 */ /* 0x002f280000300a00 */
[----:B------:R-:W3:Y:S01]  /*15bb30*/  LDL.LU.64 R12, [R1+0x8370] ;  /* 0x00837000010c7983 */ /* 0x000ee20000300a00 */
[----:B--2---:R-:W-:-:S15]  /*15bb40*/  HMMA.16816.F32 R20, R24, R16, R20 ;  /* 0x000000101814723c */ /* 0x004fde0000001814 */
[----:B------:R-:W-:-:S08]  /*15bb50*/  NOP ;  /* 0x0000000000007918 */ /* 0x000fd00000000000 */
[----:B------:R-:W-:Y:S04]  /*15bb60*/  STL.64 [R1+0x2d00], R20 ;  /* 0x002d001401007387 */ /* 0x000fe80000100a00 */
[----:B------:R1:W-:Y:S02]  /*15bb70*/  STL.64 [R1+0x2d08], R22 ;  /* 0x002d081601007387 */ /* 0x0003e40000100a00 */
[----:B-1----:R-:W-:Y:S01]  /*15bb80*/  HMMA.16816.F32 R20, R24, R10, R40 ;  /* 0x0000000a1814723c */ /* 0x002fe20000001828 */
[----:B------:R-:W-:-:S05]  /*15bb90*/  IADD3 R31, P6, R31, UR13, RZ ;  /* 0x0000000d1f1f7c10 */ /* 0x000fca000ffde0ff */
[C---:B----4-:R-:W-:Y:S06]  /*15bba0*/  HMMA.16816.F32 R16, R24.reuse, R14, R32 ;  /* 0x0000000e1810723c */ /* 0x050fec0000001820 */
[----:B---3--:R-:W-:-:S15]  /*15bbb0*/  HMMA.16816.F32 R12, R24, R12, R36 ;  /* 0x0000000c180c723c */ /* 0x008fde0000001824 */
[----:B------:R-:W-:-:S02]  /*15bbc0*/  NOP ;  /* 0x0000000000007918 */ /* 0x000fc40000000000 */
[----:B------:R-:W-:Y:S04]  /*15bbd0*/  STL.64 [R1+0x2cf0], R16 ;  /* 0x002cf01001007387 */ /* 0x000fe80000100a00 */
[----:B------:R1:W-:Y:S04]  /*15bbe0*/  STL.64 [R1+0x2cf8], R18 ;  /* 0x002cf81201007387 */ /* 0x0003e80000100a00 */
[----:B------:R-:W-:Y:S04]  /*15bbf0*/  STL.64 [R1+0x2cd0], R12 ;  /* 0x002cd00c01007387 */ /* 0x000fe80000100a00 */
[----:B------:R2:W-:Y:S01]  /*15bc00*/  STL.64 [R1+0x2cd8], R14 ;  /* 0x002cd80e01007387 */ /* 0x0005e20000100a00 */
[C---:B-1----:R-:W-:Y:S06]  /*15bc10*/  HMMA.16816.F32 R16, R24.reuse, R8, R44 ;  /* 0x000000081810723c */ /* 0x042fec000000182c */
[C---:B--2---:R-:W-:Y:S06]  /*15bc20*/  HMMA.16816.F32 R12, R24.reuse, R6, R48 ;  /* 0x00000006180c723c */ /* 0x044fec0000001830 */
[C---:B------:R-:W-:Y:S06]  /*15bc30*/  HMMA.16816.F32 R8, R24.reuse, R4, R52 ;  /* 0x000000041808723c */ /* 0x040fec0000001834 */
[----:B------:R-:W-:Y:S01]  /*15bc40*/  HMMA.16816.F32 R4, R24, R2, R56 ;  /* 0x000000021804723c */ /* 0x000fe20000001838 */
        /* <DEDUP_REMOVED lines=8> */
[----:B------:R-:W2:Y:S04]  /*15bcd0*/  LDL.LU R35, [R1+0x3924] ;  /* 0x0039240001237983 */ /* 0x000ea80000300800 */
[----:B------:R-:W-:Y:S04]  /*15bce0*/  STL.64 [R1+0x2c80], R4 ;  /* 0x002c800401007387 */ /* 0x000fe80000100a00 */
[----:B------:R-:W-:Y:S04]  /*15bcf0*/  STL.64 [R1+0x2c88], R6 ;  /* 0x002c880601007387 */ /* 0x000fe80000100a00 */
[----:B------:R-:W3:Y:S04]  /*15bd00*/  LDL.LU R36, [R1+0x3928] ;  /* 0x0039280001247983 */ /* 0x000ee80000300800 */
[----:B------:R-:W4:Y:S04]  /*15bd10*/  LDL.LU R37, [R1+0x392c] ;  /* 0x00392c0001257983 */ /* 0x000f280000300800 */
[----:B------:R1:W-:Y:S04]  /*15bd20*/  STL [R1+0x3920], R31 ;  /* 0x0039201f01007387 */ /* 0x0003e80000100800 */
        /* <DEDUP_REMOVED lines=27> */
[----:B-1----:R-:W4:Y:S01]  /*15bee0*/  LDL.LU R31, [R1+0x4898] ;  /* 0x00489800011f7983 */ /* 0x002f220000300800 */
[----:B--2---:R-:W-:-:S02]  /*15bef0*/  IADD3 R35, P5, R35, UR13, RZ ;  /* 0x0000000d23237c10 */ /* 0x004fc4000ffbe0ff */
[----:B---3--:R-:W-:Y:S02]  /*15bf00*/  IADD3 R36, P2, R36, UR13, RZ ;  /* 0x0000000d24247c10 */ /* 0x008fe4000ff5e0ff */
[----:B----4-:R-:W-:Y:S02]  /*15bf10*/  IADD3 R37, P1, R37, UR13, RZ ;  /* 0x0000000d25257c10 */ /* 0x010fe4000ff3e0ff */
[----:B------:R-:W-:Y:S02]  /*15bf20*/  IADD3 R38, P0, R38, UR13, RZ ;  /* 0x0000000d26267c10 */ /* 0x000fe4000ff1e0ff */
[----:B------:R-:W-:Y:S01]  /*15bf30*/  IADD3 R39, P4, R39, UR13, RZ ;  /* 0x0000000d27277c10 */ /* 0x000fe2000ff9e0ff */
[----:B------:R1:W-:Y:S01]  /*15bf40*/  STL [R1+0x3924], R35 ;  /* 0x0039242301007387 */ /* 0x0003e20000100800 */
[----:B------:R-:W-:-:S03]  /*15bf50*/  IADD3 R40, P3, R40, UR13, RZ ;  /* 0x0000000d28287c10 */ /* 0x000fc6000ff7e0ff */
[----:B------:R2:W-:Y:S01]  /*15bf60*/  STL [R1+0x3928], R36 ;  /* 0x0039282401007387 */ /* 0x0005e20000100800 */
[----:B------:R-:W-:-:S03]  /*15bf70*/  IADD3.X R41, R41, UR25, RZ, P6, !PT ;  /* 0x0000001929297c10 */ /* 0x000fc6000b7fe4ff */
        /* <DEDUP_REMOVED lines=42> */
[----:B------:R0:W-:Y:S04]  /*15c220*/  STL [R1+0x4884], R58 ;  /* 0x0048843a01007387 */ /* 0x0001e80000100800 */
[----:B------:R0:W-:Y:S01]  /*15c230*/  STL [R1+0x48b0], R59 ;  /* 0x0048b03b01007387 */ /* 0x0001e20000100800 */
[----:B------:R-:W-:-:S03]  /*15c240*/  IADD3.X R29, R29, UR25, RZ, P0, !PT ;  /* 0x000000191d1d7c10 */ /* 0x000fc600087fe4ff */
[----:B------:R0:W-:Y:S01]  /*15c250*/  STL [R1+0x487c], R60 ;  /* 0x00487c3c01007387 */ /* 0x0001e20000100800 */
[----:B------:R-:W-:-:S03]  /*15c260*/  IADD3 R30, P0, R30, UR13, RZ ;  /* 0x0000000d1e1e7c10 */ /* 0x000fc6000ff1e0ff */
[----:B------:R0:W-:Y:S04]  /*15c270*/  STL [R1+0x48a8], R61 ;  /* 0x0048a83d01007387 */ /* 0x0001e80000100800 */
[----:B------:R0:W-:Y:S01]  /*15c280*/  STL [R1+0x4874], R28 ;  /* 0x0048741c01007387 */ /* 0x0001e20000100800 */
[----:B------:R-:W-:-:S03]  /*15c290*/  IADD3.X R31, R31, UR25, RZ, P4, !PT ;  /* 0x000000191f1f7c10 */ /* 0x000fc6000a7fe4ff */
[----:B-1----:R-:W4:Y:S04]  /*15c2a0*/  LDL.LU R35, [R1+0x4864] ;  /* 0x0048640001237983 */ /* 0x002f280000300800 */
[----:B------:R1:W-:Y:S04]  /*15c2b0*/  STL [R1+0x48a0], R29 ;  /* 0x0048a01d01007387 */ /* 0x0003e80000100800 */
[----:B--2---:R-:W2:Y:S04]  /*15c2c0*/  LDL.LU R36, [R1+0x4890] ;  /* 0x0048900001247983 */ /* 0x004ea80000300800 */
[----:B------:R1:W-:Y:S04]  /*15c2d0*/  STL [R1+0x486c], R30 ;  /* 0x00486c1e01007387 */ /* 0x0003e80000100800 */
[----:B---3--:R-:W3:Y:S04]  /*15c2e0*/  LDL.LU R37, [R1+0x485c] ;  /* 0x00485c0001257983 */ /* 0x008ee80000300800 */
[----:B------:R1:W-:Y:S04]  /*15c2f0*/  STL [R1+0x4898], R31 ;  /* 0x0048981f01007387 */ /* 0x0003e80000100800 */
[----:B----4-:R-:W4:Y:S04]  /*15c300*/  LDL.LU R38, [R1+0x4888] ;  /* 0x0048880001267983 */ /* 0x010f280000300800 */
[----:B0-----:R-:W4:Y:S04]  /*15c310*/  LDL.LU R39, [R1+0x4854] ;  /* 0x0048540001277983 */ /* 0x001f280000300800 */
        /* <DEDUP_REMOVED lines=26> */
[----:B------:R-:W-:-:S02]  /*15c4c0*/  IADD3 R35, P4, R35, UR13, RZ ;  /* 0x0000000d23237c10 */ /* 0x000fc4000ff9e0ff */
[----:B--2---:R-:W-:Y:S02]  /*15c4d0*/  IADD3.X R36, R36, UR25, RZ, P3, !PT ;  /* 0x0000001924247c10 */ /* 0x004fe40009ffe4ff */
[----:B---3--:R-:W-:Y:S02]  /*15c4e0*/  IADD3 R37, P3, R37, UR13, RZ ;  /* 0x0000000d25257c10 */ /* 0x008fe4000ff7e0ff */
[----:B----4-:R-:W-:Y:S02]  /*15c4f0*/  IADD3.X R38, R38, UR25, RZ, P6, !PT ;  /* 0x0000001926267c10 */ /* 0x010fe4000b7fe4ff */
[----:B------:R-:W-:Y:S01]  /*15c500*/  IADD3 R39, P6, R39, UR13, RZ ;  /* 0x0000000d27277c10 */ /* 0x000fe2000ffde0ff */
        /* <DEDUP_REMOVED lines=46> */
[----:B------:R4:W-:Y:S04]  /*15c7f0*/  STL [R1+0x4838], R58 ;  /* 0x0048383a01007387 */ /* 0x0009e80000100800 */
[----:B------:R4:W-:Y:S01]  /*15c800*/  STL [R1+0x4804], R59 ;  /* 0x0048043b01007387 */ /* 0x0009e20000100800 */
[----:B------:R-:W-:-:S03]  /*15c810*/  IADD3 R29, P4, R29, UR13, RZ ;  /* 0x0000000d1d1d7c10 */ /* 0x000fc6000ff9e0ff */
[----:B------:R4:W-:Y:S01]  /*15c820*/  STL [R1+0x4830], R60 ;  /* 0x0048303c01007387 */ /* 0x0009e20000100800 */
[----:B------:R-:W-:-:S03]  /*15c830*/  IADD3.X R30, R30, UR25, RZ, P3, !PT ;  /* 0x000000191e1e7c10 */ /* 0x000fc60009ffe4ff */
[----:B------:R4:W-:Y:S04]  /*15c840*/  STL [R1+0x47fc], R61 ;  /* 0x0047fc3d01007387 */ /* 0x0009e80000100800 */
[----:B------:R4:W-:Y:S01]  /*15c850*/  STL [R1+0x4828], R28 ;  /* 0x0048281c01007387 */ /* 0x0009e20000100800 */
[----:B------:R-:W-:-:S03]  /*15c860*/  IADD3 R31, P3, R31, UR13, RZ ;  /* 0x0000000d1f1f7c10 */ /* 0x000fc6000ff7e0ff */
[----:B0-----:R-:W4:Y:S04]  /*15c870*/  LDL.LU R35, [R1+0x4818] ;  /* 0x0048180001237983 */ /* 0x001f280000300800 */
[----:B------:R0:W-:Y:S04]  /*15c880*/  STL [R1+0x47f4], R29 ;  /* 0x0047f41d01007387 */ /* 0x0001e80000100800 */
[----:B-1----:R-:W4:Y:S04]  /*15c890*/  LDL.LU R36, [R1+0x47e4] ;  /* 0x0047e40001247983 */ /* 0x002f280000300800 */
[----:B------:R1:W-:Y:S04]  /*15c8a0*/  STL [R1+0x4820], R30 ;  /* 0x0048201e01007387 */ /* 0x0003e80000100800 */
[----:B--2---:R-:W2:Y:S04]  /*15c8b0*/  LDL.LU R37, [R1+0x4810] ;  /* 0x0048100001257983 */ /* 0x004ea80000300800 */
[----:B------:R1:W-:Y:S04]  /*15c8c0*/  STL [R1+0x47ec], R31 ;  /* 0x0047ec1f01007387 */ /* 0x0003e80000100800 */
[----:B---3--:R-:W3:Y:S04]  /*15c8d0*/  LDL.LU R38, [R1+0x47dc] ;  /* 0x0047dc0001267983 */ /* 0x008ee80000300800 */
        /* <DEDUP_REMOVED lines=25> */
[----:B-1----:R-:W4:Y:S04]  /*15ca70*/  LDL.LU R30, [R1+0x4774] ;  /* 0x00477400011e7983 */ /* 0x002f280000300800 */
[----:B------:R-:W4:Y:S01]  /*15ca80*/  LDL.LU R31, [R1+0x47a0] ;  /* 0x0047a000011f7983 */ /* 0x000f220000300800 */
[----:B------:R-:W-:-:S02]  /*15ca90*/  IADD3.X R35, R35, UR25, RZ, P6, !PT ;  /* 0x0000001923237c10 */ /* 0x000fc4000b7fe4ff */
[----:B------:R-:W-:Y:S02]  /*15caa0*/  IADD3 R36, P6, R36, UR13, RZ ;  /* 0x0000000d24247c10 */ /* 0x000fe4000ffde0ff */
[----:B--2---:R-:W-:Y:S02]  /*15cab0*/  IADD3.X R37, R37, UR25, RZ, P5, !PT ;  /* 0x0000001925257c10 */ /* 0x004fe4000affe4ff */
[----:B---3--:R-:W-:Y:S02]  /*15cac0*/  IADD3 R38, P5, R38, UR13, RZ ;  /* 0x0000000d26267c10 */ /* 0x008fe4000ffbe0ff */
[----:B----4-:R-:W-:Y:S01]  /*15cad0*/  IADD3.X R39, R39, UR25, RZ, P2, !PT ;  /* 0x0000001927277c10 */ /* 0x010fe200097fe4ff */
        /* <DEDUP_REMOVED lines=88> */
[----:B------:R-:W-:-:S02]  /*15d060*/  IADD3 R35, P5, R35, UR13, RZ ;  /* 0x0000000d23237c10 */ /* 0x000fc4000ffbe0ff */
[----:B------:R-:W-:Y:S02]  /*15d070*/  IADD3.X R36, R36, UR25, RZ, P2, !PT ;  /* 0x0000001924247c10 */ /* 0x000fe400097fe4ff */
[----:B--2---:R-:W-:Y:S02]  /*15d080*/  IADD3 R37, P2, R37, UR13, RZ ;  /* 0x0000000d25257c10 */ /* 0x004fe4000ff5e0ff */
[----:B---3--:R-:W-:Y:S02]  /*15d090*/  IADD3.X R38, R38, UR25, RZ, P1, !PT ;  /* 0x0000001926267c10 */ /* 0x008fe40008ffe4ff */
[----:B----4-:R-:W-:Y:S01]  /*15d0a0*/  IADD3 R39, P1, R39, UR13, RZ ;  /* 0x0000000d27277c10 */ /* 0x010fe2000ff3e0ff */
        /* <DEDUP_REMOVED lines=930> */
[----:B------:R-:W-:Y:S01]  /*160ad0*/  STL [R1+0x4294], R35 ;  /* 0x0042942301007387 */ /* 0x000fe20000100800 */
[----:B------:R-:W-:-:S03]  /*160ae0*/  IADD3.X R40, R40, UR25, RZ, P4, !PT ;  /* 0x0000001928287c10 */ /* 0x000fc6000a7fe4ff */
[----:B------:R-:W-:Y:S01]  /*160af0*/  STL [R1+0x42c0], R36 ;  /* 0x0042c02401007387 */ /* 0x000fe20000100800 */
[----:B------:R-:W-:-:S03]  /*160b00*/  IADD3 R41, P4, R41, UR13, RZ ;  /* 0x0000000d29297c10 */ /* 0x000fc6000ff9e0ff */
        /* <DEDUP_REMOVED lines=46> */
[----:B------:R0:W-:Y:S01]  /*160df0*/  STL [R1+0x4260], R60 ;  /* 0x0042603c01007387 */ /* 0x0001e20000100800 */
[----:B------:R-:W-:-:S03]  /*160e00*/  IADD3.X R30, R30, UR25, RZ, P4, !PT ;  /* 0x000000191e1e7c10 */ /* 0x000fc6000a7fe4ff */
[----:B------:R1:W-:Y:S04]  /*160e10*/  STL [R1+0x4258], R61 ;  /* 0x0042583d01007387 */ /* 0x0003e80000100800 */
[----:B------:R2:W-:Y:S04]  /*160e20*/  STL [R1+0x4250], R28 ;  /* 0x0042501c01007387 */ /* 0x0005e80000100800 */
[----:B------:R-:W-:Y:S04]  /*160e30*/  STL [R1+0x4238], R31 ;  /* 0x0042381f01007387 */ /* 0x000fe80000100800 */
[----:B------:R3:W-:Y:S04]  /*160e40*/  STL [R1+0x4248], R29 ;  /* 0x0042481d01007387 */ /* 0x0007e80000100800 */
[----:B------:R4:W-:Y:S04]  /*160e50*/  STL [R1+0x4240], R30 ;  /* 0x0042401e01007387 */ /* 0x0009e80000100800 */
[----:B0-----:R-:W4:Y:S04]  /*160e60*/  LDL.LU R60, [R1+0x4230] ;  /* 0x00423000013c7983 */ /* 0x001f280000300800 */
[----:B-1----:R-:W4:Y:S04]  /*160e70*/  LDL.LU R61, [R1+0x422c] ;  /* 0x00422c00013d7983 */ /* 0x002f280000300800 */
[----:B--2---:R-:W2:Y:S04]  /*160e80*/  LDL.LU R28, [R1+0x4224] ;  /* 0x00422400011c7983 */ /* 0x004ea80000300800 */
[----:B---3--:R-:W3:Y:S04]  /*160e90*/  LDL.LU R29, [R1+0x421c] ;  /* 0x00421c00011d7983 */ /* 0x008ee80000300800 */
[----:B----4-:R-:W4:Y:S04]  /*160ea0*/  LDL.LU R30, [R1+0x4214] ;  /* 0x00421400011e7983 */ /* 0x010f280000300800 */
[----:B------:R-:W4:Y:S04]  /*160eb0*/  LDL.LU R31, [R1+0x420c] ;  /* 0x00420c00011f7983 */ /* 0x000f280000300800 */
[----:B------:R-:W4:Y:S01]  /*160ec0*/  LDL.LU R59, [R1+0x3b04] ;  /* 0x003b0400013b7983 */ /* 0x000f220000300800 */
[----:B------:R-:W-:-:S02]  /*160ed0*/  IADD3.X R60, R60, UR25, RZ, P6, !PT ;  /* 0x000000193c3c7c10 */ /* 0x000fc4000b7fe4ff */
[----:B------:R-:W-:-:S03]  /*160ee0*/  IADD3 R61, P1, R61, UR13, RZ ;  /* 0x0000000d3d3d7c10 */ /* 0x000fc6000ff3e0ff */
[----:B------:R-:W-:Y:S01]  /*160ef0*/  STL [R1+0x4230], R60 ;  /* 0x0042303c01007387 */ /* 0x000fe20000100800 */
[----:B--2---:R-:W-:-:S03]  /*160f00*/  IADD3 R28, P0, R28, UR13, RZ ;  /* 0x0000000d1c1c7c10 */ /* 0x004fc6000ff1e0ff */
[----:B------:R-:W2:Y:S01]  /*160f10*/  LDL.LU R36, [R1+0x4204] ;  /* 0x0042040001247983 */ /* 0x000ea20000300800 */
[----:B---3--:R-:W-:-:S03]  /*160f20*/  IADD3 R29, P6, R29, UR13, RZ ;  /* 0x0000000d1d1d7c10 */ /* 0x008fc6000ffde0ff */
[----:B------:R-:W-:Y:S04]  /*160f30*/  STL [R1+0x422c], R61 ;  /* 0x00422c3d01007387 */ /* 0x000fe80000100800 */
[----:B------:R-:W3:Y:S04]  /*160f40*/  LDL.LU R37, [R1+0x41fc] ;  /* 0x0041fc0001257983 */ /* 0x000ee80000300800 */
[----:B------:R-:W-:Y:S01]  /*160f50*/  STL [R1+0x4224], R28 ;  /* 0x0042241c01007387 */ /* 0x000fe20000100800 */
[----:B----4-:R-:W-:Y:S01]  /*160f60*/  IADD3 R30, P5, R30, UR13, RZ ;  /* 0x0000000d1e1e7c10 */ /* 0x010fe2000ffbe0ff */
[----:B------:R-:W-:-:S02]  /*160f70*/  VIADD R59, R59, 0x1 ;  /* 0x000000013b3b7836 */ /* 0x000fc40000000000 */
        /* <DEDUP_REMOVED lines=14> */
[----:B------:R-:W-:Y:S04]  /*161060*/  STL [R1+0x3b04], R59 ;  /* 0x003b043b01007387 */ /* 0x000fe80000100800 */
[----:B------:R-:W4:Y:S04]  /*161070*/  LDL.LU R50, [R1+0x41c4] ;  /* 0x0041c40001327983 */ /* 0x000f280000300800 */
[----:B------:R0:W-:Y:S04]  /*161080*/  STL [R1+0x4214], R30 ;  /* 0x0042141e01007387 */ /* 0x0001e80000100800 */
[----:B0-----:R-:W4:Y:S01]  /*161090*/  LDL.LU R30, [R1+0x41f0] ;  /* 0x0041f000011e7983 */ /* 0x001f220000300800 */
[----:B------:R-:W-:-:S03]  /*1610a0*/  IADD3 R31, P4, R31, UR13, RZ ;  /* 0x0000000d1f1f7c10 */ /* 0x000fc6000ff9e0ff */
[----:B------:R-:W4:Y:S04]  /*1610b0*/  LDL.LU R51, [R1+0x41bc] ;  /* 0x0041bc0001337983 */ /* 0x000f280000300800 */
[----:B------:R-:W4:Y:S04]  /*1610c0*/  LDL.LU R52, [R1+0x41e8] ;  /* 0x0041e80001347983 */ /* 0x000f280000300800 */
        /* <DEDUP_REMOVED lines=10> */
[----:B0-----:R-:W4:Y:S01]  /*161170*/  LDL.LU R31, [R1+0x41c0] ;  /* 0x0041c000011f7983 */ /* 0x001f220000300800 */
[----:B--2---:R-:W-:-:S02]  /*161180*/  IADD3 R36, P3, R36, UR13, RZ ;  /* 0x0000000d24247c10 */ /* 0x004fc4000ff7e0ff */
[----:B---3--:R-:W-:-:S03]  /*161190*/  IADD3 R37, P2, R37, UR13, RZ ;  /* 0x0000000d25257c10 */ /* 0x008fc6000ff5e0ff */
[----:B------:R-:W-:Y:S01]  /*1611a0*/  STL [R1+0x4204], R36 ;  /* 0x0042042401007387 */ /* 0x000fe20000100800 */
[----:B----4-:R-:W-:-:S03]  /*1611b0*/  IADD3.X R38, R38, UR25, RZ, P1, !PT ;  /* 0x0000001926267c10 */ /* 0x010fc60008ffe4ff */
        /* <DEDUP_REMOVED lines=21> */
[----:B------:R-:W-:Y:S02]  /*161310*/  IADD3.X R29, R29, UR25, RZ, P2, !PT ;  /* 0x000000191d1d7c10 */ /* 0x000fe400097fe4ff */
[----:B------:R-:W-:-:S03]  /*161320*/  IADD3 R49, P3, R49, UR13, RZ ;  /* 0x0000000d31317c10 */ /* 0x000fc6000ff7e0ff */
[----:B------:R0:W-:Y:S04]  /*161330*/  STL [R1+0x41f8], R29 ;  /* 0x0041f81d01007387 */ /* 0x0001e80000100800 */
[----:B------:R-:W-:Y:S04]  /*161340*/  STL [R1+0x4200], R48 ;  /* 0x0042003001007387 */ /* 0x000fe80000100800 */
[----:B0-----:R-:W2:Y:S01]  /*161350*/  LDL.LU R29, [R1+0x418c] ;  /* 0x00418c00011d7983 */ /* 0x001ea20000300800 */
[----:B------:R-:W-:-:S03]  /*161360*/  IADD3.X R30, R30, UR25, RZ, P1, !PT ;  /* 0x000000191e1e7c10 */ /* 0x000fc60008ffe4ff */
[----:B------:R-:W-:Y:S04]  /*161370*/  STL [R1+0x41cc], R49 ;  /* 0x0041cc3101007387 */ /* 0x000fe80000100800 */
[----:B------:R0:W-:Y:S04]  /*161380*/  STL [R1+0x41f0], R30 ;  /* 0x0041f01e01007387 */ /* 0x0001e80000100800 */
[----:B0-----:R-:W3:Y:S01]  /*161390*/  LDL.LU R30, [R1+0x41b8] ;  /* 0x0041b800011e7983 */ /* 0x001ee20000300800 */
[----:B------:R-:W-:Y:S02]  /*1613a0*/  IADD3 R50, P2, R50, UR13, RZ ;  /* 0x0000000d32327c10 */ /* 0x000fe4000ff5e0ff */
[----:B------:R-:W-:-:S02]  /*1613b0*/  IADD3 R51, P1, R51, UR13, RZ ;  /* 0x0000000d33337c10 */ /* 0x000fc4000ff3e0ff */
[----:B------:R-:W-:Y:S02]  /*1613c0*/  IADD3.X R52, R52, UR25, RZ, P0, !PT ;  /* 0x0000001934347c10 */ /* 0x000fe400087fe4ff */
[----:B------:R-:W-:Y:S01]  /*1613d0*/  IADD3 R53, P0, R53, UR13, RZ ;  /* 0x0000000d35357c10 */ /* 0x000fe2000ff1e0ff */
[----:B------:R-:W-:Y:S01]  /*1613e0*/  STL [R1+0x41c4], R50 ;  /* 0x0041c43201007387 */ /* 0x000fe20000100800 */
[----:B------:R-:W-:Y:S02]  /*1613f0*/  IADD3.X R54, R54, UR25, RZ, P6, !PT ;  /* 0x0000001936367c10 */ /* 0x000fe4000b7fe4ff */
[----:B------:R-:W-:Y:S01]  /*161400*/  IADD3 R55, P6, R55, UR13, RZ ;  /* 0x0000000d37377c10 */ /* 0x000fe2000ffde0ff */
        /* <DEDUP_REMOVED lines=14> */
[----:B------:R-:W-:Y:S04]  /*1614f0*/  STL [R1+0x41d0], R58 ;  /* 0x0041d03a01007387 */ /* 0x000fe80000100800 */
[----:B------:R-:W-:Y:S04]  /*161500*/  STL [R1+0x419c], R60 ;  /* 0x00419c3c01007387 */ /* 0x000fe80000100800 */
[----:B------:R-:W4:Y:S04]  /*161510*/  LDL.LU R36, [R1+0x4184] ;  /* 0x0041840001247983 */ /* 0x000f280000300800 */
[----:B------:R-:W-:Y:S04]  /*161520*/  STL [R1+0x41c8], R61 ;  /* 0x0041c83d01007387 */ /* 0x000fe80000100800 */
[----:B------:R-:W4:Y:S04]  /*161530*/  LDL.LU R37, [R1+0x41b0] ;  /* 0x0041b00001257983 */ /* 0x000f280000300800 */
[----:B------:R-:W-:Y:S04]  /*161540*/  STL [R1+0x4194], R28 ;  /* 0x0041941c01007387 */ /* 0x000fe80000100800 */
        /* <DEDUP_REMOVED lines=14> */
[----:B------:R-:W4:Y:S01]  /*161630*/  LDL.LU R50, [R1+0x4178] ;  /* 0x0041780001327983 */ /* 0x000f220000300800 */
[----:B--2---:R-:W-:-:S05]  /*161640*/  IADD3 R29, P2, R29, UR13, RZ ;  /* 0x0000000d1d1d7c10 */ /* 0x004fca000ff5e0ff */
[----:B------:R0:W-:Y:S04]  /*161650*/  STL [R1+0x418c], R29 ;  /* 0x00418c1d01007387 */ /* 0x0001e80000100800 */
[----:B0-----:R-:W2:Y:S04]  /*161660*/  LDL.LU R29, [R1+0x4144] ;  /* 0x00414400011d7983 */ /* 0x001ea80000300800 */
[----:B------:R-:W2:Y:S01]  /*161670*/  LDL.LU R51, [R1+0x4170] ;  /* 0x0041700001337983 */ /* 0x000ea20000300800 */
[----:B---3--:R-:W-:-:S03]  /*161680*/  IADD3.X R30, R30, UR25, RZ, P1, !PT ;  /* 0x000000191e1e7c10 */ /* 0x008fc60008ffe4ff */
[----:B------:R-:W3:Y:S04]  /*161690*/  LDL.LU R52, [R1+0x413c] ;  /* 0x00413c0001347983 */ /* 0x000ee80000300800 */
[----:B------:R-:W3:Y:S04]  /*1616a0*/  LDL.LU R53, [R1+0x4168] ;  /* 0x0041680001357983 */ /* 0x000ee80000300800 */
[----:B------:R0:W-:Y:S04]  /*1616b0*/  STL [R1+0x41b8], R30 ;  /* 0x0041b81e01007387 */ /* 0x0001e80000100800 */
        /* <DEDUP_REMOVED lines=8> */
[----:B0-----:R-:W3:Y:S01]  /*161740*/  LDL.LU R30, [R1+0x4114] ;  /* 0x00411400011e7983 */ /* 0x001ee20000300800 */
[----:B----4-:R-:W-:-:S02]  /*161750*/  IADD3 R36, P1, R36, UR13, RZ ;  /* 0x0000000d24247c10 */ /* 0x010fc4000ff3e0ff */
        /* <DEDUP_REMOVED lines=22> */
[----:B------:R-:W-:Y:S02]  /*1618c0*/  IADD3 R48, P2, R48, UR13, RZ ;  /* 0x0000000d30307c10 */ /* 0x000fe4000ff5e0ff */
[----:B------:R-:W-:Y:S02]  /*1618d0*/  IADD3.X R49, R49, UR25, RZ, P1, !PT ;  /* 0x0000001931317c10 */ /* 0x000fe40008ffe4ff */
[----:B------:R-:W-:Y:S01]  /*1618e0*/  IADD3 R31, P1, R31, UR13, RZ ;  /* 0x0000000d1f1f7c10 */ /* 0x000fe2000ff3e0ff */
[----:B------:R-:W-:Y:S04]  /*1618f0*/  STL [R1+0x4188], R47 ;  /* 0x0041882f01007387 */ /* 0x000fe80000100800 */
[----:B------:R0:W-:Y:S04]  /*161900*/  STL [R1+0x414c], R31 ;  /* 0x00414c1f01007387 */ /* 0x0001e80000100800 */
[----:B------:R-:W-:Y:S04]  /*161910*/  STL [R1+0x4154], R48 ;  /* 0x0041543001007387 */ /* 0x000fe80000100800 */
[----:B0-----:R-:W4:Y:S01]  /*161920*/  LDL.LU R31, [R1+0x4140] ;  /* 0x00414000011f7983 */ /* 0x001f220000300800 */
[----:B------:R-:W-:-:S03]  /*161930*/  IADD3.X R50, R50, UR25, RZ, P0, !PT ;  /* 0x0000001932327c10 */ /* 0x000fc600087fe4ff */
[----:B------:R-:W-:Y:S01]  /*161940*/  STL [R1+0x4180], R49 ;  /* 0x0041803101007387 */ /* 0x000fe20000100800 */
[----:B--2---:R-:W-:Y:S02]  /*161950*/  IADD3 R29, P0, R29, UR13, RZ ;  /* 0x0000000d1d1d7c10 */ /* 0x004fe4000ff1e0ff */
[----:B------:R-:W-:-:S03]  /*161960*/  IADD3.X R51, R51, UR25, RZ, P6, !PT ;  /* 0x0000001933337c10 */ /* 0x000fc6000b7fe4ff */
[----:B------:R0:W-:Y:S01]  /*161970*/  STL [R1+0x4144], R29 ;  /* 0x0041441d01007387 */ /* 0x0001e20000100800 */
[----:B---3--:R-:W-:Y:S02]  /*161980*/  IADD3 R52, P6, R52, UR13, RZ ;  /* 0x0000000d34347c10 */ /* 0x008fe4000ffde0ff */
[----:B------:R-:W-:Y:S01]  /*161990*/  IADD3.X R53, R53, UR25, RZ, P5, !PT ;  /* 0x0000001935357c10 */ /* 0x000fe2000affe4ff */
[----:B0-----:R-:W2:Y:S04]  /*1619a0*/  LDL.LU R29, [R1+0x410c] ;  /* 0x00410c00011d7983 */ /* 0x001ea80000300800 */
        /* <DEDUP_REMOVED lines=18> */
[----:B------:R-:W-:Y:S04]  /*161ad0*/  STL [R1+0x4150], R60 ;  /* 0x0041503c01007387 */ /* 0x000fe80000100800 */
[----:B------:R-:W3:Y:S04]  /*161ae0*/  LDL.LU R36, [R1+0x4138] ;  /* 0x0041380001247983 */ /* 0x000ee80000300800 */
[----:B------:R-:W-:Y:S04]  /*161af0*/  STL [R1+0x411c], R61 ;  /* 0x00411c3d01007387 */ /* 0x000fe80000100800 */
[----:B------:R-:W3:Y:S04]  /*161b00*/  LDL.LU R37, [R1+0x4104] ;  /* 0x0041040001257983 */ /* 0x000ee80000300800 */
[----:B------:R-:W-:Y:S04]  /*161b10*/  STL [R1+0x4148], R28 ;  /* 0x0041481c01007387 */ /* 0x000fe80000100800 */
        /* <DEDUP_REMOVED lines=14> */
[----:B------:R-:W3:Y:S01]  /*161c00*/  LDL.LU R50, [R1+0x40cc] ;  /* 0x0040cc0001327983 */ /* 0x000ee20000300800 */
[----:B----4-:R-:W-:-:S05]  /*161c10*/  IADD3.X R31, R31, UR25, RZ, P0, !PT ;  /* 0x000000191f1f7c10 */ /* 0x010fca00087fe4ff */
[----:B------:R0:W-:Y:S04]  /*161c20*/  STL [R1+0x4140], R31 ;  /* 0x0041401f01007387 */ /* 0x0001e80000100800 */
[----:B0-----:R-:W4:Y:S04]  /*161c30*/  LDL.LU R31, [R1+0x40f8] ;  /* 0x0040f800011f7983 */ /* 0x001f280000300800 */
[----:B------:R-:W4:Y:S04]  /*161c40*/  LDL.LU R51, [R1+0x40c4] ;  /* 0x0040c40001337983 */ /* 0x000f280000300800 */
[----:B------:R-:W4:Y:S04]  /*161c50*/  LDL.LU R52, [R1+0x40f0] ;  /* 0x0040f00001347983 */ /* 0x000f280000300800 */
[----:B------:R-:W4:Y:S01]  /*161c60*/  LDL.LU R53, [R1+0x40bc] ;  /* 0x0040bc0001357983 */ /* 0x000f220000300800 */
[----:B--2---:R-:W-:-:S05]  /*161c70*/  IADD3 R29, P0, R29, UR13, RZ ;  /* 0x0000000d1d1d7c10 */ /* 0x004fca000ff1e0ff */
[----:B------:R0:W-:Y:S04]  /*161c80*/  STL [R1+0x410c], R29 ;  /* 0x00410c1d01007387 */ /* 0x0001e80000100800 */
        /* <DEDUP_REMOVED lines=8> */
[----:B0-----:R-:W2:Y:S01]  /*161d10*/  LDL.LU R29, [R1+0x40c8] ;  /* 0x0040c800011d7983 */ /* 0x001ea20000300800 */
[----:B---3--:R-:W-:-:S02]  /*161d20*/  IADD3.X R36, R36, UR25, RZ, P6, !PT ;  /* 0x0000001924247c10 */ /* 0x008fc4000b7fe4ff */
        /* <DEDUP_REMOVED lines=24> */
[----:B------:R-:W-:-:S05]  /*161eb0*/  IADD3.X R30, R30, UR25, RZ, P6, !PT ;  /* 0x000000191e1e7c10 */ /* 0x000fca000b7fe4ff */
[----:B------:R0:W-:Y:S04]  /*161ec0*/  STL [R1+0x4100], R30 ;  /* 0x0041001e01007387 */ /* 0x0001e80000100800 */
[----:B------:R-:W-:Y:S04]  /*161ed0*/  STL [R1+0x4108], R48 ;  /* 0x0041083001007387 */ /* 0x000fe80000100800 */
[----:B0-----:R-:W3:Y:S01]  /*161ee0*/  LDL.LU R30, [R1+0x4094] ;  /* 0x00409400011e7983 */ /* 0x001ee20000300800 */
[----:B------:R-:W-:-:S05]  /*161ef0*/  IADD3 R49, P0, R49, UR13, RZ ;  /* 0x0000000d31317c10 */ /* 0x000fca000ff1e0ff */
[----:B------:R-:W-:Y:S01]  /*161f00*/  STL [R1+0x40d4], R49 ;  /* 0x0040d43101007387 */ /* 0x000fe20000100800 */
[----:B----4-:R-:W-:-:S05]  /*161f10*/  IADD3.X R31, R31, UR25, RZ, P5, !PT ;  /* 0x000000191f1f7c10 */ /* 0x010fca000affe4ff */
[----:B------:R0:W-:Y:S04]  /*161f20*/  STL [R1+0x40f8], R31 ;  /* 0x0040f81f01007387 */ /* 0x0001e80000100800 */
[----:B0-----:R-:W4:Y:S01]  /*161f30*/  LDL.LU R31, [R1+0x40c0] ;  /* 0x0040c000011f7983 */ /* 0x001f220000300800 */
[----:B------:R-:W-:Y:S02]  /*161f40*/  IADD3 R50, P6, R50, UR13, RZ ;  /* 0x0000000d32327c10 */ /* 0x000fe4000ffde0ff */
[----:B------:R-:W-:Y:S02]  /*161f50*/  IADD3 R51, P5, R51, UR13, RZ ;  /* 0x0000000d33337c10 */ /* 0x000fe4000ffbe0ff */
[----:B------:R-:W-:Y:S02]  /*161f60*/  IADD3.X R52, R52, UR25, RZ, P4, !PT ;  /* 0x0000001934347c10 */ /* 0x000fe4000a7fe4ff */
[----:B------:R-:W-:Y:S01]  /*161f70*/  IADD3 R53, P4, R53, UR13, RZ ;  /* 0x0000000d35357c10 */ /* 0x000fe2000ff9e0ff */
[----:B------:R-:W-:Y:S04]  /*161f80*/  STL [R1+0x40cc], R50 ;  /* 0x0040cc3201007387 */ /* 0x000fe80000100800 */
[----:B------:R-:W-:Y:S04]  /*161f90*/  STL [R1+0x40c4], R51 ;  /* 0x0040c43301007387 */ /* 0x000fe80000100800 */
[----:B------:R-:W-:Y:S04]  /*161fa0*/  STL [R1+0x40f0], R52 ;  /* 0x0040f03401007387 */ /* 0x000fe80000100800 */
[----:B------:R-:W-:Y:S01]  /*161fb0*/  STL [R1+0x40bc], R53 ;  /* 0x0040bc3501007387 */ /* 0x000fe20000100800 */
[----:B--2---:R-:W-:-:S02]  /*161fc0*/  IADD3.X R54, R54, UR25, RZ, P3, !PT ;  /* 0x0000001936367c10 */ /* 0x004fc40009ffe4ff */
        /* <DEDUP_REMOVED lines=13> */
[----:B------:R-:W2:Y:S01]  /*1620a0*/  LDL.LU R36, [R1+0x408c] ;  /* 0x00408c0001247983 */ /* 0x000ea20000300800 */
[----:B------:R-:W-:-:S03]  /*1620b0*/  IADD3.X R29, R29, UR25, RZ, P6, !PT ;  /* 0x000000191d1d7c10 */ /* 0x000fc6000b7fe4ff */
[----:B------:R-:W-:Y:S04]  /*1620c0*/  STL [R1+0x40d0], R61 ;  /* 0x0040d03d01007387 */ /* 0x000fe80000100800 */
[----:B------:R-:W2:Y:S04]  /*1620d0*/  LDL.LU R37, [R1+0x40b8] ;  /* 0x0040b80001257983 */ /* 0x000ea80000300800 */
[----:B------:R-:W-:Y:S04]  /*1620e0*/  STL [R1+0x409c], R28 ;  /* 0x00409c1c01007387 */ /* 0x000fe80000100800 */
[----:B------:R-:W2:Y:S04]  /*1620f0*/  LDL.LU R38, [R1+0x4084] ;  /* 0x0040840001267983 */ /* 0x000ea80000300800 */
        /* <DEDUP_REMOVED lines=13> */
[----:B------:R-:W2:Y:S01]  /*1621d0*/  LDL.LU R50, [R1+0x4080] ;  /* 0x0040800001327983 */ /* 0x000ea20000300800 */
[----:B---3--:R-:W-:-:S05]  /*1621e0*/  IADD3 R30, P6, R30, UR13, RZ ;  /* 0x0000000d1e1e7c10 */ /* 0x008fca000ffde0ff */
[----:B------:R0:W-:Y:S04]  /*1621f0*/  STL [R1+0x4094], R30 ;  /* 0x0040941e01007387 */ /* 0x0001e80000100800 */
[----:B0-----:R-:W3:Y:S04]  /*162200*/  LDL.LU R30, [R1+0x404c] ;  /* 0x00404c00011e7983 */ /* 0x001ee80000300800 */
[----:B------:R-:W3:Y:S04]  /*162210*/  LDL.LU R51, [R1+0x4078] ;  /* 0x0040780001337983 */ /* 0x000ee80000300800 */
[----:B------:R-:W3:Y:S01]  /*162220*/  LDL.LU R52, [R1+0x4044] ;  /* 0x0040440001347983 */ /* 0x000ee20000300800 */
[----:B----4-:R-:W-:-:S03]  /*162230*/  IADD3.X R31, R31, UR25, RZ, P5, !PT ;  /* 0x000000191f1f7c10 */ /* 0x010fc6000affe4ff */
        /* <DEDUP_REMOVED lines=38> */
[----:B------:R0:W-:Y:S01]  /*1624a0*/  STL [R1+0x4054], R29 ;  /* 0x0040541d01007387 */ /* 0x0001e20000100800 */
[----:B------:R-:W-:-:S03]  /*1624b0*/  IADD3.X R50, R50, UR25, RZ, P4, !PT ;  /* 0x0000001932327c10 */ /* 0x000fc6000a7fe4ff */
[----:B------:R-:W-:Y:S04]  /*1624c0*/  STL [R1+0x405c], R48 ;  /* 0x00405c3001007387 */ /* 0x000fe80000100800 */
[----:B0-----:R-:W2:Y:S04]  /*1624d0*/  LDL.LU R29, [R1+0x4048] ;  /* 0x00404800011d7983 */ /* 0x001ea80000300800 */
[----:B------:R-:W-:Y:S01]  /*1624e0*/  STL [R1+0x4088], R49 ;  /* 0x0040883101007387 */ /* 0x000fe20000100800 */
[----:B---3--:R-:W-:-:S05]  /*1624f0*/  IADD3 R30, P4, R30, UR13, RZ ;  /* 0x0000000d1e1e7c10 */ /* 0x008fca000ff9e0ff */
[----:B------:R0:W-:Y:S04]  /*162500*/  STL [R1+0x404c], R30 ;  /* 0x00404c1e01007387 */ /* 0x0001e80000100800 */
[----:B0-----:R-:W3:Y:S01]  /*162510*/  LDL.LU R30, [R1+0x4014] ;  /* 0x00401400011e7983 */ /* 0x001ee20000300800 */
[----:B------:R-:W-:Y:S02]  /*162520*/  IADD3.X R51, R51, UR25, RZ, P3, !PT ;  /* 0x0000001933337c10 */ /* 0x000fe40009ffe4ff */
[----:B------:R-:W-:Y:S02]  /*162530*/  IADD3 R52, P3, R52, UR13, RZ ;  /* 0x0000000d34347c10 */ /* 0x000fe4000ff7e0ff */
[----:B----4-:R-:W-:Y:S01]  /*162540*/  IADD3.X R53, R53, UR25, RZ, P2, !PT ;  /* 0x0000001935357c10 */ /* 0x010fe200097fe4ff */
[----:B------:R-:W-:Y:S01]  /*162550*/  STL [R1+0x4080], R50 ;  /* 0x0040803201007387 */ /* 0x000fe20000100800 */
[----:B------:R-:W-:-:S02]  /*162560*/  IADD3 R54, P2, R54, UR13, RZ ;  /* 0x0000000d36367c10 */ /* 0x000fc4000ff5e0ff */
[----:B------:R-:W-:Y:S01]  /*162570*/  IADD3.X R55, R55, UR25, RZ, P1, !PT ;  /* 0x0000001937377c10 */ /* 0x000fe20008ffe4ff */
        /* <DEDUP_REMOVED lines=13> */
[----:B------:R-:W-:Y:S01]  /*162650*/  STL [R1+0x402c], R58 ;  /* 0x00402c3a01007387 */ /* 0x000fe20000100800 */
[----:B------:R-:W-:-:S03]  /*162660*/  IADD3 R31, P5, R31, UR13, RZ ;  /* 0x0000000d1f1f7c10 */ /* 0x000fc6000ffbe0ff */
        /* <DEDUP_REMOVED lines=20> */
[----:B--2---:R-:W-:-:S05]  /*1627b0*/  IADD3.X R29, R29, UR25, RZ, P4, !PT ;  /* 0x000000191d1d7c10 */ /* 0x004fca000a7fe4ff */
[----:B------:R0:W-:Y:S04]  /*1627c0*/  STL [R1+0x4048], R29 ;  /* 0x0040481d01007387 */ /* 0x0001e80000100800 */
[----:B0-----:R-:W2:Y:S04]  /*1627d0*/  LDL.LU R29, [R1+0x4000] ;  /* 0x00400000011d7983 */ /* 0x001ea80000300800 */
[----:B------:R-:W2:Y:S04]  /*1627e0*/  LDL.LU R51, [R1+0x3fcc] ;  /* 0x003fcc0001337983 */ /* 0x000ea80000300800 */
[----:B------:R-:W2:Y:S04]  /*1627f0*/  LDL.LU R52, [R1+0x3ff8] ;  /* 0x003ff80001347983 */ /* 0x000ea80000300800 */
[----:B------:R-:W2:Y:S01]  /*162800*/  LDL.LU R53, [R1+0x3fc4] ;  /* 0x003fc40001357983 */ /* 0x000ea20000300800 */
[----:B---3--:R-:W-:-:S05]  /*162810*/  IADD3 R30, P4, R30, UR13, RZ ;  /* 0x0000000d1e1e7c10 */ /* 0x008fca000ff9e0ff */
        /* <DEDUP_REMOVED lines=10> */
[----:B----4-:R-:W-:-:S02]  /*1628c0*/  IADD3.X R36, R36, UR25, RZ, P3, !PT ;  /* 0x0000001924247c10 */ /* 0x010fc40009ffe4ff */
        /* <DEDUP_REMOVED lines=27> */
[----:B0-----:R-:W4:Y:S01]  /*162a80*/  LDL.LU R31, [R1+0x3f9c] ;  /* 0x003f9c00011f7983 */ /* 0x001f220000300800 */
[----:B------:R-:W-:Y:S02]  /*162a90*/  IADD3 R49, P4, R49, UR13, RZ ;  /* 0x0000000d31317c10 */ /* 0x000fe4000ff9e0ff */
[----:B------:R-:W-:-:S03]  /*162aa0*/  IADD3 R50, P3, R50, UR13, RZ ;  /* 0x0000000d32327c10 */ /* 0x000fc6000ff7e0ff */
[----:B------:R-:W-:Y:S01]  /*162ab0*/  STL [R1+0x3fdc], R49 ;  /* 0x003fdc3101007387 */ /* 0x000fe20000100800 */
[----:B--2---:R-:W-:Y:S02]  /*162ac0*/  IADD3.X R29, R29, UR25, RZ, P2, !PT ;  /* 0x000000191d1d7c10 */ /* 0x004fe400097fe4ff */
[----:B------:R-:W-:-:S03]  /*162ad0*/  IADD3 R51, P2, R51, UR13, RZ ;  /* 0x0000000d33337c10 */ /* 0x000fc6000ff5e0ff */
[----:B------:R0:W-:Y:S01]  /*162ae0*/  STL [R1+0x4000], R29 ;  /* 0x0040001d01007387 */ /* 0x0001e20000100800 */
[----:B------:R-:W-:Y:S02]  /*162af0*/  IADD3.X R52, R52, UR25, RZ, P1, !PT ;  /* 0x0000001934347c10 */ /* 0x000fe40008ffe4ff */
[----:B------:R-:W-:Y:S01]  /*162b00*/  IADD3 R53, P1, R53, UR13, RZ ;  /* 0x0000000d35357c10 */ /* 0x000fe2000ff3e0ff */
[----:B0-----:R-:W2:Y:S04]  /*162b10*/  LDL.LU R29, [R1+0x3fc8] ;  /* 0x003fc800011d7983 */ /* 0x001ea80000300800 */
[----:B------:R-:W-:Y:S04]  /*162b20*/  STL [R1+0x3fd4], R50 ;  /* 0x003fd43201007387 */ /* 0x000fe80000100800 */
[----:B------:R-:W-:Y:S04]  /*162b30*/  STL [R1+0x3fcc], R51 ;  /* 0x003fcc3301007387 */ /* 0x000fe80000100800 */
[----:B------:R-:W-:Y:S01]  /*162b40*/  STL [R1+0x3ff8], R52 ;  /* 0x003ff83401007387 */ /* 0x000fe20000100800 */
[----:B---3--:R-:W-:-:S03]  /*162b50*/  IADD3.X R54, R54, UR25, RZ, P0, !PT ;  /* 0x0000001936367c10 */ /* 0x008fc600087fe4ff */
        /* <DEDUP_REMOVED lines=14> */
[----:B------:R-:W3:Y:S01]  /*162c40*/  LDL.LU R36, [R1+0x3f94] ;  /* 0x003f940001247983 */ /* 0x000ee20000300800 */
[----:B------:R-:W-:-:S03]  /*162c50*/  IADD3.X R30, R30, UR25, RZ, P3, !PT ;  /* 0x000000191e1e7c10 */ /* 0x000fc60009ffe4ff */
        /* <DEDUP_REMOVED lines=18> */
[----:B----4-:R-:W-:-:S05]  /*162d80*/  IADD3 R31, P3, R31, UR13, RZ ;  /* 0x0000000d1f1f7c10 */ /* 0x010fca000ff7e0ff */
[----:B------:R0:W-:Y:S04]  /*162d90*/  STL [R1+0x3f9c], R31 ;  /* 0x003f9c1f01007387 */ /* 0x0001e80000100800 */
[----:B0-----:R-:W4:Y:S04]  /*162da0*/  LDL.LU R31, [R1+0x3f54] ;  /* 0x003f5400011f7983 */ /* 0x001f280000300800 */
[----:B------:R-:W4:Y:S04]  /*162db0*/  LDL.LU R51, [R1+0x3f80] ;  /* 0x003f800001337983 */ /* 0x000f280000300800 */
[----:B------:R-:W4:Y:S04]  /*162dc0*/  LDL.LU R52, [R1+0x3f4c] ;  /* 0x003f4c0001347983 */ /* 0x000f280000300800 */
[----:B------:R-:W4:Y:S01]  /*162dd0*/  LDL.LU R53, [R1+0x3f78] ;  /* 0x003f780001357983 */ /* 0x000f220000300800 */
[----:B--2---:R-:W-:-:S05]  /*162de0*/  IADD3.X R29, R29, UR25, RZ, P2, !PT ;  /* 0x000000191d1d7c10 */ /* 0x004fca00097fe4ff */
        /* <DEDUP_REMOVED lines=10> */
[----:B---3--:R-:W-:-:S02]  /*162e90*/  IADD3 R36, P2, R36, UR13, RZ ;  /* 0x0000000d24247c10 */ /* 0x008fc4000ff5e0ff */
        /* <DEDUP_REMOVED lines=28> */
[----:B0-----:R-:W3:Y:S01]  /*163060*/  LDL.LU R30, [R1+0x3f50] ;  /* 0x003f5000011e7983 */ /* 0x001ee20000300800 */
[----:B------:R-:W-:-:S03]  /*163070*/  IADD3.X R50, R50, UR25, RZ, P1, !PT ;  /* 0x0000001932327c10 */ /* 0x000fc60008ffe4ff */
[----:B------:R-:W-:Y:S01]  /*163080*/  STL [R1+0x3f90], R49 ;  /* 0x003f903101007387 */ /* 0x000fe20000100800 */
[----:B----4-:R-:W-:-:S05]  /*163090*/  IADD3 R31, P1, R31, UR13, RZ ;  /* 0x0000000d1f1f7c10 */ /* 0x010fca000ff3e0ff */
[----:B------:R0:W-:Y:S04]  /*1630a0*/  STL [R1+0x3f54], R31 ;  /* 0x003f541f01007387 */ /* 0x0001e80000100800 */
[----:B0-----:R-:W4:Y:S01]  /*1630b0*/  LDL.LU R31, [R1+0x3f1c] ;  /* 0x003f1c00011f7983 */ /* 0x001f220000300800 */
[----:B------:R-:W-:Y:S02]  /*1630c0*/  IADD3.X R51, R51, UR25, RZ, P0, !PT ;  /* 0x0000001933337c10 */ /* 0x000fe400087fe4ff */
[----:B------:R-:W-:Y:S02]  /*1630d0*/  IADD3 R52, P0, R52, UR13, RZ ;  /* 0x0000000d34347c10 */ /* 0x000fe4000ff1e0ff */
[----:B------:R-:W-:Y:S01]  /*1630e0*/  IADD3.X R53, R53, UR25, RZ, P6, !PT ;  /* 0x0000001935357c10 */ /* 0x000fe2000b7fe4ff */
[----:B------:R-:W-:Y:S04]  /*1630f0*/  STL [R1+0x3f88], R50 ;  /* 0x003f883201007387 */ /* 0x000fe80000100800 */
[----:B------:R-:W-:Y:S04]  /*163100*/  STL [R1+0x3f80], R51 ;  /* 0x003f803301007387 */ /* 0x000fe80000100800 */
[----:B------:R-:W-:Y:S04]  /*163110*/  STL [R1+0x3f4c], R52 ;  /* 0x003f4c3401007387 */ /* 0x000fe80000100800 */
[----:B------:R-:W-:Y:S01]  /*163120*/  STL [R1+0x3f78], R53 ;  /* 0x003f783501007387 */ /* 0x000fe20000100800 */
        /* <DEDUP_REMOVED lines=14> */
[----:B------:R-:W2:Y:S01]  /*163210*/  LDL.LU R36, [R1+0x3f48] ;  /* 0x003f480001247983 */ /* 0x000ea20000300800 */
[----:B------:R-:W-:-:S03]  /*163220*/  IADD3 R29, P2, R29, UR13, RZ ;  /* 0x0000000d1d1d7c10 */ /* 0x000fc6000ff5e0ff */
        /* <DEDUP_REMOVED lines=18> */
[----:B---3--:R-:W-:-:S05]  /*163350*/  IADD3.X R30, R30, UR25, RZ, P1, !PT ;  /* 0x000000191e1e7c10 */ /* 0x008fca0008ffe4ff */
[----:B------:R0:W-:Y:S04]  /*163360*/  STL [R1+0x3f50], R30 ;  /* 0x003f501e01007387 */ /* 0x0001e80000100800 */
[----:B0-----:R-:W3:Y:S04]  /*163370*/  LDL.LU R30, [R1+0x3f08] ;  /* 0x003f0800011e7983 */ /* 0x001ee80000300800 */
[----:B------:R-:W3:Y:S04]  /*163380*/  LDL.LU R51, [R1+0x3ed4] ;  /* 0x003ed40001337983 */ /* 0x000ee80000300800 */
[----:B------:R-:W3:Y:S04]  /*163390*/  LDL.LU R52, [R1+0x3f00] ;  /* 0x003f000001347983 */ /* 0x000ee80000300800 */
[----:B------:R-:W3:Y:S01]  /*1633a0*/  LDL.LU R53, [R1+0x3ecc] ;  /* 0x003ecc0001357983 */ /* 0x000ee20000300800 */
[----:B----4-:R-:W-:-:S05]  /*1633b0*/  IADD3 R31, P1, R31, UR13, RZ ;  /* 0x0000000d1f1f7c10 */ /* 0x010fca000ff3e0ff */
        /* <DEDUP_REMOVED lines=39> */
[----:B0-----:R-:W2:Y:S04]  /*163630*/  LDL.LU R29, [R1+0x3ea4] ;  /* 0x003ea400011d7983 */ /* 0x001ea80000300800 */
[----:B------:R-:W-:Y:S01]  /*163640*/  STL [R1+0x3ee4], R49 ;  /* 0x003ee43101007387 */ /* 0x000fe20000100800 */
[----:B---3--:R-:W-:-:S05]  /*163650*/  IADD3.X R30, R30, UR25, RZ, P6, !PT ;  /* 0x000000191e1e7c10 */ /* 0x008fca000b7fe4ff */
[----:B------:R0:W-:Y:S04]  /*163660*/  STL [R1+0x3f08], R30 ;  /* 0x003f081e01007387 */ /* 0x0001e80000100800 */
[----:B0-----:R-:W3:Y:S01]  /*163670*/  LDL.LU R30, [R1+0x3ed0] ;  /* 0x003ed000011e7983 */ /* 0x001ee20000300800 */
[----:B------:R-:W-:Y:S02]  /*163680*/  IADD3 R50, P0, R50, UR13, RZ ;  /* 0x0000000d32327c10 */ /* 0x000fe4000ff1e0ff */
[----:B------:R-:W-:Y:S02]  /*163690*/  IADD3 R51, P6, R51, UR13, RZ ;  /* 0x0000000d33337c10 */ /* 0x000fe4000ffde0ff */
[----:B------:R-:W-:Y:S02]  /*1636a0*/  IADD3.X R52, R52, UR25, RZ, P5, !PT ;  /* 0x0000001934347c10 */ /* 0x000fe4000affe4ff */
[----:B------:R-:W-:Y:S01]  /*1636b0*/  IADD3 R53, P5, R53, UR13, RZ ;  /* 0x0000000d35357c10 */ /* 0x000fe2000ffbe0ff */
[----:B------:R-:W-:Y:S04]  /*1636c0*/  STL [R1+0x3edc], R50 ;  /* 0x003edc3201007387 */ /* 0x000fe80000100800 */
        /* <DEDUP_REMOVED lines=40> */
[----:B------:R-:W2:Y:S04]  /*163950*/  LDL.LU R51, [R1+0x3e88] ;  /* 0x003e880001337983 */ /* 0x000ea80000300800 */
[----:B------:R-:W2:Y:S04]  /*163960*/  LDL.LU R52, [R1+0x3e54] ;  /* 0x003e540001347983 */ /* 0x000ea80000300800 */
[----:B------:R-:W2:Y:S01]  /*163970*/  LDL.LU R53, [R1+0x3e80] ;  /* 0x003e800001357983 */ /* 0x000ea20000300800 */
[----:B---3--:R-:W-:-:S05]  /*163980*/  IADD3.X R30, R30, UR25, RZ, P6, !PT ;  /* 0x000000191e1e7c10 */ /* 0x008fca000b7fe4ff */
        /* <DEDUP_REMOVED lines=45> */
[----:B------:R-:W-:Y:S02]  /*163c60*/  IADD3 R52, P4, R52, UR13, RZ ;  /* 0x0000000d34347c10 */ /* 0x000fe4000ff9e0ff */
[----:B------:R-:W-:Y:S01]  /*163c70*/  IADD3.X R53, R53, UR25, RZ, P3, !PT ;  /* 0x0000001935357c10 */ /* 0x000fe20009ffe4ff */
[----:B0-----:R-:W2:Y:S04]  /*163c80*/  LDL.LU R29, [R1+0x3e24] ;  /* 0x003e2400011d7983 */ /* 0x001ea80000300800 */
[----:B------:R-:W-:Y:S04]  /*163c90*/  STL [R1+0x3e90], R50 ;  /* 0x003e903201007387 */ /* 0x000fe80000100800 */
[----:B------:R-:W-:Y:S04]  /*163ca0*/  STL [R1+0x3e88], R51 ;  /* 0x003e883301007387 */ /* 0x000fe80000100800 */
[----:B------:R-:W-:Y:S01]  /*163cb0*/  STL [R1+0x3e54], R52 ;  /* 0x003e543401007387 */ /* 0x000fe20000100800 */
[----:B---3--:R-:W-:-:S03]  /*163cc0*/  IADD3 R54, P3, R54, UR13, RZ ;  /* 0x0000000d36367c10 */ /* 0x008fc6000ff7e0ff */
        /* <DEDUP_REMOVED lines=14> */
[----:B------:R-:W3:Y:S01]  /*163db0*/  LDL.LU R36, [R1+0x3e50] ;  /* 0x003e500001247983 */ /* 0x000ee20000300800 */
[----:B------:R-:W-:-:S03]  /*163dc0*/  IADD3 R30, P6, R30, UR13, RZ ;  /* 0x0000000d1e1e7c10 */ /* 0x000fc6000ffde0ff */
        /* <DEDUP_REMOVED lines=115> */
[----:B------:R-:W3:Y:S04]  /*164500*/  LDL.LU R52, [R1+0x3d5c] ;  /* 0x003d5c0001347983 */ /* 0x000ee80000300800 */
[----:B------:R-:W3:Y:S01]  /*164510*/  LDL.LU R53, [R1+0x3d88] ;  /* 0x003d880001357983 */ /* 0x000ee20000300800 */
[----:B----4-:R-:W-:-:S05]  /*164520*/  IADD3.X R31, R31, UR25, RZ, P3, !PT ;  /* 0x000000191f1f7c10 */ /* 0x010fca0009ffe4ff */
        /* <DEDUP_REMOVED lines=47> */
[----:B------:R-:W-:Y:S01]  /*164820*/  IADD3.X R53, R53, UR25, RZ, P0, !PT ;  /* 0x0000001935357c10 */ /* 0x000fe200087fe4ff */
[----:B------:R-:W-:Y:S04]  /*164830*/  STL [R1+0x3d98], R50 ;  /* 0x003d983201007387 */ /* 0x000fe80000100800 */
[----:B------:R-:W-:Y:S04]  /*164840*/  STL [R1+0x3d90], R51 ;  /* 0x003d903301007387 */ /* 0x000fe80000100800 */
[----:B------:R-:W-:Y:S01]  /*164850*/  STL [R1+0x3d5c], R52 ;  /* 0x003d5c3401007387 */ /* 0x000fe20000100800 */
[----:B----4-:R-:W-:-:S03]  /*164860*/  IADD3 R54, P0, R54, UR13, RZ ;  /* 0x0000000d36367c10 */ /* 0x010fc6000ff1e0ff */
        /* <DEDUP_REMOVED lines=14> */
[----:B------:R-:W4:Y:S01]  /*164950*/  LDL.LU R36, [R1+0x3d58] ;  /* 0x003d580001247983 */ /* 0x000f220000300800 */
[----:B------:R-:W-:-:S03]  /*164960*/  IADD3 R31, P3, R31, UR13, RZ ;  /* 0x0000000d1f1f7c10 */ /* 0x000fc6000ff7e0ff */
        /* <DEDUP_REMOVED lines=277> */
[----:B------:R-:W4:Y:S01]  /*165ac0*/  LDL.LU R36, [R1+0x7b94] ;  /* 0x007b940001247983 */ /* 0x000f220000300800 */
[----:B------:R-:W-:-:S03]  /*165ad0*/  IADD3.X R31, R31, UR25, RZ, P5, !PT ;  /* 0x000000191f1f7c10 */ /* 0x000fc6000affe4ff */
        /* <DEDUP_REMOVED lines=3515> */
[----:B------:R0:W-:Y:S04]  /*173690*/  STL [R1+0x6964], R51 ;  /* 0x0069643301007387 */ /* 0x0001e80000100800 */
        /* <DEDUP_REMOVED lines=22> */
[----:B------:R-:W-:Y:S04]  /*173800*/  STL [R1+0x6968], R29 ;  /* 0x0069681d01007387 */ /* 0x000fe80000100800 */
        /* <DEDUP_REMOVED lines=54> */
[----:B------:R-:W-:Y:S01]  /*173b70*/  IADD3 R51, P3, R51, UR13, RZ ;  /* 0x0000000d33337c10 */ /* 0x000fe2000ff7e0ff */
[----:B------:R-:W-:Y:S01]  /*173b80*/  STL [R1+0x6930], R47 ;  /* 0x0069302f01007387 */ /* 0x000fe20000100800 */
[----:B------:R-:W-:-:S03]  /*173b90*/  IADD3 R48, P4, R48, UR13, RZ ;  /* 0x0000000d30307c10 */ /* 0x000fc6000ff9e0ff */
[----:B------:R0:W-:Y:S01]  /*173ba0*/  STL [R1+0x68f4], R51 ;  /* 0x0068f43301007387 */ /* 0x0001e20000100800 */
[----:B------:R-:W-:-:S03]  /*173bb0*/  IADD3.X R50, R50, UR25, RZ, P2, !PT ;  /* 0x0000001932327c10 */ /* 0x000fc600097fe4ff */
[----:B------:R-:W-:Y:S01]  /*173bc0*/  STL [R1+0x68fc], R48 ;  /* 0x0068fc3001007387 */ /* 0x000fe20000100800 */
[----:B0-----:R-:W0:Y:S03]  /*173bd0*/  LDC R51, c[0x0][0x23c] ;  /* 0x00008f00ff337b82 */ /* 0x001e260000000800 */
[----:B------:R-:W-:Y:S01]  /*173be0*/  STL [R1+0x6928], R49 ;  /* 0x0069283101007387 */ /* 0x000fe20000100800 */
[----:B---3--:R-:W-:-:S05]  /*173bf0*/  IADD3 R30, P2, R30, UR13, RZ ;  /* 0x0000000d1e1e7c10 */ /* 0x008fca000ff5e0ff */
[----:B------:R1:W-:Y:S04]  /*173c00*/  STL [R1+0x68ec], R30 ;  /* 0x0068ec1e01007387 */ /* 0x0003e80000100800 */
[----:B-1----:R-:W2:Y:S01]  /*173c10*/  LDL.LU R30, [R1+0x68e8] ;  /* 0x0068e800011e7983 */ /* 0x002ea20000300800 */
[----:B0-----:R-:W-:Y:S01]  /*173c20*/  IMAD.SHL.U32 R4, R51, 0x80, RZ ;  /* 0x0000008033047824 */ /* 0x001fe200078e00ff */
[----:B------:R-:W-:Y:S02]  /*173c30*/  IADD3.X R52, R52, UR25, RZ, P1, !PT ;  /* 0x0000001934347c10 */ /* 0x000fe40008ffe4ff */
[----:B------:R-:W-:Y:S02]  /*173c40*/  IADD3 R53, P1, R53, UR13, RZ ;  /* 0x0000000d35357c10 */ /* 0x000fe4000ff3e0ff */
[----:B------:R-:W-:Y:S01]  /*173c50*/  IADD3.X R54, R54, UR25, RZ, P0, !PT ;  /* 0x0000001936367c10 */ /* 0x000fe200087fe4ff */
[----:B------:R0:W-:Y:S04]  /*173c60*/  STL [R1+0x6920], R50 ;  /* 0x0069203201007387 */ /* 0x0001e80000100800 */
[----:B------:R-:W-:Y:S04]  /*173c70*/  STL [R1+0x6918], R52 ;  /* 0x0069183401007387 */ /* 0x000fe80000100800 */
[----:B------:R-:W-:Y:S01]  /*173c80*/  STL [R1+0x68e4], R53 ;  /* 0x0068e43501007387 */ /* 0x000fe20000100800 */
[----:B----4-:R-:W-:-:S03]  /*173c90*/  IADD3 R55, P0, R4, R55, RZ ;  /* 0x0000003704377210 */ /* 0x010fc60007f1e0ff */
[----:B------:R-:W-:Y:S01]  /*173ca0*/  STL [R1+0x6910], R54 ;  /* 0x0069103601007387 */ /* 0x000fe20000100800 */
[----:B------:R-:W-:-:S03]  /*173cb0*/  IADD3.X R56, R56, UR25, RZ, P6, !PT ;  /* 0x0000001938387c10 */ /* 0x000fc6000b7fe4ff */
[----:B------:R-:W-:Y:S01]  /*173cc0*/  STL [R1+0x626c], R55 ;  /* 0x00626c3701007387 */ /* 0x000fe20000100800 */
[----:B------:R-:W-:-:S03]  /*173cd0*/  IADD3 R57, P6, R4, R57, RZ ;  /* 0x0000003904397210 */ /* 0x000fc60007fde0ff */
        /* <DEDUP_REMOVED lines=10> */
[----:B------:R-:W3:Y:S01]  /*173d80*/  LDL.LU R36, [R1+0x625c] ;  /* 0x00625c0001247983 */ /* 0x000ee20000300800 */
[----:B------:R-:W-:-:S03]  /*173d90*/  IADD3 R31, P3, R4, R31, RZ ;  /* 0x0000001f041f7210 */ /* 0x000fc60007f7e0ff */
        /* <DEDUP_REMOVED lines=21> */
[----:B------:R-:W4:Y:S01]  /*173ef0*/  LDL.LU R54, [R1+0x6240] ;  /* 0x0062400001367983 */ /* 0x000f220000300800 */
[----:B------:R-:W-:-:S02]  /*173f00*/  SHF.R.S32.HI R2, RZ, 0x1f, R4 ;  /* 0x0000001fff027819 */ /* 0x000fc40000011404 */
        /* <DEDUP_REMOVED lines=11> */
[----:B---3--:R-:W-:-:S02]  /*173fc0*/  IADD3 R36, P2, R4, R36, RZ ;  /* 0x0000002404247210 */ /* 0x008fc40007f5e0ff */
[----:B----4-:R-:W-:-:S03]  /*173fd0*/  IADD3.X R37, R37, UR25, RZ, P1, !PT ;  /* 0x0000001925257c10 */ /* 0x010fc60008ffe4ff */
[----:B------:R-:W-:Y:S01]  /*173fe0*/  STL [R1+0x625c], R36 ;  /* 0x00625c2401007387 */ /* 0x000fe20000100800 */
[----:B------:R-:W-:-:S03]  /*173ff0*/  IADD3 R38, P1, R4, R38, RZ ;  /* 0x0000002604267210 */ /* 0x000fc60007f3e0ff */
[----:B------:R-:W-:Y:S01]  /*174000*/  STL [R1+0x68e0], R37 ;  /* 0x0068e02501007387 */ /* 0x000fe20000100800 */
[----:B------:R-:W-:-:S03]  /*174010*/  IMAD.X R39, R2, 0x1, R39, P0 ;  /* 0x0000000102277824 */ /* 0x000fc600000e0627 */
        /* <DEDUP_REMOVED lines=21> */
[----:B------:R-:W-:Y:S01]  /*174170*/  IADD3 R50, P2, R4, R50, RZ ;  /* 0x0000003204327210 */ /* 0x000fe20007f5e0ff */
[----:B------:R-:W-:Y:S01]  /*174180*/  IMAD.X R51, R2, 0x1, R51, P1 ;  /* 0x0000000102337824 */ /* 0x000fe200008e0633 */
[----:B------:R-:W-:Y:S01]  /*174190*/  IADD3 R31, P1, R4, R31, RZ ;  /* 0x0000001f041f7210 */ /* 0x000fe20007f3e0ff */
[----:B------:R-:W-:Y:S04]  /*1741a0*/  STL [R1+0x6258], R49 ;  /* 0x0062583101007387 */ /* 0x000fe80000100800 */
[----:B------:R0:W-:Y:S04]  /*1741b0*/  STL [R1+0x621c], R31 ;  /* 0x00621c1f01007387 */ /* 0x0001e80000100800 */
[----:B------:R1:W-:Y:S04]  /*1741c0*/  STL [R1+0x6224], R50 ;  /* 0x0062243201007387 */ /* 0x0003e80000100800 */
[----:B0-----:R-:W3:Y:S01]  /*1741d0*/  LDL.LU R31, [R1+0x6218] ;  /* 0x00621800011f7983 */ /* 0x001ee20000300800 */
[----:B------:R-:W-:Y:S01]  /*1741e0*/  IMAD.X R52, R2, 0x1, R52, P0 ;  /* 0x0000000102347824 */ /* 0x000fe200000e0634 */
[----:B------:R-:W-:Y:S01]  /*1741f0*/  IADD3 R53, P0, R4, R53, RZ ;  /* 0x0000003504357210 */ /* 0x000fe20007f1e0ff */
[----:B------:R-:W-:Y:S01]  /*174200*/  IMAD.X R54, R2, 0x1, R54, P6 ;  /* 0x0000000102367824 */ /* 0x000fe200030e0636 */
[----:B------:R0:W-:Y:S04]  /*174210*/  STL [R1+0x6250], R51 ;  /* 0x0062503301007387 */ /* 0x0001e80000100800 */
[----:B------:R-:W-:Y:S04]  /*174220*/  STL [R1+0x6248], R52 ;  /* 0x0062483401007387 */ /* 0x000fe80000100800 */
[----:B------:R-:W-:Y:S04]  /*174230*/  STL [R1+0x6214], R53 ;  /* 0x0062143501007387 */ /* 0x000fe80000100800 */
[----:B------:R-:W-:Y:S01]  /*174240*/  STL [R1+0x6240], R54 ;  /* 0x0062403601007387 */ /* 0x000fe20000100800 */
[----:B--2---:R-:W-:Y:S01]  /*174250*/  IADD3 R55, P6, R4, R55, RZ ;  /* 0x0000003704377210 */ /* 0x004fe20007fde0ff */
[----:B------:R-:W-:-:S04]  /*174260*/  IMAD.X R56, R2, 0x1, R56, P5 ;  /* 0x0000000102387824 */ /* 0x000fc800028e0638 */
        /* <DEDUP_REMOVED lines=12> */
[----:B------:R-:W2:Y:S01]  /*174330*/  LDL.LU R35, [R1+0x61e4] ;  /* 0x0061e40001237983 */ /* 0x000ea20000300800 */
        /* <DEDUP_REMOVED lines=19> */
[----:B0-----:R-:W4:Y:S04]  /*174470*/  LDL.LU R51, [R1+0x61c4] ;  /* 0x0061c40001337983 */ /* 0x001f280000300800 */
[----:B------:R-:W4:Y:S04]  /*174480*/  LDL.LU R30, [R1+0x61d0] ;  /* 0x0061d000011e7983 */ /* 0x000f280000300800 */
[----:B------:R-:W4:Y:S04]  /*174490*/  LDL.LU R52, [R1+0x61bc] ;  /* 0x0061bc0001347983 */ /* 0x000f280000300800 */
[----:B------:R-:W4:Y:S04]  /*1744a0*/  LDL.LU R53, [R1+0x61c8] ;  /* 0x0061c80001357983 */ /* 0x000f280000300800 */
[----:B------:R-:W4:Y:S01]  /*1744b0*/  LDL.LU R54, [R1+0x61b4] ;  /* 0x0061b40001367983 */ /* 0x000f220000300800 */
[----:B---3--:R-:W-:-:S05]  /*1744c0*/  IMAD.X R31, R2, 0x1, R31, P1 ;  /* 0x00000001021f7824 */ /* 0x008fca00008e061f */
        /* <DEDUP_REMOVED lines=10> */
[----:B--2---:R-:W-:Y:S01]  /*174570*/  IADD3 R35, P1, R4, R35, RZ ;  /* 0x0000002304237210 */ /* 0x004fe20007f3e0ff */
[----:B----4-:R-:W-:-:S04]  /*174580*/  IMAD.X R36, R2, 0x1, R36, P0 ;  /* 0x0000000102247824 */ /* 0x010fc800000e0624 */
        /* <DEDUP_REMOVED lines=29> */
[----:B------:R-:W-:-:S05]  /*174760*/  IMAD.X R30, R2, 0x1, R30, P6 ;  /* 0x00000001021e7824 */ /* 0x000fca00030e061e */
[----:B------:R0:W-:Y:S04]  /*174770*/  STL [R1+0x61d0], R30 ;  /* 0x0061d01e01007387 */ /* 0x0001e80000100800 */
[----:B------:R1:W-:Y:S04]  /*174780*/  STL [R1+0x61d8], R50 ;  /* 0x0061d83201007387 */ /* 0x0003e80000100800 */
[----:B0-----:R-:W2:Y:S01]  /*174790*/  LDL.LU R30, [R1+0x618c] ;  /* 0x00618c00011e7983 */ /* 0x001ea20000300800 */
[----:B------:R-:W-:Y:S01]  /*1747a0*/  IADD3 R51, P0, R4, R51, RZ ;  /* 0x0000003304337210 */ /* 0x000fe20007f1e0ff */
[----:B------:R-:W-:Y:S01]  /*1747b0*/  IMAD.X R53, R2, 0x1, R53, P5 ;  /* 0x0000000102357824 */ /* 0x000fe200028e0635 */
[----:B------:R-:W-:-:S02]  /*1747c0*/  IADD3 R52, P6, R4, R52, RZ ;  /* 0x0000003404347210 */ /* 0x000fc40007fde0ff */
[----:B------:R-:W-:Y:S01]  /*1747d0*/  IADD3 R54, P5, R4, R54, RZ ;  /* 0x0000003604367210 */ /* 0x000fe20007fbe0ff */
[----:B------:R0:W-:Y:S04]  /*1747e0*/  STL [R1+0x61c4], R51 ;  /* 0x0061c43301007387 */ /* 0x0001e80000100800 */
[----:B------:R-:W-:Y:S04]  /*1747f0*/  STL [R1+0x61bc], R52 ;  /* 0x0061bc3401007387 */ /* 0x000fe80000100800 */
[----:B------:R-:W-:Y:S01]  /*174800*/  STL [R1+0x61c8], R53 ;  /* 0x0061c83501007387 */ /* 0x000fe20000100800 */
[----:B---3--:R-:W-:-:S03]  /*174810*/  IMAD.X R55, R2, 0x1, R55, P4 ;  /* 0x0000000102377824 */ /* 0x008fc600020e0637 */
        /* <DEDUP_REMOVED lines=14> */
[----:B------:R-:W3:Y:S01]  /*174900*/  LDL.LU R35, [R1+0x61b8] ;  /* 0x0061b80001237983 */ /* 0x000ee20000300800 */
[----:B------:R-:W-:-:S03]  /*174910*/  IMAD.X R31, R2, 0x1, R31, P0 ;  /* 0x00000001021f7824 */ /* 0x000fc600000e061f */
        /* <DEDUP_REMOVED lines=23> */
[----:B--2---:R-:W-:-:S05]  /*174a90*/  IADD3 R30, P0, R4, R30, RZ ;  /* 0x0000001e041e7210 */ /* 0x004fca0007f1e0ff */
        /* <DEDUP_REMOVED lines=10> */
[----:B---3--:R-:W-:Y:S01]  /*174b40*/  IMAD.X R35, R2, 0x1, R35, P6 ;  /* 0x0000000102237824 */ /* 0x008fe200030e0623 */
[----:B----4-:R-:W-:-:S04]  /*174b50*/  IADD3 R36, P6, R4, R36, RZ ;  /* 0x0000002404247210 */ /* 0x010fc80007fde0ff */
        /* <DEDUP_REMOVED lines=5809> */
[----:B------:R2:W-:Y:S01]  /*18b670*/  STL [R1+0x6878], R55 ;  /* 0x0068783701007387 */ /* 0x0005e20000100800 */
[----:B------:R-:W-:-:S03]  /*18b680*/  IADD3 R57, P0, R4, R57, RZ ;  /* 0x0000003904397210 */ /* 0x000fc60007f1e0ff */
[----:B------:R4:W-:Y:S01]  /*18b690*/  STL [R1+0x6810], R56 ;  /* 0x0068103801007387 */ /* 0x0009e20000100800 */
[----:B------:R-:W-:-:S03]  /*18b6a0*/  IMAD.X R58, R2, 0x1, R58, P6 ;  /* 0x00000001023a7824 */ /* 0x000fc600030e063a */
        /* <DEDUP_REMOVED lines=8> */
[----:B------:R-:W4:Y:S01]  /*18b730*/  LDL.LU R35, [R1+0x6894] ;  /* 0x0068940001237983 */ /* 0x000f220000300800 */
[----:B------:R-:W-:-:S03]  /*18b740*/  IADD3 R30, P4, R4, R30, RZ ;  /* 0x0000001e041e7210 */ /* 0x000fc60007f9e0ff */
[----:B------:R4:W-:Y:S04]  /*18b750*/  STL [R1+0x6888], R28 ;  /* 0x0068881c01007387 */ /* 0x0009e80000100800 */
[----:B------:R-:W4:Y:S04]  /*18b760*/  LDL.LU R36, [R1+0x6844] ;  /* 0x0068440001247983 */ /* 0x000f280000300800 */
[----:B------:R4:W-:Y:S04]  /*18b770*/  STL [R1+0x681c], R29 ;  /* 0x00681c1d01007387 */ /* 0x0009e80000100800 */
        /* <DEDUP_REMOVED lines=16> */
[----:B--2---:R-:W2:Y:S04]  /*18b880*/  LDL.LU R55, [R1+0x6884] ;  /* 0x0068840001377983 */ /* 0x004ea80000300800 */
[----:B------:R-:W2:Y:S04]  /*18b890*/  LDL.LU R52, [R1+0x68dc] ;  /* 0x0068dc0001347983 */ /* 0x000ea80000300800 */
[----:B------:R-:W2:Y:S04]  /*18b8a0*/  LDL.LU R53, [R1+0x6880] ;  /* 0x0068800001357983 */ /* 0x000ea80000300800 */
[----:B------:R-:W2:Y:S01]  /*18b8b0*/  LDL.LU R54, [R1+0x68d8] ;  /* 0x0068d80001367983 */ /* 0x000ea20000300800 */
[----:B---3--:R-:W-:-:S05]  /*18b8c0*/  IMAD.X R31, R2, 0x1, R31, P3 ;  /* 0x00000001021f7824 */ /* 0x008fca00018e061f */
[----:B------:R0:W-:Y:S04]  /*18b8d0*/  STL [R1+0x6830], R31 ;  /* 0x0068301f01007387 */ /* 0x0001e80000100800 */
[----:B----4-:R-:W3:Y:S04]  /*18b8e0*/  LDL.LU R56, [R1+0x687c] ;  /* 0x00687c0001387983 */ /* 0x010ee80000300800 */
        /* <DEDUP_REMOVED lines=8> */
[----:B------:R-:W-:Y:S01]  /*18b970*/  IADD3 R35, P3, R4, R35, RZ ;  /* 0x0000002304237210 */ /* 0x000fe20007f7e0ff */
        /* <DEDUP_REMOVED lines=27> */
[----:B------:R-:W-:Y:S04]  /*18bb30*/  STL [R1+0x685c], R48 ;  /* 0x00685c3001007387 */ /* 0x000fe80000100800 */
[----:B------:R-:W-:Y:S01]  /*18bb40*/  STL [R1+0x68c8], R49 ;  /* 0x0068c83101007387 */ /* 0x000fe20000100800 */
[----:B--2---:R-:W-:-:S05]  /*18bb50*/  IMAD.X R55, R2, 0x1, R55, P1 ;  /* 0x0000000102377824 */ /* 0x004fca00008e0637 */
[----:B------:R0:W-:Y:S02]  /*18bb60*/  STL [R1+0x6884], R55 ;  /* 0x0068843701007387 */ /* 0x0001e40000100800 */
[----:B0-----:R-:W0:Y:S01]  /*18bb70*/  LDC R55, c[0x0][0x230] ;  /* 0x00008c00ff377b82 */ /* 0x001e220000000800 */
[----:B------:R-:W-:Y:S01]  /*18bb80*/  IMAD.X R50, R2, 0x1, R50, P2 ;  /* 0x0000000102327824 */ /* 0x000fe200010e0632 */
[----:B------:R-:W-:Y:S01]  /*18bb90*/  IADD3 R51, P2, R4, R51, RZ ;  /* 0x0000003304337210 */ /* 0x000fe20007f5e0ff */
[----:B------:R-:W-:Y:S01]  /*18bba0*/  IMAD.X R53, R2, 0x1, R53, P0 ;  /* 0x0000000102357824 */ /* 0x000fe200000e0635 */
[C---:B------:R-:W-:Y:S02]  /*18bbb0*/  IADD3 R52, P1, R4.reuse, R52, RZ ;  /* 0x0000003404347210 */ /* 0x040fe40007f3e0ff */
[----:B------:R-:W-:Y:S01]  /*18bbc0*/  IADD3 R54, P0, R4, R54, RZ ;  /* 0x0000003604367210 */ /* 0x000fe20007f1e0ff */
[----:B------:R2:W-:Y:S04]  /*18bbd0*/  STL [R1+0x6870], R50 ;  /* 0x0068703201007387 */ /* 0x0005e80000100800 */
[----:B------:R2:W-:Y:S04]  /*18bbe0*/  STL [R1+0x68c4], R51 ;  /* 0x0068c43301007387 */ /* 0x0005e80000100800 */
[----:B------:R2:W-:Y:S01]  /*18bbf0*/  STL [R1+0x68dc], R52 ;  /* 0x0068dc3401007387 */ /* 0x0005e20000100800 */
[----:B---3--:R-:W-:-:S03]  /*18bc00*/  IMAD.X R56, R2, 0x1, R56, P6 ;  /* 0x0000000102387824 */ /* 0x008fc600030e0638 */
[----:B------:R2:W-:Y:S01]  /*18bc10*/  STL [R1+0x6880], R53 ;  /* 0x0068803501007387 */ /* 0x0005e20000100800 */
[----:B----4-:R-:W-:Y:S01]  /*18bc20*/  IADD3 R57, P6, R4, R57, RZ ;  /* 0x0000003904397210 */ /* 0x010fe20007fde0ff */
[----:B0-----:R-:W-:Y:S02]  /*18bc30*/  VIADD R55, R55, 0x7f ;  /* 0x0000007f37377836 */ /* 0x001fe40000000000 */
[C---:B------:R-:W-:Y:S01]  /*18bc40*/  IMAD.X R58, R2.reuse, 0x1, R58, P5 ;  /* 0x00000001023a7824 */ /* 0x040fe200028e063a */
[----:B------:R2:W-:Y:S01]  /*18bc50*/  STL [R1+0x68d8], R54 ;  /* 0x0068d83601007387 */ /* 0x0005e20000100800 */
[C---:B------:R-:W-:Y:S01]  /*18bc60*/  IMAD.X R60, R2.reuse, 0x1, R60, P4 ;  /* 0x00000001023c7824 */ /* 0x040fe200020e063c */
[----:B------:R-:W-:Y:S02]  /*18bc70*/  SHF.R.S32.HI R3, RZ, 0x1f, R55 ;  /* 0x0000001fff037819 */ /* 0x000fe40000011437 */
[----:B------:R2:W-:Y:S01]  /*18bc80*/  STL [R1+0x687c], R56 ;  /* 0x00687c3801007387 */ /* 0x0005e20000100800 */
[----:B------:R-:W-:-:S03]  /*18bc90*/  IMAD.X R61, R2, 0x1, R61, P3 ;  /* 0x00000001023d7824 */ /* 0x000fc600018e063d */
[----:B------:R2:W-:Y:S01]  /*18bca0*/  STL [R1+0x68d4], R57 ;  /* 0x0068d43901007387 */ /* 0x0005e20000100800 */
[----:B------:R-:W-:-:S03]  /*18bcb0*/  IMAD.X R28, R2, 0x1, R28, P2 ;  /* 0x00000001021c7824 */ /* 0x000fc600010e061c */
[----:B------:R2:W-:Y:S01]  /*18bcc0*/  STL [R1+0x6890], R58 ;  /* 0x0068903a01007387 */ /* 0x0005e20000100800 */
[----:B------:R-:W-:-:S03]  /*18bcd0*/  IMAD.X R29, R2, 0x1, R29, P1 ;  /* 0x00000001021d7824 */ /* 0x000fc600008e061d */
[----:B------:R2:W-:Y:S01]  /*18bce0*/  STL [R1+0x68a4], R60 ;  /* 0x0068a43c01007387 */ /* 0x0005e20000100800 */
[C---:B------:R-:W-:Y:S02]  /*18bcf0*/  IMAD.X R30, R2.reuse, 0x1, R30, P0 ;  /* 0x00000001021e7824 */ /* 0x040fe400000e061e */
[----:B------:R-:W-:Y:S01]  /*18bd00*/  IMAD.X R31, R2, 0x1, R31, P6 ;  /* 0x00000001021f7824 */ /* 0x000fe200030e061f */
[----:B------:R2:W-:Y:S01]  /*18bd10*/  STL [R1+0x68a0], R61 ;  /* 0x0068a03d01007387 */ /* 0x0005e20000100800 */
[----:B------:R-:W-:-:S03]  /*18bd20*/  LEA.HI R3, R3, R55, RZ, 0x7 ;  /* 0x0000003703037211 */ /* 0x000fc600078f38ff */
[----:B------:R2:W-:Y:S01]  /*18bd30*/  STL [R1+0x689c], R28 ;  /* 0x00689c1c01007387 */ /* 0x0005e20000100800 */
[----:B------:R-:W-:-:S03]  /*18bd40*/  SHF.R.S32.HI R3, RZ, 0x7, R3 ;  /* 0x00000007ff037819 */ /* 0x000fc60000011403 */
[----:B------:R2:W-:Y:S04]  /*18bd50*/  STL [R1+0x68bc], R31 ;  /* 0x0068bc1f01007387 */ /* 0x0005e80000100800 */
[----:B------:R2:W-:Y:S04]  /*18bd60*/  STL [R1+0x68b0], R29 ;  /* 0x0068b01d01007387 */ /* 0x0005e80000100800 */
[----:B------:R2:W-:Y:S01]  /*18bd70*/  STL [R1+0x68c0], R30 ;  /* 0x0068c01e01007387 */ /* 0x0005e20000100800 */
[----:B------:R-:W-:-:S13]  /*18bd80*/  ISETP.NE.U32.AND P5, PT, R59, R3, PT ;  /* 0x000000033b00720c */ /* 0x000fda0003fa5070 */
[----:B--2---:R-:W-:Y:S05]  /*18bd90*/  @P5 BRA `(.L_x_1) ;  /* 0xffffebfc00ac5947 */ /* 0x004fea000383ffff */
.L_x_0:
[----:B------:R-:W1:Y:S01]  /*18bda0*/  LDL R15, [R1+0x36c0] ;  /* 0x0036c000010f7983 */ /* 0x000e620000100800 */
[----:B------:R-:W-:Y:S01]  /*18bdb0*/  ULDC UR4, c[0x0][0x248] ;  /* 0x0000920000047ab9 */ /* 0x000fe20000000800 */
[----:B------:R-:W0:Y:S01]  /*18bdc0*/  LDC R51, c[0x0][0x244] ;  /* 0x00009100ff337b82 */ /* 0x000e220000000800 */
[----:B------:R-:W-:Y:S01]  /*18bdd0*/  ULDC UR5, c[0x0][0x248] ;  /* 0x0000920000057ab9 */ /* 0x000fe20000000800 */
[----:B------:R-:W-:Y:S01]  /*18bde0*/  ULDC UR6, c[0x0][0x248] ;  /* 0x0000920000067ab9 */ /* 0x000fe20000000800 */
[----:B------:R-:W-:Y:S01]  /*18bdf0*/  ULDC.64 UR32, c[0x0][0x228] ;  /* 0x00008a0000207ab9 */ /* 0x000fe20000000a00 */
[----:B------:R-:W-:Y:S01]  /*18be00*/  ULDC UR7, c[0x0][0x248] ;  /* 0x0000920000077ab9 */ /* 0x000fe20000000800 */
[----:B------:R-:W-:Y:S01]  /*18be10*/  ULDC UR10, c[0x0][0x248] ;  /* 0x00009200000a7ab9 */ /* 0x000fe20000000800 */
[----:B------:R-:W-:Y:S01]  /*18be20*/  ULDC UR11, c[0x0][0x248] ;  /* 0x00009200000b7ab9 */ /* 0x000fe20000000800 */
[----:B------:R-:W-:Y:S01]  /*18be30*/  ULDC UR18, c[0x0][0x248] ;  /* 0x0000920000127ab9 */ /* 0x000fe20000000800 */
[----:B------:R-:W2:Y:S01]  /*18be40*/  LDC R57, c[0x0][0x244] ;  /* 0x00009100ff397b82 */ /* 0x000ea20000000800 */
[----:B------:R-:W-:Y:S01]  /*18be50*/  ULDC UR28, c[0x0][0x248] ;  /* 0x00009200001c7ab9 */ /* 0x000fe20000000800 */
[----:B------:R-:W-:Y:S01]  /*18be60*/  ULDC UR41, c[0x0][0x248] ;  /* 0x0000920000297ab9 */ /* 0x000fe20000000800 */
[----:B------:R-:W-:Y:S01]  /*18be70*/  ULDC UR53, c[0x0][0x248] ;  /* 0x0000920000357ab9 */ /* 0x000fe20000000800 */
[----:B------:R-:W-:Y:S01]  /*18be80*/  UMOV UR49, 0x400 ;  /* 0x0000040000317882 */ /* 0x000fe20000000000 */
[----:B------:R-:W-:Y:S01]  /*18be90*/  ULDC UR50, c[0x0][0x228] ;  /* 0x00008a0000327ab9 */ /* 0x000fe20000000800 */
[----:B------:R-:W-:Y:S01]  /*18bea0*/  ULDC UR51, c[0x0][0x228] ;  /* 0x00008a0000337ab9 */ /* 0x000fe20000000800 */
[----:B------:R-:W-:Y:S01]  /*18beb0*/  ULDC UR52, c[0x0][0x228] ;  /* 0x00008a0000347ab9 */ /* 0x000fe20000000800 */
[----:B------:R-:W3:Y:S01]  /*18bec0*/  S2UR UR31, SR_CgaCtaId ;  /* 0x00000000001f79c3 */ /* 0x000ee20000008800 */
        /* <DEDUP_REMOVED lines=39> */
[----:B-1---5:R-:W-:Y:S01]  /*18c140*/  IMAD R0, R15, UR4, RZ ;  /* 0x000000040f007c24 */ /* 0x022fe2000f8e02ff */
[----:B------:R-:W-:-:S04]  /*18c150*/  ULDC UR4, c[0x0][0x248] ;  /* 0x0000920000047ab9 */ /* 0x000fc80000000800 */
[----:B------:R1:W-:Y:S02]  /*18c160*/  STL [R1+0x474], R0 ;  /* 0x0004740001007387 */ /* 0x0003e40000100800 */
[----:B-1----:R-:W-:Y:S01]  /*18c170*/  VIADD R0, R0, UR4 ;  /* 0x0000000400007c36 */ /* 0x002fe20008000000 */
        /* <DEDUP_REMOVED lines=99> */
[----:B------:R-:W-:-:S03]  /*18c7b0*/  ULDC UR4, c[0x0][0x248] ;  /* 0x0000920000047ab9 */ /* 0x000fc60000000800 */
[----:B------:R-:W-:Y:S01]  /*18c7c0*/  VIADD R56, R0, UR4 ;  /* 0x0000000400387c36 */ /* 0x000fe20008000000 */
[----:B------:R-:W-:Y:S01]  /*18c7d0*/  ULDC UR4, c[0x0][0x248] ;  /* 0x0000920000047ab9 */ /* 0x000fe20000000800 */
[----:B------:R1:W-:Y:S04]  /*18c7e0*/  STL [R1+0x19c], R0 ;  /* 0x00019c0001007387 */ /* 0x0003e80000100800 */
[----:B------:R-:W-:Y:S04]  /*18c7f0*/  STL [R1+0x198], R56 ;  /* 0x0001983801007387 */ /* 0x000fe80000100800 */
[----:B------:R-:W-:Y:S01]  /*18c800*/  STL [R1+0x8370], R56 ;  /* 0x0083703801007387 */ /* 0x000fe20000100800 */
        /* <DEDUP_REMOVED lines=149> */
[----:B------:R1:W-:Y:S04]  /*18d160*/  STL [R1+0xd0], R0 ;  /* 0x0000d00001007387 */ /* 0x0003e80000100800 */
[----:B------:R-:W4:Y:S01]  /*18d170*/  LDL R58, [R1+0x38d8] ;  /* 0x0038d800013a7983 */ /* 0x000f220000100800 */
        /* <DEDUP_REMOVED lines=23> */
[----:B------:R-:W-:Y:S01]  /*18d2f0*/  STL [R1+0xb0], R0 ;  /* 0x0000b00001007387 */ /* 0x000fe20000100800 */
[----:B----4-:R-:W-:Y:S01]  /*18d300*/  IMAD R16, R58, UR4, RZ ;  /* 0x000000043a107c24 */ /* 0x010fe2000f8e02ff */
[----:B------:R-:W-:Y:S02]  /*18d310*/  ULDC UR4, c[0x0][0x248] ;  /* 0x0000920000047ab9 */ /* 0x000fe40000000800 */
[----:B------:R-:W-:Y:S02]  /*18d320*/  VIADD R13, R0, UR4 ;  /* 0x00000004000d7c36 */ /* 0x000fe40008000000 */
[----:B0-----:R-:W-:Y:S01]  /*18d330*/  IMAD R51, R51, 0x80, R16 ;  /* 0x0000008033337824 */ /* 0x001fe200078e0210 */
[----:B------:R-:W-:Y:S03]  /*18d340*/  STL [R1+0x837c], R16 ;  /* 0x00837c1001007387 */ /* 0x000fe60000100800 */
[----:B--2---:R-:W-:Y:S01]  /*18d350*/  IMAD R57, R57, 0x20, R51 ;  /* 0x0000002039397824 */ /* 0x004fe200078e0233 */
[----:B------:R0:W-:Y:S04]  /*18d360*/  STL [R1+0xac], R13 ;  /* 0x0000ac0d01007387 */ /* 0x0001e80000100800 */
[----:B------:R-:W-:Y:S01]  /*18d370*/  STL [R1+0x8380], R51 ;  /* 0x0083803301007387 */ /* 0x000fe20000100800 */
[----:B0-----:R-:W-:Y:S01]  /*18d380*/  VIADD R13, R13, UR5 ;  /* 0x000000050d0d7c36 */ /* 0x001fe20008000000 */
[----:B------:R-:W-:-:S02]  /*18d390*/  ULDC.64 UR4, c[0x0][0x220] ;  /* 0x0000880000047ab9 */ /* 0x000fc40000000a00 */
[----:B------:R-:W-:Y:S01]  /*18d3a0*/  IADD3 R52, P1, R57, UR4, RZ ;  /* 0x0000000439347c10 */ /* 0x000fe2000ff3e0ff */
[----:B------:R-:W-:Y:S01]  /*18d3b0*/  VIADD R0, R15, 0xd5 ;  /* 0x000000d50f007836 */ /* 0x000fe20000000000 */
[----:B------:R0:W-:Y:S01]  /*18d3c0*/  STL [R1+0xa8], R13 ;  /* 0x0000a80d01007387 */ /* 0x0001e20000100800 */
[----:B------:R-:W-:-:S03]  /*18d3d0*/  ULDC UR4, c[0x0][0x248] ;  /* 0x0000920000047ab9 */ /* 0x000fc60000000800 */
[----:B------:R-:W-:Y:S01]  /*18d3e0*/  STL [R1+0x8384], R52 ;  /* 0x0083843401007387 */ /* 0x000fe20000100800 */
[----:B0-----:R-:W-:Y:S01]  /*18d3f0*/  VIADD R13, R13, UR6 ;  /* 0x000000060d0d7c36 */ /* 0x001fe20008000000 */
[----:B------:R-:W-:Y:S01]  /*18d400*/  ISETP.GE.AND P0, PT, R0, UR33, PT ;  /* 0x0000002100007c0c */ /* 0x000fe2000bf06270 */
[----:B------:R-:W-:Y:S01]  /*18d410*/  ULDC UR6, c[0x0][0x248] ;  /* 0x0000920000067ab9 */ /* 0x000fe20000000800 */
[----:B------:R-:W-:Y:S02]  /*18d420*/  ULDC UR33, c[0x0][0x248] ;  /* 0x0000920000217ab9 */ /* 0x000fe40000000800 */
[----:B------:R0:W-:Y:S02]  /*18d430*/  STL [R1+0xa4], R13 ;  /* 0x0000a40d01007387 */ /* 0x0001e40000100800 */
[----:B0-----:R-:W-:Y:S01]  /*18d440*/  VIADD R13, R13, UR4 ;  /* 0x000000040d0d7c36 */ /* 0x001fe20008000000 */
[----:B------:R-:W-:-:S03]  /*18d450*/  ULDC UR4, c[0x0][0x248] ;  /* 0x0000920000047ab9 */ /* 0x000fc60000000800 */
[----:B------:R-:W-:Y:S01]  /*18d460*/  VIADD R0, R13, UR4 ;  /* 0x000000040d007c36 */ /* 0x000fe20008000000 */
[----:B------:R-:W-:Y:S01]  /*18d470*/  STL [R1+0x8388], R57 ;  /* 0x0083883901007387 */ /* 0x000fe20000100800 */
[----:B------:R-:W-:-:S03]  /*18d480*/  ULDC UR4, c[0x0][0x248] ;  /* 0x0000920000047ab9 */ /* 0x000fc60000000800 */
[----:B------:R-:W-:Y:S04]  /*18d490*/  STL [R1+0xa0], R13 ;  /* 0x0000a00d01007387 */ /* 0x000fe80000100800 */
[----:B------:R0:W-:Y:S02]  /*18d4a0*/  STL [R1+0x9c], R0 ;  /* 0x00009c0001007387 */ /* 0x0001e40000100800 */
[----:B0-----:R-:W-:Y:S01]  /*18d4b0*/  VIADD R0, R0, UR4 ;  /* 0x0000000400007c36 */ /* 0x001fe20008000000 */
[----:B------:R-:W-:-:S04]  /*18d4c0*/  ULDC UR4, c[0x0][0x248] ;  /* 0x0000920000047ab9 */ /* 0x000fc80000000800 */
[----:B------:R0:W-:Y:S02]  /*18d4d0*/  STL [R1+0x98], R0 ;  /* 0x0000980001007387 */ /* 0x0001e40000100800 */
[----:B0-----:R-:W-:Y:S01]  /*18d4e0*/  VIADD R0, R0, UR4 ;  /* 0x0000000400007c36 */ /* 0x001fe20008000000 */
[----:B------:R-:W-:-:S04]  /*18d4f0*/  ULDC UR4, c[0x0][0x248] ;  /* 0x0000920000047ab9 */ /* 0x000fc80000000800 */
[----:B------:R0:W-:Y:S02]  /*18d500*/  STL [R1+0x94], R0 ;  /* 0x0000940001007387 */ /* 0x0001e40000100800 */
[----:B0-----:R-:W-:Y:S01]  /*18d510*/  VIADD R0, R0, UR4 ;  /* 0x0000000400007c36 */ /* 0x001fe20008000000 */
[----:B------:R-:W-:Y:S01]  /*18d520*/  LEA.HI.X.SX32 R53, R57, UR5, 0x1, P1 ;  /* 0x0000000539357c11 */ /* 0x000fe200088f0eff */
[----:B------:R-:W-:Y:S01]  /*18d530*/  ULDC UR4, c[0x0][0x228] ;  /* 0x00008a0000047ab9 */ /* 0x000fe20000000800 */
[----:B------:R-:W-:Y:S01]  /*18d540*/  LOP3.LUT R5, R5, 0xfffff7ff, RZ, 0xc0, !PT ;  /* 0xfffff7ff05057812 */ /* 0x000fe200078ec0ff */
[----:B------:R-:W-:Y:S01]  /*18d550*/  ULDC UR5, c[0x0][0x228] ;  /* 0x00008a0000057ab9 */ /* 0x000fe20000000800 */
        /* <DEDUP_REMOVED lines=11> */
[----:B------:R-:W-:Y:S01]  /*18d610*/  LOP3.LUT R3, R3, 0x7fffffff, RZ, 0xc0, !PT ;  /* 0x7fffffff03037812 */ /* 0x000fe200078ec0ff */
[----:B------:R-:W-:-:S03]  /*18d620*/  ULDC UR6, c[0x0][0x228] ;  /* 0x00008a0000067ab9 */ /* 0x000fc60000000800 */
[----:B------:R0:W-:Y:S02]  /*18d630*/  STL [R1+0x80], R0 ;  /* 0x0000800001007387 */ /* 0x0001e40000100800 */
[----:B0-----:R-:W-:Y:S01]  /*18d640*/  VIADD R0, R0, UR7 ;  /* 0x0000000700007c36 */ /* 0x001fe20008000000 */
[----:B------:R-:W-:-:S04]  /*18d650*/  ULDC UR7, c[0x0][0x228] ;  /* 0x00008a0000077ab9 */ /* 0x000fc80000000800 */
[----:B------:R0:W-:Y:S02]  /*18d660*/  STL [R1+0x7c], R0 ;  /* 0x00007c0001007387 */ /* 0x0001e40000100800 */
[----:B0-----:R-:W-:Y:S01]  /*18d670*/  VIADD R0, R0, UR10 ;  /* 0x0000000a00007c36 */ /* 0x001fe20008000000 */
[----:B------:R-:W-:-:S03]  /*18d680*/  ULDC UR10, c[0x0][0x248] ;  /* 0x00009200000a7ab9 */ /* 0x000fc60000000800 */
[----:B------:R-:W-:Y:S01]  /*18d690*/  VIADD R54, R0, UR10 ;  /* 0x0000000a00367c36 */ /* 0x000fe20008000000 */
[----:B------:R-:W-:-:S03]  /*18d6a0*/  ULDC UR10, c[0x0][0x248] ;  /* 0x00009200000a7ab9 */ /* 0x000fc60000000800 */
[----:B------:R-:W-:Y:S01]  /*18d6b0*/  VIADD R50, R54, UR10 ;  /* 0x0000000a36327c36 */ /* 0x000fe20008000000 */
        /* <DEDUP_REMOVED lines=34> */
[----:B------:R0:W-:Y:S04]  /*18d8e0*/  STL [R1+0x44], R0 ;  /* 0x0000440001007387 */ /* 0x0001e80000100800 */
[----:B------:R-:W2:Y:S01]  /*18d8f0*/  LDL R55, [R1+0x38e8] ;  /* 0x0038e80001377983 */ /* 0x000ea20000100800 */
[----:B0-----:R-:W-:Y:S01]  /*18d900*/  VIADD R0, R0, UR41 ;  /* 0x0000002900007c36 */ /* 0x001fe20008000000 */
[----:B------:R-:W-:-:S04]  /*18d910*/  ULDC UR41, c[0x0][0x248] ;  /* 0x0000920000297ab9 */ /* 0x000fc80000000800 */
[----:B------:R0:W-:Y:S02]  /*18d920*/  STL [R1+0x40], R0 ;  /* 0x0000400001007387 */ /* 0x0001e40000100800 */
[----:B0-----:R-:W-:Y:S01]  /*18d930*/  VIADD R0, R0, UR41 ;  /* 0x0000002900007c36 */ /* 0x001fe20008000000 */
[----:B------:R-:W-:-:S04]  /*18d940*/  ULDC UR41, c[0x0][0x248] ;  /* 0x0000920000297ab9 */ /* 0x000fc80000000800 */
[----:B------:R0:W-:Y:S04]  /*18d950*/  STL [R1+0x3c], R0 ;  /* 0x00003c0001007387 */ /* 0x0001e80000100800 */
[----:B------:R-:W4:Y:S01]  /*18d960*/  LDL R56, [R1+0x38ec] ;  /* 0x0038ec0001387983 */ /* 0x000f220000100800 */
[----:B0-----:R-:W-:Y:S01]  /*18d970*/  VIADD R0, R0, UR41 ;  /* 0x0000002900007c36 */ /* 0x001fe20008000000 */
[----:B------:R-:W-:Y:S01]  /*18d980*/  LOP3.LUT R4, R4, 0x7fffffff, RZ, 0xc0, !PT ;  /* 0x7fffffff04047812 */ /* 0x000fe200078ec0ff */
[----:B------:R-:W-:-:S03]  /*18d990*/  ULDC UR41, c[0x0][0x228] ;  /* 0x00008a0000297ab9 */ /* 0x000fc60000000800 */
[----:B------:R0:W-:Y:S02]  /*18d9a0*/  STL [R1+0x38], R0 ;  /* 0x0000380001007387 */ /* 0x0001e40000100800 */
[----:B0-----:R-:W-:Y:S01]  /*18d9b0*/  VIADD R0, R0, UR53 ;  /* 0x0000003500007c36 */ /* 0x001fe20008000000 */
[----:B---3--:R-:W-:-:S03]  /*18d9c0*/  ULEA UR53, UR31, UR49, 0x18 ;  /* 0x000000311f357291 */ /* 0x008fc6000f8ec03f */
[----:B------:R-:W-:Y:S01]  /*18d9d0*/  ULDC UR31, c[0x0][0x248] ;  /* 0x00009200001f7ab9 */ /* 0x000fe20000000800 */
[----:B------:R0:W-:Y:S01]  /*18d9e0*/  STL [R1+0x34], R0 ;  /* 0x0000340001007387 */ /* 0x0001e20000100800 */
[----:B------:R-:W-:-:S03]  /*18d9f0*/  ULDC UR49, c[0x0][0x228] ;  /* 0x00008a0000317ab9 */ /* 0x000fc60000000800 */
[----:B------:R-:W3:Y:S01]  /*18da00*/  LDL R52, [R1+0x38f0] ;  /* 0x0038f00001347983 */ /* 0x000ee20000100800 */
[----:B------:R-:W-:Y:S01]  /*18da10*/  IMAD.U32 R13, RZ, RZ, UR53 ;  /* 0x00000035ff0d7e24 */ /* 0x000fe2000f8e00ff */
[----:B------:R-:W-:Y:S01]  /*18da20*/  ULDC UR53, c[0x0][0x228] ;  /* 0x00008a0000357ab9 */ /* 0x000fe20000000800 */
[----:B0-----:R-:W-:-:S03]  /*18da30*/  VIADD R0, R0, UR31 ;  /* 0x0000001f00007c36 */ /* 0x001fc60008000000 */
[----:B------:R-:W-:Y:S01]  /*18da40*/  STL [R1+0x571c], R13 ;  /* 0x00571c0d01007387 */ /* 0x000fe20000100800 */
[----:B------:R-:W-:-:S03]  /*18da50*/  ULDC UR31, c[0x0][0x248] ;  /* 0x00009200001f7ab9 */ /* 0x000fc60000000800 */
[----:B------:R0:W-:Y:S04]  /*18da60*/  STL [R1+0x30], R0 ;  /* 0x0000300001007387 */ /* 0x0001e80000100800 */
[----:B------:R-:W3:Y:S04]  /*18da70*/  LDL R57, [R1+0x38f4] ;  /* 0x0038f40001397983 */ /* 0x000ee80000100800 */
[----:B------:R-:W3:Y:S01]  /*18da80*/  LDL R49, [R1+0x38dc] ;  /* 0x0038dc0001317983 */ /* 0x000ee20000100800 */
[----:B0-----:R-:W-:Y:S01]  /*18da90*/  VIADD R0, R0, UR31 ;  /* 0x0000001f00007c36 */ /* 0x001fe20008000000 */
[----:B------:R-:W-:-:S04]  /*18daa0*/  ULDC UR31, c[0x0][0x248] ;  /* 0x00009200001f7ab9 */ /* 0x000fc80000000800 */
[----:B------:R0:W-:Y:S04]  /*18dab0*/  STL [R1+0x2c], R0 ;  /* 0x00002c0001007387 */ /* 0x0001e80000100800 */
[----:B------:R-:W3:Y:S01]  /*18dac0*/  LDL R51, [R1+0x38e0] ;  /* 0x0038e00001337983 */ /* 0x000ee20000100800 */
[----:B0-----:R-:W-:Y:S01]  /*18dad0*/  VIADD R0, R0, UR31 ;  /* 0x0000001f00007c36 */ /* 0x001fe20008000000 */
[----:B------:R-:W-:-:S04]  /*18dae0*/  ULDC UR31, c[0x0][0x248] ;  /* 0x00009200001f7ab9 */ /* 0x000fc80000000800 */
[----:B------:R0:W-:Y:S04]  /*18daf0*/  STL [R1+0x28], R0 ;  /* 0x0000280001007387 */ /* 0x0001e80000100800 */
[----:B------:R-:W3:Y:S01]  /*18db00*/  LDL R16, [R1+0x38e4] ;  /* 0x0038e40001107983 */ /* 0x000ee20000100800 */
        /* <DEDUP_REMOVED lines=11> */
[----:B------:R0:W-:Y:S01]  /*18dbc0*/  STL [R1+0x18], R0 ;  /* 0x0000180001007387 */ /* 0x0001e20000100800 */
[----:B--2---:R-:W-:Y:S01]  /*18dbd0*/  ISETP.LT.AND P1, PT, R55, UR50, !P0 ;  /* 0x0000003237007c0c */ /* 0x004fe2000c721270 */
[----:B------:R-:W-:-:S12]  /*18dbe0*/  ULDC UR50, c[0x0][0x228] ;  /* 0x00008a0000327ab9 */ /* 0x000fd80000000800 */
[----:B------:R-:W-:-:S04]  /*18dbf0*/  @P1 LOP3.LUT R5, R5, 0x800, RZ, 0xfc, !PT ;  /* 0x0000080005051812 */ /* 0x000fc800078efcff */
[----:B------:R-:W-:Y:S02]  /*18dc00*/  LOP3.LUT R5, R5, 0xfffffbff, RZ, 0xc0, !PT ;  /* 0xfffffbff05057812 */ /* 0x000fe400078ec0ff */
[----:B----4-:R-:W-:Y:S01]  /*18dc10*/  ISETP.LT.AND P1, PT, R56, UR51, !P0 ;  /* 0x0000003338007c0c */ /* 0x010fe2000c721270 */
[----:B------:R-:W-:-:S12]  /*18dc20*/  ULDC UR51, c[0x0][0x228] ;  /* 0x00008a0000337ab9 */ /* 0x000fd80000000800 */
[----:B------:R-:W-:-:S04]  /*18dc30*/  @P1 LOP3.LUT R5, R5, 0x400, RZ, 0xfc, !PT ;  /* 0x0000040005051812 */ /* 0x000fc800078efcff */
[----:B------:R-:W-:Y:S02]  /*18dc40*/  LOP3.LUT R5, R5, 0xfffffdff, RZ, 0xc0, !PT ;  /* 0xfffffdff05057812 */ /* 0x000fe400078ec0ff */
[----:B---3--:R-:W-:Y:S01]  /*18dc50*/  ISETP.LT.AND P1, PT, R52, UR52, !P0 ;  /* 0x0000003434007c0c */ /* 0x008fe2000c721270 */
[----:B------:R-:W-:-:S12]  /*18dc60*/  ULDC UR52, c[0x0][0x228] ;  /* 0x00008a0000347ab9 */ /* 0x000fd80000000800 */
[----:B------:R-:W-:Y:S02]  /*18dc70*/  @P1 LOP3.LUT R5, R5, 0x200, RZ, 0xfc, !PT ;  /* 0x0000020005051812 */ /* 0x000fe400078efcff */
[----:B------:R-:W-:Y:S01]  /*18dc80*/  ISETP.LT.AND P1, PT, R57, UR40, !P0 ;  /* 0x0000002839007c0c */ /* 0x000fe2000c721270 */
[----:B------:R-:W-:Y:S01]  /*18dc90*/  ULDC UR40, c[0x0][0x228] ;  /* 0x00008a0000287ab9 */ /* 0x000fe20000000800 */
[----:B------:R-:W-:-:S11]  /*18dca0*/  LOP3.LUT R5, R5, 0xfffffeff, RZ, 0xc0, !PT ;  /* 0xfffffeff05057812 */ /* 0x000fd600078ec0ff */
[----:B------:R-:W-:Y:S02]  /*18dcb0*/  @P1 LOP3.LUT R5, R5, 0x100, RZ, 0xfc, !PT ;  /* 0x0000010005051812 */ /* 0x000fe400078efcff */
[----:B------:R-:W-:Y:S02]  /*18dcc0*/  ISETP.LT.AND P1, PT, R49, UR37, !P0 ;  /* 0x0000002531007c0c */ /* 0x000fe4000c721270 */
[----:B------:R-:W-:-:S11]  /*18dcd0*/  LOP3.LUT R5, R5, 0xffffff7f, RZ, 0xc0, !PT ;  /* 0xffffff7f05057812 */ /* 0x000fd600078ec0ff */
[----:B------:R-:W-:Y:S02]  /*18dce0*/  @P1 LOP3.LUT R5, R5, 0x80, RZ, 0xfc, !PT ;  /* 0x0000008005051812 */ /* 0x000fe400078efcff */
[----:B------:R-:W-:Y:S01]  /*18dcf0*/  ISETP.LT.AND P1, PT, R51, UR36, !P0 ;  /* 0x0000002433007c0c */ /* 0x000fe2000c721270 */
[----:B------:R-:W-:Y:S01]  /*18dd00*/  ULDC.64 UR36, c[0x0][0x228] ;  /* 0x00008a0000247ab9 */ /* 0x000fe20000000a00 */
[----:B------:R-:W-:-:S11]  /*18dd10*/  LOP3.LUT R5, R5, 0xffffffbf, RZ, 0xc0, !PT ;  /* 0xffffffbf05057812 */ /* 0x000fd600078ec0ff */
[----:B------:R-:W-:Y:S02]  /*18dd20*/  @P1 LOP3.LUT R5, R5, 0x40, RZ, 0xfc, !PT ;  /* 0x0000004005051812 */ /* 0x000fe400078efcff */
[----:B------:R-:W-:Y:S01]  /*18dd30*/  ISETP.LT.AND P1, PT, R16, UR4, !P0 ;  /* 0x0000000410007c0c */ /* 0x000fe2000c721270 */
[----:B------:R-:W-:Y:S01]  /*18dd40*/  ULDC UR4, c[0x0][0x248] ;  /* 0x0000920000047ab9 */ /* 0x000fe20000000800 */
[----:B------:R-:W-:Y:S02]  /*18dd50*/  ISETP.LT.AND P0, PT, R58, UR5, !P0 ;  /* 0x000000053a007c0c */ /* 0x000fe4000c701270 */
[----:B------:R-:W-:Y:S01]  /*18dd60*/  LOP3.LUT R5, R5, 0xffffffdf, RZ, 0xc0, !PT ;  /* 0xffffffdf05057812 */ /* 0x000fe200078ec0ff */
[----:B------:R-:W-:Y:S01]  /*18dd70*/  VIADD R13, R0, UR4 ;  /* 0x00000004000d7c36 */ /* 0x000fe20008000000 */
[----:B------:R-:W-:Y:S01]  /*18dd80*/  ULDC.64 UR4, c[0x0][0x228] ;  /* 0x00008a0000047ab9 */ /* 0x000fe20000000a00 */
[----:B0-----:R-:W-:-:S06]  /*18dd90*/  VIADD R0, R15, 0xd4 ;  /* 0x000000d40f007836 */ /* 0x001fcc0000000000 */
[----:B------:R-:W-:-:S04]  /*18dda0*/  @P1 LOP3.LUT R5, R5, 0x20, RZ, 0xfc, !PT ;  /* 0x0000002005051812 */ /* 0x000fc800078efcff */
[----:B------:R-:W-:-:S04]  /*18ddb0*/  LOP3.LUT R5, R5, 0xffffffef, RZ, 0xc0, !PT ;  /* 0xffffffef05057812 */ /* 0x000fc800078ec0ff */
[----:B------:R-:W-:Y:S02]  /*18ddc0*/  @P0 LOP3.LUT R5, R5, 0x10, RZ, 0xfc, !PT ;  /* 0x0000001005050812 */ /* 0x000fe400078efcff */
[----:B------:R-:W-:Y:S02]  /*18ddd0*/  ISETP.GE.AND P0, PT, R0, UR37, PT ;  /* 0x0000002500007c0c */ /* 0x000fe4000bf06270 */
[----:B------:R-:W-:Y:S01]  /*18dde0*/  LOP3.LUT R5, R5, 0xfffffffe, RZ, 0xc0, !PT ;  /* 0xfffffffe05057812 */ /* 0x000fe200078ec0ff */
[----:B------:R-:W-:Y:S01]  /*18ddf0*/  VIADD R0, R15, 0xd3 ;  /* 0x000000d30f007836 */ /* 0x000fe20000000000 */
[----:B------:R-:W-:Y:S01]  /*18de00*/  ISETP.LT.AND P1, PT, R57, UR4, !P0 ;  /* 0x0000000439007c0c */ /* 0x000fe2000c721270 */
[----:B------:R-:W-:Y:S01]  /*18de10*/  ULDC UR4, c[0x0][0x248] ;  /* 0x0000920000047ab9 */ /* 0x000fe20000000800 */
[----:B------:R-:W-:Y:S01]  /*18de20*/  ISETP.LT.AND P3, PT, R55, UR8, !P0 ;  /* 0x0000000837007c0c */ /* 0x000fe2000c761270 */
[----:B------:R0:W-:Y:S01]  /*18de30*/  STL [R1+0x14], R13 ;  /* 0x0000140d01007387 */ /* 0x0001e20000100800 */
[----:B------:R-:W-:Y:S01]  /*18de40*/  ISETP.LT.AND P2, PT, R56, UR9, !P0 ;  /* 0x0000000938007c0c */ /* 0x000fe2000c741270 */
[----:B------:R-:W-:Y:S01]  /*18de50*/  ULDC.64 UR8, c[0x0][0x228] ;  /* 0x00008a0000087ab9 */ /* 0x000fe20000000a00 */
[----:B------:R-:W-:Y:S01]  /*18de60*/  LOP3.LUT R6, R6, 0x7fffffff, RZ, 0xc0, !PT ;  /* 0x7fffffff06067812 */ /* 0x000fe200078ec0ff */
[----:B------:R-:W-:-:S06]  /*18de70*/  ULDC UR37, c[0x0][0x228] ;  /* 0x00008a0000257ab9 */ /* 0x000fcc0000000800 */
[----:B------:R-:W-:-:S04]  /*18de80*/  @P1 LOP3.LUT R5, R5, 0x1, RZ, 0xfc, !PT ;  /* 0x0000000105051812 */ /* 0x000fc800078efcff */
[----:B------:R-:W-:-:S04]  /*18de90*/  LOP3.LUT R5, R5, 0xfffffff7, RZ, 0xc0, !PT ;  /* 0xfffffff705057812 */ /* 0x000fc800078ec0ff */
[----:B------:R-:W-:Y:S02]  /*18dea0*/  @P3 LOP3.LUT R5, R5, 0x8, RZ, 0xfc, !PT ;  /* 0x0000000805053812 */ /* 0x000fe400078efcff */
[----:B------:R-:W-:Y:S01]  /*18deb0*/  ISETP.LT.AND P3, PT, R49, UR25, !P0 ;  /* 0x0000001931007c0c */ /* 0x000fe2000c761270 */
[----:B0-----:R-:W-:Y:S01]  /*18dec0*/  VIADD R13, R13, UR4 ;  /* 0x000000040d0d7c36 */ /* 0x001fe20008000000 */
[----:B------:R-:W-:Y:S01]  /*18ded0*/  ISETP.LT.AND P1, PT, R52, UR26, !P0 ;  /* 0x0000001a34007c0c */ /* 0x000fe2000c721270 */
[----:B------:R-:W-:Y:S01]  /*18dee0*/  ULDC UR4, c[0x0][0x248] ;  /* 0x0000920000047ab9 */ /* 0x000fe20000000800 */
[----:B------:R-:W-:Y:S01]  /*18def0*/  LOP3.LUT R5, R5, 0xfffffffb, RZ, 0xc0, !PT ;  /* 0xfffffffb05057812 */ /* 0x000fe200078ec0ff */
[----:B------:R-:W-:-:S08]  /*18df00*/  ULDC UR25, c[0x0][0x228] ;  /* 0x00008a0000197ab9 */ /* 0x000fd00000000800 */
[----:B------:R-:W-:Y:S01]  /*18df10*/  @P3 LOP3.LUT R3, R3, 0x80000000, RZ, 0xfc, !PT ;  /* 0x8000000003033812 */ /* 0x000fe200078efcff */
[----:B------:R0:W-:Y:S01]  /*18df20*/  STL [R1+0x10], R13 ;  /* 0x0000100d01007387 */ /* 0x0001e20000100800 */
[----:B------:R-:W-:Y:S01]  /*18df30*/  @P2 LOP3.LUT R5, R5, 0x4, RZ, 0xfc, !PT ;  /* 0x0000000405052812 */ /* 0x000fe200078efcff */
[----:B------:R-:W-:Y:S01]  /*18df40*/  ULDC UR26, c[0x0][0x228] ;  /* 0x00008a00001a7ab9 */ /* 0x000fe20000000800 */
[----:B------:R-:W-:Y:S01]  /*18df50*/  ISETP.LT.AND P2, PT, R51, UR27, !P0 ;  /* 0x0000001b33007c0c */ /* 0x000fe2000c741270 */
[----:B------:R-:W-:Y:S01]  /*18df60*/  ULDC UR27, c[0x0][0x228] ;  /* 0x00008a00001b7ab9 */ /* 0x000fe20000000800 */
[----:B------:R-:W-:Y:S02]  /*18df70*/  LOP3.LUT R5, R5, 0xfffffffd, RZ, 0xc0, !PT ;  /* 0xfffffffd05057812 */ /* 0x000fe400078ec0ff */
[----:B------:R-:W-:Y:S02]  /*18df80*/  LOP3.LUT R3, R3, 0xbfffffff, RZ, 0xc0, !PT ;  /* 0xbfffffff03037812 */ /* 0x000fe400078ec0ff */
[----:B------:R-:W-:-:S02]  /*18df90*/  @P1 LOP3.LUT R5, R5, 0x2, RZ, 0xfc, !PT ;  /* 0x0000000205051812 */ /* 0x000fc400078efcff */
[----:B------:R-:W-:Y:S02]  /*18dfa0*/  ISETP.LT.AND P1, PT, R16, UR35, !P0 ;  /* 0x0000002310007c0c */ /* 0x000fe4000c721270 */
[----:B------:R-:W-:Y:S01]  /*18dfb0*/  ISETP.LT.AND P0, PT, R58, UR34, !P0 ;  /* 0x000000223a007c0c */ /* 0x000fe2000c701270 */
[----:B------:R-:W-:Y:S02]  /*18dfc0*/  ULDC.64 UR34, c[0x0][0x228] ;  /* 0x00008a0000227ab9 */ /* 0x000fe40000000a00 */
[----:B------:R-:W-:-:S04]  /*18dfd0*/  @P2 LOP3.LUT R3, R3, 0x40000000, RZ, 0xfc, !PT ;  /* 0x4000000003032812 */ /* 0x000fc800078efcff */
[----:B------:R-:W-:-:S04]  /*18dfe0*/  LOP3.LUT R3, R3, 0xdfffffff, RZ, 0xc0, !PT ;  /* 0xdfffffff03037812 */ /* 0x000fc800078ec0ff */
[----:B------:R-:W-:-:S04]  /*18dff0*/  @P1 LOP3.LUT R3, R3, 0x20000000, RZ, 0xfc, !PT ;  /* 0x2000000003031812 */ /* 0x000fc800078efcff */
[----:B------:R-:W-:-:S04]  /*18e000*/  LOP3.LUT R3, R3, 0xefffffff, RZ, 0xc0, !PT ;  /* 0xefffffff03037812 */ /* 0x000fc800078ec0ff */
[----:B------:R-:W-:Y:S02]  /*18e010*/  @P0 LOP3.LUT R3, R3, 0x10000000, RZ, 0xfc, !PT ;  /* 0x1000000003030812 */ /* 0x000fe400078efcff */
[----:B------:R-:W-:Y:S02]  /*18e020*/  ISETP.GE.AND P0, PT, R0, UR35, PT ;  /* 0x0000002300007c0c */ /* 0x000fe4000bf06270 */
[----:B------:R-:W-:Y:S01]  /*18e030*/  LOP3.LUT R3, R3, 0xfeffffff, RZ, 0xc0, !PT ;  /* 0xfeffffff03037812 */ /* 0x000fe200078ec0ff */
[----:B------:R-:W-:Y:S01]  /*18e040*/  VIADD R0, R15, 0xd2 ;  /* 0x000000d20f007836 */ /* 0x000fe20000000000 */
[----:B------:R-:W-:Y:S01]  /*18e050*/  ISETP.LT.AND P1, PT, R57, UR8, !P0 ;  /* 0x0000000839007c0c */ /* 0x000fe2000c721270 */
[----:B0-----:R-:W-:Y:S01]  /*18e060*/  VIADD R13, R13, UR4 ;  /* 0x000000040d0d7c36 */ /* 0x001fe20008000000 */
[----:B------:R-:W-:Y:S01]  /*18e070*/  ISETP.LT.AND P3, PT, R55, UR6, !P0 ;  /* 0x0000000637007c0c */ /* 0x000fe2000c761270 */
[----:B------:R-:W-:Y:S01]  /*18e080*/  ULDC UR4, c[0x0][0x248] ;  /* 0x0000920000047ab9 */ /* 0x000fe20000000800 */
[----:B------:R-:W-:Y:S01]  /*18e090*/  ISETP.LT.AND P2, PT, R56, UR17, !P0 ;  /* 0x0000001138007c0c */ /* 0x000fe2000c741270 */
[----:B------:R-:W-:Y:S01]  /*18e0a0*/  ULDC UR17, c[0x0][0x228] ;  /* 0x00008a0000117ab9 */ /* 0x000fe20000000800 */
[----:B------:R-:W-:Y:S01]  /*18e0b0*/  ULDC UR8, c[0x0][0x228] ;  /* 0x00008a0000087ab9 */ /* 0x000fe20000000800 */
[----:B------:R-:W-:Y:S01]  /*18e0c0*/  LOP3.LUT R8, R8, 0x7fffffff, RZ, 0xc0, !PT ;  /* 0x7fffffff08087812 */ /* 0x000fe200078ec0ff */
[----:B------:R-:W-:-:S05]  /*18e0d0*/  ULDC UR35, c[0x0][0x228] ;  /* 0x00008a0000237ab9 */ /* 0x000fca0000000800 */
[----:B------:R-:W-:-:S04]  /*18e0e0*/  @P1 LOP3.LUT R3, R3, 0x1000000, RZ, 0xfc, !PT ;  /* 0x0100000003031812 */ /* 0x000fc800078efcff */
[----:B------:R-:W-:-:S04]  /*18e0f0*/  LOP3.LUT R3, R3, 0xf7ffffff, RZ, 0xc0, !PT ;  /* 0xf7ffffff03037812 */ /* 0x000fc800078ec0ff */
[----:B------:R-:W-:Y:S02]  /*18e100*/  @P3 LOP3.LUT R3, R3, 0x8000000, RZ, 0xfc, !PT ;  /* 0x0800000003033812 */ /* 0x000fe400078efcff */
[----:B------:R-:W-:Y:S01]  /*18e110*/  ISETP.LT.AND P1, PT, R52, UR7, !P0 ;  /* 0x0000000734007c0c */ /* 0x000fe2000c721270 */
[----:B------:R-:W-:Y:S01]  /*18e120*/  ULDC.64 UR6, c[0x0][0x228] ;  /* 0x00008a0000067ab9 */ /* 0x000fe20000000a00 */
[----:B------:R-:W-:-:S04]  /*18e130*/  LOP3.LUT R3, R3, 0xfbffffff, RZ, 0xc0, !PT ;  /* 0xfbffffff03037812 */ /* 0x000fc800078ec0ff */
[----:B------:R-:W-:Y:S02]  /*18e140*/  @P2 LOP3.LUT R3, R3, 0x4000000, RZ, 0xfc, !PT ;  /* 0x0400000003032812 */ /* 0x000fe400078efcff */
[----:B------:R-:W-:Y:S01]  /*18e150*/  ISETP.LT.AND P3, PT, R49, UR19, !P0 ;  /* 0x0000001331007c0c */ /* 0x000fe2000c761270 */
[----:B------:R0:W-:Y:S01]  /*18e160*/  STL [R1+0xc], R13 ;  /* 0x00000c0d01007387 */ /* 0x0001e20000100800 */
[----:B------:R-:W-:Y:S01]  /*18e170*/  LOP3.LUT R3, R3, 0xfdffffff, RZ, 0xc0, !PT ;  /* 0xfdffffff03037812 */ /* 0x000fe200078ec0ff */
[----:B------:R-:W-:-:S03]  /*18e180*/  ULDC UR19, c[0x0][0x228] ;  /* 0x00008a0000137ab9 */ /* 0x000fc60000000800 */
[----:B------:R-:W-:Y:S02]  /*18e190*/  @P1 LOP3.LUT R3, R3, 0x2000000, RZ, 0xfc, !PT ;  /* 0x0200000003031812 */ /* 0x000fe400078efcff */
[----:B------:R-:W-:Y:S01]  /*18e1a0*/  ISETP.LT.AND P2, PT, R51, UR20, !P0 ;  /* 0x0000001433007c0c */ /* 0x000fe2000c741270 */
[----:B------:R-:W-:Y:S01]  /*18e1b0*/  ULDC UR20, c[0x0][0x228] ;  /* 0x00008a0000147ab9 */ /* 0x000fe20000000800 */
[----:B------:R-:W-:-:S04]  /*18e1c0*/  LOP3.LUT R3, R3, 0xff7fffff, RZ, 0xc0, !PT ;  /* 0xff7fffff03037812 */ /* 0x000fc800078ec0ff */
[----:B------:R-:W-:Y:S02]  /*18e1d0*/  @P3 LOP3.LUT R3, R3, 0x800000, RZ, 0xfc, !PT ;  /* 0x0080000003033812 */ /* 0x000fe400078efcff */
[----:B------:R-:W-:Y:S01]  /*18e1e0*/  ISETP.LT.AND P1, PT, R16, UR30, !P0 ;  /* 0x0000001e10007c0c */ /* 0x000fe2000c721270 */
[----:B0-----:R-:W-:Y:S01]  /*18e1f0*/  VIADD R13, R13, UR4 ;  /* 0x000000040d0d7c36 */ /* 0x001fe20008000000 */
[----:B------:R-:W-:Y:S01]  /*18e200*/  LOP3.LUT R3, R3, 0xffbfffff, RZ, 0xc0, !PT ;  /* 0xffbfffff03037812 */ /* 0x000fe200078ec0ff */
[----:B------:R-:W-:-:S03]  /*18e210*/  ULDC UR30, c[0x0][0x228] ;  /* 0x00008a00001e7ab9 */ /* 0x000fc60000000800 */
[----:B------:R-:W-:Y:S02]  /*18e220*/  @P2 LOP3.LUT R3, R3, 0x400000, RZ, 0xfc, !PT ;  /* 0x0040000003032812 */ /* 0x000fe400078efcff */
[----:B------:R-:W-:Y:S01]  /*18e230*/  ISETP.LT.AND P0, PT, R58, UR21, !P0 ;  /* 0x000000153a007c0c */ /* 0x000fe2000c701270 */
[----:B------:R0:W-:Y:S01]  /*18e240*/  STL [R1+0x8], R13 ;  /* 0x0000080d01007387 */ /* 0x0001e20000100800 */
[----:B------:R-:W-:Y:S01]  /*18e250*/  LOP3.LUT R3, R3, 0xffdfffff, RZ, 0xc0, !PT ;  /* 0xffdfffff03037812 */ /* 0x000fe200078ec0ff */
[----:B------:R-:W-:-:S03]  /*18e260*/  ULDC UR21, c[0x0][0x228] ;  /* 0x00008a0000157ab9 */ /* 0x000fc60000000800 */
[----:B------:R-:W-:-:S04]  /*18e270*/  @P1 LOP3.LUT R3, R3, 0x200000, RZ, 0xfc, !PT ;  /* 0x0020000003031812 */ /* 0x000fc800078efcff */
[----:B------:R-:W-:-:S04]  /*18e280*/  LOP3.LUT R3, R3, 0xffefffff, RZ, 0xc0, !PT ;  /* 0xffefffff03037812 */ /* 0x000fc800078ec0ff */
[----:B------:R-:W-:Y:S02]  /*18e290*/  @P0 LOP3.LUT R3, R3, 0x100000, RZ, 0xfc, !PT ;  /* 0x0010000003030812 */ /* 0x000fe400078efcff */
[----:B------:R-:W-:Y:S02]  /*18e2a0*/  ISETP.GE.AND P0, PT, R0, UR5, PT ;  /* 0x0000000500007c0c */ /* 0x000fe4000bf06270 */
[----:B------:R-:W-:Y:S01]  /*18e2b0*/  LOP3.LUT R3, R3, 0xfffeffff, RZ, 0xc0, !PT ;  /* 0xfffeffff03037812 */ /* 0x000fe200078ec0ff */
[----:B------:R-:W-:Y:S01]  /*18e2c0*/  VIADD R0, R15, 0xd1 ;  /* 0x000000d10f007836 */ /* 0x000fe20000000000 */
[----:B------:R-:W-:Y:S01]  /*18e2d0*/  ISETP.LT.AND P1, PT, R57, UR6, !P0 ;  /* 0x0000000639007c0c */ /* 0x000fe2000c721270 */
[----:B------:R-:W-:Y:S01]  /*18e2e0*/  ULDC.64 UR4, c[0x0][0x228] ;  /* 0x00008a0000047ab9 */ /* 0x000fe20000000a00 */
[----:B------:R-:W-:Y:S01]  /*18e2f0*/  ISETP.LT.AND P3, PT, R55, UR12, !P0 ;  /* 0x0000000c37007c0c */ /* 0x000fe2000c761270 */
[----:B------:R-:W-:Y:S01]  /*18e300*/  ULDC UR12, c[0x0][0x228] ;  /* 0x00008a00000c7ab9 */ /* 0x000fe20000000800 */
[----:B------:R-:W-:Y:S01]  /*18e310*/  ISETP.LT.AND P2, PT, R56, UR13, !P0 ;  /* 0x0000000d38007c0c */ /* 0x000fe2000c741270 */
[----:B------:R-:W-:-:S08]  /*18e320*/  ULDC UR13, c[0x0][0x228] ;  /* 0x00008a00000d7ab9 */ /* 0x000fd00000000800 */
[----:B------:R-:W-:-:S04]  /*18e330*/  @P1 LOP3.LUT R3, R3, 0x10000, RZ, 0xfc, !PT ;  /* 0x0001000003031812 */ /* 0x000fc800078efcff */
[----:B------:R-:W-:-:S04]  /*18e340*/  LOP3.LUT R3, R3, 0xfff7ffff, RZ, 0xc0, !PT ;  /* 0xfff7ffff03037812 */ /* 0x000fc800078ec0ff */
[----:B------:R-:W-:Y:S02]  /*18e350*/  @P3 LOP3.LUT R3, R3, 0x80000, RZ, 0xfc, !PT ;  /* 0x0008000003033812 */ /* 0x000fe400078efcff */
[----:B------:R-:W-:Y:S01]  /*18e360*/  ISETP.LT.AND P1, PT, R52, UR14, !P0 ;  /* 0x0000000e34007c0c */ /* 0x000fe2000c721270 */
[----:B------:R-:W-:Y:S01]  /*18e370*/  ULDC UR14, c[0x0][0x228] ;  /* 0x00008a00000e7ab9 */ /* 0x000fe20000000800 */
        /* <DEDUP_REMOVED lines=26> */
[----:B------:R-:W-:Y:S01]  /*18e520*/  ULDC UR9, c[0x0][0x228] ;  /* 0x00008a0000097ab9 */ /* 0x000fe20000000800 */
[----:B------:R-:W-:Y:S01]  /*18e530*/  ISETP.LT.AND P2, PT, R56, UR11, !P0 ;  /* 0x0000000b38007c0c */ /* 0x000fe2000c741270 */
[----:B------:R-:W-:-:S08]  /*18e540*/  ULDC.64 UR10, c[0x0][0x228] ;  /* 0x00008a00000a7ab9 */ /* 0x000fd00000000a00 */
[----:B------:R-:W-:-:S04]  /*18e550*/  @P1 LOP3.LUT R3, R3, 0x100, RZ, 0xfc, !PT ;  /* 0x0000010003031812 */ /* 0x000fc800078efcff */
[----:B------:R-:W-:-:S04]  /*18e560*/  LOP3.LUT R3, R3, 0xfffff7ff, RZ, 0xc0, !PT ;  /* 0xfffff7ff03037812 */ /* 0x000fc800078ec0ff */
[----:B------:R-:W-:Y:S02]  /*18e570*/  @P3 LOP3.LUT R3, R3, 0x800, RZ, 0xfc, !PT ;  /* 0x0000080003033812 */ /* 0x000fe400078efcff */
[----:B------:R-:W-:Y:S01]  /*18e580*/  ISETP.LT.AND P1, PT, R52, UR16, !P0 ;  /* 0x0000001034007c0c */ /* 0x000fe2000c721270 */
[----:B0-----:R-:W-:Y:S01]  /*18e590*/  VIADD R13, R13, UR4 ;  /* 0x000000040d0d7c36 */ /* 0x001fe20008000000 */
[----:B------:R-:W-:Y:S01]  /*18e5a0*/  LOP3.LUT R3, R3, 0xfffffbff, RZ, 0xc0, !PT ;  /* 0xfffffbff03037812 */ /* 0x000fe200078ec0ff */
[----:B------:R-:W-:Y:S01]  /*18e5b0*/  ULDC UR4, c[0x0][0x248] ;  /* 0x0000920000047ab9 */ /* 0x000fe20000000800 */
[----:B------:R-:W-:Y:S01]  /*18e5c0*/  ISETP.LT.AND P3, PT, R49, UR18, !P0 ;  /* 0x0000001231007c0c */ /* 0x000fe2000c761270 */
[----:B------:R-:W-:Y:S01]  /*18e5d0*/  ULDC UR16, c[0x0][0x228] ;  /* 0x00008a0000107ab9 */ /* 0x000fe20000000800 */
[----:B------:R-:W-:Y:S01]  /*18e5e0*/  @P2 LOP3.LUT R3, R3, 0x400, RZ, 0xfc, !PT ;  /* 0x0000040003032812 */ /* 0x000fe200078efcff */
[----:B------:R0:W-:Y:S01]  /*18e5f0*/  STL [R1+0x4], R13 ;  /* 0x0000040d01007387 */ /* 0x0001e20000100800 */
[----:B------:R-:W-:-:S02]  /*18e600*/  ULDC UR18, c[0x0][0x228] ;  /* 0x00008a0000127ab9 */ /* 0x000fc40000000800 */
        /* <DEDUP_REMOVED lines=9> */
[----:B------:R-:W-:Y:S01]  /*18e6a0*/  VIADD R61, R13, UR4 ;  /* 0x000000040d3d7c36 */ /* 0x000fe20008000000 */
[----:B------:R-:W-:-:S02]  /*18e6b0*/  ULDC UR58, c[0x0][0x228] ;  /* 0x00008a00003a7ab9 */ /* 0x000fc40000000800 */
        /* <DEDUP_REMOVED lines=22> */
[----:B------:R-:W-:Y:S01]  /*18e820*/  ISETP.LT.AND P1, PT, R52, UR33, !P0 ;  /* 0x0000002134007c0c */ /* 0x000fe2000c721270 */
[----:B------:R-:W-:Y:S01]  /*18e830*/  ULDC UR33, c[0x0][0x228] ;  /* 0x00008a0000217ab9 */ /* 0x000fe20000000800 */
[----:B------:R-:W-:-:S04]  /*18e840*/  LOP3.LUT R3, R3, 0xfffffffb, RZ, 0xc0, !PT ;  /* 0xfffffffb03037812 */ /* 0x000fc800078ec0ff */
[----:B------:R-:W-:Y:S02]  /*18e850*/  @P2 LOP3.LUT R3, R3, 0x4, RZ, 0xfc, !PT ;  /* 0x0000000403032812 */ /* 0x000fe400078efcff */
[----:B------:R-:W-:Y:S01]  /*18e860*/  ISETP.LT.AND P2, PT, R51, UR57, !P0 ;  /* 0x0000003933007c0c */ /* 0x000fe2000c741270 */
[----:B------:R-:W-:Y:S01]  /*18e870*/  ULDC UR57, c[0x0][0x228] ;  /* 0x00008a0000397ab9 */ /* 0x000fe20000000800 */
[----:B------:R-:W-:Y:S02]  /*18e880*/  LOP3.LUT R3, R3, 0xfffffffd, RZ, 0xc0, !PT ;  /* 0xfffffffd03037812 */ /* 0x000fe400078ec0ff */
[----:B------:R-:W-:Y:S02]  /*18e890*/  @P3 LOP3.LUT R4, R4, 0x80000000, RZ, 0xfc, !PT ;  /* 0x8000000004043812 */ /* 0x000fe400078efcff */
        /* <DEDUP_REMOVED lines=19> */
[----:B------:R-:W-:Y:S01]  /*18e9d0*/  ULDC UR46, c[0x0][0x228] ;  /* 0x00008a00002e7ab9 */ /* 0x000fe20000000800 */
[----:B------:R-:W-:-:S07]  /*18e9e0*/  ULDC UR42, c[0x0][0x228] ;  /* 0x00008a00002a7ab9 */ /* 0x000fce0000000800 */
        /* <DEDUP_REMOVED lines=39> */
[----:B------:R-:W-:Y:S01]  /*18ec60*/  VIADD R60, R61, UR4 ;  /* 0x000000043d3c7c36 */ /* 0x000fe20008000000 */
[----:B------:R-:W-:Y:S01]  /*18ec70*/  LOP3.LUT R4, R4, 0xfffbffff, RZ, 0xc0, !PT ;  /* 0xfffbffff04047812 */ /* 0x000fe200078ec0ff */
[----:B------:R-:W-:Y:S01]  /*18ec80*/  ULDC UR4, c[0x0][0x248] ;  /* 0x0000920000047ab9 */ /* 0x000fe20000000800 */
[----:B------:R-:W-:Y:S01]  /*18ec90*/  ISETP.LT.AND P3, PT, R49, UR50, !P0 ;  /* 0x0000003231007c0c */ /* 0x000fe2000c761270 */
[----:B------:R-:W-:Y:S01]  /*18eca0*/  ULDC UR49, c[0x0][0x228] ;  /* 0x00008a0000317ab9 */ /* 0x000fe20000000800 */
[----:B------:R-:W-:Y:S01]  /*18ecb0*/  @P2 LOP3.LUT R4, R4, 0x40000, RZ, 0xfc, !PT ;  /* 0x0004000004042812 */ /* 0x000fe200078efcff */
[----:B------:R-:W-:Y:S01]  /*18ecc0*/  VIADD R59, R60, UR4 ;  /* 0x000000043c3b7c36 */ /* 0x000fe20008000000 */
[----:B------:R-:W-:Y:S01]  /*18ecd0*/  ISETP.LT.AND P2, PT, R51, UR51, !P0 ;  /* 0x0000003333007c0c */ /* 0x000fe2000c741270 */
[----:B------:R-:W-:Y:S01]  /*18ece0*/  ULDC UR4, c[0x0][0x248] ;  /* 0x0000920000047ab9 */ /* 0x000fe20000000800 */
[----:B------:R-:W-:Y:S01]  /*18ecf0*/  LOP3.LUT R4, R4, 0xfffdffff, RZ, 0xc0, !PT ;  /* 0xfffdffff04047812 */ /* 0x000fe200078ec0ff */
[----:B------:R-:W-:Y:S01]  /*18ed00*/  ULDC UR51, c[0x0][0x228] ;  /* 0x00008a0000337ab9 */ /* 0x000fe20000000800 */
[----:B------:R-:W-:-:S02]  /*18ed10*/  ULDC UR50, c[0x0][0x228] ;  /* 0x00008a0000327ab9 */ /* 0x000fc40000000800 */
[----:B------:R-:W-:-:S04]  /*18ed20*/  @P1 LOP3.LUT R4, R4, 0x20000, RZ, 0xfc, !PT ;  /* 0x0002000004041812 */ /* 0x000fc800078efcff */
[----:B------:R-:W-:-:S04]  /*18ed30*/  LOP3.LUT R4, R4, 0xffff7fff, RZ, 0xc0, !PT ;  /* 0xffff7fff04047812 */ /* 0x000fc800078ec0ff */
[----:B------:R-:W-:Y:S02]  /*18ed40*/  @P3 LOP3.LUT R4, R4, 0x8000, RZ, 0xfc, !PT ;  /* 0x0000800004043812 */ /* 0x000fe400078efcff */
[----:B------:R-:W-:Y:S01]  /*18ed50*/  ISETP.LT.AND P1, PT, R16, UR52, !P0 ;  /* 0x0000003410007c0c */ /* 0x000fe2000c721270 */
[----:B------:R-:W-:Y:S01]  /*18ed60*/  VIADD R46, R59, UR4 ;  /* 0x000000043b2e7c36 */ /* 0x000fe20008000000 */
[----:B------:R-:W-:Y:S01]  /*18ed70*/  LOP3.LUT R4, R4, 0xffffbfff, RZ, 0xc0, !PT ;  /* 0xffffbfff04047812 */ /* 0x000fe200078ec0ff */
[----:B------:R-:W-:-:S03]  /*18ed80*/  ULDC UR52, c[0x0][0x228] ;  /* 0x00008a0000347ab9 */ /* 0x000fc60000000800 */
[----:B------:R-:W-:Y:S02]  /*18ed90*/  @P2 LOP3.LUT R4, R4, 0x4000, RZ, 0xfc, !PT ;  /* 0x0000400004042812 */ /* 0x000fe400078efcff */
[----:B------:R-:W-:Y:S01]  /*18eda0*/  ISETP.LT.AND P0, PT, R58, UR53, !P0 ;  /* 0x000000353a007c0c */ /* 0x000fe2000c701270 */
[----:B------:R-:W-:Y:S01]  /*18edb0*/  ULDC UR53, c[0x0][0x228] ;  /* 0x00008a0000357ab9 */ /* 0x000fe20000000800 */
[----:B------:R-:W-:-:S04]  /*18edc0*/  LOP3.LUT R4, R4, 0xffffdfff, RZ, 0xc0, !PT ;  /* 0xffffdfff04047812 */ /* 0x000fc800078ec0ff */
[----:B------:R-:W-:-:S04]  /*18edd0*/  @P1 LOP3.LUT R4, R4, 0x2000, RZ, 0xfc, !PT ;  /* 0x0000200004041812 */ /* 0x000fc800078efcff */
[----:B------:R-:W-:-:S04]  /*18ede0*/  LOP3.LUT R4, R4, 0xffffefff, RZ, 0xc0, !PT ;  /* 0xffffefff04047812 */ /* 0x000fc800078ec0ff */
[----:B------:R-:W-:Y:S02]  /*18edf0*/  @P0 LOP3.LUT R4, R4, 0x1000, RZ, 0xfc, !PT ;  /* 0x0000100004040812 */ /* 0x000fe400078efcff */
[----:B------:R-:W-:-:S04]  /*18ee00*/  ISETP.GE.AND P0, PT, R0, UR7, PT ;  /* 0x0000000700007c0c */ /* 0x000fc8000bf06270 */
[----:B------:R-:W-:Y:S02]  /*18ee10*/  ISETP.LT.AND P2, PT, R57, UR10, !P0 ;  /* 0x0000000a39007c0c */ /* 0x000fe4000c741270 */
[----:B------:R-:W-:Y:S01]  /*18ee20*/  ISETP.LT.AND P1, PT, R55, UR57, !P0 ;  /* 0x0000003937007c0c */ /* 0x000fe2000c721270 */
[----:B------:R-:W-:Y:S01]  /*18ee30*/  ULDC UR57, c[0x0][0x228] ;  /* 0x00008a0000397ab9 */ /* 0x000fe20000000800 */
[----:B------:R-:W-:-:S09]  /*18ee40*/  LOP3.LUT R4, R4, 0xfffffeff, RZ, 0xc0, !PT ;  /* 0xfffffeff04047812 */ /* 0x000fd200078ec0ff */
[----:B------:R-:W-:Y:S02]  /*18ee50*/  @P2 LOP3.LUT R4, R4, 0x100, RZ, 0xfc, !PT ;  /* 0x0000010004042812 */ /* 0x000fe400078efcff */
[----:B------:R-:W-:Y:S01]  /*18ee60*/  ISETP.LT.AND P2, PT, R56, UR41, !P0 ;  /* 0x0000002938007c0c */ /* 0x000fe2000c741270 */
[----:B------:R-:W-:Y:S01]  /*18ee70*/  VIADD R0, R15, 0xcc ;  /* 0x000000cc0f007836 */ /* 0x000fe20000000000 */
        /* <DEDUP_REMOVED lines=8> */
[----:B------:R-:W-:Y:S01]  /*18ef00*/  ULDC.64 UR6, c[0x0][0x228] ;  /* 0x00008a0000067ab9 */ /* 0x000fe20000000a00 */
        /* <DEDUP_REMOVED lines=10> */
[----:B------:R-:W-:Y:S02]  /*18efb0*/  ISETP.LT.AND P0, PT, R58, UR31, !P0 ;  /* 0x0000001f3a007c0c */ /* 0x000fe4000c701270 */
        /* <DEDUP_REMOVED lines=13> */
[----:B------:R-:W-:Y:S01]  /*18f090*/  LOP3.LUT R7, R7, 0x7fffffff, RZ, 0xc0, !PT ;  /* 0x7fffffff07077812 */ /* 0x000fe200078ec0ff */
[----:B------:R-:W-:-:S06]  /*18f0a0*/  ULDC UR6, c[0x0][0x228] ;  /* 0x00008a0000067ab9 */ /* 0x000fcc0000000800 */
        /* <DEDUP_REMOVED lines=60> */
[----:B------:R-:W-:-:S03]  /*18f470*/  ULDC UR4, c[0x0][0x228] ;  /* 0x00008a0000047ab9 */ /* 0x000fc60000000800 */
        /* <DEDUP_REMOVED lines=11> */
[----:B------:R-:W-:-:S09]  /*18f530*/  ISETP.LT.AND P2, PT, R56, UR41, !P0 ;  /* 0x0000002938007c0c */ /* 0x000fd2000c741270 */
[----:B------:R-:W-:Y:S01]  /*18f540*/  @P1 LOP3.LUT R6, R6, 0x10000, RZ, 0xfc, !PT ;  /* 0x0001000006061812 */ /* 0x000fe200078efcff */
[----:B------:R-:W-:Y:S01]  /*18f550*/  VIADD R42, R43, UR10 ;  /* 0x0000000a2b2a7c36 */ /* 0x000fe20008000000 */
[----:B------:R-:W-:Y:S01]  /*18f560*/  ISETP.LT.AND P1, PT, R52, UR12, !P0 ;  /* 0x0000000c34007c0c */ /* 0x000fe2000c721270 */
[----:B------:R-:W-:Y:S01]  /*18f570*/  ULDC UR12, c[0x0][0x228] ;  /* 0x00008a00000c7ab9 */ /* 0x000fe20000000800 */
[----:B------:R-:W-:Y:S01]  /*18f580*/  LOP3.LUT R6, R6, 0xfff7ffff, RZ, 0xc0, !PT ;  /* 0xfff7ffff06067812 */ /* 0x000fe200078ec0ff */
[----:B------:R-:W-:Y:S01]  /*18f590*/  ULDC UR10, c[0x0][0x228] ;  /* 0x00008a00000a7ab9 */ /* 0x000fe20000000800 */
[----:B------:R-:W-:Y:S01]  /*18f5a0*/  ULDC UR40, c[0x0][0x228] ;  /* 0x00008a0000287ab9 */ /* 0x000fe20000000800 */
[----:B------:R-:W-:Y:S01]  /*18f5b0*/  LOP3.LUT R9, R9, 0x7fffffff, RZ, 0xc0, !PT ;  /* 0x7fffffff09097812 */ /* 0x000fe200078ec0ff */
[----:B------:R-:W-:Y:S01]  /*18f5c0*/  ULDC UR41, c[0x0][0x228] ;  /* 0x00008a0000297ab9 */ /* 0x000fe20000000800 */
        /* <DEDUP_REMOVED lines=66> */
[----:B------:R-:W-:Y:S02]  /*18f9f0*/  ISETP.LT.AND P3, PT, R49, UR29, !P0 ;  /* 0x0000001d31007c0c */ /* 0x000fe4000c761270 */
[----:B------:R-:W-:Y:S01]  /*18fa00*/  ISETP.LT.AND P1, PT, R52, UR33, !P0 ;  /* 0x0000002134007c0c */ /* 0x000fe2000c721270 */
[----:B------:R-:W-:Y:S01]  /*18fa10*/  ULDC UR33, c[0x0][0x228] ;  /* 0x00008a0000217ab9 */ /* 0x000fe20000000800 */
[----:B------:R-:W-:-:S04]  /*18fa20*/  LOP3.LUT R6, R6, 0xfffffffb, RZ, 0xc0, !PT ;  /* 0xfffffffb06067812 */ /* 0x000fc800078ec0ff */
[----:B------:R-:W-:Y:S02]  /*18fa30*/  @P2 LOP3.LUT R6, R6, 0x4, RZ, 0xfc, !PT ;  /* 0x0000000406062812 */ /* 0x000fe400078efcff */
[----:B------:R-:W-:Y:S01]  /*18fa40*/  ISETP.LT.AND P2, PT, R51, UR28, !P0 ;  /* 0x0000001c33007c0c */ /* 0x000fe2000c741270 */
[----:B------:R-:W-:Y:S01]  /*18fa50*/  ULDC.64 UR28, c[0x0][0x228] ;  /* 0x00008a00001c7ab9 */ /* 0x000fe20000000a00 */
        /* <DEDUP_REMOVED lines=28> */
[----:B------:R-:W-:Y:S01]  /*18fc20*/  ULDC UR46, c[0x0][0x228] ;  /* 0x00008a00002e7ab9 */ /* 0x000fe20000000800 */
        /* <DEDUP_REMOVED lines=70> */
[----:B------:R-:W-:-:S04]  /*190090*/  @P2 LOP3.LUT R8, R8, 0x800, RZ, 0xfc, !PT ;  /* 0x0000080008082812 */ /* 0x000fc800078efcff */
[----:B------:R-:W-:-:S04]  /*1900a0*/  LOP3.LUT R8, R8, 0xfffffbff, RZ, 0xc0, !PT ;  /* 0xfffffbff08087812 */ /* 0x000fc800078ec0ff */
[----:B------:R-:W-:Y:S02]  /*1900b0*/  @P1 LOP3.LUT R8, R8, 0x400, RZ, 0xfc, !PT ;  /* 0x0000040008081812 */ /* 0x000fe400078efcff */
[----:B------:R-:W-:Y:S01]  /*1900c0*/  ISETP.LT.AND P1, PT, R52, UR58, !P0 ;  /* 0x0000003a34007c0c */ /* 0x000fe2000c721270 */
[----:B------:R-:W-:Y:S01]  /*1900d0*/  ULDC UR58, c[0x0][0x228] ;  /* 0x00008a00003a7ab9 */ /* 0x000fe20000000800 */
[----:B------:R-:W-:Y:S01]  /*1900e0*/  ISETP.LT.AND P3, PT, R49, UR59, !P0 ;  /* 0x0000003b31007c0c */ /* 0x000fe2000c761270 */
[----:B------:R-:W-:Y:S01]  /*1900f0*/  ULDC UR59, c[0x0][0x228] ;  /* 0x00008a00003b7ab9 */ /* 0x000fe20000000800 */
[----:B------:R-:W-:Y:S02]  /*190100*/  LOP3.LUT R8, R8, 0xfffffdff, RZ, 0xc0, !PT ;  /* 0xfffffdff08087812 */ /* 0x000fe400078ec0ff */
[----:B------:R-:W-:Y:S01]  /*190110*/  ISETP.LT.AND P2, PT, R51, UR60, !P0 ;  /* 0x0000003c33007c0c */ /* 0x000fe2000c741270 */
[----:B------:R-:W-:-:S06]  /*190120*/  ULDC UR60, c[0x0][0x228] ;  /* 0x00008a00003c7ab9 */ /* 0x000fcc0000000800 */
        /* <DEDUP_REMOVED lines=26> */
[----:B------:R-:W-:Y:S02]  /*1902d0*/  LOP3.LUT R8, R8, 0xfffffffb, RZ, 0xc0, !PT ;  /* 0xfffffffb08087812 */ /* 0x000fe400078ec0ff */
[----:B------:R-:W-:Y:S01]  /*1902e0*/  ISETP.LT.AND P3, PT, R49, UR59, !P0 ;  /* 0x0000003b31007c0c */ /* 0x000fe2000c761270 */
[----:B------:R-:W-:Y:S01]  /*1902f0*/  VIADD R38, R39, UR28 ;  /* 0x0000001c27267c36 */ /* 0x000fe20008000000 */
[----:B------:R-:W-:Y:S01]  /*190300*/  @P1 LOP3.LUT R8, R8, 0x4, RZ, 0xfc, !PT ;  /* 0x0000000408081812 */ /* 0x000fe200078efcff */
[----:B------:R-:W-:Y:S01]  /*190310*/  ULDC UR59, c[0x0][0x228] ;  /* 0x00008a00003b7ab9 */ /* 0x000fe20000000800 */
[----:B------:R-:W-:Y:S01]  /*190320*/  ISETP.LT.AND P1, PT, R52, UR58, !P0 ;  /* 0x0000003a34007c0c */ /* 0x000fe2000c721270 */
[----:B------:R-:W-:Y:S01]  /*190330*/  ULDC UR58, c[0x0][0x228] ;  /* 0x00008a00003a7ab9 */ /* 0x000fe20000000800 */
[----:B------:R-:W-:Y:S01]  /*190340*/  ISETP.LT.AND P2, PT, R51, UR60, !P0 ;  /* 0x0000003c33007c0c */ /* 0x000fe2000c741270 */
[----:B------:R-:W-:Y:S01]  /*190350*/  ULDC UR60, c[0x0][0x228] ;  /* 0x00008a00003c7ab9 */ /* 0x000fe20000000800 */
[----:B------:R-:W-:Y:S01]  /*190360*/  LOP3.LUT R8, R8, 0xfffffffd, RZ, 0xc0, !PT ;  /* 0xfffffffd08087812 */ /* 0x000fe200078ec0ff */
[----:B------:R-:W-:-:S04]  /*190370*/  ULDC UR28, c[0x0][0x228] ;  /* 0x00008a00001c7ab9 */ /* 0x000fc80000000800 */
[----:B------:R-:W-:-:S04]  /*190380*/  @P3 LOP3.LUT R7, R7, 0x80000000, RZ, 0xfc, !PT ;  /* 0x8000000007073812 */ /* 0x000fc800078efcff */
        /* <DEDUP_REMOVED lines=59> */
[----:B------:R-:W-:Y:S01]  /*190740*/  VIADD R36, R37, UR12 ;  /* 0x0000000c25247c36 */ /* 0x000fe20008000000 */
[----:B------:R-:W-:Y:S01]  /*190750*/  LOP3.LUT R7, R7, 0xfffbffff, RZ, 0xc0, !PT ;  /* 0xfffbffff07077812 */ /* 0x000fe200078ec0ff */
[----:B------:R-:W-:Y:S01]  /*190760*/  ULDC.64 UR12, c[0x0][0x228] ;  /* 0x00008a00000c7ab9 */ /* 0x000fe20000000a00 */
        /* <DEDUP_REMOVED lines=32> */
[----:B------:R-:W-:Y:S01]  /*190970*/  LOP3.LUT R10, R10, 0x7fffffff, RZ, 0xc0, !PT ;  /* 0x7fffffff0a0a7812 */ /* 0x000fe200078ec0ff */
        /* <DEDUP_REMOVED lines=32> */
[----:B------:R-:W-:Y:S01]  /*190b80*/  @P1 LOP3.LUT R7, R7, 0x1, RZ, 0xfc, !PT ;  /* 0x0000000107071812 */ /* 0x000fe200078efcff */
[----:B------:R-:W-:Y:S01]  /*190b90*/  VIADD R34, R35, UR10 ;  /* 0x0000000a23227c36 */ /* 0x000fe20008000000 */
[----:B------:R-:W-:Y:S01]  /*190ba0*/  ISETP.LT.AND P1, PT, R52, UR33, !P0 ;  /* 0x0000002134007c0c */ /* 0x000fe2000c721270 */
[----:B------:R-:W-:Y:S01]  /*190bb0*/  ULDC UR10, c[0x0][0x228] ;  /* 0x00008a00000a7ab9 */ /* 0x000fe20000000800 */
[----:B------:R-:W-:Y:S01]  /*190bc0*/  LOP3.LUT R7, R7, 0xfffffff7, RZ, 0xc0, !PT ;  /* 0xfffffff707077812 */ /* 0x000fe200078ec0ff */
[----:B------:R-:W-:Y:S01]  /*190bd0*/  ULDC UR11, c[0x0][0x228] ;  /* 0x00008a00000b7ab9 */ /* 0x000fe20000000800 */
[----:B------:R-:W-:Y:S01]  /*190be0*/  LOP3.LUT R11, R11, 0x7fffffff, RZ, 0xc0, !PT ;  /* 0x7fffffff0b0b7812 */ /* 0x000fe200078ec0ff */
[----:B------:R-:W-:Y:S01]  /*190bf0*/  ULDC UR33, c[0x0][0x228] ;  /* 0x00008a0000217ab9 */ /* 0x000fe20000000800 */
[----:B------:R-:W-:Y:S02]  /*190c00*/  @P3 LOP3.LUT R7, R7, 0x8, RZ, 0xfc, !PT ;  /* 0x0000000807073812 */ /* 0x000fe400078efcff */
[----:B------:R-:W-:Y:S01]  /*190c10*/  ISETP.LT.AND P3, PT, R49, UR37, !P0 ;  /* 0x0000002531007c0c */ /* 0x000fe2000c761270 */
[----:B------:R-:W-:Y:S01]  /*190c20*/  ULDC UR37, c[0x0][0x228] ;  /* 0x00008a0000257ab9 */ /* 0x000fe20000000800 */
[----:B------:R-:W-:-:S04]  /*190c30*/  LOP3.LUT R7, R7, 0xfffffffb, RZ, 0xc0, !PT ;  /* 0xfffffffb07077812 */ /* 0x000fc800078ec0ff */
[----:B------:R-:W-:Y:S02]  /*190c40*/  @P2 LOP3.LUT R7, R7, 0x4, RZ, 0xfc, !PT ;  /* 0x0000000407072812 */ /* 0x000fe400078efcff */
[----:B------:R-:W-:Y:S01]  /*190c50*/  ISETP.LT.AND P2, PT, R51, UR40, !P0 ;  /* 0x0000002833007c0c */ /* 0x000fe2000c741270 */
[----:B------:R-:W-:Y:S01]  /*190c60*/  ULDC UR40, c[0x0][0x228] ;  /* 0x00008a0000287ab9 */ /* 0x000fe20000000800 */
[----:B------:R-:W-:-:S03]  /*190c70*/  LOP3.LUT R7, R7, 0xfffffffd, RZ, 0xc0, !PT ;  /* 0xfffffffd07077812 */ /* 0x000fc600078ec0ff */
        /* <DEDUP_REMOVED lines=92> */
[----:B------:R-:W-:-:S09]  /*191240*/  ULDC UR17, c[0x0][0x248] ;  /* 0x0000920000117ab9 */ /* 0x000fd20000000800 */
[----:B------:R-:W-:Y:S02]  /*191250*/  @P2 LOP3.LUT R9, R9, 0x800, RZ, 0xfc, !PT ;  /* 0x0000080009092812 */ /* 0x000fe400078efcff */
[----:B------:R-:W-:Y:S02]  /*191260*/  ISETP.LT.AND P2, PT, R52, UR45, !P0 ;  /* 0x0000002d34007c0c */ /* 0x000fe4000c741270 */
[----:B------:R-:W-:Y:S01]  /*191270*/  ISETP.LT.AND P3, PT, R49, UR40, !P0 ;  /* 0x0000002831007c0c */ /* 0x000fe2000c761270 */
[----:B------:R-:W-:Y:S01]  /*191280*/  ULDC UR40, c[0x0][0x228] ;  /* 0x00008a0000287ab9 */ /* 0x000fe20000000800 */
[----:B------:R-:W-:Y:S01]  /*191290*/  LOP3.LUT R9, R9, 0xfffffbff, RZ, 0xc0, !PT ;  /* 0xfffffbff09097812 */ /* 0x000fe200078ec0ff */
[----:B------:R-:W-:Y:S01]  /*1912a0*/  VIADD R31, R32, UR17 ;  /* 0x00000011201f7c36 */ /* 0x000fe20008000000 */
[----:B------:R-:W-:Y:S01]  /*1912b0*/  ULDC UR17, c[0x0][0x228] ;  /* 0x00008a0000117ab9 */ /* 0x000fe20000000800 */
[----:B------:R-:W-:Y:S01]  /*1912c0*/  ULDC UR45, c[0x0][0x228] ;  /* 0x00008a00002d7ab9 */ /* 0x000fe20000000800 */
[----:B------:R-:W-:-:S02]  /*1912d0*/  @P1 LOP3.LUT R9, R9, 0x400, RZ, 0xfc, !PT ;  /* 0x0000040009091812 */ /* 0x000fc400078efcff */
[----:B------:R-:W-:Y:S01]  /*1912e0*/  ISETP.LT.AND P1, PT, R57, UR41, !P0 ;  /* 0x0000002939007c0c */ /* 0x000fe2000c721270 */
[----:B------:R-:W-:Y:S01]  /*1912f0*/  ULDC UR41, c[0x0][0x228] ;  /* 0x00008a0000297ab9 */ /* 0x000fe20000000800 */
[----:B------:R-:W-:-:S04]  /*191300*/  LOP3.LUT R9, R9, 0xfffffdff, RZ, 0xc0, !PT ;  /* 0xfffffdff09097812 */ /* 0x000fc800078ec0ff */
        /* <DEDUP_REMOVED lines=52> */
[----:B------:R-:W-:-:S04]  /*191650*/  ISETP.GE.AND P0, PT, R0, UR39, PT ;  /* 0x0000002700007c0c */ /* 0x000fc8000bf06270 */
[----:B------:R-:W-:Y:S02]  /*191660*/  ISETP.LT.AND P2, PT, R57, UR40, !P0 ;  /* 0x0000002839007c0c */ /* 0x000fe4000c741270 */
[----:B------:R-:W-:Y:S01]  /*191670*/  LOP3.LUT R10, R10, 0xfeffffff, RZ, 0xc0, !PT ;  /* 0xfeffffff0a0a7812 */ /* 0x000fe200078ec0ff */
[----:B------:R-:W-:Y:S01]  /*191680*/  VIADD R0, R15, 0xba ;  /* 0x000000ba0f007836 */ /* 0x000fe20000000000 */
[----:B------:R-:W-:Y:S01]  /*191690*/  ISETP.LT.AND P1, PT, R55, UR56, !P0 ;  /* 0x0000003837007c0c */ /* 0x000fe2000c721270 */
[----:B------:R-:W-:Y:S01]  /*1916a0*/  ULDC UR56, c[0x0][0x228] ;  /* 0x00008a0000387ab9 */ /* 0x000fe20000000800 */
[----:B------:R-:W-:Y:S01]  /*1916b0*/  ISETP.LT.AND P3, PT, R49, UR55, !P0 ;  /* 0x0000003731007c0c */ /* 0x000fe2000c761270 */
[----:B------:R-:W-:Y:S01]  /*1916c0*/  ULDC UR40, c[0x0][0x228] ;  /* 0x00008a0000287ab9 */ /* 0x000fe20000000800 */
[----:B------:R-:W-:-:S05]  /*1916d0*/  ULDC UR55, c[0x0][0x228] ;  /* 0x00008a0000377ab9 */ /* 0x000fca0000000800 */
[----:B------:R-:W-:Y:S02]  /*1916e0*/  @P2 LOP3.LUT R10, R10, 0x1000000, RZ, 0xfc, !PT ;  /* 0x010000000a0a2812 */ /* 0x000fe400078efcff */
[----:B------:R-:W-:Y:S01]  /*1916f0*/  ISETP.LT.AND P2, PT, R56, UR38, !P0 ;  /* 0x0000002638007c0c */ /* 0x000fe2000c741270 */
[----:B------:R-:W-:Y:S01]  /*191700*/  ULDC UR38, c[0x0][0x248] ;  /* 0x0000920000267ab9 */ /* 0x000fe20000000800 */
[----:B------:R-:W-:-:S04]  /*191710*/  LOP3.LUT R10, R10, 0xf7ffffff, RZ, 0xc0, !PT ;  /* 0xf7ffffff0a0a7812 */ /* 0x000fc800078ec0ff */
[----:B------:R-:W-:Y:S02]  /*191720*/  @P1 LOP3.LUT R10, R10, 0x8000000, RZ, 0xfc, !PT ;  /* 0x080000000a0a1812 */ /* 0x000fe400078efcff */
[----:B------:R-:W-:Y:S01]  /*191730*/  ISETP.LT.AND P1, PT, R52, UR61, !P0 ;  /* 0x0000003d34007c0c */ /* 0x000fe2000c721270 */
[----:B------:R-:W-:Y:S01]  /*191740*/  VIADD R29, R30, UR38 ;  /* 0x000000261e1d7c36 */ /* 0x000fe20008000000 */
[----:B------:R-:W-:Y:S01]  /*191750*/  LOP3.LUT R10, R10, 0xfbffffff, RZ, 0xc0, !PT ;  /* 0xfbffffff0a0a7812 */ /* 0x000fe200078ec0ff */
[----:B------:R-:W-:Y:S01]  /*191760*/  ULDC.64 UR38, c[0x0][0x228] ;  /* 0x00008a0000267ab9 */ /* 0x000fe20000000a00 */
[----:B------:R-:W-:Y:S02]  /*191770*/  ULDC UR61, c[0x0][0x228] ;  /* 0x00008a00003d7ab9 */ /* 0x000fe40000000800 */
        /* <DEDUP_REMOVED lines=25> */
[----:B------:R-:W-:Y:S01]  /*191910*/  LOP3.LUT R12, R12, 0x7fffffff, RZ, 0xc0, !PT ;  /* 0x7fffffff0c0c7812 */ /* 0x000fe200078ec0ff */
[----:B------:R0:W-:Y:S01]  /*191920*/  STL [R1], R13 ;  /* 0x0000000d01007387 */ /* 0x0001e20000100800 */
[----:B------:R-:W-:-:S03]  /*191930*/  ULDC UR55, c[0x0][0x228] ;  /* 0x00008a0000377ab9 */ /* 0x000fc60000000800 */
[----:B------:R-:W-:Y:S02]  /*191940*/  @P2 LOP3.LUT R10, R10, 0x10000, RZ, 0xfc, !PT ;  /* 0x000100000a0a2812 */ /* 0x000fe400078efcff */
[----:B------:R-:W-:Y:S01]  /*191950*/  ISETP.LT.AND P2, PT, R56, UR40, !P0 ;  /* 0x0000002838007c0c */ /* 0x000fe2000c741270 */
[----:B------:R-:W-:Y:S01]  /*191960*/  ULDC.64 UR40, c[0x0][0x228] ;  /* 0x00008a0000287ab9 */ /* 0x000fe20000000a00 */
[----:B------:R-:W-:-:S04]  /*191970*/  LOP3.LUT R10, R10, 0xfff7ffff, RZ, 0xc0, !PT ;  /* 0xfff7ffff0a0a7812 */ /* 0x000fc800078ec0ff */
[----:B------:R-:W-:Y:S02]  /*191980*/  @P1 LOP3.LUT R10, R10, 0x80000, RZ, 0xfc, !PT ;  /* 0x000800000a0a1812 */ /* 0x000fe400078efcff */
[----:B------:R-:W-:Y:S01]  /*191990*/  ISETP.LT.AND P1, PT, R52, UR61, !P0 ;  /* 0x0000003d34007c0c */ /* 0x000fe2000c721270 */
[----:B0-----:R-:W-:Y:S01]  /*1919a0*/  VIADD R13, R15, 0xb1 ;  /* 0x000000b10f0d7836 */ /* 0x001fe20000000000 */
[----:B------:R-:W-:Y:S01]  /*1919b0*/  LOP3.LUT R10, R10, 0xfffbffff, RZ, 0xc0, !PT ;  /* 0xfffbffff0a0a7812 */ /* 0x000fe200078ec0ff */
[----:B------:R-:W-:-:S03]  /*1919c0*/  ULDC UR61, c[0x0][0x228] ;  /* 0x00008a00003d7ab9 */ /* 0x000fc60000000800 */
[----:B------:R-:W-:-:S04]  /*1919d0*/  @P2 LOP3.LUT R10, R10, 0x40000, RZ, 0xfc, !PT ;  /* 0x000400000a0a2812 */ /* 0x000fc800078efcff */
[----:B------:R-:W-:-:S04]  /*1919e0*/  LOP3.LUT R10, R10, 0xfffdffff, RZ, 0xc0, !PT ;  /* 0xfffdffff0a0a7812 */ /* 0x000fc800078ec0ff */
[----:B------:R-:W-:Y:S02]  /*1919f0*/  @P1 LOP3.LUT R10, R10, 0x20000, RZ, 0xfc, !PT ;  /* 0x000200000a0a1812 */ /* 0x000fe400078efcff */
[----:B------:R-:W-:Y:S01]  /*191a00*/  ISETP.LT.AND P2, PT, R51, UR56, !P0 ;  /* 0x0000003833007c0c */ /* 0x000fe2000c741270 */
[C---:B------:R-:W-:Y:S01]  /*191a10*/  VIADD R14, R15.reuse, 0xb0 ;  /* 0x000000b00f0e7836 */ /* 0x040fe20000000000 */
[----:B------:R-:W-:Y:S02]  /*191a20*/  LOP3.LUT R10, R10, 0xffff7fff, RZ, 0xc0, !PT ;  /* 0xffff7fff0a0a7812 */ /* 0x000fe400078ec0ff */
[----:B------:R-:W-:Y:S01]  /*191a30*/  LOP3.LUT R2, R2, 0x7fffffff, RZ, 0xc0, !PT ;  /* 0x7fffffff02027812 */ /* 0x000fe200078ec0ff */
[C---:B------:R-:W-:Y:S01]  /*191a40*/  VIADD R17, R15.reuse, 0xaf ;  /* 0x000000af0f117836 */ /* 0x040fe20000000000 */
[----:B------:R-:W-:Y:S01]  /*191a50*/  @P3 LOP3.LUT R10, R10, 0x8000, RZ, 0xfc, !PT ;  /* 0x000080000a0a3812 */ /* 0x000fe200078efcff */
[C---:B------:R-:W-:Y:S01]  /*191a60*/  VIADD R18, R15.reuse, 0xae ;  /* 0x000000ae0f127836 */ /* 0x040fe20000000000 */
[----:B------:R-:W-:Y:S01]  /*191a70*/  ISETP.LT.AND P1, PT, R16, UR14, !P0 ;  /* 0x0000000e10007c0c */ /* 0x000fe2000c721270 */
[----:B------:R-:W-:Y:S01]  /*191a80*/  ULDC UR14, c[0x0][0x248] ;  /* 0x00009200000e7ab9 */ /* 0x000fe20000000800 */
[----:B------:R-:W-:Y:S01]  /*191a90*/  LOP3.LUT R10, R10, 0xffffbfff, RZ, 0xc0, !PT ;  /* 0xffffbfff0a0a7812 */ /* 0x000fe200078ec0ff */
[----:B------:R-:W-:Y:S01]  /*191aa0*/  VIADD R19, R15, 0xad ;  /* 0x000000ad0f137836 */ /* 0x000fe20000000000 */
[----:B------:R-:W-:-:S02]  /*191ab0*/  ULDC UR56, c[0x0][0x228] ;  /* 0x00008a0000387ab9 */ /* 0x000fc40000000800 */
[----:B------:R-:W-:Y:S02]  /*191ac0*/  @P2 LOP3.LUT R10, R10, 0x4000, RZ, 0xfc, !PT ;  /* 0x000040000a0a2812 */ /* 0x000fe400078efcff */
[----:B------:R-:W-:Y:S02]  /*191ad0*/  ISETP.LT.AND P0, PT, R58, UR15, !P0 ;  /* 0x0000000f3a007c0c */ /* 0x000fe4000c701270 */
[----:B------:R-:W-:-:S04]  /*191ae0*/  LOP3.LUT R10, R10, 0xffffdfff, RZ, 0xc0, !PT ;  /* 0xffffdfff0a0a7812 */ /* 0x000fc800078ec0ff */
[----:B------:R-:W-:-:S04]  /*191af0*/  @P1 LOP3.LUT R10, R10, 0x2000, RZ, 0xfc, !PT ;  /* 0x000020000a0a1812 */ /* 0x000fc800078efcff */
[----:B------:R-:W-:Y:S01]  /*191b00*/  LOP3.LUT R10, R10, 0xffffefff, RZ, 0xc0, !PT ;  /* 0xffffefff0a0a7812 */ /* 0x000fe200078ec0ff */
[----:B------:R-:W-:Y:S01]  /*191b10*/  VIADD R28, R29, UR14 ;  /* 0x0000000e1d1c7c36 */ /* 0x000fe20008000000 */
[----:B------:R-:W-:Y:S02]  /*191b20*/  ULDC.64 UR14, c[0x0][0x228] ;  /* 0x00008a00000e7ab9 */ /* 0x000fe40000000a00 */
        /* <DEDUP_REMOVED lines=9> */
[----:B------:R-:W-:-:S04]  /*191bc0*/  @P1 LOP3.LUT R10, R10, 0x100, RZ, 0xfc, !PT ;  /* 0x000001000a0a1812 */ /* 0x000fc800078efcff */
[----:B------:R-:W-:-:S04]  /*191bd0*/  LOP3.LUT R10, R10, 0xfffff7ff, RZ, 0xc0, !PT ;  /* 0xfffff7ff0a0a7812 */ /* 0x000fc800078ec0ff */
[----:B------:R-:W-:Y:S02]  /*191be0*/  @P3 LOP3.LUT R10, R10, 0x800, RZ, 0xfc, !PT ;  /* 0x000008000a0a3812 */ /* 0x000fe400078efcff */
[----:B------:R-:W-:Y:S01]  /*191bf0*/  ISETP.LT.AND P1, PT, R52, UR6, !P0 ;  /* 0x0000000634007c0c */ /* 0x000fe2000c721270 */
[----:B------:R-:W-:Y:S01]  /*191c00*/  ULDC.64 UR6, c[0x0][0x228] ;  /* 0x00008a0000067ab9 */ /* 0x000fe20000000a00 */
[----:B------:R-:W-:-:S04]  /*191c10*/  LOP3.LUT R10, R10, 0xfffffbff, RZ, 0xc0, !PT ;  /* 0xfffffbff0a0a7812 */ /* 0x000fc800078ec0ff */
[----:B------:R-:W-:Y:S02]  /*191c20*/  @P2 LOP3.LUT R10, R10, 0x400, RZ, 0xfc, !PT ;  /* 0x000004000a0a2812 */ /* 0x000fe400078efcff */
[----:B------:R-:W-:Y:S02]  /*191c30*/  ISETP.LT.AND P3, PT, R49, UR5, !P0 ;  /* 0x0000000531007c0c */ /* 0x000fe4000c761270 */
[----:B------:R-:W-:-:S04]  /*191c40*/  LOP3.LUT R10, R10, 0xfffffdff, RZ, 0xc0, !PT ;  /* 0xfffffdff0a0a7812 */ /* 0x000fc800078ec0ff */
        /* <DEDUP_REMOVED lines=100> */
[----:B------:R-:W-:Y:S01]  /*192290*/  ULDC.64 UR30, c[0x0][0x228] ;  /* 0x00008a00001e7ab9 */ /* 0x000fe20000000a00 */
[----:B------:R-:W-:Y:S01]  /*1922a0*/  LOP3.LUT R11, R11, 0xfff7ffff, RZ, 0xc0, !PT ;  /* 0xfff7ffff0b0b7812 */ /* 0x000fe200078ec0ff */
[----:B------:R-:W-:Y:S01]  /*1922b0*/  ULDC UR9, c[0x0][0x228] ;  /* 0x00008a0000097ab9 */ /* 0x000fe20000000800 */
        /* <DEDUP_REMOVED lines=47> */
[----:B------:R-:W-:Y:S01]  /*1925b0*/  VIADD R23, R24, UR17 ;  /* 0x0000001118177c36 */ /* 0x000fe20008000000 */
[----:B------:R-:W-:Y:S01]  /*1925c0*/  LOP3.LUT R11, R11, 0xffffffbf, RZ, 0xc0, !PT ;  /* 0xffffffbf0b0b7812 */ /* 0x000fe200078ec0ff */
[----:B------:R-:W-:Y:S01]  /*1925d0*/  ULDC UR17, c[0x0][0x228] ;  /* 0x00008a0000117ab9 */ /* 0x000fe20000000800 */
[----:B------:R-:W-:Y:S02]  /*1925e0*/  ULDC UR48, c[0x0][0x228] ;  /* 0x00008a0000307ab9 */ /* 0x000fe40000000800 */
[----:B------:R-:W-:Y:S02]  /*1925f0*/  @P2 LOP3.LUT R11, R11, 0x40, RZ, 0xfc, !PT ;  /* 0x000000400b0b2812 */ /* 0x000fe400078efcff */
[----:B------:R-:W-:Y:S01]  /*192600*/  ISETP.LT.AND P0, PT, R58, UR49, !P0 ;  /* 0x000000313a007c0c */ /* 0x000fe2000c701270 */
[----:B------:R-:W-:Y:S01]  /*192610*/  VIADD R22, R23, UR24 ;  /* 0x0000001817167c36 */ /* 0x000fe20008000000 */
[----:B------:R-:W-:Y:S01]  /*192620*/  LOP3.LUT R11, R11, 0xffffffdf, RZ, 0xc0, !PT ;  /* 0xffffffdf0b0b7812 */ /* 0x000fe200078ec0ff */
[----:B------:R-:W-:Y:S01]  /*192630*/  ULDC UR24, c[0x0][0x248] ;  /* 0x0000920000187ab9 */ /* 0x000fe20000000800 */
[----:B------:R-:W-:-:S02]  /*192640*/  ULDC UR49, c[0x0][0x228] ;  /* 0x00008a0000317ab9 */ /* 0x000fc40000000800 */
[----:B------:R-:W-:-:S04]  /*192650*/  @P1 LOP3.LUT R11, R11, 0x20, RZ, 0xfc, !PT ;  /* 0x000000200b0b1812 */ /* 0x000fc800078efcff */
[----:B------:R-:W-:-:S04]  /*192660*/  LOP3.LUT R11, R11, 0xffffffef, RZ, 0xc0, !PT ;  /* 0xffffffef0b0b7812 */ /* 0x000fc800078ec0ff */
[----:B------:R-:W-:Y:S02]  /*192670*/  @P0 LOP3.LUT R11, R11, 0x10, RZ, 0xfc, !PT ;  /* 0x000000100b0b0812 */ /* 0x000fe400078efcff */
[----:B------:R-:W-:-:S04]  /*192680*/  ISETP.GE.AND P0, PT, R0, UR25, PT ;  /* 0x0000001900007c0c */ /* 0x000fc8000bf06270 */
[----:B------:R-:W-:Y:S02]  /*192690*/  ISETP.LT.AND P1, PT, R57, UR30, !P0 ;  /* 0x0000001e39007c0c */ /* 0x000fe4000c721270 */
[----:B------:R-:W-:Y:S02]  /*1926a0*/  ISETP.LT.AND P3, PT, R55, UR60, !P0 ;  /* 0x0000003c37007c0c */ /* 0x000fe4000c761270 */
[----:B------:R-:W-:Y:S01]  /*1926b0*/  LOP3.LUT R11, R11, 0xfffffffe, RZ, 0xc0, !PT ;  /* 0xfffffffe0b0b7812 */ /* 0x000fe200078ec0ff */
[C---:B------:R-:W-:Y:S01]  /*1926c0*/  VIADD R0, R15.reuse, 0xb3 ;  /* 0x000000b30f007836 */ /* 0x040fe20000000000 */
[----:B------:R-:W-:Y:S01]  /*1926d0*/  ISETP.LT.AND P2, PT, R56, UR59, !P0 ;  /* 0x0000003b38007c0c */ /* 0x000fe2000c741270 */
[----:B------:R-:W-:Y:S01]  /*1926e0*/  VIADD R21, R22, UR24 ;  /* 0x0000001816157c36 */ /* 0x000fe20008000000 */
[----:B------:R-:W-:Y:S01]  /*1926f0*/  ULDC.64 UR24, c[0x0][0x228] ;  /* 0x00008a0000187ab9 */ /* 0x000fe20000000a00 */
[C---:B------:R-:W-:Y:S01]  /*192700*/  VIADD R47, R15.reuse, 0xd6 ;  /* 0x000000d60f2f7836 */ /* 0x040fe20000000000 */
[----:B------:R-:W-:Y:S01]  /*192710*/  ULDC UR59, c[0x0][0x248] ;  /* 0x00009200003b7ab9 */ /* 0x000fe20000000800 */
[----:B------:R-:W-:Y:S01]  /*192720*/  VIADD R48, R15, 0xac ;  /* 0x000000ac0f307836 */ /* 0x000fe20000000000 */
[----:B------:R-:W-:Y:S01]  /*192730*/  ULDC UR60, c[0x0][0x248] ;  /* 0x00009200003c7ab9 */ /* 0x000fe20000000800 */
[----:B------:R-:W-:-:S04]  /*192740*/  @P1 LOP3.LUT R11, R11, 0x1, RZ, 0xfc, !PT ;  /* 0x000000010b0b1812 */ /* 0x000fc800078efcff */
[----:B------:R-:W-:-:S04]  /*192750*/  LOP3.LUT R11, R11, 0xfffffff7, RZ, 0xc0, !PT ;  /* 0xfffffff70b0b7812 */ /* 0x000fc800078ec0ff */
[----:B------:R-:W-:Y:S02]  /*192760*/  @P3 LOP3.LUT R11, R11, 0x8, RZ, 0xfc, !PT ;  /* 0x000000080b0b3812 */ /* 0x000fe400078efcff */
[----:B------:R-:W-:Y:S01]  /*192770*/  ISETP.LT.AND P3, PT, R49, UR50, !P0 ;  /* 0x0000003231007c0c */ /* 0x000fe2000c761270 */
[----:B------:R-:W-:Y:S01]  /*192780*/  VIADD R20, R21, UR42 ;  /* 0x0000002a15147c36 */ /* 0x000fe20008000000 */
[----:B------:R-:W-:Y:S01]  /*192790*/  ISETP.LT.AND P1, PT, R52, UR27, !P0 ;  /* 0x0000001b34007c0c */ /* 0x000fe2000c721270 */
[----:B------:R-:W-:Y:S01]  /*1927a0*/  ULDC UR50, c[0x0][0x228] ;  /* 0x00008a0000327ab9 */ /* 0x000fe20000000800 */
[----:B------:R-:W-:Y:S01]  /*1927b0*/  LOP3.LUT R11, R11, 0xfffffffb, RZ, 0xc0, !PT ;  /* 0xfffffffb0b0b7812 */ /* 0x000fe200078ec0ff */
[----:B------:R-:W-:-:S03]  /*1927c0*/  ULDC UR27, c[0x0][0x228] ;  /* 0x00008a00001b7ab9 */ /* 0x000fc60000000800 */
        /* <DEDUP_REMOVED lines=22> */
[----:B------:R-:W-:-:S10]  /*192930*/  ULDC UR38, c[0x0][0x228] ;  /* 0x00008a0000267ab9 */ /* 0x000fd40000000800 */
        /* <DEDUP_REMOVED lines=27> */
[----:B------:R-:W-:Y:S01]  /*192af0*/  ISETP.GE.AND P0, PT, R0, UR41, PT ;  /* 0x0000002900007c0c */ /* 0x000fe2000bf06270 */
[----:B------:R-:W-:-:S03]  /*192b00*/  ULDC.64 UR40, c[0x0][0x228] ;  /* 0x00008a0000287ab9 */ /* 0x000fc60000000a00 */
        /* <DEDUP_REMOVED lines=31> */
[----:B------:R-:W-:Y:S01]  /*192d00*/  ISETP.GE.AND P0, PT, R13, UR31, PT ;  /* 0x0000001f0d007c0c */ /* 0x000fe2000bf06270 */
[----:B------:R-:W-:-:S03]  /*192d10*/  ULDC UR31, c[0x0][0x228] ;  /* 0x00008a00001f7ab9 */ /* 0x000fc60000000800 */
[----:B------:R-:W-:Y:S01]  /*192d20*/  ISETP.LT.AND P2, PT, R57, UR38, !P0 ;  /* 0x0000002639007c0c */ /* 0x000fe2000c741270 */
[----:B------:R-:W-:Y:S01]  /*192d30*/  ULDC UR38, c[0x0][0x228] ;  /* 0x00008a0000267ab9 */ /* 0x000fe20000000800 */
[----:B------:R-:W-:Y:S01]  /*192d40*/  ISETP.LT.AND P1, PT, R55, UR30, !P0 ;  /* 0x0000001e37007c0c */ /* 0x000fe2000c721270 */
[----:B------:R-:W-:Y:S01]  /*192d50*/  ULDC UR30, c[0x0][0x228] ;  /* 0x00008a00001e7ab9 */ /* 0x000fe20000000800 */
[----:B------:R-:W-:-:S09]  /*192d60*/  LOP3.LUT R12, R12, 0xfffffeff, RZ, 0xc0, !PT ;  /* 0xfffffeff0c0c7812 */ /* 0x000fd200078ec0ff */
[----:B------:R-:W-:-:S04]  /*192d70*/  @P2 LOP3.LUT R12, R12, 0x100, RZ, 0xfc, !PT ;  /* 0x000001000c0c2812 */ /* 0x000fc800078efcff */
[----:B------:R-:W-:-:S04]  /*192d80*/  LOP3.LUT R12, R12, 0xfffff7ff, RZ, 0xc0, !PT ;  /* 0xfffff7ff0c0c7812 */ /* 0x000fc800078ec0ff */
[----:B------:R-:W-:Y:S02]  /*192d90*/  @P1 LOP3.LUT R12, R12, 0x800, RZ, 0xfc, !PT ;  /* 0x000008000c0c1812 */ /* 0x000fe400078efcff */
[----:B------:R-:W-:Y:S01]  /*192da0*/  ISETP.LT.AND P1, PT, R56, UR61, !P0 ;  /* 0x0000003d38007c0c */ /* 0x000fe2000c721270 */
[----:B------:R-:W-:Y:S01]  /*192db0*/  ULDC UR61, c[0x0][0x228] ;  /* 0x00008a00003d7ab9 */ /* 0x000fe20000000800 */
[----:B------:R-:W-:Y:S02]  /*192dc0*/  ISETP.LT.AND P2, PT, R52, UR38, !P0 ;  /* 0x0000002634007c0c */ /* 0x000fe4000c741270 */
[----:B------:R-:W-:-:S09]  /*192dd0*/  LOP3.LUT R12, R12, 0xfffffbff, RZ, 0xc0, !PT ;  /* 0xfffffbff0c0c7812 */ /* 0x000fd200078ec0ff */
[----:B------:R-:W-:Y:S02]  /*192de0*/  @P1 LOP3.LUT R12, R12, 0x400, RZ, 0xfc, !PT ;  /* 0x000004000c0c1812 */ /* 0x000fe400078efcff */
[----:B------:R-:W-:Y:S02]  /*192df0*/  ISETP.LT.AND P1, PT, R49, UR31, !P0 ;  /* 0x0000001f31007c0c */ /* 0x000fe4000c721270 */
[----:B------:R-:W-:-:S04]  /*192e00*/  LOP3.LUT R12, R12, 0xfffffdff, RZ, 0xc0, !PT ;  /* 0xfffffdff0c0c7812 */ /* 0x000fc800078ec0ff */
        /* <DEDUP_REMOVED lines=8> */
[----:B------:R-:W-:Y:S02]  /*192e90*/  LOP3.LUT R12, R12, 0xffffffdf, RZ, 0xc0, !PT ;  /* 0xffffffdf0c0c7812 */ /* 0x000fe400078ec0ff */
[----:B------:R-:W-:Y:S02]  /*192ea0*/  ISETP.GE.AND P0, PT, R14, UR39, PT ;  /* 0x000000270e007c0c */ /* 0x000fe4000bf06270 */
[----:B------:R-:W-:Y:S02]  /*192eb0*/  @P2 LOP3.LUT R12, R12, 0x20, RZ, 0xfc, !PT ;  /* 0x000000200c0c2812 */ /* 0x000fe400078efcff */
[----:B------:R-:W-:-:S02]  /*192ec0*/  ISETP.LT.AND P2, PT, R57, UR40, !P0 ;  /* 0x0000002839007c0c */ /* 0x000fc4000c741270 */
        /* <DEDUP_REMOVED lines=9> */
[----:B------:R-:W-:Y:S02]  /*192f60*/  ISETP.LT.AND P2, PT, R52, UR12, !P0 ;  /* 0x0000000c34007c0c */ /* 0x000fe4000c741270 */
[----:B------:R-:W-:-:S04]  /*192f70*/  LOP3.LUT R12, R12, 0xfffffffb, RZ, 0xc0, !PT ;  /* 0xfffffffb0c0c7812 */ /* 0x000fc800078ec0ff */
[----:B------:R-:W-:Y:S02]  /*192f80*/  @P3 LOP3.LUT R12, R12, 0x4, RZ, 0xfc, !PT ;  /* 0x000000040c0c3812 */ /* 0x000fe400078efcff */
[----:B------:R-:W-:Y:S02]  /*192f90*/  ISETP.LT.AND P3, PT, R51, UR10, !P0 ;  /* 0x0000000a33007c0c */ /* 0x000fe4000c761270 */
[----:B------:R-:W-:Y:S02]  /*192fa0*/  LOP3.LUT R12, R12, 0xfffffffd, RZ, 0xc0, !PT ;  /* 0xfffffffd0c0c7812 */ /* 0x000fe400078ec0ff */
[----:B------:R-:W-:Y:S02]  /*192fb0*/  @P1 LOP3.LUT R2, R2, 0x80000000, RZ, 0xfc, !PT ;  /* 0x8000000002021812 */ /* 0x000fe400078efcff */
[----:B------:R-:W-:Y:S02]  /*192fc0*/  @P2 LOP3.LUT R12, R12, 0x2, RZ, 0xfc, !PT ;  /* 0x000000020c0c2812 */ /* 0x000fe400078efcff */
[----:B------:R-:W-:-:S02]  /*192fd0*/  ISETP.LT.AND P2, PT, R16, UR8, !P0 ;  /* 0x0000000810007c0c */ /* 0x000fc4000c741270 */
        /* <DEDUP_REMOVED lines=55> */
[----:B------:R-:W-:Y:S02]  /*193350*/  ISETP.GE.AND P0, PT, R19, UR45, PT ;  /* 0x0000002d13007c0c */ /* 0x000fe4000bf06270 */
[----:B------:R-:W-:-:S04]  /*193360*/  LOP3.LUT R2, R2, 0xffffefff, RZ, 0xc0, !PT ;  /* 0xffffefff02027812 */ /* 0x000fc800078ec0ff */
[----:B------:R-:W-:Y:S02]  /*193370*/  @P1 LOP3.LUT R2, R2, 0x1000, RZ, 0xfc, !PT ;  /* 0x0000100002021812 */ /* 0x000fe400078efcff */
[----:B------:R-:W-:Y:S02]  /*193380*/  ISETP.LT.AND P1, PT, R57, UR46, !P0 ;  /* 0x0000002e39007c0c */ /* 0x000fe4000c721270 */
[----:B------:R-:W-:Y:S01]  /*193390*/  ISETP.LT.AND P3, PT, R55, UR15, !P0 ;  /* 0x0000000f37007c0c */ /* 0x000fe2000c761270 */
[----:B------:R-:W-:Y:S01]  /*1933a0*/  VIADD R14, R15, UR57 ;  /* 0x000000390f0e7c36 */ /* 0x000fe20008000000 */
[----:B------:R-:W-:Y:S01]  /*1933b0*/  LOP3.LUT R2, R2, 0xffffffbf, RZ, 0xc0, !PT ;  /* 0xffffffbf02027812 */ /* 0x000fe200078ec0ff */
[----:B------:R-:W2:Y:S01]  /*1933c0*/  LDL.LU R57, [R1+0x8388] ;  /* 0x0083880001397983 */ /* 0x000ea20000300800 */
[----:B------:R-:W-:-:S07]  /*1933d0*/  ISETP.LT.AND P2, PT, R56, UR17, !P0 ;  /* 0x0000001138007c0c */ /* 0x000fce000c741270 */
[----:B------:R-:W-:-:S04]  /*1933e0*/  @P1 LOP3.LUT R2, R2, 0x40, RZ, 0xfc, !PT ;  /* 0x0000004002021812 */ /* 0x000fc800078efcff */
[----:B------:R-:W-:-:S04]  /*1933f0*/  LOP3.LUT R2, R2, 0xfffff7ff, RZ, 0xc0, !PT ;  /* 0xfffff7ff02027812 */ /* 0x000fc800078ec0ff */
[----:B------:R-:W-:Y:S02]  /*193400*/  @P3 LOP3.LUT R2, R2, 0x800, RZ, 0xfc, !PT ;  /* 0x0000080002023812 */ /* 0x000fe400078efcff */
[----:B------:R-:W-:Y:S02]  /*193410*/  ISETP.LT.AND P1, PT, R52, UR37, !P0 ;  /* 0x0000002534007c0c */ /* 0x000fe4000c721270 */
[----:B------:R-:W-:Y:S01]  /*193420*/  LOP3.LUT R2, R2, 0xfffffeff, RZ, 0xc0, !PT ;  /* 0xfffffeff02027812 */ /* 0x000fe200078ec0ff */
[----:B------:R-:W-:Y:S01]  /*193430*/  VIADD R13, R14, UR58 ;  /* 0x0000003a0e0d7c36 */ /* 0x000fe20008000000 */
[----:B------:R-:W-:Y:S01]  /*193440*/  ISETP.LT.AND P3, PT, R49, UR48, !P0 ;  /* 0x0000003031007c0c */ /* 0x000fe2000c761270 */
[----:B------:R-:W3:Y:S01]  /*193450*/  LDL.LU R52, [R1+0x8384] ;  /* 0x0083840001347983 */ /* 0x000ee20000300800 */
[----:B------:R-:W-:-:S04]  /*193460*/  @P2 LOP3.LUT R2, R2, 0x100, RZ, 0xfc, !PT ;  /* 0x0000010002022812 */ /* 0x000fc800078efcff */
        /* <DEDUP_REMOVED lines=12> */
[----:B------:R-:W-:Y:S02]  /*193530*/  LOP3.LUT R2, R2, 0xfffffffb, RZ, 0xc0, !PT ;  /* 0xfffffffb02027812 */ /* 0x000fe400078ec0ff */
[----:B------:R-:W-:Y:S02]  /*193540*/  ISETP.LT.AND P6, PT, R16, UR32, !P1 ;  /* 0x0000002010007c0c */ /* 0x000fe4000cfc1270 */
[----:B------:R-:W-:-:S04]  /*193550*/  @P0 LOP3.LUT R2, R2, 0x4, RZ, 0xfc, !PT ;  /* 0x0000000402020812 */ /* 0x000fc800078efcff */
[----:B------:R-:W-:-:S07]  /*193560*/  LOP3.LUT R2, R2, 0xfffffbff, RZ, 0xc0, !PT ;  /* 0xfffffbff02027812 */ /* 0x000fce00078ec0ff */
[----:B------:R-:W-:Y:S02]  /*193570*/  @P6 LOP3.LUT R2, R2, 0x400, RZ, 0xfc, !PT ;  /* 0x0000040002026812 */ /* 0x000fe400078efcff */
[----:B------:R-:W-:Y:S02]  /*193580*/  ISETP.LT.AND P6, PT, R58, UR51, !P1 ;  /* 0x000000333a007c0c */ /* 0x000fe4000cfc1270 */
[----:B------:R-:W-:Y:S02]  /*193590*/  LOP3.LUT R2, R2, 0xfffffdff, RZ, 0xc0, !PT ;  /* 0xfffffdff02027812 */ /* 0x000fe400078ec0ff */
[----:B------:R-:W-:Y:S01]  /*1935a0*/  ISETP.GE.AND P0, PT, R48, UR47, PT ;  /* 0x0000002f30007c0c */ /* 0x000fe2000bf06270 */
[----:B------:R-:W-:-:S08]  /*1935b0*/  VIADD R0, R13, UR59 ;  /* 0x0000003b0d007c36 */ /* 0x000fd00008000000 */
[----:B------:R-:W-:Y:S02]  /*1935c0*/  @P6 LOP3.LUT R2, R2, 0x200, RZ, 0xfc, !PT ;  /* 0x0000020002026812 */ /* 0x000fe400078efcff */
[----:B------:R-:W-:Y:S01]  /*1935d0*/  ISETP.LT.AND P6, PT, R55, UR50, !P0 ;  /* 0x0000003237007c0c */ /* 0x000fe2000c7c1270 */
[----:B------:R-:W-:Y:S01]  /*1935e0*/  VIADD R17, R0, UR60 ;  /* 0x0000003c00117c36 */ /* 0x000fe20008000000 */
[----:B------:R-:W-:Y:S02]  /*1935f0*/  LOP3.LUT R2, R2, 0xfffffffd, RZ, 0xc0, !PT ;  /* 0xfffffffd02027812 */ /* 0x000fe400078ec0ff */
[----:B------:R-:W-:Y:S02]  /*193600*/  ISETP.GE.AND P4, PT, R51, UR34, PT ;  /* 0x0000002233007c0c */ /* 0x000fe4000bf86270 */
[----:B------:R-:W-:Y:S01]  /*193610*/  STL [R1+0x210], R17 ;  /* 0x0002101101007387 */ /* 0x000fe20000100800 */
[----:B------:R-:W-:Y:S02]  /*193620*/  ISETP.GE.AND P5, PT, R16, UR24, PT ;  /* 0x0000001810007c0c */ /* 0x000fe4000bfa6270 */
[----:B------:R-:W-:Y:S01]  /*193630*/  ISETP.GE.AND P2, PT, R58, UR36, PT ;  /* 0x000000243a007c0c */ /* 0x000fe2000bf46270 */
[----:B------:R-:W4:Y:S03]  /*193640*/  LDL.LU R51, [R1+0x8380] ;  /* 0x0083800001337983 */ /* 0x000f260000300800 */
[----:B------:R-:W-:Y:S01]  /*193650*/  @P6 LOP3.LUT R2, R2, 0x2, RZ, 0xfc, !PT ;  /* 0x0000000202026812 */ /* 0x000fe200078efcff */
[----:B------:R-:W2:Y:S01]  /*193660*/  LDL.LU R16, [R1+0x837c] ;  /* 0x00837c0001107983 */ /* 0x000ea20000300800 */
[----:B------:R-:W-:-:S03]  /*193670*/  ISETP.LT.AND P6, PT, R56, UR27, !P0 ;  /* 0x0000001b38007c0c */ /* 0x000fc6000c7c1270 */
[----:B------:R-:W3:Y:S04]  /*193680*/  LDL.LU R58, [R1+0x8378] ;  /* 0x00837800013a7983 */ /* 0x000ee80000300800 */
[----:B------:R-:W3:Y:S04]  /*193690*/  LDL.LU R55, [R1+0x8374] ;  /* 0x0083740001377983 */ /* 0x000ee80000300800 */
[----:B------:R-:W4:Y:S01]  /*1936a0*/  LDL.LU R56, [R1+0x8370] ;  /* 0x0083700001387983 */ /* 0x000f220000300800 */
[----:B------:R-:W-:Y:S02]  /*1936b0*/  LOP3.LUT R2, R2, 0xfffffffe, RZ, 0xc0, !PT ;  /* 0xfffffffe02027812 */ /* 0x000fe400078ec0ff */
[----:B------:R-:W-:-:S02]  /*1936c0*/  ISETP.GE.AND P3, PT, R49, UR52, PT ;  /* 0x0000003431007c0c */ /* 0x000fc4000bf66270 */
[----:B------:R-:W-:Y:S01]  /*1936d0*/  @P6 LOP3.LUT R2, R2, 0x1, RZ, 0xfc, !PT ;  /* 0x0000000102026812 */ /* 0x000fe200078efcff */
[----:B------:R-:W-:Y:S01]  /*1936e0*/  STL.64 [R1+0x8a88], R38 ;  /* 0x008a882601007387 */ /* 0x000fe20000100a00 */
[----:B------:R-:W-:Y:S01]  /*1936f0*/  ULDC.64 UR4, c[0x0][0x220] ;  /* 0x0000880000047ab9 */ /* 0x000fe20000000a00 */
[----:B------:R-:W-:Y:S01]  /*193700*/  ULDC UR6, c[0x0][0x228] ;  /* 0x00008a0000067ab9 */ /* 0x000fe20000000800 */
[----:B------:R-:W-:Y:S01]  /*193710*/  ULDC UR7, c[0x0][0x228] ;  /* 0x00008a0000077ab9 */ /* 0x000fe20000000800 */
[----:B------:R-:W-:Y:S01]  /*193720*/  STL.64 [R1+0x8a80], R36 ;  /* 0x008a802401007387 */ /* 0x000fe20000100a00 */
[----:B------:R-:W-:Y:S01]  /*193730*/  ULDC UR52, c[0x0][0x228] ;  /* 0x00008a0000347ab9 */ /* 0x000fe20000000800 */
        /* <DEDUP_REMOVED lines=38> */
[----:B------:R-:W-:Y:S01]  /*1939a0*/  STL [R1+0x8398], R12 ;  /* 0x0083980c01007387 */ /* 0x000fe20000100800 */
        /* <DEDUP_REMOVED lines=21> */
[----:B0-----:R-:W3:Y:S01]  /*193b00*/  LDL.LU R8, [R1+0x1bc] ;  /* 0x0001bc0001087983 */ /* 0x001ee20000300800 */
[----:B------:R-:W-:Y:S01]  /*193b10*/  ULDC UR42, c[0x0][0x228] ;  /* 0x00008a00002a7ab9 */ /* 0x000fe20000000800 */
[----:B------:R-:W-:Y:S01]  /*193b20*/  ULDC UR41, c[0x0][0x228] ;  /* 0x00008a0000297ab9 */ /* 0x000fe20000000800 */
[----:B------:R-:W-:Y:S01]  /*193b30*/  ULDC UR43, c[0x0][0x228] ;  /* 0x00008a00002b7ab9 */ /* 0x000fe20000000800 */
[----:B------:R-:W3:Y:S01]  /*193b40*/  LDL R17, [R1+0x158] ;  /* 0x0001580001117983 */ /* 0x000ee20000100800 */
[----:B------:R-:W-:-:S03]  /*193b50*/  ULDC UR53, c[0x0][0x228] ;  /* 0x00008a0000357ab9 */ /* 0x000fc60000000800 */
[----:B------:R-:W3:Y:S04]  /*193b60*/  LDL R18, [R1+0x3c] ;  /* 0x00003c0001127983 */ /* 0x000ee80000100800 */
[----:B------:R-:W3:Y:S04]  /*193b70*/  LDL.LU R19, [R1+0x64] ;  /* 0x0000640001137983 */ /* 0x000ee80000300800 */
[----:B------:R-:W3:Y:S04]  /*193b80*/  LDL.LU R47, [R1+0x6c] ;  /* 0x00006c00012f7983 */ /* 0x000ee80000300800 */
[----:B------:R-:W3:Y:S04]  /*193b90*/  LDL R48, [R1+0x68] ;  /* 0x0000680001307983 */ /* 0x000ee80000100800 */
        /* <DEDUP_REMOVED lines=9> */
[----:B------:R-:W3:Y:S04]  /*193c30*/  LDL.LU R14, [R1+0x19c] ;  /* 0x00019c00010e7983 */ /* 0x000ee80000300800 */
[----:B------:R-:W3:Y:S04]  /*193c40*/  LDL R31, [R1+0x1b0] ;  /* 0x0001b000011f7983 */ /* 0x000ee80000100800 */
[----:B------:R-:W3:Y:S04]  /*193c50*/  LDL.LU R35, [R1+0x1a4] ;  /* 0x0001a40001237983 */ /* 0x000ee80000300800 */
[----:B------:R-:W3:Y:S04]  /*193c60*/  LDL.LU R34, [R1+0x1b8] ;  /* 0x0001b80001227983 */ /* 0x000ee80000300800 */
[----:B------:R-:W3:Y:S04]  /*193c70*/  LDL R33, [R1+0x180] ;  /* 0x0001800001217983 */ /* 0x000ee80000100800 */
[----:B------:R-:W3:Y:S04]  /*193c80*/  LDL.LU R26, [R1+0x170] ;  /* 0x00017000011a7983 */ /* 0x000ee80000300800 */
[----:B------:R-:W3:Y:S04]  /*193c90*/  LDL R30, [R1+0x17c] ;  /* 0x00017c00011e7983 */ /* 0x000ee80000100800 */
[----:B------:R-:W3:Y:S04]  /*193ca0*/  LDL R32, [R1+0x14c] ;  /* 0x00014c0001207983 */ /* 0x000ee80000100800 */
[----:B------:R-:W3:Y:S04]  /*193cb0*/  LDL R24, [R1+0x16c] ;  /* 0x00016c0001187983 */ /* 0x000ee80000100800 */
[----:B------:R-:W3:Y:S04]  /*193cc0*/  LDL R25, [R1+0x184] ;  /* 0x0001840001197983 */ /* 0x000ee80000100800 */
[----:B------:R-:W3:Y:S04]  /*193cd0*/  LDL R29, [R1+0x188] ;  /* 0x00018800011d7983 */ /* 0x000ee80000100800 */
[----:B------:R-:W3:Y:S01]  /*193ce0*/  LDL.LU R20, [R1+0x174] ;  /* 0x0001740001147983 */ /* 0x000ee20000300800 */
[----:B------:R-:W-:-:S02]  /*193cf0*/  IMAD.MOV.U32 R22, RZ, RZ, R50 ;  /* 0x000000ffff167224 */ /* 0x000fc400078e0032 */
[----:B----4-:R-:W-:Y:S01]  /*193d00*/  IMAD.MOV.U32 R15, RZ, RZ, R56 ;  /* 0x000000ffff0f7224 */ /* 0x010fe200078e0038 */
[----:B------:R-:W-:Y:S04]  /*193d10*/  STL [R1+0x8384], R7 ;  /* 0x0083840701007387 */ /* 0x000fe80000100800 */
[----:B------:R-:W-:Y:S04]  /*193d20*/  STL [R1+0x8380], R6 ;  /* 0x0083800601007387 */ /* 0x000fe80000100800 */
[----:B------:R-:W-:Y:S04]  /*193d30*/  STL [R1+0x837c], R5 ;  /* 0x00837c0501007387 */ /* 0x000fe80000100800 */
[----:B------:R-:W-:Y:S04]  /*193d40*/  STL [R1+0x8378], R4 ;  /* 0x0083780401007387 */ /* 0x000fe80000100800 */
[----:B------:R0:W-:Y:S04]  /*193d50*/  STL [R1+0x8374], R3 ;  /* 0x0083740301007387 */ /* 0x0001e80000100800 */
[----:B0-----:R-:W4:Y:S04]  /*193d60*/  LDL R3, [R1+0x38e0] ;  /* 0x0038e00001037983 */ /* 0x001f280000100800 */
[----:B------:R0:W-:Y:S04]  /*193d70*/  STL [R1+0x8370], R2 ;  /* 0x0083700201007387 */ /* 0x0001e80000100800 */
[----:B0-----:R-:W4:Y:S01]  /*193d80*/  LDL R2, [R1+0x38e4] ;  /* 0x0038e40001027983 */ /* 0x001f220000100800 */
[----:B------:R-:W-:-:S04]  /*193d90*/  IADD3 R50, P6, R51, UR4, RZ ;  /* 0x0000000433327c10 */ /* 0x000fc8000ffde0ff */
[----:B------:R-:W-:Y:S01]  /*193da0*/  LEA.HI.X.SX32 R51, R51, UR5, 0x1, P6 ;  /* 0x0000000533337c11 */ /* 0x000fe2000b0f0eff */
[----:B------:R-:W-:Y:S02]  /*193db0*/  ULDC.64 UR4, c[0x0][0x220] ;  /* 0x0000880000047ab9 */ /* 0x000fe40000000a00 */
[C---:B--2---:R-:W-:Y:S01]  /*193dc0*/  IADD3 R56, P6, R16.reuse, UR4, RZ ;  /* 0x0000000410387c10 */ /* 0x044fe2000ffde0ff */
[----:B------:R-:W-:Y:S02]  /*193dd0*/  ULDC UR4, c[0x0][0x244] ;  /* 0x0000910000047ab9 */ /* 0x000fe40000000800 */
[----:B------:R-:W-:Y:S01]  /*193de0*/  IMAD R49, R49, UR4, RZ ;  /* 0x0000000431317c24 */ /* 0x000fe2000f8e02ff */
[----:B------:R-:W-:Y:S01]  /*193df0*/  LEA.HI.X.SX32 R16, R16, UR5, 0x1, P6 ;  /* 0x0000000510107c11 */ /* 0x000fe2000b0f0eff */
[----:B------:R-:W-:Y:S01]  /*193e00*/  ULDC.64 UR4, c[0x0][0x220] ;  /* 0x0000880000047ab9 */ /* 0x000fe20000000a00 */
[----:B---3--:R-:W-:Y:S02]  /*193e10*/  IMAD.MOV.U32 R10, RZ, RZ, R17 ;  /* 0x000000ffff0a7224 */ /* 0x008fe400078e0011 */
[----:B------:R-:W-:-:S02]  /*193e20*/  IMAD.MOV.U32 R9, RZ, RZ, R19 ;  /* 0x000000ffff097224 */ /* 0x000fc400078e0013 */
[----:B------:R-:W-:Y:S02]  /*193e30*/  IMAD.MOV.U32 R7, RZ, RZ, R23 ;  /* 0x000000ffff077224 */ /* 0x000fe400078e0017 */
[----:B------:R-:W-:Y:S02]  /*193e40*/  IMAD.MOV.U32 R23, RZ, RZ, R37 ;  /* 0x000000ffff177224 */ /* 0x000fe400078e0025 */
[----:B------:R-:W-:Y:S02]  /*193e50*/  IMAD.MOV.U32 R11, RZ, RZ, R21 ;  /* 0x000000ffff0b7224 */ /* 0x000fe400078e0015 */
[----:B------:R-:W-:Y:S02]  /*193e60*/  IMAD.MOV.U32 R21, RZ, RZ, R47 ;  /* 0x000000ffff157224 */ /* 0x000fe400078e002f */
[----:B------:R-:W-:Y:S02]  /*193e70*/  IMAD.MOV.U32 R6, RZ, RZ, R12 ;  /* 0x000000ffff067224 */ /* 0x000fe400078e000c */
[----:B------:R-:W-:-:S02]  /*193e80*/  IMAD.MOV.U32 R4, RZ, RZ, R11 ;  /* 0x000000ffff047224 */ /* 0x000fc400078e000b */
[----:B------:R-:W-:Y:S02]  /*193e90*/  IMAD.MOV.U32 R12, RZ, RZ, R14 ;  /* 0x000000ffff0c7224 */ /* 0x000fe400078e000e */
[----:B------:R-:W-:Y:S02]  /*193ea0*/  IMAD.MOV.U32 R14, RZ, RZ, R36 ;  /* 0x000000ffff0e7224 */ /* 0x000fe400078e0024 */
[----:B------:R-:W-:Y:S01]  /*193eb0*/  IMAD.MOV.U32 R36, RZ, RZ, R48 ;  /* 0x000000ffff247224 */ /* 0x000fe200078e0030 */
[C---:B------:R-:W-:Y:S01]  /*193ec0*/  IADD3 R48, P6, R49.reuse, UR4, RZ ;  /* 0x0000000431307c10 */ /* 0x040fe2000ffde0ff */
[----:B------:R-:W-:Y:S01]  /*193ed0*/  ULDC UR4, c[0x0][0x244] ;  /* 0x0000910000047ab9 */ /* 0x000fe20000000800 */
[----:B------:R-:W-:Y:S02]  /*193ee0*/  IMAD.MOV.U32 R11, RZ, RZ, R58 ;  /* 0x000000ffff0b7224 */ /* 0x000fe400078e003a */
[----:B------:R-:W-:Y:S01]  /*193ef0*/  LEA.HI.X.SX32 R49, R49, UR5, 0x1, P6 ;  /* 0x0000000531317c11 */ /* 0x000fe2000b0f0eff */
[----:B------:R-:W0:Y:S01]  /*193f00*/  LDC R58, c[0x0][0x244] ;  /* 0x00009100ff3a7b82 */ /* 0x000e220000000800 */
[----:B------:R-:W-:-:S03]  /*193f10*/  IMAD.MOV.U32 R37, RZ, RZ, R18 ;  /* 0x000000ffff257224 */ /* 0x000fc600078e0012 */
[----:B------:R-:W-:Y:S01]  /*193f20*/  STL.64 [R1+0x84e8], R48 ;  /* 0x0084e83001007387 */ /* 0x000fe20000100a00 */
[----:B------:R-:W-:Y:S02]  /*193f30*/  IMAD.MOV.U32 R5, RZ, RZ, R20 ;  /* 0x000000ffff057224 */ /* 0x000fe400078e0014 */
[----:B------:R-:W-:Y:S02]  /*193f40*/  IMAD.MOV.U32 R20, RZ, RZ, R24 ;  /* 0x000000ffff147224 */ /* 0x000fe400078e0018 */
[----:B------:R-:W-:Y:S02]  /*193f50*/  IMAD.MOV.U32 R24, RZ, RZ, R54 ;  /* 0x000000ffff187224 */ /* 0x000fe400078e0036 */
[----:B------:R-:W1:Y:S01]  /*193f60*/  LDC R54, c[0x0][0x244] ;  /* 0x00009100ff367b82 */ /* 0x000e620000000800 */
[----:B----4-:R-:W-:Y:S01]  /*193f70*/  IMAD R47, R3, UR4, RZ ;  /* 0x00000004032f7c24 */ /* 0x010fe2000f8e02ff */
[----:B------:R-:W-:Y:S01]  /*193f80*/  ULDC.64 UR4, c[0x0][0x220] ;  /* 0x0000880000047ab9 */ /* 0x000fe20000000a00 */
[----:B-1----:R-:W-:Y:S01]  /*193f90*/  IMAD R57, R54, 0x20, R57 ;  /* 0x0000002036397824 */ /* 0x002fe200078e0239 */
[----:B------:R-:W-:Y:S02]  /*193fa0*/  STL [R1+0x839c], R3 ;  /* 0x00839c0301007387 */ /* 0x000fe40000100800 */
[----:B------:R-:W-:Y:S01]  /*193fb0*/  IADD3 R19, P6, R47, UR4, RZ ;  /* 0x000000042f137c10 */ /* 0x000fe2000ffde0ff */
[----:B------:R-:W-:-:S03]  /*193fc0*/  ULDC UR4, c[0x0][0x244] ;  /* 0x0000910000047ab9 */ /* 0x000fc60000000800 */
[----:B------:R-:W-:Y:S01]  /*193fd0*/  LEA.HI.X.SX32 R47, R47, UR5, 0x1, P6 ;  /* 0x000000052f2f7c11 */ /* 0x000fe2000b0f0eff */
[----:B------:R-:W-:Y:S01]  /*193fe0*/  IMAD R18, R2, UR4, RZ ;  /* 0x0000000402127c24 */ /* 0x000fe2000f8e02ff */
[----:B------:R-:W-:-:S03]  /*193ff0*/  ULDC.64 UR4, c[0x0][0x220] ;  /* 0x0000880000047ab9 */ /* 0x000fc60000000a00 */
[----:B------:R-:W-:Y:S01]  /*194000*/  STL [R1+0x8500], R47 ;  /* 0x0085002f01007387 */ /* 0x000fe20000100800 */
[----:B------:R-:W-:-:S03]  /*194010*/  IADD3 R17, P6, R18, UR4, RZ ;  /* 0x0000000412117c10 */ /* 0x000fc6000ffde0ff */
[----:B------:R-:W-:Y:S01]  /*194020*/  STL [R1+0x83a8], R2 ;  /* 0x0083a80201007387 */ /* 0x000fe20000100800 */
[----:B------:R-:W-:Y:S01]  /*194030*/  LEA.HI.X.SX32 R18, R18, UR5, 0x1, P6 ;  /* 0x0000000512127c11 */ /* 0x000fe2000b0f0eff */
[----:B------:R-:W-:Y:S02]  /*194040*/  ULDC.64 UR4, c[0x0][0x220] ;  /* 0x0000880000047ab9 */ /* 0x000fe40000000a00 */
[----:B------:R-:W-:Y:S01]  /*194050*/  STL [R1+0x8504], R17 ;  /* 0x0085041101007387 */ /* 0x000fe20000100800 */
[----:B------:R-:W-:-:S03]  /*194060*/  IADD3 R54, P6, R57, UR4, RZ ;  /* 0x0000000439367c10 */ /* 0x000fc6000ffde0ff */
[----:B------:R1:W-:Y:S02]  /*194070*/  STL.64 [R1+0x84f0], R18 ;  /* 0x0084f01201007387 */ /* 0x0003e40000100a00 */
[----:B-1----:R-:W-:Y:S02]  /*194080*/  IMAD.MOV.U32 R19, RZ, RZ, R7 ;  /* 0x000000ffff137224 */ /* 0x002fe400078e0007 */
[----:B------:R-:W-:Y:S02]  /*194090*/  IMAD.MOV.U32 R7, RZ, RZ, R26 ;  /* 0x000000ffff077224 */ /* 0x000fe400078e001a */
[----:B------:R-:W-:Y:S01]  /*1940a0*/  IMAD.MOV.U32 R26, RZ, RZ, R55 ;  /* 0x000000ffff1a7224 */ /* 0x000fe200078e0037 */
[----:B------:R-:W-:Y:S01]  /*1940b0*/  LEA.HI.X.SX32 R55, R57, UR5, 0x1, P6 ;  /* 0x0000000539377c11 */ /* 0x000fe2000b0f0eff */
[----:B0-----:R-:W-:Y:S01]  /*1940c0*/  IMAD R57, R58, 0x20, R57 ;  /* 0x000000203a397824 */ /* 0x001fe200078e0239 */
[----:B------:R-:W-:-:S03]  /*1940d0*/  ULDC.64 UR4, c[0x0][0x220] ;  /* 0x0000880000047ab9 */ /* 0x000fc60000000a00 */
[----:B------:R-:W-:Y:S01]  /*1940e0*/  STL.64 [R1+0x8678], R54 ;  /* 0x0086783601007387 */ /* 0x000fe20000100a00 */
[----:B------:R-:W-:-:S05]  /*1940f0*/  IADD3 R58, P6, R57, UR4, RZ ;  /* 0x00000004393a7c10 */ /* 0x000fca000ffde0ff */
[----:B------:R0:W-:Y:S04]  /*194100*/  STL [R1+0x85d0], R58 ;  /* 0x0085d03a01007387 */ /* 0x0001e80000100800 */
[----:B0-----:R-:W2:Y:S01]  /*194110*/  LDL R58, [R1+0x1b4] ;  /* 0x0001b400013a7983 */ /* 0x001ea20000100800 */
[----:B------:R-:W-:Y:S01]  /*194120*/  LEA.HI.X.SX32 R57, R57, UR5, 0x1, P6 ;  /* 0x0000000539397c11 */ /* 0x000fe2000b0f0eff */
[----:B------:R-:W-:Y:S01]  /*194130*/  IMAD.MOV.U32 R49, RZ, RZ, R9 ;  /* 0x000000ffff317224 */ /* 0x000fe200078e0009 */
[----:B------:R-:W-:Y:S01]  /*194140*/  SHF.R.S32.HI R17, RZ, 0x1f, R8 ;  /* 0x0000001fff117819 */ /* 0x000fe20000011408 */
[----:B------:R-:W-:Y:S01]  /*194150*/  IMAD.MOV.U32 R9, RZ, RZ, R14 ;  /* 0x000000ffff097224 */ /* 0x000fe200078e000e */
[----:B------:R-:W-:Y:S01]  /*194160*/  IADD3 R2, P6, R8, R52, RZ ;  /* 0x0000003408027210 */ /* 0x000fe20007fde0ff */
[----:B------:R-:W-:Y:S01]  /*194170*/  STL [R1+0x85d4], R57 ;  /* 0x0085d43901007387 */ /* 0x000fe20000100800 */
[----:B------:R-:W-:Y:S01]  /*194180*/  IMAD.MOV.U32 R14, RZ, RZ, R27 ;  /* 0x000000ffff0e7224 */ /* 0x000fe200078e001b */
[----:B------:R-:W-:Y:S01]  /*194190*/  SHF.R.S32.HI R27, RZ, 0x1f, R34 ;  /* 0x0000001fff1b7819 */ /* 0x000fe20000011422 */
[----:B------:R-:W-:Y:S01]  /*1941a0*/  IMAD.MOV.U32 R48, RZ, RZ, R7 ;  /* 0x000000ffff307224 */ /* 0x000fe200078e0007 */
[----:B------:R-:W-:Y:S01]  /*1941b0*/  ULDC.64 UR4, c[0x0][0x228] ;  /* 0x00008a0000047ab9 */ /* 0x000fe20000000a00 */
[----:B------:R-:W-:-:S05]  /*1941c0*/  IMAD.X R3, R17, 0x1, R53, P6 ;  /* 0x0000000111037824 */ /* 0x000fca00030e0635 */
[----:B------:R0:W-:Y:S04]  /*1941d0*/  STL.64 [R1+0x3668], R2 ;  /* 0x0036680201007387 */ /* 0x0001e80000100a00 */
[----:B------:R2:W-:Y:S01]  /*1941e0*/  STL [R1+0x8434], R8 ;  /* 0x0084340801007387 */ /* 0x0005e20000100800 */
[----:B0-----:R-:W-:-:S05]  /*1941f0*/  IADD3 R2, P6, R34, R52, RZ ;  /* 0x0000003422027210 */ /* 0x001fca0007fde0ff */
[----:B------:R-:W-:-:S05]  /*194200*/  IMAD.X R3, R27, 0x1, R53, P6 ;  /* 0x000000011b037824 */ /* 0x000fca00030e0635 */
[----:B------:R0:W-:Y:S01]  /*194210*/  STL.64 [R1+0x3650], R2 ;  /* 0x0036500201007387 */ /* 0x0001e20000100a00 */
[----:B------:R-:W-:Y:S02]  /*194220*/  SHF.R.S32.HI R17, RZ, 0x1f, R31 ;  /* 0x0000001fff117819 */ /* 0x000fe4000001141f */
[----:B------:R-:W-:Y:S02]  /*194230*/  SHF.R.S32.HI R57, RZ, 0x1f, R6 ;  /* 0x0000001fff397819 */ /* 0x000fe40000011406 */
[----:B--2---:R-:W-:Y:S01]  /*194240*/  SHF.R.S32.HI R8, RZ, 0x1f, R58 ;  /* 0x0000001fff087819 */ /* 0x004fe2000001143a */
[----:B------:R-:W-:Y:S01]  /*194250*/  STL [R1+0x86a0], R58 ;  /* 0x0086a03a01007387 */ /* 0x000fe20000100800 */
[----:B0-----:R-:W-:-:S05]  /*194260*/  IADD3 R2, P6, R58, R52, RZ ;  /* 0x000000343a027210 */ /* 0x001fca0007fde0ff */
[----:B------:R-:W-:-:S05]  /*194270*/  IMAD.X R3, R8, 0x1, R53, P6 ;  /* 0x0000000108037824 */ /* 0x000fca00030e0635 */
[----:B------:R0:W-:Y:S04]  /*194280*/  STL.64 [R1+0x3628], R2 ;  /* 0x0036280201007387 */ /* 0x0001e80000100a00 */
[----:B------:R1:W-:Y:S01]  /*194290*/  STL [R1+0x86b8], R8 ;  /* 0x0086b80801007387 */ /* 0x0003e20000100800 */
[----:B0-----:R-:W-:-:S03]  /*1942a0*/  IADD3 R2, P6, R31, R52, RZ ;  /* 0x000000341f027210 */ /* 0x001fc60007fde0ff */
[----:B-1----:R-:W2:Y:S02]  /*1942b0*/  LDL R8, [R1+0x194] ;  /* 0x0001940001087983 */ /* 0x002ea40000100800 */
[----:B------:R-:W-:-:S05]  /*1942c0*/  IMAD.X R3, R17, 0x1, R53, P6 ;  /* 0x0000000111037824 */ /* 0x000fca00030e0635 */
[----:B------:R0:W-:Y:S04]  /*1942d0*/  STL.64 [R1+0x3600], R2 ;  /* 0x0036000201007387 */ /* 0x0001e80000100a00 */
[----:B------:R-:W-:Y:S04]  /*1942e0*/  STL [R1+0x86c8], R6 ;  /* 0x0086c80601007387 */ /* 0x000fe80000100800 */
[----:B------:R-:W-:Y:S01]  /*1942f0*/  STL [R1+0x228], R57 ;  /* 0x0002283901007387 */ /* 0x000fe20000100800 */
[----:B0-----:R-:W-:-:S05]  /*194300*/  IADD3 R2, P6, R6, R52, RZ ;  /* 0x0000003406027210 */ /* 0x001fca0007fde0ff */
[----:B------:R-:W-:-:S05]  /*194310*/  IMAD.X R3, R57, 0x1, R53, P6 ;  /* 0x0000000139037824 */ /* 0x000fca00030e0635 */
[----:B------:R-:W-:Y:S04]  /*194320*/  STL.64 [R1+0x35d8], R2 ;  /* 0x0035d80201007387 */ /* 0x000fe80000100a00 */
[----:B------:R-:W3:Y:S04]  /*194330*/  LDL R47, [R1+0x1a0] ;  /* 0x0001a000012f7983 */ /* 0x000ee80000100800 */
[----:B------:R0:W-:Y:S04]  /*194340*/  STL [R1+0x86cc], R57 ;  /* 0x0086cc3901007387 */ /* 0x0001e80000100800 */
[----:B0-----:R-:W4:Y:S01]  /*194350*/  LDL R57, [R1+0x18c] ;  /* 0x00018c0001397983 */ /* 0x001f220000100800 */
[----:B------:R-:W-:Y:S01]  /*194360*/  SHF.R.S32.HI R6, RZ, 0x1f, R19 ;  /* 0x0000001fff067819 */ /* 0x000fe20000011413 */
[----:B------:R-:W-:Y:S01]  /*194370*/  IMAD.MOV.U32 R7, RZ, RZ, R26 ;  /* 0x000000ffff077224 */ /* 0x000fe200078e001a */
[----:B------:R-:W-:-:S02]  /*194380*/  IADD3 R2, P6, R19, R52, RZ ;  /* 0x0000003413027210 */ /* 0x000fc40007fde0ff */
[----:B------:R-:W-:Y:S01]  /*194390*/  SHF.R.S32.HI R58, RZ, 0x1f, R12 ;  /* 0x0000001fff3a7819 */ /* 0x000fe2000001140c */
[----:B------:R-:W-:Y:S02]  /*1943a0*/  STL [R1+0x22c], R6 ;  /* 0x00022c0601007387 */ /* 0x000fe40000100800 */
[----:B------:R-:W-:Y:S01]  /*1943b0*/  IMAD.X R3, R6, 0x1, R53, P6 ;  /* 0x0000000106037824 */ /* 0x000fe200030e0635 */
[----:B------:R-:W-:-:S04]  /*1943c0*/  IADD3 R54, P6, R35, R52, RZ ;  /* 0x0000003423367210 */ /* 0x000fc80007fde0ff */
[----:B------:R0:W-:Y:S02]  /*1943d0*/  STL.64 [R1+0x35b0], R2 ;  /* 0x0035b00201007387 */ /* 0x0001e40000100a00 */
[----:B0-----:R-:W-:-:S05]  /*1943e0*/  SHF.R.S32.HI R3, RZ, 0x1f, R35 ;  /* 0x0000001fff037819 */ /* 0x001fca0000011423 */
[----:B------:R-:W-:-:S05]  /*1943f0*/  IMAD.X R55, R3, 0x1, R53, P6 ;  /* 0x0000000103377824 */ /* 0x000fca00030e0635 */
[----:B------:R-:W-:Y:S04]  /*194400*/  STL.64 [R1+0x3588], R54 ;  /* 0x0035883601007387 */ /* 0x000fe80000100a00 */
[----:B------:R0:W-:Y:S01]  /*194410*/  STL [R1+0x86f0], R3 ;  /* 0x0086f00301007387 */ /* 0x0001e20000100800 */
[----:B------:R-:W-:Y:S02]  /*194420*/  SHF.R.S32.HI R6, RZ, 0x1f, R4 ;  /* 0x0000001fff067819 */ /* 0x000fe40000011404 */
[----:B---3--:R-:W-:Y:S02]  /*194430*/  SHF.R.S32.HI R26, RZ, 0x1f, R47 ;  /* 0x0000001fff1a7819 */ /* 0x008fe4000001142f */
[----:B------:R-:W-:-:S05]  /*194440*/  IADD3 R2, P6, R47, R52, RZ ;  /* 0x000000342f027210 */ /* 0x000fca0007fde0ff */
[----:B0-----:R-:W-:-:S05]  /*194450*/  IMAD.X R3, R26, 0x1, R53, P6 ;  /* 0x000000011a037824 */ /* 0x001fca00030e0635 */
[----:B------:R0:W-:Y:S04]  /*194460*/  STL.64 [R1+0x3560], R2 ;  /* 0x0035600201007387 */ /* 0x0001e80000100a00 */
[----:B------:R-:W-:Y:S04]  /*194470*/  STL [R1+0x238], R58 ;  /* 0x0002383a01007387 */ /* 0x000fe80000100800 */
[----:B------:R-:W-:Y:S01]  /*194480*/  STL [R1+0x8970], R58 ;  /* 0x0089703a01007387 */ /* 0x000fe20000100800 */
[----:B0-----:R-:W-:-:S05]  /*194490*/  IADD3 R2, P6, R12, R52, RZ ;  /* 0x000000340c027210 */ /* 0x001fca0007fde0ff */
[----:B------:R-:W-:Y:S01]  /*1944a0*/  IMAD.X R3, R58, 0x1, R53, P6 ;  /* 0x000000013a037824 */ /* 0x000fe200030e0635 */
[----:B------:R-:W-:-:S04]  /*1944b0*/  IADD3 R54, P6, R15, R52, RZ ;  /* 0x000000340f367210 */ /* 0x000fc80007fde0ff */
[----:B------:R0:W-:Y:S02]  /*1944c0*/  STL.64 [R1+0x3538], R2 ;  /* 0x0035380201007387 */ /* 0x0001e40000100a00 */
[----:B0-----:R-:W-:Y:S01]  /*1944d0*/  SHF.R.S32.HI R3, RZ, 0x1f, R15 ;  /* 0x0000001fff037819 */ /* 0x001fe2000001140f */
[----:B------:R-:W-:Y:S02]  /*1944e0*/  IMAD.MOV.U32 R47, RZ, RZ, R14 ;  /* 0x000000ffff2f7224 */ /* 0x000fe400078e000e */
[----:B------:R-:W-:Y:S02]  /*1944f0*/  IMAD.MOV.U32 R2, RZ, RZ, R48 ;  /* 0x000000ffff027224 */ /* 0x000fe400078e0030 */
[----:B------:R-:W-:Y:S01]  /*194500*/  IMAD.X R55, R3, 0x1, R53, P6 ;  /* 0x0000000103377824 */ /* 0x000fe200030e0635 */
[----:B------:R2:W-:Y:S04]  /*194510*/  STL [R1+0x23c], R3 ;  /* 0x00023c0301007387 */ /* 0x0005e80000100800 */
[----:B------:R0:W-:Y:S01]  /*194520*/  STL.64 [R1+0x3510], R54 ;  /* 0x0035103601007387 */ /* 0x0001e20000100a00 */
[----:B--2---:R-:W-:-:S05]  /*194530*/  SHF.R.S32.HI R3, RZ, 0x1f, R8 ;  /* 0x0000001fff037819 */ /* 0x004fca0000011408 */
[----:B------:R1:W-:Y:S01]  /*194540*/  STL [R1+0x240], R3 ;  /* 0x0002400301007387 */ /* 0x0003e20000100800 */
[----:B0-----:R-:W-:-:S03]  /*194550*/  IADD3 R54, P6, R8, R52, RZ ;  /* 0x0000003408367210 */ /* 0x001fc60007fde0ff */
[----:B------:R-:W-:Y:S02]  /*194560*/  STL [R1+0x86f4], R8 ;  /* 0x0086f40801007387 */ /* 0x000fe40000100800 */
[----:B------:R-:W-:-:S05]  /*194570*/  IMAD.X R55, R3, 0x1, R53, P6 ;  /* 0x0000000103377824 */ /* 0x000fca00030e0635 */
[----:B------:R0:W-:Y:S04]  /*194580*/  STL.64 [R1+0x37d8], R54 ;  /* 0x0037d83601007387 */ /* 0x0001e80000100a00 */
[----:B-1----:R-:W2:Y:S04]  /*194590*/  LDL R3, [R1+0x168] ;  /* 0x0001680001037983 */ /* 0x002ea80000100800 */
[----:B------:R1:W-:Y:S01]  /*1945a0*/  STL [R1+0x86f8], R4 ;  /* 0x0086f80401007387 */ /* 0x0003e20000100800 */
[----:B0-----:R-:W-:-:S05]  /*1945b0*/  IADD3 R54, P6, R4, R52, RZ ;  /* 0x0000003404367210 */ /* 0x001fca0007fde0ff */
[----:B------:R-:W-:Y:S01]  /*1945c0*/  IMAD.X R55, R6, 0x1, R53, P6 ;  /* 0x0000000106377824 */ /* 0x000fe200030e0635 */
[----:B----4-:R-:W-:-:S04]  /*1945d0*/  SHF.R.S32.HI R6, RZ, 0x1f, R57 ;  /* 0x0000001fff067819 */ /* 0x010fc80000011439 */
[----:B------:R0:W-:Y:S04]  /*1945e0*/  STL.64 [R1+0x37b0], R54 ;  /* 0x0037b03601007387 */ /* 0x0001e80000100a00 */
[----:B-1----:R-:W3:Y:S01]  /*1945f0*/  LDL R4, [R1+0x164] ;  /* 0x0001640001047983 */ /* 0x002ee20000100800 */
[----:B------:R-:W-:Y:S02]  /*194600*/  IMAD.MOV.U32 R14, RZ, RZ, R24 ;  /* 0x000000ffff0e7224 */ /* 0x000fe400078e0018 */
[----:B------:R-:W-:Y:S01]  /*194610*/  IMAD.MOV.U32 R48, RZ, RZ, R49 ;  /* 0x000000ffff307224 */ /* 0x000fe200078e0031 */
[----:B------:R-:W-:Y:S01]  /*194620*/  STL [R1+0x86fc], R57 ;  /* 0x0086fc3901007387 */ /* 0x000fe20000100800 */
[----:B0-----:R-:W-:-:S03]  /*194630*/  IADD3 R54, P6, R57, R52, RZ ;  /* 0x0000003439367210 */ /* 0x001fc60007fde0ff */
[----:B------:R-:W-:Y:S01]  /*194640*/  STL [R1+0x248], R6 ;  /* 0x0002480601007387 */ /* 0x000fe20000100800 */
[----:B------:R-:W-:Y:S01]  /*194650*/  SHF.R.S32.HI R24, RZ, 0x1f, R29 ;  /* 0x0000001fff187819 */ /* 0x000fe2000001141d */
[----:B------:R-:W-:Y:S02]  /*194660*/  IMAD.MOV.U32 R49, RZ, RZ, R9 ;  /* 0x000000ffff317224 */ /* 0x000fe400078e0009 */
[----:B------:R-:W-:-:S05]  /*194670*/  IMAD.X R55, R6, 0x1, R53, P6 ;  /* 0x0000000106377824 */ /* 0x000fca00030e0635 */
[----:B------:R-:W-:Y:S04]  /*194680*/  STL.64 [R1+0x3788], R54 ;  /* 0x0037883601007387 */ /* 0x000fe80000100a00 */
[----:B------:R0:W-:Y:S04]  /*194690*/  STL [R1+0x8700], R6 ;  /* 0x0087000601007387 */ /* 0x0001e80000100800 */
[----:B0-----:R-:W4:Y:S01]  /*1946a0*/  LDL R6, [R1+0x160] ;  /* 0x0001600001067983 */ /* 0x001f220000100800 */
[----:B------:R-:W-:-:S03]  /*1946b0*/  IADD3 R8, P6, R29, R52, RZ ;  /* 0x000000341d087210 */ /* 0x000fc60007fde0ff */
[----:B------:R-:W-:Y:S02]  /*1946c0*/  STL [R1+0x24c], R24 ;  /* 0x00024c1801007387 */ /* 0x000fe40000100800 */
[----:B------:R-:W-:Y:S01]  /*1946d0*/  IMAD.X R9, R24, 0x1, R53, P6 ;  /* 0x0000000118097824 */ /* 0x000fe200030e0635 */
[----:B------:R-:W-:-:S04]  /*1946e0*/  IADD3 R54, P6, R25, R52, RZ ;  /* 0x0000003419367210 */ /* 0x000fc80007fde0ff */
[----:B------:R0:W-:Y:S02]  /*1946f0*/  STL.64 [R1+0x3760], R8 ;  /* 0x0037600801007387 */ /* 0x0001e40000100a00 */
[----:B0-----:R-:W-:Y:S01]  /*194700*/  SHF.R.S32.HI R8, RZ, 0x1f, R25 ;  /* 0x0000001fff087819 */ /* 0x001fe20000011419 */
[----:B------:R-:W-:Y:S02]  /*194710*/  IMAD.MOV.U32 R9, RZ, RZ, R10 ;  /* 0x000000ffff097224 */ /* 0x000fe400078e000a */
[----:B------:R-:W-:Y:S01]  /*194720*/  IMAD.MOV.U32 R10, RZ, RZ, R32 ;  /* 0x000000ffff0a7224 */ /* 0x000fe200078e0020 */
[----:B------:R-:W-:Y:S01]  /*194730*/  SHF.R.S32.HI R32, RZ, 0x1f, R33 ;  /* 0x0000001fff207819 */ /* 0x000fe20000011421 */
[----:B------:R-:W-:Y:S01]  /*194740*/  IMAD.X R55, R8, 0x1, R53, P6 ;  /* 0x0000000108377824 */ /* 0x000fe200030e0635 */
[----:B------:R0:W-:Y:S04]  /*194750*/  STL [R1+0x250], R8 ;  /* 0x0002500801007387 */ /* 0x0001e80000100800 */
[----:B------:R1:W-:Y:S04]  /*194760*/  STL.64 [R1+0x3738], R54 ;  /* 0x0037383601007387 */ /* 0x0003e80000100a00 */
[----:B------:R-:W-:Y:S01]  /*194770*/  STL [R1+0x254], R32 ;  /* 0x0002542001007387 */ /* 0x000fe20000100800 */
[----:B0-----:R-:W-:-:S02]  /*194780*/  SHF.R.S32.HI R8, RZ, 0x1f, R30 ;  /* 0x0000001fff087819 */ /* 0x001fc4000001141e */
[----:B-1----:R-:W-:-:S05]  /*194790*/  IADD3 R54, P6, R33, R52, RZ ;  /* 0x0000003421367210 */ /* 0x002fca0007fde0ff */
[----:B------:R-:W-:-:S05]  /*1947a0*/  IMAD.X R55, R32, 0x1, R53, P6 ;  /* 0x0000000120377824 */ /* 0x000fca00030e0635 */
[----:B------:R0:W-:Y:S04]  /*1947b0*/  STL.64 [R1+0x3710], R54 ;  /* 0x0037103601007387 */ /* 0x0001e80000100a00 */
[----:B------:R1:W-:Y:S01]  /*1947c0*/  STL [R1+0x258], R8 ;  /* 0x0002580801007387 */ /* 0x0003e20000100800 */
[----:B0-----:R-:W-:-:S05]  /*1947d0*/  IADD3 R54, P6, R30, R52, RZ ;  /* 0x000000341e367210 */ /* 0x001fca0007fde0ff */
[----:B------:R-:W-:Y:S01]  /*1947e0*/  IMAD.X R55, R8, 0x1, R53, P6 ;  /* 0x0000000108377824 */ /* 0x000fe200030e0635 */
[----:B-1----:R-:W-:-:S04]  /*1947f0*/  SHF.R.S32.HI R8, RZ, 0x1f, R7 ;  /* 0x0000001fff087819 */ /* 0x002fc80000011407 */
[----:B------:R0:W-:Y:S04]  /*194800*/  STL.64 [R1+0x36e8], R54 ;  /* 0x0036e83601007387 */ /* 0x0001e80000100a00 */
[----:B------:R1:W-:Y:S01]  /*194810*/  STL [R1+0x8718], R7 ;  /* 0x0087180701007387 */ /* 0x0003e20000100800 */
[----:B0-----:R-:W-:-:S03]  /*194820*/  IADD3 R54, P6, R7, R52, RZ ;  /* 0x0000003407367210 */ /* 0x001fc60007fde0ff */
[----:B-1----:R-:W4:Y:S02]  /*194830*/  LDL R7, [R1+0x154] ;  /* 0x0001540001077983 */ /* 0x002f240000100800 */
[----:B------:R-:W-:Y:S01]  /*194840*/  IMAD.X R55, R8, 0x1, R53, P6 ;  /* 0x0000000108377824 */ /* 0x000fe200030e0635 */
[----:B------:R-:W-:-:S04]  /*194850*/  SHF.R.S32.HI R8, RZ, 0x1f, R5 ;  /* 0x0000001fff087819 */ /* 0x000fc80000011405 */
[----:B------:R0:W-:Y:S01]  /*194860*/  STL.64 [R1+0x36b8], R54 ;  /* 0x0036b83601007387 */ /* 0x0001e20000100a00 */
[----:B------:R-:W-:Y:S01]  /*194870*/  SHF.R.S32.HI R18, RZ, 0x1f, R2 ;  /* 0x0000001fff127819 */ /* 0x000fe20000011402 */
[----:B------:R-:W-:Y:S01]  /*194880*/  IMAD.MOV.U32 R17, RZ, RZ, R9 ;  /* 0x000000ffff117224 */ /* 0x000fe200078e0009 */
[----:B0-----:R-:W-:-:S05]  /*194890*/  IADD3 R54, P6, R5, R52, RZ ;  /* 0x0000003405367210 */ /* 0x001fca0007fde0ff */
[----:B------:R-:W-:Y:S01]  /*1948a0*/  IMAD.X R55, R8, 0x1, R53, P6 ;  /* 0x0000000108377824 */ /* 0x000fe200030e0635 */
[----:B------:R-:W-:-:S05]  /*1948b0*/  IADD3 R8, P6, R2, R52, RZ ;  /* 0x0000003402087210 */ /* 0x000fca0007fde0ff */
[----:B------:R-:W-:Y:S01]  /*1948c0*/  IMAD.X R9, R18, 0x1, R53, P6 ;  /* 0x0000000112097824 */ /* 0x000fe200030e0635 */
[----:B------:R0:W-:Y:S04]  /*1948d0*/  STL.64 [R1+0x3690], R54 ;  /* 0x0036903601007387 */ /* 0x0001e80000100a00 */
[----:B------:R-:W-:Y:S04]  /*1948e0*/  STL [R1+0x871c], R2 ;  /* 0x00871c0201007387 */ /* 0x000fe80000100800 */
[----:B------:R1:W-:Y:S01]  /*1948f0*/  STL.64 [R1+0x3988], R8 ;  /* 0x0039880801007387 */ /* 0x0003e20000100a00 */
[----:B0-----:R-:W-:-:S02]  /*194900*/  IADD3 R54, P6, R20, R52, RZ ;  /* 0x0000003414367210 */ /* 0x001fc40007fde0ff */
[----:B-1----:R-:W-:-:S05]  /*194910*/  SHF.R.S32.HI R9, RZ, 0x1f, R20 ;  /* 0x0000001fff097819 */ /* 0x002fca0000011414 */
[----:B------:R-:W-:-:S05]  /*194920*/  IMAD.X R55, R9, 0x1, R53, P6 ;  /* 0x0000000109377824 */ /* 0x000fca00030e0635 */
[----:B------:R0:W-:Y:S01]  /*194930*/  STL.64 [R1+0x3960], R54 ;  /* 0x0039603601007387 */ /* 0x0001e20000100a00 */
[----:B--2---:R-:W-:Y:S02]  /*194940*/  SHF.R.S32.HI R2, RZ, 0x1f, R3 ;  /* 0x0000001fff027819 */ /* 0x004fe40000011403 */
[----:B0-----:R-:W-:-:S05]  /*194950*/  IADD3 R54, P6, R3, R52, RZ ;  /* 0x0000003403367210 */ /* 0x001fca0007fde0ff */
[----:B------:R-:W-:Y:S01]  /*194960*/  IMAD.X R55, R2, 0x1, R53, P6 ;  /* 0x0000000102377824 */ /* 0x000fe200030e0635 */
[----:B------:R-:W-:Y:S04]  /*194970*/  STL [R1+0x26c], R2 ;  /* 0x00026c0201007387 */ /* 0x000fe80000100800 */
[----:B------:R-:W-:Y:S04]  /*194980*/  STL.64 [R1+0x3938], R54 ;  /* 0x0039383601007387 */ /* 0x000fe80000100a00 */
[----:B------:R0:W-:Y:S04]  /*194990*/  STL [R1+0x8720], R3 ;  /* 0x0087200301007387 */ /* 0x0001e80000100800 */
[----:B0-----:R-:W2:Y:S01]  /*1949a0*/  LDL R3, [R1+0x150] ;  /* 0x0001500001037983 */ /* 0x001ea20000100800 */
[----:B---3--:R-:W-:-:S02]  /*1949b0*/  SHF.R.S32.HI R8, RZ, 0x1f, R4 ;  /* 0x0000001fff087819 */ /* 0x008fc40000011404 */
[----:B------:R-:W-:Y:S01]  /*1949c0*/  IADD3 R54, P6, R4, R52, RZ ;  /* 0x0000003404367210 */ /* 0x000fe20007fde0ff */
[----:B------:R0:W-:Y:S04]  /*1949d0*/  STL.64 [R1+0x8708], R4 ;  /* 0x0087080401007387 */ /* 0x0001e80000100a00 */
[----:B------:R-:W-:Y:S01]  /*1949e0*/  IMAD.X R55, R8, 0x1, R53, P6 ;  /* 0x0000000108377824 */ /* 0x000fe200030e0635 */
[----:B------:R-:W-:Y:S04]  /*1949f0*/  STL [R1+0x270], R8 ;  /* 0x0002700801007387 */ /* 0x000fe80000100800 */
[----:B------:R-:W-:Y:S04]  /*194a00*/  STL.64 [R1+0x8710], R8 ;  /* 0x0087100801007387 */ /* 0x000fe80000100a00 */
[----:B------:R-:W-:Y:S01]  /*194a10*/  STL.64 [R1+0x3910], R54 ;  /* 0x0039103601007387 */ /* 0x000fe20000100a00 */
[----:B----4-:R-:W-:-:S02]  /*194a20*/  SHF.R.S32.HI R57, RZ, 0x1f, R6 ;  /* 0x0000001fff397819 */ /* 0x010fc40000011406 */
[----:B0-----:R-:W-:Y:S01]  /*194a30*/  IADD3 R4, P6, R6, R52, RZ ;  /* 0x0000003406047210 */ /* 0x001fe20007fde0ff */
[----:B------:R-:W-:Y:S04]  /*194a40*/  STL [R1+0x8738], R6 ;  /* 0x0087380601007387 */ /* 0x000fe80000100800 */
[----:B------:R-:W-:Y:S01]  /*194a50*/  STL [R1+0x274], R57 ;  /* 0x0002743901007387 */ /* 0x000fe20000100800 */
[----:B------:R-:W-:-:S03]  /*194a60*/  IMAD.X R5, R57, 0x1, R53, P6 ;  /* 0x0000000139057824 */ /* 0x000fc600030e0635 */
[----:B------:R0:W-:Y:S04]  /*194a70*/  STL [R1+0x873c], R57 ;  /* 0x00873c3901007387 */ /* 0x0001e80000100800 */
[----:B0-----:R-:W3:Y:S01]  /*194a80*/  LDL R57, [R1+0x148] ;  /* 0x0001480001397983 */ /* 0x001ee20000100800 */
[----:B------:R-:W-:Y:S02]  /*194a90*/  IMAD.MOV.U32 R9, RZ, RZ, R17 ;  /* 0x000000ffff097224 */ /* 0x000fe400078e0011 */
[----:B------:R-:W-:Y:S01]  /*194aa0*/  IMAD.MOV.U32 R17, RZ, RZ, R10 ;  /* 0x000000ffff117224 */ /* 0x000fe200078e000a */
[----:B------:R0:W-:Y:S01]  /*194ab0*/  STL.64 [R1+0x38c8], R4 ;  /* 0x0038c80401007387 */ /* 0x0001e20000100a00 */
[----:B------:R-:W-:Y:S02]  /*194ac0*/  SHF.R.S32.HI R10, RZ, 0x1f, R11 ;  /* 0x0000001fff0a7819 */ /* 0x000fe4000001140b */
[----:B0-----:R-:W-:-:S05]  /*194ad0*/  IADD3 R4, P6, R11, R52, RZ ;  /* 0x000000340b047210 */ /* 0x001fca0007fde0ff */
[----:B------:R-:W-:-:S05]  /*194ae0*/  IMAD.X R5, R10, 0x1, R53, P6 ;  /* 0x000000010a057824 */ /* 0x000fca00030e0635 */
[----:B------:R0:W-:Y:S04]  /*194af0*/  STL.64 [R1+0x38a0], R4 ;  /* 0x0038a00401007387 */ /* 0x0001e80000100a00 */
[----:B------:R1:W-:Y:S01]  /*194b00*/  STL.64 [R1+0x8728], R10 ;  /* 0x0087280a01007387 */ /* 0x0003e20000100a00 */
[----:B0-----:R-:W-:Y:S02]  /*194b10*/  IADD3 R4, P6, R9, R52, RZ ;  /* 0x0000003409047210 */ /* 0x001fe40007fde0ff */
[----:B-1----:R-:W-:-:S05]  /*194b20*/  SHF.R.S32.HI R10, RZ, 0x1f, R9 ;  /* 0x0000001fff0a7819 */ /* 0x002fca0000011409 */
[----:B------:R-:W-:Y:S01]  /*194b30*/  IMAD.X R5, R10, 0x1, R53, P6 ;  /* 0x000000010a057824 */ /* 0x000fe200030e0635 */
[----:B------:R-:W-:Y:S04]  /*194b40*/  STL [R1+0x27c], R10 ;  /* 0x00027c0a01007387 */ /* 0x000fe80000100800 */
[----:B------:R-:W-:Y:S04]  /*194b50*/  STL [R1+0x8740], R10 ;  /* 0x0087400a01007387 */ /* 0x000fe80000100800 */
[----:B------:R0:W-:Y:S01]  /*194b60*/  STL.64 [R1+0x3878], R4 ;  /* 0x0038780401007387 */ /* 0x0001e20000100a00 */
[----:B------:R-:W-:-:S02]  /*194b70*/  SHF.R.S32.HI R2, RZ, 0x1f, R7 ;  /* 0x0000001fff027819 */ /* 0x000fc40000011407 */
[----:B0-----:R-:W-:-:S03]  /*194b80*/  IADD3 R4, P6, R7, R52, RZ ;  /* 0x0000003407047210 */ /* 0x001fc60007fde0ff */
[----:B------:R-:W-:Y:S02]  /*194b90*/  STL [R1+0x280], R2 ;  /* 0x0002800201007387 */ /* 0x000fe40000100800 */
[----:B------:R-:W-:Y:S02]  /*194ba0*/  IMAD.X R5, R2, 0x1, R53, P6 ;  /* 0x0000000102057824 */ /* 0x000fe400030e0635 */
[----:B------:R0:W-:Y:S04]  /*194bb0*/  STL [R1+0x8744], R7 ;  /* 0x0087440701007387 */ /* 0x0001e80000100800 */
[----:B0-----:R-:W4:Y:S04]  /*194bc0*/  LDL R7, [R1+0x144] ;  /* 0x0001440001077983 */ /* 0x001f280000100800 */
[----:B------:R0:W-:Y:S01]  /*194bd0*/  STL.64 [R1+0x3850], R4 ;  /* 0x0038500401007387 */ /* 0x0001e20000100a00 */
[----:B--2---:R-:W-:-:S02]  /*194be0*/  SHF.R.S32.HI R2, RZ, 0x1f, R3 ;  /* 0x0000001fff027819 */ /* 0x004fc40000011403 */
[----:B0-----:R-:W-:-:S03]  /*194bf0*/  IADD3 R4, P6, R3, R52, RZ ;  /* 0x0000003403047210 */ /* 0x001fc60007fde0ff */
[----:B------:R-:W-:Y:S02]  /*194c00*/  STL [R1+0x284], R2 ;  /* 0x0002840201007387 */ /* 0x000fe40000100800 */
[----:B------:R-:W-:Y:S02]  /*194c10*/  IMAD.X R5, R2, 0x1, R53, P6 ;  /* 0x0000000102057824 */ /* 0x000fe400030e0635 */
[----:B------:R0:W-:Y:S04]  /*194c20*/  STL.64 [R1+0x8730], R2 ;  /* 0x0087300201007387 */ /* 0x0001e80000100a00 */
[----:B------:R1:W-:Y:S01]  /*194c30*/  STL.64 [R1+0x3828], R4 ;  /* 0x0038280401007387 */ /* 0x0003e20000100a00 */
[----:B0-----:R-:W-:-:S05]  /*194c40*/  IMAD.MOV.U32 R3, RZ, RZ, R17 ;  /* 0x000000ffff037224 */ /* 0x001fca00078e0011 */
[----:B------:R-:W-:Y:S02]  /*194c50*/  SHF.R.S32.HI R2, RZ, 0x1f, R3 ;  /* 0x0000001fff027819 */ /* 0x000fe40000011403 */
[----:B-1----:R-:W-:-:S05]  /*194c60*/  IADD3 R4, P6, R3, R52, RZ ;  /* 0x0000003403047210 */ /* 0x002fca0007fde0ff */
[----:B------:R-:W-:Y:S01]  /*194c70*/  IMAD.X R5, R2, 0x1, R53, P6 ;  /* 0x0000000102057824 */ /* 0x000fe200030e0635 */
[----:B------:R-:W-:Y:S04]  /*194c80*/  STL [R1+0x288], R2 ;  /* 0x0002880201007387 */ /* 0x000fe80000100800 */
[----:B------:R0:W-:Y:S04]  /*194c90*/  STL.64 [R1+0x3800], R4 ;  /* 0x0038000401007387 */ /* 0x0001e80000100a00 */
[----:B------:R-:W-:Y:S01]  /*194ca0*/  STL [R1+0x875c], R3 ;  /* 0x00875c0301007387 */ /* 0x000fe20000100800 */
[----:B---3--:R-:W-:-:S02]  /*194cb0*/  SHF.R.S32.HI R6, RZ, 0x1f, R57 ;  /* 0x0000001fff067819 */ /* 0x008fc40000011439 */
[----:B0-----:R-:W-:Y:S01]  /*194cc0*/  IADD3 R4, P6, R57, R52, RZ ;  /* 0x0000003439047210 */ /* 0x001fe20007fde0ff */
[----:B------:R-:W-:Y:S04]  /*194cd0*/  STL [R1+0x8748], R57 ;  /* 0x0087483901007387 */ /* 0x000fe80000100800 */
[----:B------:R-:W-:Y:S01]  /*194ce0*/  STL [R1+0x28c], R6 ;  /* 0x00028c0601007387 */ /* 0x000fe20000100800 */
[----:B------:R-:W-:-:S03]  /*194cf0*/  IMAD.X R5, R6, 0x1, R53, P6 ;  /* 0x0000000106057824 */ /* 0x000fc600030e0635 */
[----:B------:R0:W-:Y:S04]  /*194d00*/  STL [R1+0x874c], R6 ;  /* 0x00874c0601007387 */ /* 0x0001e80000100800 */
[----:B0-----:R-:W2:Y:S04]  /*194d10*/  LDL R6, [R1+0x140] ;  /* 0x0001400001067983 */ /* 0x001ea80000100800 */
[----:B------:R-:W-:Y:S01]  /*194d20*/  STL.64 [R1+0x3af0], R4 ;  /* 0x003af00401007387 */ /* 0x000fe20000100a00 */
[----:B----4-:R-:W-:Y:S02]  /*194d30*/  SHF.R.S32.HI R10, RZ, 0x1f, R7 ;  /* 0x0000001fff0a7819 */ /* 0x010fe40000011407 */
[----:B------:R-:W-:Y:S01]  /*194d40*/  IADD3 R2, P6, R7, R52, RZ ;  /* 0x0000003407027210 */ /* 0x000fe20007fde0ff */
[----:B------:R-:W-:Y:S04]  /*194d50*/  STL [R1+0x8750], R7 ;  /* 0x0087500701007387 */ /* 0x000fe80000100800 */
[----:B------:R-:W-:Y:S01]  /*194d60*/  STL [R1+0x290], R10 ;  /* 0x0002900a01007387 */ /* 0x000fe20000100800 */
[----:B------:R-:W-:-:S03]  /*194d70*/  IMAD.X R3, R10, 0x1, R53, P6 ;  /* 0x000000010a037824 */ /* 0x000fc600030e0635 */
[----:B------:R0:W-:Y:S04]  /*194d80*/  STL [R1+0x8754], R10 ;  /* 0x0087540a01007387 */ /* 0x0001e80000100800 */
[----:B0-----:R-:W3:Y:S04]  /*194d90*/  LDL R10, [R1+0x13c] ;  /* 0x00013c00010a7983 */ /* 0x001ee80000100800 */
[----:B------:R0:W-:Y:S01]  /*194da0*/  STL.64 [R1+0x3ac8], R2 ;  /* 0x003ac80201007387 */ /* 0x0001e20000100a00 */
[----:B--2---:R-:W-:-:S03]  /*194db0*/  SHF.R.S32.HI R57, RZ, 0x1f, R6 ;  /* 0x0000001fff397819 */ /* 0x004fc60000011406 */
[----:B------:R1:W-:Y:S01]  /*194dc0*/  STL [R1+0x8758], R6 ;  /* 0x0087580601007387 */ /* 0x0003e20000100800 */
[----:B0-----:R-:W-:-:S05]  /*194dd0*/  IADD3 R2, P6, R6, R52, RZ ;  /* 0x0000003406027210 */ /* 0x001fca0007fde0ff */
[----:B------:R-:W-:Y:S01]  /*194de0*/  IMAD.X R3, R57, 0x1, R53, P6 ;  /* 0x0000000139037824 */ /* 0x000fe200030e0635 */
[----:B-1----:R-:W2:Y:S04]  /*194df0*/  LDL R6, [R1+0x138] ;  /* 0x0001380001067983 */ /* 0x002ea80000100800 */
[----:B------:R-:W-:Y:S04]  /*194e00*/  STL [R1+0x294], R57 ;  /* 0x0002943901007387 */ /* 0x000fe80000100800 */
[----:B------:R-:W-:Y:S04]  /*194e10*/  STL.64 [R1+0x3aa0], R2 ;  /* 0x003aa00201007387 */ /* 0x000fe80000100a00 */
[----:B------:R0:W-:Y:S04]  /*194e20*/  STL [R1+0x8760], R57 ;  /* 0x0087603901007387 */ /* 0x0001e80000100800 */
[----:B0-----:R-:W4:Y:S01]  /*194e30*/  LDL R57, [R1+0x134] ;  /* 0x0001340001397983 */ /* 0x001f220000100800 */
[----:B---3--:R-:W-:-:S02]  /*194e40*/  SHF.R.S32.HI R7, RZ, 0x1f, R10 ;  /* 0x0000001fff077819 */ /* 0x008fc4000001140a */
[----:B------:R-:W-:Y:S01]  /*194e50*/  IADD3 R2, P6, R10, R52, RZ ;  /* 0x000000340a027210 */ /* 0x000fe20007fde0ff */
[----:B------:R-:W-:Y:S04]  /*194e60*/  STL [R1+0x8764], R10 ;  /* 0x0087640a01007387 */ /* 0x000fe80000100800 */
[----:B------:R-:W-:Y:S01]  /*194e70*/  STL [R1+0x298], R7 ;  /* 0x0002980701007387 */ /* 0x000fe20000100800 */
[----:B------:R-:W-:-:S03]  /*194e80*/  IMAD.X R3, R7, 0x1, R53, P6 ;  /* 0x0000000107037824 */ /* 0x000fc600030e0635 */
[----:B------:R0:W-:Y:S04]  /*194e90*/  STL [R1+0x8768], R7 ;  /* 0x0087680701007387 */ /* 0x0001e80000100800 */
[----:B0-----:R-:W3:Y:S04]  /*194ea0*/  LDL R7, [R1+0x130] ;  /* 0x0001300001077983 */ /* 0x001ee80000100800 */
[----:B------:R0:W-:Y:S01]  /*194eb0*/  STL.64 [R1+0x3a78], R2 ;  /* 0x003a780201007387 */ /* 0x0001e20000100a00 */
[----:B--2---:R-:W-:Y:S02]  /*194ec0*/  SHF.R.S32.HI R4, RZ, 0x1f, R6 ;  /* 0x0000001fff047819 */ /* 0x004fe40000011406 */
[----:B0-----:R-:W-:-:S03]  /*194ed0*/  IADD3 R2, P6, R6, R52, RZ ;  /* 0x0000003406027210 */ /* 0x001fc60007fde0ff */
[----:B------:R-:W-:Y:S02]  /*194ee0*/  STL [R1+0x29c], R4 ;  /* 0x00029c0401007387 */ /* 0x000fe40000100800 */
[----:B------:R-:W-:Y:S02]  /*194ef0*/  IMAD.X R3, R4, 0x1, R53, P6 ;  /* 0x0000000104037824 */ /* 0x000fe400030e0635 */
[----:B------:R0:W-:Y:S04]  /*194f00*/  STL [R1+0x8774], R6 ;  /* 0x0087740601007387 */ /* 0x0001e80000100800 */
[----:B0-----:R-:W2:Y:S01]  /*194f10*/  LDL R6, [R1+0x128] ;  /* 0x0001280001067983 */ /* 0x001ea20000100800 */
[----:B----4-:R-:W-:-:S03]  /*194f20*/  IADD3 R4, P6, R57, R52, RZ ;  /* 0x0000003439047210 */ /* 0x010fc60007fde0ff */
[----:B------:R0:W-:Y:S04]  /*194f30*/  STL.64 [R1+0x3a50], R2 ;  /* 0x003a500201007387 */ /* 0x0001e80000100a00 */
[----:B------:R-:W-:Y:S01]  /*194f40*/  STL [R1+0x876c], R57 ;  /* 0x00876c3901007387 */ /* 0x000fe20000100800 */
[----:B0-----:R-:W-:-:S05]  /*194f50*/  SHF.R.S32.HI R3, RZ, 0x1f, R57 ;  /* 0x0000001fff037819 */ /* 0x001fca0000011439 */
[----:B------:R-:W-:Y:S01]  /*194f60*/  IMAD.X R5, R3, 0x1, R53, P6 ;  /* 0x0000000103057824 */ /* 0x000fe200030e0635 */
        /* <DEDUP_REMOVED lines=12> */
[----:B----4-:R-:W-:Y:S02]  /*195030*/  SHF.R.S32.HI R57, RZ, 0x1f, R3 ;  /* 0x0000001fff397819 */ /* 0x010fe40000011403 */
[----:B0-----:R-:W-:Y:S01]  /*195040*/  IADD3 R4, P6, R3, R52, RZ ;  /* 0x0000003403047210 */ /* 0x001fe20007fde0ff */
[----:B------:R-:W-:Y:S04]  /*195050*/  STL [R1+0x8780], R3 ;  /* 0x0087800301007387 */ /* 0x000fe80000100800 */
[----:B------:R-:W-:Y:S01]  /*195060*/  STL [R1+0x2a8], R57 ;  /* 0x0002a83901007387 */ /* 0x000fe20000100800 */
[----:B------:R-:W-:-:S03]  /*195070*/  IMAD.X R5, R57, 0x1, R53, P6 ;  /* 0x0000000139057824 */ /* 0x000fc600030e0635 */
[----:B------:R0:W-:Y:S04]  /*195080*/  STL [R1+0x8784], R57 ;  /* 0x0087843901007387 */ /* 0x0001e80000100800 */
[----:B0-----:R-:W4:Y:S01]  /*195090*/  LDL R57, [R1+0x120] ;  /* 0x0001200001397983 */ /* 0x001f220000100800 */
[----:B--2---:R-:W-:-:S03]  /*1950a0*/  IADD3 R2, P6, R6, R52, RZ ;  /* 0x0000003406027210 */ /* 0x004fc60007fde0ff */
[----:B------:R0:W-:Y:S02]  /*1950b0*/  STL.64 [R1+0x39d8], R4 ;  /* 0x0039d80401007387 */ /* 0x0001e40000100a00 */
[----:B0-----:R-:W-:-:S05]  /*1950c0*/  SHF.R.S32.HI R4, RZ, 0x1f, R6 ;  /* 0x0000001fff047819 */ /* 0x001fca0000011406 */
[----:B------:R-:W-:Y:S01]  /*1950d0*/  IMAD.X R3, R4, 0x1, R53, P6 ;  /* 0x0000000104037824 */ /* 0x000fe200030e0635 */
[----:B------:R-:W-:Y:S04]  /*1950e0*/  STL [R1+0x2ac], R4 ;  /* 0x0002ac0401007387 */ /* 0x000fe80000100800 */
[----:B------:R0:W-:Y:S04]  /*1950f0*/  STL.64 [R1+0x39b0], R2 ;  /* 0x0039b00201007387 */ /* 0x0001e80000100a00 */
[----:B------:R-:W-:Y:S01]  /*195100*/  STL [R1+0x8794], R6 ;  /* 0x0087940601007387 */ /* 0x000fe20000100800 */
[----:B---3--:R-:W-:-:S02]  /*195110*/  SHF.R.S32.HI R7, RZ, 0x1f, R10 ;  /* 0x0000001fff077819 */ /* 0x008fc4000001140a */
[----:B0-----:R-:W-:Y:S01]  /*195120*/  IADD3 R2, P6, R10, R52, RZ ;  /* 0x000000340a027210 */ /* 0x001fe20007fde0ff */
[----:B------:R-:W-:Y:S04]  /*195130*/  STL [R1+0x8788], R10 ;  /* 0x0087880a01007387 */ /* 0x000fe80000100800 */
[----:B------:R-:W-:Y:S01]  /*195140*/  IMAD.X R3, R7, 0x1, R53, P6 ;  /* 0x0000000107037824 */ /* 0x000fe200030e0635 */
[----:B------:R-:W-:Y:S04]  /*195150*/  STL [R1+0x2b0], R7 ;  /* 0x0002b00701007387 */ /* 0x000fe80000100800 */
[----:B------:R-:W-:Y:S04]  /*195160*/  STL.64 [R1+0x3c80], R2 ;  /* 0x003c800201007387 */ /* 0x000fe80000100a00 */
[----:B------:R0:W-:Y:S04]  /*195170*/  STL [R1+0x878c], R7 ;  /* 0x00878c0701007387 */ /* 0x0001e80000100800 */
[----:B0-----:R-:W2:Y:S01]  /*195180*/  LDL R7, [R1+0x11c] ;  /* 0x00011c0001077983 */ /* 0x001ea20000100800 */
[----:B----4-:R-:W-:-:S03]  /*195190*/  SHF.R.S32.HI R3, RZ, 0x1f, R57 ;  /* 0x0000001fff037819 */ /* 0x010fc60000011439 */
[----:B------:R0:W-:Y:S01]  /*1951a0*/  STL [R1+0x8790], R57 ;  /* 0x0087903901007387 */ /* 0x0001e20000100800 */
[----:B------:R-:W-:-:S03]  /*1951b0*/  IADD3 R4, P6, R57, R52, RZ ;  /* 0x0000003439047210 */ /* 0x000fc60007fde0ff */
[----:B0-----:R-:W3:Y:S02]  /*1951c0*/  LDL R57, [R1+0x118] ;  /* 0x0001180001397983 */ /* 0x001ee40000100800 */
[----:B------:R-:W-:Y:S02]  /*1951d0*/  IMAD.X R5, R3, 0x1, R53, P6 ;  /* 0x0000000103057824 */ /* 0x000fe400030e0635 */
[----:B------:R-:W-:Y:S04]  /*1951e0*/  STL [R1+0x2b4], R3 ;  /* 0x0002b40301007387 */ /* 0x000fe80000100800 */
[----:B------:R0:W-:Y:S04]  /*1951f0*/  STL [R1+0x8798], R3 ;  /* 0x0087980301007387 */ /* 0x0001e80000100800 */
[----:B0-----:R-:W4:Y:S04]  /*195200*/  LDL R3, [R1+0x114] ;  /* 0x0001140001037983 */ /* 0x001f280000100800 */
[----:B------:R0:W-:Y:S01]  /*195210*/  STL.64 [R1+0x3c58], R4 ;  /* 0x003c580401007387 */ /* 0x0001e20000100a00 */
[----:B--2---:R-:W-:-:S02]  /*195220*/  SHF.R.S32.HI R10, RZ, 0x1f, R7 ;  /* 0x0000001fff0a7819 */ /* 0x004fc40000011407 */
[----:B0-----:R-:W-:Y:S01]  /*195230*/  IADD3 R4, P6, R7, R52, RZ ;  /* 0x0000003407047210 */ /* 0x001fe20007fde0ff */
[----:B------:R-:W-:Y:S04]  /*195240*/  STL [R1+0x879c], R7 ;  /* 0x00879c0701007387 */ /* 0x000fe80000100800 */
[----:B------:R-:W-:Y:S01]  /*195250*/  IMAD.X R5, R10, 0x1, R53, P6 ;  /* 0x000000010a057824 */ /* 0x000fe200030e0635 */
[----:B------:R-:W-:Y:S04]  /*195260*/  STL [R1+0x2b8], R10 ;  /* 0x0002b80a01007387 */ /* 0x000fe80000100800 */
[----:B------:R-:W-:Y:S04]  /*195270*/  STL.64 [R1+0x3c30], R4 ;  /* 0x003c300401007387 */ /* 0x000fe80000100a00 */
[----:B------:R0:W-:Y:S04]  /*195280*/  STL [R1+0x87a0], R10 ;  /* 0x0087a00a01007387 */ /* 0x0001e80000100800 */
[----:B0-----:R-:W2:Y:S01]  /*195290*/  LDL R10, [R1+0x110] ;  /* 0x00011000010a7983 */ /* 0x001ea20000100800 */
[----:B---3--:R-:W-:-:S02]  /*1952a0*/  SHF.R.S32.HI R2, RZ, 0x1f, R57 ;  /* 0x0000001fff027819 */ /* 0x008fc40000011439 */
[----:B------:R-:W-:-:S05]  /*1952b0*/  IADD3 R4, P6, R57, R52, RZ ;  /* 0x0000003439047210 */ /* 0x000fca0007fde0ff */
[----:B------:R-:W-:Y:S01]  /*1952c0*/  IMAD.X R5, R2, 0x1, R53, P6 ;  /* 0x0000000102057824 */ /* 0x000fe200030e0635 */
[----:B------:R-:W-:Y:S04]  /*1952d0*/  STL [R1+0x2bc], R2 ;  /* 0x0002bc0201007387 */ /* 0x000fe80000100800 */
[----:B------:R-:W-:Y:S04]  /*1952e0*/  STL [R1+0x87b0], R57 ;  /* 0x0087b03901007387 */ /* 0x000fe80000100800 */
[----:B------:R0:W-:Y:S01]  /*1952f0*/  STL.64 [R1+0x3c08], R4 ;  /* 0x003c080401007387 */ /* 0x0001e20000100a00 */
[----:B----4-:R-:W-:-:S03]  /*195300*/  SHF.R.S32.HI R6, RZ, 0x1f, R3 ;  /* 0x0000001fff067819 */ /* 0x010fc60000011403 */
[----:B------:R-:W-:Y:S01]  /*195310*/  STL [R1+0x87a4], R3 ;  /* 0x0087a40301007387 */ /* 0x000fe20000100800 */
[----:B0-----:R-:W-:-:S03]  /*195320*/  IADD3 R4, P6, R3, R52, RZ ;  /* 0x0000003403047210 */ /* 0x001fc60007fde0ff */
[----:B------:R-:W-:Y:S02]  /*195330*/  STL [R1+0x2c0], R6 ;  /* 0x0002c00601007387 */ /* 0x000fe40000100800 */
[----:B------:R-:W-:-:S05]  /*195340*/  IMAD.X R5, R6, 0x1, R53, P6 ;  /* 0x0000000106057824 */ /* 0x000fca00030e0635 */
[----:B------:R-:W-:Y:S04]  /*195350*/  STL.64 [R1+0x3be0], R4 ;  /* 0x003be00401007387 */ /* 0x000fe80000100a00 */
[----:B------:R0:W-:Y:S04]  /*195360*/  STL [R1+0x87a8], R6 ;  /* 0x0087a80601007387 */ /* 0x0001e80000100800 */
[----:B0-----:R-:W3:Y:S01]  /*195370*/  LDL R6, [R1+0x10c] ;  /* 0x00010c0001067983 */ /* 0x001ee20000100800 */
[----:B--2---:R-:W-:-:S03]  /*195380*/  SHF.R.S32.HI R7, RZ, 0x1f, R10 ;  /* 0x0000001fff077819 */ /* 0x004fc6000001140a */
[----:B------:R0:W-:Y:S01]  /*195390*/  STL [R1+0x87ac], R10 ;  /* 0x0087ac0a01007387 */ /* 0x0001e20000100800 */
[----:B------:R-:W-:-:S05]  /*1953a0*/  IADD3 R2, P6, R10, R52, RZ ;  /* 0x000000340a027210 */ /* 0x000fca0007fde0ff */
[----:B------:R-:W-:Y:S01]  /*1953b0*/  IMAD.X R3, R7, 0x1, R53, P6 ;  /* 0x0000000107037824 */ /* 0x000fe200030e0635 */
[----:B0-----:R-:W2:Y:S04]  /*1953c0*/  LDL R10, [R1+0x108] ;  /* 0x00010800010a7983 */ /* 0x001ea80000100800 */
        /* <DEDUP_REMOVED lines=13> */
[----:B0-----:R-:W-:-:S05]  /*1954a0*/  IADD3 R4, P6, R10, R52, RZ ;  /* 0x000000340a047210 */ /* 0x001fca0007fde0ff */
[----:B------:R-:W-:Y:S01]  /*1954b0*/  IMAD.X R5, R2, 0x1, R53, P6 ;  /* 0x0000000102057824 */ /* 0x000fe200030e0635 */
[----:B------:R-:W-:Y:S04]  /*1954c0*/  STL [R1+0x2cc], R2 ;  /* 0x0002cc0201007387 */ /* 0x000fe80000100800 */
[----:B------:R0:W-:Y:S04]  /*1954d0*/  STL.64 [R1+0x3b68], R4 ;  /* 0x003b680401007387 */ /* 0x0001e80000100a00 */
[----:B------:R-:W-:Y:S01]  /*1954e0*/  STL [R1+0x87cc], R10 ;  /* 0x0087cc0a01007387 */ /* 0x000fe20000100800 */
[----:B----4-:R-:W-:-:S02]  /*1954f0*/  SHF.R.S32.HI R57, RZ, 0x1f, R7 ;  /* 0x0000001fff397819 */ /* 0x010fc40000011407 */
[----:B0-----:R-:W-:Y:S01]  /*195500*/  IADD3 R4, P6, R7, R52, RZ ;  /* 0x0000003407047210 */ /* 0x001fe20007fde0ff */
[----:B------:R-:W-:Y:S04]  /*195510*/  STL [R1+0x87c0], R7 ;  /* 0x0087c00701007387 */ /* 0x000fe80000100800 */
[----:B------:R-:W-:Y:S01]  /*195520*/  IMAD.X R5, R57, 0x1, R53, P6 ;  /* 0x0000000139057824 */ /* 0x000fe200030e0635 */
[----:B------:R-:W-:Y:S04]  /*195530*/  STL [R1+0x2d0], R57 ;  /* 0x0002d03901007387 */ /* 0x000fe80000100800 */
[----:B------:R0:W-:Y:S04]  /*195540*/  STL [R1+0x87c4], R57 ;  /* 0x0087c43901007387 */ /* 0x0001e80000100800 */
[----:B------:R1:W-:Y:S04]  /*195550*/  STL.64 [R1+0x3b40], R4 ;  /* 0x003b400401007387 */ /* 0x0003e80000100a00 */
[----:B0-----:R-:W2:Y:S01]  /*195560*/  LDL R57, [R1+0xfc] ;  /* 0x0000fc0001397983 */ /* 0x001ea20000100800 */
[----:B---3--:R-:W-:-:S02]  /*195570*/  SHF.R.S32.HI R6, RZ, 0x1f, R3 ;  /* 0x0000001fff067819 */ /* 0x008fc40000011403 */
[----:B-1----:R-:W-:Y:S01]  /*195580*/  IADD3 R4, P6, R3, R52, RZ ;  /* 0x0000003403047210 */ /* 0x002fe20007fde0ff */
[----:B------:R-:W-:Y:S04]  /*195590*/  STL [R1+0x87c8], R3 ;  /* 0x0087c80301007387 */ /* 0x000fe80000100800 */
[----:B------:R-:W-:Y:S01]  /*1955a0*/  IMAD.X R5, R6, 0x1, R53, P6 ;  /* 0x0000000106057824 */ /* 0x000fe200030e0635 */
[----:B------:R-:W-:Y:S04]  /*1955b0*/  STL [R1+0x2d4], R6 ;  /* 0x0002d40601007387 */ /* 0x000fe80000100800 */
[----:B------:R-:W-:Y:S04]  /*1955c0*/  STL.64 [R1+0x3b18], R4 ;  /* 0x003b180401007387 */ /* 0x000fe80000100a00 */
[----:B------:R0:W-:Y:S04]  /*1955d0*/  STL [R1+0x87d0], R6 ;  /* 0x0087d00601007387 */ /* 0x0001e80000100800 */
[----:B0-----:R-:W3:Y:S01]  /*1955e0*/  LDL R6, [R1+0xf4] ;  /* 0x0000f40001067983 */ /* 0x001ee20000100800 */
[----:B--2---:R-:W-:-:S02]  /*1955f0*/  SHF.R.S32.HI R7, RZ, 0x1f, R57 ;  /* 0x0000001fff077819 */ /* 0x004fc40000011439 */
[-C--:B------:R-:W-:Y:S01]  /*195600*/  IADD3 R2, P6, R57, R52.reuse, RZ ;  /* 0x0000003439027210 */ /* 0x080fe20007fde0ff */
[----:B------:R-:W-:Y:S04]  /*195610*/  STL [R1+0x87d4], R57 ;  /* 0x0087d43901007387 */ /* 0x000fe80000100800 */
[----:B------:R-:W-:Y:S01]  /*195620*/  IMAD.X R3, R7, 0x1, R53, P6 ;  /* 0x0000000107037824 */ /* 0x000fe200030e0635 */
[----:B------:R-:W-:Y:S01]  /*195630*/  STL [R1+0x2d8], R7 ;  /* 0x0002d80701007387 */ /* 0x000fe20000100800 */
[----:B------:R-:W-:-:S03]  /*195640*/  IADD3 R4, P6, R28, R52, RZ ;  /* 0x000000341c047210 */ /* 0x000fc60007fde0ff */
[----:B------:R0:W-:Y:S04]  /*195650*/  STL.64 [R1+0x3c90], R2 ;  /* 0x003c900201007387 */ /* 0x0001e80000100a00 */
[----:B------:R1:W-:Y:S01]  /*195660*/  STL [R1+0x87d8], R7 ;  /* 0x0087d80701007387 */ /* 0x0003e20000100800 */
[----:B0-----:R-:W-:-:S03]  /*195670*/  SHF.R.S32.HI R3, RZ, 0x1f, R28 ;  /* 0x0000001fff037819 */ /* 0x001fc6000001141c */
[----:B-1----:R-:W2:Y:S02]  /*195680*/  LDL R7, [R1+0xf0] ;  /* 0x0000f00001077983 */ /* 0x002ea40000100800 */
[----:B------:R-:W-:Y:S02]  /*195690*/  IMAD.X R5, R3, 0x1, R53, P6 ;  /* 0x0000000103057824 */ /* 0x000fe400030e0635 */
[----:B------:R-:W-:Y:S04]  /*1956a0*/  STL [R1+0x2dc], R3 ;  /* 0x0002dc0301007387 */ /* 0x000fe80000100800 */
[----:B------:R-:W-:Y:S04]  /*1956b0*/  STL [R1+0x87dc], R3 ;  /* 0x0087dc0301007387 */ /* 0x000fe80000100800 */
[----:B------:R0:W-:Y:S01]  /*1956c0*/  STL.64 [R1+0x3cd0], R4 ;  /* 0x003cd00401007387 */ /* 0x0001e20000100a00 */
[----:B---3--:R-:W-:-:S03]  /*1956d0*/  SHF.R.S32.HI R10, RZ, 0x1f, R6 ;  /* 0x0000001fff0a7819 */ /* 0x008fc60000011406 */
[----:B------:R1:W-:Y:S01]  /*1956e0*/  STL [R1+0x87e0], R6 ;  /* 0x0087e00601007387 */ /* 0x0003e20000100800 */
[----:B0-----:R-:W-:-:S03]  /*1956f0*/  IADD3 R4, P6, R6, R52, RZ ;  /* 0x0000003406047210 */ /* 0x001fc60007fde0ff */
[----:B-1----:R-:W3:Y:S02]  /*195700*/  LDL R6, [R1+0xec] ;  /* 0x0000ec0001067983 */ /* 0x002ee40000100800 */
[----:B------:R-:W-:Y:S02]  /*195710*/  IMAD.X R5, R10, 0x1, R53, P6 ;  /* 0x000000010a057824 */ /* 0x000fe400030e0635 */
[----:B------:R-:W-:Y:S04]  /*195720*/  STL [R1+0x2e0], R10 ;  /* 0x0002e00a01007387 */ /* 0x000fe80000100800 */
[----:B------:R-:W-:Y:S04]  /*195730*/  STL.64 [R1+0x3d10], R4 ;  /* 0x003d100401007387 */ /* 0x000fe80000100a00 */
[----:B------:R-:W-:Y:S01]  /*195740*/  STL [R1+0x87e4], R10 ;  /* 0x0087e40a01007387 */ /* 0x000fe20000100800 */
[----:B--2---:R-:W-:-:S03]  /*195750*/  SHF.R.S32.HI R57, RZ, 0x1f, R7 ;  /* 0x0000001fff397819 */ /* 0x004fc60000011407 */
[----:B------:R0:W-:Y:S01]  /*195760*/  STL [R1+0x87e8], R7 ;  /* 0x0087e80701007387 */ /* 0x0001e20000100800 */
[----:B------:R-:W-:-:S05]  /*195770*/  IADD3 R2, P6, R7, R52, RZ ;  /* 0x0000003407027210 */ /* 0x000fca0007fde0ff */
[----:B------:R-:W-:Y:S01]  /*195780*/  IMAD.X R3, R57, 0x1, R53, P6 ;  /* 0x0000000139037824 */ /* 0x000fe200030e0635 */
[----:B0-----:R-:W2:Y:S04]  /*195790*/  LDL R7, [R1+0xe8] ;  /* 0x0000e80001077983 */ /* 0x001ea80000100800 */
[----:B------:R-:W-:Y:S04]  /*1957a0*/  STL [R1+0x2e4], R57 ;  /* 0x0002e43901007387 */ /* 0x000fe80000100800 */
[----:B------:R3:W-:Y:S04]  /*1957b0*/  STL.64 [R1+0x3d40], R2 ;  /* 0x003d400201007387 */ /* 0x0007e80000100a00 */
[----:B------:R-:W-:Y:S01]  /*1957c0*/  STL [R1+0x87ec], R57 ;  /* 0x0087ec3901007387 */ /* 0x000fe20000100800 */
[----:B---3--:R-:W-:-:S03]  /*1957d0*/  SHF.R.S32.HI R3, RZ, 0x1f, R6 ;  /* 0x0000001fff037819 */ /* 0x008fc60000011406 */
[----:B------:R0:W-:Y:S01]  /*1957e0*/  STL [R1+0x87f0], R6 ;  /* 0x0087f00601007387 */ /* 0x0001e20000100800 */
[----:B------:R-:W-:-:S03]  /*1957f0*/  IADD3 R4, P6, R6, R52, RZ ;  /* 0x0000003406047210 */ /* 0x000fc60007fde0ff */
[----:B0-----:R-:W3:Y:S02]  /*195800*/  LDL R6, [R1+0xe4] ;  /* 0x0000e40001067983 */ /* 0x001ee40000100800 */
[----:B------:R-:W-:Y:S02]  /*195810*/  IMAD.X R5, R3, 0x1, R53, P6 ;  /* 0x0000000103057824 */ /* 0x000fe400030e0635 */
[----:B------:R-:W-:Y:S04]  /*195820*/  STL [R1+0x2e8], R3 ;  /* 0x0002e80301007387 */ /* 0x000fe80000100800 */
[----:B------:R-:W-:Y:S04]  /*195830*/  STL [R1+0x87f4], R3 ;  /* 0x0087f40301007387 */ /* 0x000fe80000100800 */
        /* <DEDUP_REMOVED lines=8> */
[----:B------:R-:W-:Y:S01]  /*1958c0*/  STL [R1+0x87fc], R10 ;  /* 0x0087fc0a01007387 */ /* 0x000fe20000100800 */
[----:B---3--:R-:W-:-:S03]  /*1958d0*/  SHF.R.S32.HI R57, RZ, 0x1f, R6 ;  /* 0x0000001fff397819 */ /* 0x008fc60000011406 */
[----:B------:R0:W-:Y:S01]  /*1958e0*/  STL [R1+0x8800], R6 ;  /* 0x0088000601007387 */ /* 0x0001e20000100800 */
[----:B------:R-:W-:-:S03]  /*1958f0*/  IADD3 R2, P6, R6, R52, RZ ;  /* 0x0000003406027210 */ /* 0x000fc60007fde0ff */
[----:B0-----:R-:W3:Y:S02]  /*195900*/  LDL R6, [R1+0xdc] ;  /* 0x0000dc0001067983 */ /* 0x001ee40000100800 */
[----:B------:R-:W-:Y:S02]  /*195910*/  IMAD.X R3, R57, 0x1, R53, P6 ;  /* 0x0000000139037824 */ /* 0x000fe400030e0635 */
[----:B------:R-:W-:Y:S04]  /*195920*/  STL [R1+0x2f0], R57 ;  /* 0x0002f03901007387 */ /* 0x000fe80000100800 */
[----:B------:R2:W-:Y:S04]  /*195930*/  STL.64 [R1+0x3df8], R2 ;  /* 0x003df80201007387 */ /* 0x0005e80000100a00 */
[----:B------:R-:W-:Y:S01]  /*195940*/  STL [R1+0x8804], R57 ;  /* 0x0088043901007387 */ /* 0x000fe20000100800 */
[----:B--2---:R-:W-:-:S03]  /*195950*/  SHF.R.S32.HI R3, RZ, 0x1f, R7 ;  /* 0x0000001fff037819 */ /* 0x004fc60000011407 */
[----:B------:R0:W-:Y:S01]  /*195960*/  STL [R1+0x8808], R7 ;  /* 0x0088080701007387 */ /* 0x0001e20000100800 */
[----:B------:R-:W-:-:S03]  /*195970*/  IADD3 R4, P6, R7, R52, RZ ;  /* 0x0000003407047210 */ /* 0x000fc60007fde0ff */
[----:B0-----:R-:W2:Y:S02]  /*195980*/  LDL R7, [R1+0xd8] ;  /* 0x0000d80001077983 */ /* 0x001ea40000100800 */
        /* <DEDUP_REMOVED lines=142> */
[----:B------:R-:W-:-:S05]  /*196270*/  IADD3 R4, P6, R7, R52, RZ ;  /* 0x0000003407047210 */ /* 0x000fca0007fde0ff */
[----:B------:R-:W-:Y:S01]  /*196280*/  IMAD.X R5, R3, 0x1, R53, P6 ;  /* 0x0000000103057824 */ /* 0x000fe200030e0635 */
[----:B0-----:R-:W2:Y:S04]  /*196290*/  LDL R7, [R1+0x90] ;  /* 0x0000900001077983 */ /* 0x001ea80000100800 */
[----:B------:R-:W-:Y:S04]  /*1962a0*/  STL [R1+0x33c], R3 ;  /* 0x00033c0301007387 */ /* 0x000fe80000100800 */
[----:B------:R0:W-:Y:S04]  /*1962b0*/  STL [R1+0x889c], R3 ;  /* 0x00889c0301007387 */ /* 0x0001e80000100800 */
[----:B------:R1:W-:Y:S04]  /*1962c0*/  STL.64 [R1+0x4258], R4 ;  /* 0x0042580401007387 */ /* 0x0003e80000100a00 */
[----:B0-----:R-:W4:Y:S01]  /*1962d0*/  LDL R3, [R1+0x8c] ;  /* 0x00008c0001037983 */ /* 0x001f220000100800 */
        /* <DEDUP_REMOVED lines=9> */
[----:B------:R-:W-:Y:S01]  /*196370*/  IADD3 R4, P6, R7, R52, RZ ;  /* 0x0000003407047210 */ /* 0x000fe20007fde0ff */
[----:B------:R-:W-:Y:S04]  /*196380*/  STL [R1+0x88a8], R7 ;  /* 0x0088a80701007387 */ /* 0x000fe80000100800 */
[----:B------:R-:W-:Y:S01]  /*196390*/  IMAD.X R5, R57, 0x1, R53, P6 ;  /* 0x0000000139057824 */ /* 0x000fe200030e0635 */
[----:B------:R-:W-:Y:S04]  /*1963a0*/  STL [R1+0x344], R57 ;  /* 0x0003443901007387 */ /* 0x000fe80000100800 */
[----:B------:R0:W-:Y:S01]  /*1963b0*/  STL [R1+0x88ac], R57 ;  /* 0x0088ac3901007387 */ /* 0x0001e20000100800 */
[----:B----4-:R-:W-:-:S03]  /*1963c0*/  SHF.R.S32.HI R2, RZ, 0x1f, R3 ;  /* 0x0000001fff027819 */ /* 0x010fc60000011403 */
[----:B0-----:R-:W2:Y:S04]  /*1963d0*/  LDL R57, [R1+0x84] ;  /* 0x0000840001397983 */ /* 0x001ea80000100800 */
[----:B------:R0:W-:Y:S02]  /*1963e0*/  STL.64 [R1+0x42d8], R4 ;  /* 0x0042d80401007387 */ /* 0x0001e40000100a00 */
[----:B0-----:R-:W-:-:S05]  /*1963f0*/  IADD3 R4, P6, R3, R52, RZ ;  /* 0x0000003403047210 */ /* 0x001fca0007fde0ff */
[----:B------:R-:W-:-:S05]  /*196400*/  IMAD.X R5, R2, 0x1, R53, P6 ;  /* 0x0000000102057824 */ /* 0x000fca00030e0635 */
[----:B------:R0:W-:Y:S04]  /*196410*/  STL.64 [R1+0x4310], R4 ;  /* 0x0043100401007387 */ /* 0x0001e80000100a00 */
[----:B------:R-:W-:Y:S01]  /*196420*/  STL [R1+0x88cc], R3 ;  /* 0x0088cc0301007387 */ /* 0x000fe20000100800 */
[----:B---3--:R-:W-:Y:S02]  /*196430*/  SHF.R.S32.HI R6, RZ, 0x1f, R10 ;  /* 0x0000001fff067819 */ /* 0x008fe4000001140a */
[----:B0-----:R-:W-:Y:S01]  /*196440*/  IADD3 R4, P6, R10, R52, RZ ;  /* 0x000000340a047210 */ /* 0x001fe20007fde0ff */
[----:B------:R-:W-:Y:S04]  /*196450*/  STL [R1+0x88b0], R10 ;  /* 0x0088b00a01007387 */ /* 0x000fe80000100800 */
[----:B------:R-:W-:Y:S01]  /*196460*/  IMAD.X R5, R6, 0x1, R53, P6 ;  /* 0x0000000106057824 */ /* 0x000fe200030e0635 */
[----:B------:R-:W-:Y:S04]  /*196470*/  STL [R1+0x34c], R6 ;  /* 0x00034c0601007387 */ /* 0x000fe80000100800 */
[----:B------:R0:W-:Y:S04]  /*196480*/  STL [R1+0x88b4], R6 ;  /* 0x0088b40601007387 */ /* 0x0001e80000100800 */
[----:B------:R-:W-:Y:S04]  /*196490*/  STL.64 [R1+0x4348], R4 ;  /* 0x0043480401007387 */ /* 0x000fe80000100a00 */
[----:B0-----:R-:W3:Y:S01]  /*1964a0*/  LDL R6, [R1+0x80] ;  /* 0x0000800001067983 */ /* 0x001ee20000100800 */
[----:B--2---:R-:W-:-:S02]  /*1964b0*/  SHF.R.S32.HI R7, RZ, 0x1f, R57 ;  /* 0x0000001fff077819 */ /* 0x004fc40000011439 */
[----:B------:R-:W-:Y:S01]  /*1964c0*/  IADD3 R2, P6, R57, R52, RZ ;  /* 0x0000003439027210 */ /* 0x000fe20007fde0ff */
[----:B------:R-:W-:Y:S04]  /*1964d0*/  STL [R1+0x88b8], R57 ;  /* 0x0088b83901007387 */ /* 0x000fe80000100800 */
[----:B------:R-:W-:Y:S01]  /*1964e0*/  IMAD.X R3, R7, 0x1, R53, P6 ;  /* 0x0000000107037824 */ /* 0x000fe200030e0635 */
[----:B------:R-:W-:Y:S04]  /*1964f0*/  STL [R1+0x350], R7 ;  /* 0x0003500701007387 */ /* 0x000fe80000100800 */
[----:B------:R-:W-:Y:S04]  /*196500*/  STL.64 [R1+0x4380], R2 ;  /* 0x0043800201007387 */ /* 0x000fe80000100a00 */
[----:B------:R0:W-:Y:S04]  /*196510*/  STL [R1+0x88bc], R7 ;  /* 0x0088bc0701007387 */ /* 0x0001e80000100800 */
[----:B0-----:R-:W2:Y:S01]  /*196520*/  LDL R7, [R1+0x7c] ;  /* 0x00007c0001077983 */ /* 0x001ea20000100800 */
[----:B---3--:R-:W-:-:S02]  /*196530*/  SHF.R.S32.HI R10, RZ, 0x1f, R6 ;  /* 0x0000001fff0a7819 */ /* 0x008fc40000011406 */
[----:B------:R-:W-:Y:S01]  /*196540*/  IADD3 R2, P6, R6, R52, RZ ;  /* 0x0000003406027210 */ /* 0x000fe20007fde0ff */
        /* <DEDUP_REMOVED lines=9> */
[----:B------:R-:W-:Y:S01]  /*1965e0*/  STL [R1+0x358], R57 ;  /* 0x0003583901007387 */ /* 0x000fe20000100800 */
[----:B------:R-:W-:-:S03]  /*1965f0*/  IMAD.X R3, R57, 0x1, R53, P6 ;  /* 0x0000000139037824 */ /* 0x000fc600030e0635 */
[----:B------:R0:W-:Y:S04]  /*196600*/  STL [R1+0x88d0], R57 ;  /* 0x0088d03901007387 */ /* 0x0001e80000100800 */
[----:B0-----:R-:W2:Y:S04]  /*196610*/  LDL R57, [R1+0x60] ;  /* 0x0000600001397983 */ /* 0x001ea80000100800 */
[----:B------:R0:W-:Y:S04]  /*196620*/  STL.64 [R1+0x4400], R2 ;  /* 0x0044000201007387 */ /* 0x0001e80000100a00 */
[----:B------:R-:W4:Y:S01]  /*196630*/  LDL.LU R17, [R1+0x50] ;  /* 0x0000500001117983 */ /* 0x000f220000300800 */
[----:B------:R-:W-:-:S02]  /*196640*/  SHF.R.S32.HI R7, RZ, 0x1f, R14 ;  /* 0x0000001fff077819 */ /* 0x000fc4000001140e */
[----:B---3--:R-:W-:Y:S01]  /*196650*/  SHF.R.S32.HI R6, RZ, 0x1f, R10 ;  /* 0x0000001fff067819 */ /* 0x008fe2000001140a */
[----:B------:R1:W-:Y:S01]  /*196660*/  STL [R1+0x88d4], R10 ;  /* 0x0088d40a01007387 */ /* 0x0003e20000100800 */
[----:B0-----:R-:W-:-:S03]  /*196670*/  IADD3 R2, P6, R10, R52, RZ ;  /* 0x000000340a027210 */ /* 0x001fc60007fde0ff */
[----:B-1----:R-:W3:Y:S02]  /*196680*/  LDL R10, [R1+0x5c] ;  /* 0x00005c00010a7983 */ /* 0x002ee40000100800 */
[----:B------:R-:W-:Y:S02]  /*196690*/  IMAD.X R3, R6, 0x1, R53, P6 ;  /* 0x0000000106037824 */ /* 0x000fe400030e0635 */
[----:B------:R-:W-:Y:S04]  /*1966a0*/  STL [R1+0x35c], R6 ;  /* 0x00035c0601007387 */ /* 0x000fe80000100800 */
[----:B------:R-:W-:Y:S04]  /*1966b0*/  STL [R1+0x88d8], R6 ;  /* 0x0088d80601007387 */ /* 0x000fe80000100800 */
[----:B------:R0:W-:Y:S04]  /*1966c0*/  STL.64 [R1+0x4438], R2 ;  /* 0x0044380201007387 */ /* 0x0001e80000100a00 */
[----:B------:R-:W-:Y:S01]  /*1966d0*/  STL [R1+0x360], R7 ;  /* 0x0003600701007387 */ /* 0x000fe20000100800 */
[----:B0-----:R-:W-:-:S03]  /*1966e0*/  IADD3 R2, P6, R14, R52, RZ ;  /* 0x000000340e027210 */ /* 0x001fc60007fde0ff */
[----:B------:R0:W-:Y:S02]  /*1966f0*/  STL [R1+0x88dc], R7 ;  /* 0x0088dc0701007387 */ /* 0x0001e40000100800 */
[----:B------:R-:W-:-:S05]  /*196700*/  IMAD.X R3, R7, 0x1, R53, P6 ;  /* 0x0000000107037824 */ /* 0x000fca00030e0635 */
[----:B------:R1:W-:Y:S04]  /*196710*/  STL.64 [R1+0x4470], R2 ;  /* 0x0044700201007387 */ /* 0x0003e80000100a00 */
[----:B0-----:R-:W3:Y:S01]  /*196720*/  LDL R7, [R1+0x4c] ;  /* 0x00004c0001077983 */ /* 0x001ee20000100800 */
[----:B------:R-:W-:Y:S02]  /*196730*/  SHF.R.S32.HI R54, RZ, 0x1f, R22 ;  /* 0x0000001fff367819 */ /* 0x000fe40000011416 */
[----:B-1----:R-:W-:-:S03]  /*196740*/  IADD3 R2, P6, R22, R52, RZ ;  /* 0x0000003416027210 */ /* 0x002fc60007fde0ff */
[----:B------:R0:W-:Y:S02]  /*196750*/  STL [R1+0x88e0], R54 ;  /* 0x0088e03601007387 */ /* 0x0001e40000100800 */
[----:B------:R-:W-:Y:S01]  /*196760*/  IMAD.X R3, R54, 0x1, R53, P6 ;  /* 0x0000000136037824 */ /* 0x000fe200030e0635 */
[----:B------:R-:W-:Y:S01]  /*196770*/  SHF.R.S32.HI R4, RZ, 0x1f, R21 ;  /* 0x0000001fff047819 */ /* 0x000fe20000011415 */
[----:B0-----:R-:W3:Y:S04]  /*196780*/  LDL R54, [R1+0x48] ;  /* 0x0000480001367983 */ /* 0x001ee80000100800 */
[----:B------:R0:W-:Y:S02]  /*196790*/  STL.64 [R1+0x44a8], R2 ;  /* 0x0044a80201007387 */ /* 0x0001e40000100a00 */
[----:B0-----:R-:W-:-:S05]  /*1967a0*/  IADD3 R2, P6, R21, R52, RZ ;  /* 0x0000003415027210 */ /* 0x001fca0007fde0ff */
[----:B------:R-:W-:Y:S01]  /*1967b0*/  IMAD.X R3, R4, 0x1, R53, P6 ;  /* 0x0000000104037824 */ /* 0x000fe200030e0635 */
[----:B------:R-:W-:-:S04]  /*1967c0*/  SHF.R.S32.HI R4, RZ, 0x1f, R36 ;  /* 0x0000001fff047819 */ /* 0x000fc80000011424 */
[----:B------:R0:W-:Y:S01]  /*1967d0*/  STL.64 [R1+0x44e8], R2 ;  /* 0x0044e80201007387 */ /* 0x0001e20000100a00 */
[----:B------:R-:W-:Y:S02]  /*1967e0*/  SHF.R.S32.HI R5, RZ, 0x1f, R48 ;  /* 0x0000001fff057819 */ /* 0x000fe40000011430 */
[----:B0-----:R-:W-:Y:S01]  /*1967f0*/  IADD3 R2, P6, R36, R52, RZ ;  /* 0x0000003424027210 */ /* 0x001fe20007fde0ff */
[----:B------:R-:W-:Y:S04]  /*196800*/  STL [R1+0x88fc], R4 ;  /* 0x0088fc0401007387 */ /* 0x000fe80000100800 */
[----:B------:R-:W-:-:S05]  /*196810*/  IMAD.X R3, R4, 0x1, R53, P6 ;  /* 0x0000000104037824 */ /* 0x000fca00030e0635 */
[----:B------:R0:W-:Y:S02]  /*196820*/  STL.64 [R1+0x4528], R2 ;  /* 0x0045280201007387 */ /* 0x0001e40000100a00 */
[-C--:B0-----:R-:W-:Y:S02]  /*196830*/  IADD3 R2, P6, R48, R52.reuse, RZ ;  /* 0x0000003430027210 */ /* 0x081fe40007fde0ff */
[----:B------:R-:W-:Y:S03]  /*196840*/  STL [R1+0x370], R5 ;  /* 0x0003700501007387 */ /* 0x000fe60000100800 */
[----:B------:R-:W-:Y:S01]  /*196850*/  IMAD.X R3, R5, 0x1, R53, P6 ;  /* 0x0000000105037824 */ /* 0x000fe200030e0635 */
[----:B--2---:R-:W-:-:S04]  /*196860*/  IADD3 R4, P6, R57, R52, RZ ;  /* 0x0000003439047210 */ /* 0x004fc80007fde0ff */
[----:B------:R0:W-:Y:S04]  /*196870*/  STL.64 [R1+0x4560], R2 ;  /* 0x0045600201007387 */ /* 0x0001e80000100a00 */
[----:B------:R-:W-:Y:S01]  /*196880*/  STL [R1+0x88e4], R57 ;  /* 0x0088e43901007387 */ /* 0x000fe20000100800 */
[----:B0-----:R-:W-:-:S05]  /*196890*/  SHF.R.S32.HI R3, RZ, 0x1f, R57 ;  /* 0x0000001fff037819 */ /* 0x001fca0000011439 */
[----:B------:R-:W-:Y:S01]  /*1968a0*/  IMAD.X R5, R3, 0x1, R53, P6 ;  /* 0x0000000103057824 */ /* 0x000fe200030e0635 */
[----:B------:R-:W-:Y:S04]  /*1968b0*/  STL [R1+0x374], R3 ;  /* 0x0003740301007387 */ /* 0x000fe80000100800 */
[----:B------:R-:W-:Y:S04]  /*1968c0*/  STL [R1+0x88e8], R3 ;  /* 0x0088e80301007387 */ /* 0x000fe80000100800 */
[----:B------:R0:W-:Y:S01]  /*1968d0*/  STL.64 [R1+0x4598], R4 ;  /* 0x0045980401007387 */ /* 0x0001e20000100a00 */
[----:B------:R-:W-:Y:S01]  /*1968e0*/  IMAD.MOV.U32 R8, RZ, RZ, R47 ;  /* 0x000000ffff087224 */ /* 0x000fe200078e002f */
[----:B------:R-:W-:Y:S01]  /*1968f0*/  SHF.R.S32.HI R47, RZ, 0x1f, R49 ;  /* 0x0000001fff2f7819 */ /* 0x000fe20000011431 */
[----:B------:R-:W-:-:S02]  /*196900*/  IMAD.MOV.U32 R55, RZ, RZ, R23 ;  /* 0x000000ffff377224 */ /* 0x000fc400078e0017 */
[----:B------:R-:W-:Y:S02]  /*196910*/  IMAD.MOV.U32 R23, RZ, RZ, R38 ;  /* 0x000000ffff177224 */ /* 0x000fe400078e0026 */
[----:B------:R-:W-:Y:S01]  /*196920*/  IMAD.MOV.U32 R11, RZ, RZ, R39 ;  /* 0x000000ffff0b7224 */ /* 0x000fe200078e0027 */
[----:B----4-:R-:W-:Y:S01]  /*196930*/  SHF.R.S32.HI R6, RZ, 0x1f, R17 ;  /* 0x0000001fff067819 */ /* 0x010fe20000011411 */
[----:B0-----:R-:W-:Y:S01]  /*196940*/  IMAD.MOV.U32 R5, RZ, RZ, R37 ;  /* 0x000000ffff057224 */ /* 0x001fe200078e0025 */
[----:B---3--:R-:W-:Y:S02]  /*196950*/  SHF.R.S32.HI R4, RZ, 0x1f, R10 ;  /* 0x0000001fff047819 */ /* 0x008fe4000001140a */
[----:B------:R-:W-:-:S05]  /*196960*/  IADD3 R2, P6, R10, R52, RZ ;  /* 0x000000340a027210 */ /* 0x000fca0007fde0ff */
[----:B------:R-:W-:Y:S01]  /*196970*/  IMAD.X R3, R4, 0x1, R53, P6 ;  /* 0x0000000104037824 */ /* 0x000fe200030e0635 */
[----:B------:R0:W-:Y:S04]  /*196980*/  STL [R1+0x378], R4 ;  /* 0x0003780401007387 */ /* 0x0001e80000100800 */
[----:B------:R-:W-:Y:S04]  /*196990*/  STL [R1+0x88ec], R10 ;  /* 0x0088ec0a01007387 */ /* 0x000fe80000100800 */
[----:B------:R1:W-:Y:S04]  /*1969a0*/  STL.64 [R1+0x45d0], R2 ;  /* 0x0045d00201007387 */ /* 0x0003e80000100a00 */
[----:B0-----:R-:W2:Y:S01]  /*1969b0*/  LDL R4, [R1+0x34] ;  /* 0x0000340001047983 */ /* 0x001ea20000100800 */
[----:B-1----:R-:W-:-:S03]  /*1969c0*/  IADD3 R2, P6, R49, R52, RZ ;  /* 0x0000003431027210 */ /* 0x002fc60007fde0ff */
[----:B------:R-:W-:Y:S02]  /*1969d0*/  STL [R1+0x88f0], R47 ;  /* 0x0088f02f01007387 */ /* 0x000fe40000100800 */
[----:B------:R-:W-:Y:S01]  /*1969e0*/  IMAD.X R3, R47, 0x1, R53, P6 ;  /* 0x000000012f037824 */ /* 0x000fe200030e0635 */
[----:B------:R-:W-:-:S04]  /*1969f0*/  IADD3 R38, P6, R8, R52, RZ ;  /* 0x0000003408267210 */ /* 0x000fc80007fde0ff */
[----:B------:R0:W-:Y:S02]  /*196a00*/  STL.64 [R1+0x4610], R2 ;  /* 0x0046100201007387 */ /* 0x0001e40000100a00 */
[----:B0-----:R-:W-:-:S05]  /*196a10*/  SHF.R.S32.HI R2, RZ, 0x1f, R8 ;  /* 0x0000001fff027819 */ /* 0x001fca0000011408 */
[----:B------:R-:W-:Y:S01]  /*196a20*/  IMAD.X R39, R2, 0x1, R53, P6 ;  /* 0x0000000102277824 */ /* 0x000fe200030e0635 */
[----:B------:R-:W-:-:S04]  /*196a30*/  IADD3 R36, P6, R17, R52, RZ ;  /* 0x0000003411247210 */ /* 0x000fc80007fde0ff */
[----:B------:R0:W-:Y:S01]  /*196a40*/  STL.64 [R1+0x4650], R38 ;  /* 0x0046502601007387 */ /* 0x0001e20000100a00 */
[----:B------:R-:W-:-:S03]  /*196a50*/  IMAD.X R37, R6, 0x1, R53, P6 ;  /* 0x0000000106257824 */ /* 0x000fc600030e0635 */
[----:B0-----:R-:W3:Y:S04]  /*196a60*/  LDL.LU.64 R38, [R1+0x8a88] ;  /* 0x008a880001267983 */ /* 0x001ee80000300a00 */
[----:B------:R0:W-:Y:S01]  /*196a70*/  STL [R1+0x88f4], R17 ;  /* 0x0088f41101007387 */ /* 0x0001e20000100800 */
[----:B------:R-:W-:-:S03]  /*196a80*/  SHF.R.S32.HI R18, RZ, 0x1f, R7 ;  /* 0x0000001fff127819 */ /* 0x000fc60000011407 */
[----:B0-----:R-:W4:Y:S04]  /*196a90*/  LDL R17, [R1+0x38] ;  /* 0x0000380001117983 */ /* 0x001f280000100800 */
[----:B------:R-:W-:Y:S04]  /*196aa0*/  STL [R1+0x88f8], R6 ;  /* 0x0088f80601007387 */ /* 0x000fe80000100800 */
[----:B------:R0:W-:Y:S02]  /*196ab0*/  STL.64 [R1+0x4688], R36 ;  /* 0x0046882401007387 */ /* 0x0001e40000100a00 */
[----:B0-----:R-:W-:-:S02]  /*196ac0*/  IADD3 R36, P6, R7, R52, RZ ;  /* 0x0000003407247210 */ /* 0x001fc40007fde0ff */
[----:B------:R-:W-:Y:S03]  /*196ad0*/  STL [R1+0x8900], R7 ;  /* 0x0089000701007387 */ /* 0x000fe60000100800 */
[----:B------:R-:W-:-:S05]  /*196ae0*/  IMAD.X R37, R18, 0x1, R53, P6 ;  /* 0x0000000112257824 */ /* 0x000fca00030e0635 */
[----:B------:R0:W-:Y:S04]  /*196af0*/  STL.64 [R1+0x46c0], R36 ;  /* 0x0046c02401007387 */ /* 0x0001e80000100a00 */
[----:B0-----:R-:W3:Y:S04]  /*196b00*/  LDL.LU.64 R36, [R1+0x8a80] ;  /* 0x008a800001247983 */ /* 0x001ee80000300a00 */
[----:B------:R0:W-:Y:S04]  /*196b10*/  STL [R1+0x8904], R18 ;  /* 0x0089041201007387 */ /* 0x0001e80000100800 */
[----:B0-----:R-:W3:Y:S01]  /*196b20*/  LDL R18, [R1+0x30] ;  /* 0x0000300001127983 */ /* 0x001ee20000100800 */
[----:B------:R-:W-:Y:S01]  /*196b30*/  IMAD.MOV.U32 R58, RZ, RZ, R19 ;  /* 0x000000ffff3a7224 */ /* 0x000fe200078e0013 */
[----:B------:R-:W-:-:S02]  /*196b40*/  SHF.R.S32.HI R19, RZ, 0x1f, R54 ;  /* 0x0000001fff137819 */ /* 0x000fc40000011436 */
[----:B------:R-:W-:Y:S01]  /*196b50*/  IADD3 R6, P6, R54, R52, RZ ;  /* 0x0000003436067210 */ /* 0x000fe20007fde0ff */
[----:B------:R-:W-:Y:S04]  /*196b60*/  STL [R1+0x8908], R54 ;  /* 0x0089083601007387 */ /* 0x000fe80000100800 */
[----:B------:R-:W-:Y:S01]  /*196b70*/  IMAD.X R7, R19, 0x1, R53, P6 ;  /* 0x0000000113077824 */ /* 0x000fe200030e0635 */
[----:B------:R0:W-:Y:S01]  /*196b80*/  STL [R1+0x890c], R19 ;  /* 0x00890c1301007387 */ /* 0x0001e20000100800 */
[----:B------:R-:W-:-:S03]  /*196b90*/  SHF.R.S32.HI R57, RZ, 0x1f, R55 ;  /* 0x0000001fff397819 */ /* 0x000fc60000011437 */
[----:B0-----:R-:W3:Y:S04]  /*196ba0*/  LDL R19, [R1+0x2c] ;  /* 0x00002c0001137983 */ /* 0x001ee80000100800 */
[----:B------:R0:W-:Y:S04]  /*196bb0*/  STL.64 [R1+0x46f8], R6 ;  /* 0x0046f80601007387 */ /* 0x0001e80000100a00 */
[----:B------:R-:W-:Y:S01]  /*196bc0*/  STL [R1+0x8910], R55 ;  /* 0x0089103701007387 */ /* 0x000fe20000100800 */
[----:B0-----:R-:W-:-:S03]  /*196bd0*/  IADD3 R6, P6, R55, R52, RZ ;  /* 0x0000003437067210 */ /* 0x001fc60007fde0ff */
[----:B------:R-:W-:Y:S02]  /*196be0*/  STL [R1+0x390], R57 ;  /* 0x0003903901007387 */ /* 0x000fe40000100800 */
[----:B------:R-:W-:Y:S02]  /*196bf0*/  IMAD.X R7, R57, 0x1, R53, P6 ;  /* 0x0000000139077824 */ /* 0x000fe400030e0635 */
[----:B------:R0:W-:Y:S01]  /*196c00*/  STL [R1+0x8914], R57 ;  /* 0x0089143901007387 */ /* 0x0001e20000100800 */
[----:B------:R-:W-:-:S03]  /*196c10*/  SHF.R.S32.HI R3, RZ, 0x1f, R11 ;  /* 0x0000001fff037819 */ /* 0x000fc6000001140b */
[----:B0-----:R-:W3:Y:S04]  /*196c20*/  LDL R57, [R1+0x28] ;  /* 0x0000280001397983 */ /* 0x001ee80000100800 */
[----:B------:R0:W-:Y:S01]  /*196c30*/  STL.64 [R1+0x4738], R6 ;  /* 0x0047380601007387 */ /* 0x0001e20000100a00 */
[----:B------:R-:W-:-:S03]  /*196c40*/  SHF.R.S32.HI R10, RZ, 0x1f, R5 ;  /* 0x0000001fff0a7819 */ /* 0x000fc60000011405 */
[----:B------:R-:W-:Y:S01]  /*196c50*/  STL [R1+0x394], R3 ;  /* 0x0003940301007387 */ /* 0x000fe20000100800 */
[----:B0-----:R-:W-:-:S03]  /*196c60*/  IADD3 R6, P6, R11, R52, RZ ;  /* 0x000000340b067210 */ /* 0x001fc60007fde0ff */
[----:B------:R-:W-:Y:S02]  /*196c70*/  STL [R1+0x8918], R3 ;  /* 0x0089180301007387 */ /* 0x000fe40000100800 */
[----:B------:R-:W-:-:S05]  /*196c80*/  IMAD.X R7, R3, 0x1, R53, P6 ;  /* 0x0000000103077824 */ /* 0x000fca00030e0635 */
[----:B------:R0:W-:Y:S04]  /*196c90*/  STL.64 [R1+0x4778], R6 ;  /* 0x0047780601007387 */ /* 0x0001e80000100a00 */
[----:B------:R-:W-:Y:S01]  /*196ca0*/  STL [R1+0x398], R10 ;  /* 0x0003980a01007387 */ /* 0x000fe20000100800 */
[----:B0-----:R-:W-:-:S03]  /*196cb0*/  IADD3 R6, P6, R5, R52, RZ ;  /* 0x0000003405067210 */ /* 0x001fc60007fde0ff */
[----:B------:R0:W-:Y:S02]  /*196cc0*/  STL [R1+0x891c], R10 ;  /* 0x00891c0a01007387 */ /* 0x0001e40000100800 */
[----:B------:R-:W-:Y:S02]  /*196cd0*/  IMAD.X R7, R10, 0x1, R53, P6 ;  /* 0x000000010a077824 */ /* 0x000fe400030e0635 */
[----:B0-----:R-:W3:Y:S04]  /*196ce0*/  LDL R10, [R1+0x24] ;  /* 0x00002400010a7983 */ /* 0x001ee80000100800 */
[----:B------:R0:W-:Y:S01]  /*196cf0*/  STL.64 [R1+0x47b0], R6 ;  /* 0x0047b00601007387 */ /* 0x0001e20000100a00 */
[----:B----4-:R-:W-:Y:S02]  /*196d00*/  SHF.R.S32.HI R47, RZ, 0x1f, R17 ;  /* 0x0000001fff2f7819 */ /* 0x010fe40000011411 */
[----:B0-----:R-:W-:Y:S01]  /*196d10*/  IADD3 R6, P6, R17, R52, RZ ;  /* 0x0000003411067210 */ /* 0x001fe20007fde0ff */
[----:B------:R-:W-:Y:S04]  /*196d20*/  STL [R1+0x8920], R17 ;  /* 0x0089201101007387 */ /* 0x000fe80000100800 */
[----:B------:R-:W-:Y:S01]  /*196d30*/  STL [R1+0x39c], R47 ;  /* 0x00039c2f01007387 */ /* 0x000fe20000100800 */
[----:B------:R-:W-:-:S03]  /*196d40*/  IMAD.X R7, R47, 0x1, R53, P6 ;  /* 0x000000012f077824 */ /* 0x000fc600030e0635 */
[----:B------:R0:W-:Y:S01]  /*196d50*/  STL [R1+0x8924], R47 ;  /* 0x0089242f01007387 */ /* 0x0001e20000100800 */
[----:B--2---:R-:W-:-:S03]  /*196d60*/  IADD3 R54, P6, R4, R52, RZ ;  /* 0x0000003404367210 */ /* 0x004fc60007fde0ff */
[----:B0-----:R-:W2:Y:S04]  /*196d70*/  LDL R47, [R1+0x20] ;  /* 0x00002000012f7983 */ /* 0x001ea80000100800 */
[----:B------:R0:W-:Y:S04]  /*196d80*/  STL.64 [R1+0x47e8], R6 ;  /* 0x0047e80601007387 */ /* 0x0001e80000100a00 */
[----:B------:R-:W-:Y:S01]  /*196d90*/  STL [R1+0x8928], R4 ;  /* 0x0089280401007387 */ /* 0x000fe20000100800 */
[----:B0-----:R-:W-:-:S05]  /*196da0*/  SHF.R.S32.HI R6, RZ, 0x1f, R4 ;  /* 0x0000001fff067819 */ /* 0x001fca0000011404 */
[----:B------:R-:W-:Y:S01]  /*196db0*/  STL [R1+0x3a0], R6 ;  /* 0x0003a00601007387 */ /* 0x000fe20000100800 */
[----:B------:R-:W-:-:S03]  /*196dc0*/  IMAD.X R55, R6, 0x1, R53, P6 ;  /* 0x0000000106377824 */ /* 0x000fc600030e0635 */
[----:B------:R0:W-:Y:S04]  /*196dd0*/  STL [R1+0x892c], R6 ;  /* 0x00892c0601007387 */ /* 0x0001e80000100800 */
[----:B0-----:R-:W4:Y:S01]  /*196de0*/  LDL R6, [R1+0x1c] ;  /* 0x00001c0001067983 */ /* 0x001f220000100800 */
[----:B---3--:R-:W-:Y:S02]  /*196df0*/  SHF.R.S32.HI R7, RZ, 0x1f, R18 ;  /* 0x0000001fff077819 */ /* 0x008fe40000011412 */
[----:B------:R-:W-:Y:S01]  /*196e00*/  IADD3 R4, P6, R18, R52, RZ ;  /* 0x0000003412047210 */ /* 0x000fe20007fde0ff */
[----:B------:R-:W-:Y:S04]  /*196e10*/  STL.64 [R1+0x4820], R54 ;  /* 0x0048203601007387 */ /* 0x000fe80000100a00 */
[----:B------:R-:W-:Y:S01]  /*196e20*/  STL [R1+0x8930], R18 ;  /* 0x0089301201007387 */ /* 0x000fe20000100800 */
[----:B------:R-:W-:-:S03]  /*196e30*/  IMAD.X R5, R7, 0x1, R53, P6 ;  /* 0x0000000107057824 */ /* 0x000fc600030e0635 */
[----:B------:R-:W-:Y:S04]  /*196e40*/  STL [R1+0x3a4], R7 ;  /* 0x0003a40701007387 */ /* 0x000fe80000100800 */
[----:B------:R0:W-:Y:S04]  /*196e50*/  STL [R1+0x8934], R7 ;  /* 0x0089340701007387 */ /* 0x0001e80000100800 */
[----:B0-----:R-:W3:Y:S01]  /*196e60*/  LDL R7, [R1+0x18] ;  /* 0x0000180001077983 */ /* 0x001ee20000100800 */
[----:B------:R-:W-:-:S03]  /*196e70*/  SHF.R.S32.HI R54, RZ, 0x1f, R19 ;  /* 0x0000001fff367819 */ /* 0x000fc60000011413 */
        /* <DEDUP_REMOVED lines=13> */
[----:B------:R0:W-:Y:S04]  /*196f50*/  STL [R1+0x8944], R55 ;  /* 0x0089443701007387 */ /* 0x0001e80000100800 */
[----:B0-----:R-:W3:Y:S04]  /*196f60*/  LDL R55, [R1+0x10] ;  /* 0x0000100001377983 */ /* 0x001ee80000100800 */
[----:B------:R0:W-:Y:S01]  /*196f70*/  STL.64 [R1+0x48d8], R4 ;  /* 0x0048d80401007387 */ /* 0x0001e20000100a00 */
[----:B------:R-:W-:-:S02]  /*196f80*/  SHF.R.S32.HI R3, RZ, 0x1f, R10 ;  /* 0x0000001fff037819 */ /* 0x000fc4000001140a */
[----:B0-----:R-:W-:Y:S01]  /*196f90*/  IADD3 R4, P6, R10, R52, RZ ;  /* 0x000000340a047210 */ /* 0x001fe20007fde0ff */
[----:B------:R-:W-:Y:S04]  /*196fa0*/  STL [R1+0x8948], R10 ;  /* 0x0089480a01007387 */ /* 0x000fe80000100800 */
[----:B------:R-:W-:Y:S01]  /*196fb0*/  IMAD.X R5, R3, 0x1, R53, P6 ;  /* 0x0000000103057824 */ /* 0x000fe200030e0635 */
[----:B------:R-:W-:Y:S04]  /*196fc0*/  STL [R1+0x3b0], R3 ;  /* 0x0003b00301007387 */ /* 0x000fe80000100800 */
[----:B------:R0:W-:Y:S04]  /*196fd0*/  STL [R1+0x894c], R3 ;  /* 0x00894c0301007387 */ /* 0x0001e80000100800 */
[----:B0-----:R-:W3:Y:S04]  /*196fe0*/  LDL R3, [R1+0xc] ;  /* 0x00000c0001037983 */ /* 0x001ee80000100800 */
[----:B------:R0:W-:Y:S01]  /*196ff0*/  STL.64 [R1+0x4910], R4 ;  /* 0x0049100401007387 */ /* 0x0001e20000100a00 */
[----:B------:R-:W-:-:S02]  /*197000*/  IMAD.MOV.U32 R10, RZ, RZ, R58 ;  /* 0x000000ffff0a7224 */ /* 0x000fc400078e003a */
[----:B------:R-:W-:Y:S01]  /*197010*/  IMAD.MOV.U32 R58, RZ, RZ, R34 ;  /* 0x000000ffff3a7224 */ /* 0x000fe200078e0022 */
[----:B--2---:R-:W-:Y:S02]  /*197020*/  SHF.R.S32.HI R17, RZ, 0x1f, R47 ;  /* 0x0000001fff117819 */ /* 0x004fe4000001142f */
[----:B0-----:R-:W-:Y:S01]  /*197030*/  IADD3 R4, P6, R47, R52, RZ ;  /* 0x000000342f047210 */ /* 0x001fe20007fde0ff */
[----:B------:R-:W-:Y:S04]  /*197040*/  STL [R1+0x8950], R47 ;  /* 0x0089502f01007387 */ /* 0x000fe80000100800 */
[----:B------:R-:W-:Y:S01]  /*197050*/  IMAD.X R5, R17, 0x1, R53, P6 ;  /* 0x0000000111057824 */ /* 0x000fe200030e0635 */
[----:B------:R-:W-:Y:S04]  /*197060*/  STL [R1+0x3b4], R17 ;  /* 0x0003b41101007387 */ /* 0x000fe80000100800 */
[----:B------:R-:W-:Y:S04]  /*197070*/  STL.64 [R1+0x4948], R4 ;  /* 0x0049480401007387 */ /* 0x000fe80000100a00 */
[----:B------:R0:W-:Y:S04]  /*197080*/  STL [R1+0x8954], R17 ;  /* 0x0089541101007387 */ /* 0x0001e80000100800 */
[----:B0-----:R-:W2:Y:S01]  /*197090*/  LDL R17, [R1+0x8] ;  /* 0x0000080001117983 */ /* 0x001ea20000100800 */
[----:B----4-:R-:W-:-:S02]  /*1970a0*/  SHF.R.S32.HI R4, RZ, 0x1f, R6 ;  /* 0x0000001fff047819 */ /* 0x010fc40000011406 */
[----:B------:R-:W-:Y:S01]  /*1970b0*/  IADD3 R18, P6, R6, R52, RZ ;  /* 0x0000003406127210 */ /* 0x000fe20007fde0ff */
[----:B------:R-:W-:Y:S04]  /*1970c0*/  STL [R1+0x8958], R6 ;  /* 0x0089580601007387 */ /* 0x000fe80000100800 */
[----:B------:R-:W-:Y:S01]  /*1970d0*/  IMAD.X R19, R4, 0x1, R53, P6 ;  /* 0x0000000104137824 */ /* 0x000fe200030e0635 */
[----:B------:R-:W-:Y:S04]  /*1970e0*/  STL [R1+0x3b8], R4 ;  /* 0x0003b80401007387 */ /* 0x000fe80000100800 */
[----:B------:R0:W-:Y:S01]  /*1970f0*/  STL [R1+0x895c], R4 ;  /* 0x00895c0401007387 */ /* 0x0001e20000100800 */
[----:B------:R-:W-:-:S03]  /*197100*/  IMAD.MOV.U32 R5, RZ, RZ, R35 ;  /* 0x000000ffff057224 */ /* 0x000fc600078e0023 */
[----:B0-----:R-:W4:Y:S04]  /*197110*/  LDL R4, [R1+0x4] ;  /* 0x0000040001047983 */ /* 0x001f280000100800 */
[----:B------:R0:W-:Y:S01]  /*197120*/  STL.64 [R1+0x4988], R18 ;  /* 0x0049881201007387 */ /* 0x0001e20000100a00 */
[----:B---3--:R-:W-:-:S03]  /*197130*/  IADD3 R34, P6, R7, R52, RZ ;  /* 0x0000003407227210 */ /* 0x008fc60007fde0ff */
[----:B------:R-:W-:Y:S01]  /*197140*/  STL [R1+0x8960], R7 ;  /* 0x0089600701007387 */ /* 0x000fe20000100800 */
[----:B0-----:R-:W-:-:S05]  /*197150*/  SHF.R.S32.HI R18, RZ, 0x1f, R7 ;  /* 0x0000001fff127819 */ /* 0x001fca0000011407 */
[----:B------:R-:W-:Y:S01]  /*197160*/  IMAD.X R35, R18, 0x1, R53, P6 ;  /* 0x0000000112237824 */ /* 0x000fe200030e0635 */
[----:B------:R-:W-:Y:S04]  /*197170*/  STL [R1+0x3bc], R18 ;  /* 0x0003bc1201007387 */ /* 0x000fe80000100800 */
[----:B------:R0:W-:Y:S04]  /*197180*/  STL.64 [R1+0x49c8], R34 ;  /* 0x0049c82201007387 */ /* 0x0001e80000100a00 */
[----:B0-----:R-:W3:Y:S04]  /*197190*/  LDL.LU.64 R34, [R1+0x8a78] ;  /* 0x008a780001227983 */ /* 0x001ee80000300a00 */
[----:B------:R0:W-:Y:S04]  /*1971a0*/  STL [R1+0x8964], R18 ;  /* 0x0089641201007387 */ /* 0x0001e80000100800 */
[----:B0-----:R-:W3:Y:S01]  /*1971b0*/  LDL R18, [R1] ;  /* 0x0000000001127983 */ /* 0x001ee20000100800 */
[----:B------:R-:W-:-:S02]  /*1971c0*/  SHF.R.S32.HI R19, RZ, 0x1f, R54 ;  /* 0x0000001fff137819 */ /* 0x000fc40000011436 */
[----:B------:R-:W-:-:S05]  /*1971d0*/  IADD3 R6, P6, R54, R52, RZ ;  /* 0x0000003436067210 */ /* 0x000fca0007fde0ff */
[----:B------:R-:W-:Y:S01]  /*1971e0*/  IMAD.X R7, R19, 0x1, R53, P6 ;  /* 0x0000000113077824 */ /* 0x000fe200030e0635 */
[----:B------:R-:W-:Y:S04]  /*1971f0*/  STL [R1+0x3c0], R19 ;  /* 0x0003c01301007387 */ /* 0x000fe80000100800 */
[----:B------:R0:W-:Y:S01]  /*197200*/  STL.64 [R1+0x4a08], R6 ;  /* 0x004a080601007387 */ /* 0x0001e20000100a00 */
[----:B------:R-:W-:-:S03]  /*197210*/  SHF.R.S32.HI R57, RZ, 0x1f, R55 ;  /* 0x0000001fff397819 */ /* 0x000fc60000011437 */
[----:B------:R-:W-:Y:S01]  /*197220*/  STL.64 [R1+0x8968], R54 ;  /* 0x0089683601007387 */ /* 0x000fe20000100a00 */
[----:B0-----:R-:W-:-:S03]  /*197230*/  IADD3 R6, P6, R55, R52, RZ ;  /* 0x0000003437067210 */ /* 0x001fc60007fde0ff */
[----:B------:R-:W-:Y:S02]  /*197240*/  STL [R1+0x3c4], R57 ;  /* 0x0003c43901007387 */ /* 0x000fe40000100800 */
[----:B------:R-:W-:Y:S02]  /*197250*/  IMAD.X R7, R57, 0x1, R53, P6 ;  /* 0x0000000139077824 */ /* 0x000fe400030e0635 */
[----:B------:R0:W-:Y:S04]  /*197260*/  STL [R1+0x8980], R57 ;  /* 0x0089803901007387 */ /* 0x0001e80000100800 */
[----:B------:R1:W-:Y:S01]  /*197270*/  STL.64 [R1+0x4a38], R6 ;  /* 0x004a380601007387 */ /* 0x0003e20000100a00 */
[----:B0-----:R-:W-:Y:S01]  /*197280*/  IMAD.MOV.U32 R57, RZ, RZ, R10 ;  /* 0x000000ffff397224 */ /* 0x001fe200078e000a */
[----:B------:R-:W-:-:S02]  /*197290*/  SHF.R.S32.HI R10, RZ, 0x1f, R3 ;  /* 0x0000001fff0a7819 */ /* 0x000fc40000011403 */
[----:B-1----:R-:W-:Y:S01]  /*1972a0*/  IADD3 R6, P6, R3, R52, RZ ;  /* 0x0000003403067210 */ /* 0x002fe20007fde0ff */
[----:B------:R-:W-:Y:S04]  /*1972b0*/  STL [R1+0x8990], R3 ;  /* 0x0089900301007387 */ /* 0x000fe80000100800 */
[----:B------:R-:W-:Y:S01]  /*1972c0*/  IMAD.X R7, R10, 0x1, R53, P6 ;  /* 0x000000010a077824 */ /* 0x000fe200030e0635 */
[----:B------:R-:W-:Y:S04]  /*1972d0*/  STL [R1+0x3c8], R10 ;  /* 0x0003c80a01007387 */ /* 0x000fe80000100800 */
[----:B------:R-:W-:Y:S04]  /*1972e0*/  STL.64 [R1+0x4a70], R6 ;  /* 0x004a700601007387 */ /* 0x000fe80000100a00 */
[----:B------:R0:W-:Y:S01]  /*1972f0*/  STL [R1+0x89a0], R10 ;  /* 0x0089a00a01007387 */ /* 0x0001e20000100800 */
[----:B------:R-:W-:-:S02]  /*197300*/  IMAD.MOV.U32 R54, RZ, RZ, R33 ;  /* 0x000000ffff367224 */ /* 0x000fc400078e0021 */
[----:B0-----:R-:W-:Y:S02]  /*197310*/  IMAD.MOV.U32 R10, RZ, RZ, R32 ;  /* 0x000000ffff0a7224 */ /* 0x001fe400078e0020 */
[----:B------:R-:W-:Y:S02]  /*197320*/  IMAD.MOV.U32 R3, RZ, RZ, R5 ;  /* 0x000000ffff037224 */ /* 0x000fe400078e0005 */
[----:B------:R-:W-:Y:S01]  /*197330*/  IMAD.MOV.U32 R55, RZ, RZ, R11 ;  /* 0x000000ffff377224 */ /* 0x000fe200078e000b */
[----:B------:R-:W-:Y:S02]  /*197340*/  SHF.R.S32.HI R11, RZ, 0x1f, R30 ;  /* 0x0000001fff0b7819 */ /* 0x000fe4000001141e */
[----:B------:R-:W-:Y:S02]  /*197350*/  SHF.R.S32.HI R5, RZ, 0x1f, R31 ;  /* 0x0000001fff057819 */ /* 0x000fe4000001141f */
[----:B--2---:R-:W-:Y:S02]  /*197360*/  SHF.R.S32.HI R47, RZ, 0x1f, R17 ;  /* 0x0000001fff2f7819 */ /* 0x004fe40000011411 */
[----:B------:R-:W-:Y:S01]  /*197370*/  IADD3 R6, P6, R17, R52, RZ ;  /* 0x0000003411067210 */ /* 0x000fe20007fde0ff */
[----:B------:R-:W-:Y:S04]  /*197380*/  STL [R1+0x89b0], R17 ;  /* 0x0089b01101007387 */ /* 0x000fe80000100800 */
[----:B------:R-:W-:Y:S01]  /*197390*/  IMAD.X R7, R47, 0x1, R53, P6 ;  /* 0x000000012f077824 */ /* 0x000fe200030e0635 */
[----:B------:R-:W-:Y:S04]  /*1973a0*/  STL [R1+0x3cc], R47 ;  /* 0x0003cc2f01007387 */ /* 0x000fe80000100800 */
[----:B------:R4:W-:Y:S02]  /*1973b0*/  STL.64 [R1+0x4ab0], R6 ;  /* 0x004ab00601007387 */ /* 0x0009e40000100a00 */
[----:B----4-:R-:W-:-:S02]  /*1973c0*/  SHF.R.S32.HI R6, RZ, 0x1f, R4 ;  /* 0x0000001fff067819 */ /* 0x010fc40000011404 */
[----:B------:R-:W-:Y:S01]  /*1973d0*/  IADD3 R32, P6, R4, R52, RZ ;  /* 0x0000003404207210 */ /* 0x000fe20007fde0ff */
[----:B------:R0:W-:Y:S04]  /*1973e0*/  STL [R1+0x89c0], R4 ;  /* 0x0089c00401007387 */ /* 0x0001e80000100800 */
[----:B------:R-:W-:Y:S01]  /*1973f0*/  IMAD.X R33, R6, 0x1, R53, P6 ;  /* 0x0000000106217824 */ /* 0x000fe200030e0635 */
[----:B------:R-:W-:Y:S04]  /*197400*/  STL [R1+0x3d0], R6 ;  /* 0x0003d00601007387 */ /* 0x000fe80000100800 */
[----:B------:R1:W-:Y:S01]  /*197410*/  STL.64 [R1+0x4af0], R32 ;  /* 0x004af02001007387 */ /* 0x0003e20000100a00 */
[----:B0-----:R-:W-:Y:S01]  /*197420*/  SHF.R.S32.HI R4, RZ, 0x1f, R61 ;  /* 0x0000001fff047819 */ /* 0x001fe2000001143d */
[----:B------:R-:W-:Y:S01]  /*197430*/  IMAD.MOV.U32 R17, RZ, RZ, R29 ;  /* 0x000000ffff117224 */ /* 0x000fe200078e001d */
[----:B---3--:R-:W-:-:S02]  /*197440*/  SHF.R.S32.HI R7, RZ, 0x1f, R18 ;  /* 0x0000001fff077819 */ /* 0x008fc40000011412 */
[----:B-1----:R-:W-:Y:S01]  /*197450*/  IADD3 R32, P6, R18, R52, RZ ;  /* 0x0000003412207210 */ /* 0x002fe20007fde0ff */
[----:B------:R0:W-:Y:S04]  /*197460*/  STL.64 [R1+0x8978], R18 ;  /* 0x0089781201007387 */ /* 0x0001e80000100a00 */
[----:B------:R-:W-:Y:S01]  /*197470*/  IMAD.X R33, R7, 0x1, R53, P6 ;  /* 0x0000000107217824 */ /* 0x000fe200030e0635 */
[----:B------:R-:W-:Y:S04]  /*197480*/  STL [R1+0x3d4], R7 ;  /* 0x0003d40701007387 */ /* 0x000fe80000100800 */
[----:B------:R1:W-:Y:S01]  /*197490*/  STL.64 [R1+0x4b28], R32 ;  /* 0x004b282001007387 */ /* 0x0003e20000100a00 */
[----:B0-----:R-:W-:-:S03]  /*1974a0*/  IMAD.MOV.U32 R19, RZ, RZ, R3 ;  /* 0x000000ffff137224 */ /* 0x001fc600078e0003 */
[----:B-1----:R-:W2:Y:S04]  /*1974b0*/  LDL.LU.64 R32, [R1+0x8a70] ;  /* 0x008a700001207983 */ /* 0x002ea80000300a00 */
[----:B------:R0:W-:Y:S01]  /*1974c0*/  STL.64 [R1+0x8988], R6 ;  /* 0x0089880601007387 */ /* 0x0001e20000100a00 */
[----:B------:R-:W-:Y:S01]  /*1974d0*/  IMAD.MOV.U32 R18, RZ, RZ, R30 ;  /* 0x000000ffff127224 */ /* 0x000fe200078e001e */
[----:B------:R-:W-:Y:S02]  /*1974e0*/  SHF.R.S32.HI R3, RZ, 0x1f, R60 ;  /* 0x0000001fff037819 */ /* 0x000fe4000001143c */
[----:B0-----:R-:W-:-:S05]  /*1974f0*/  IADD3 R6, P6, R61, R52, RZ ;  /* 0x000000343d067210 */ /* 0x001fca0007fde0ff */
[----:B------:R-:W-:Y:S01]  /*197500*/  IMAD.X R7, R4, 0x1, R53, P6 ;  /* 0x0000000104077824 */ /* 0x000fe200030e0635 */
[----:B------:R-:W-:Y:S01]  /*197510*/  IADD3 R30, P6, R60, R52, RZ ;  /* 0x000000343c1e7210 */ /* 0x000fe20007fde0ff */
[----:B------:R-:W-:-:S03]  /*197520*/  IMAD.MOV.U32 R4, RZ, RZ, R10 ;  /* 0x000000ffff047224 */ /* 0x000fc600078e000a */
[----:B------:R0:W-:Y:S01]  /*197530*/  STL.64 [R1+0x4b60], R6 ;  /* 0x004b600601007387 */ /* 0x0001e20000100a00 */
[----:B------:R-:W-:-:S03]  /*197540*/  IMAD.MOV.U32 R10, RZ, RZ, R5 ;  /* 0x000000ffff0a7224 */ /* 0x000fc600078e0005 */
[----:B------:R1:W-:Y:S01]  /*197550*/  STL.64 [R1+0x8998], R60 ;  /* 0x0089983c01007387 */ /* 0x0003e20000100a00 */
[----:B------:R-:W-:Y:S01]  /*197560*/  SHF.R.S32.HI R5, RZ, 0x1f, R59 ;  /* 0x0000001fff057819 */ /* 0x000fe2000001143b */
[----:B0-----:R-:W-:Y:S02]  /*197570*/  IMAD.MOV.U32 R6, RZ, RZ, R9 ;  /* 0x000000ffff067224 */ /* 0x001fe400078e0009 */
[----:B------:R-:W-:Y:S02]  /*197580*/  IMAD.MOV.U32 R9, RZ, RZ, R31 ;  /* 0x000000ffff097224 */ /* 0x000fe400078e001f */
[----:B-1----:R-:W-:Y:S02]  /*197590*/  IMAD.MOV.U32 R61, RZ, RZ, R54 ;  /* 0x000000ffff3d7224 */ /* 0x002fe400078e0036 */
[----:B------:R-:W-:Y:S02]  /*1975a0*/  IMAD.X R31, R3, 0x1, R53, P6 ;  /* 0x00000001031f7824 */ /* 0x000fe400030e0635 */
[----:B------:R-:W-:Y:S01]  /*1975b0*/  IMAD.MOV.U32 R54, RZ, RZ, R28 ;  /* 0x000000ffff367224 */ /* 0x000fe200078e001c */
[----:B------:R-:W-:Y:S01]  /*1975c0*/  IADD3 R28, P6, R59, R52, RZ ;  /* 0x000000343b1c7210 */ /* 0x000fe20007fde0ff */
[----:B------:R-:W-:Y:S01]  /*1975d0*/  IMAD.MOV.U32 R3, RZ, RZ, R55 ;  /* 0x000000ffff037224 */ /* 0x000fe200078e0037 */
[----:B------:R0:W-:Y:S01]  /*1975e0*/  STL.64 [R1+0x4b98], R30 ;  /* 0x004b981e01007387 */ /* 0x0001e20000100a00 */
[----:B------:R-:W-:-:S02]  /*1975f0*/  IMAD.MOV.U32 R55, RZ, RZ, R58 ;  /* 0x000000ffff377224 */ /* 0x000fc400078e003a */
[----:B------:R-:W-:Y:S02]  /*197600*/  IMAD.X R29, R5, 0x1, R53, P6 ;  /* 0x00000001051d7824 */ /* 0x000fe400030e0635 */
[----:B------:R-:W-:Y:S01]  /*197610*/  IMAD.MOV.U32 R7, RZ, RZ, R57 ;  /* 0x000000ffff077224 */ /* 0x000fe200078e0039 */
[----:B------:R-:W-:Y:S01]  /*197620*/  SHF.R.S32.HI R57, RZ, 0x1f, R46 ;  /* 0x0000001fff397819 */ /* 0x000fe2000001142e */
[----:B------:R-:W-:Y:S01]  /*197630*/  IMAD.MOV.U32 R58, RZ, RZ, R26 ;  /* 0x000000ffff3a7224 */ /* 0x000fe200078e001a */
[----:B------:R-:W-:Y:S01]  /*197640*/  IADD3 R26, P6, R46, R52, RZ ;  /* 0x000000342e1a7210 */ /* 0x000fe20007fde0ff */
[----:B0-----:R-:W3:Y:S01]  /*197650*/  LDL.LU.64 R30, [R1+0x8a68] ;  /* 0x008a6800011e7983 */ /* 0x001ee20000300a00 */
[----:B------:R-:W-:-:S03]  /*197660*/  IMAD.MOV.U32 R5, RZ, RZ, R27 ;  /* 0x000000ffff057224 */ /* 0x000fc600078e001b */
[----:B------:R0:W-:Y:S01]  /*197670*/  STL.64 [R1+0x4bd8], R28 ;  /* 0x004bd81c01007387 */ /* 0x0001e20000100a00 */
[----:B------:R-:W-:Y:S01]  /*197680*/  IMAD.X R27, R57, 0x1, R53, P6 ;  /* 0x00000001391b7824 */ /* 0x000fe200030e0635 */
[----:B------:R-:W-:Y:S02]  /*197690*/  SHF.R.S32.HI R60, RZ, 0x1f, R45 ;  /* 0x0000001fff3c7819 */ /* 0x000fe4000001142d */
[----:B0-----:R-:W4:Y:S04]  /*1976a0*/  LDL.LU.64 R28, [R1+0x8a60] ;  /* 0x008a6000011c7983 */ /* 0x001f280000300a00 */
[----:B------:R0:W-:Y:S04]  /*1976b0*/  STL.64 [R1+0x89a8], R46 ;  /* 0x0089a82e01007387 */ /* 0x0001e80000100a00 */
[----:B------:R1:W-:Y:S01]  /*1976c0*/  STL.64 [R1+0x4c18], R26 ;  /* 0x004c181a01007387 */ /* 0x0003e20000100a00 */
[----:B0-----:R-:W-:-:S03]  /*1976d0*/  IADD3 R46, P6, R45, R52, RZ ;  /* 0x000000342d2e7210 */ /* 0x001fc60007fde0ff */
[----:B-1----:R-:W4:Y:S02]  /*1976e0*/  LDL.LU.64 R26, [R1+0x8a58] ;  /* 0x008a5800011a7983 */ /* 0x002f240000300a00 */
[----:B------:R-:W-:-:S05]  /*1976f0*/  IMAD.X R47, R60, 0x1, R53, P6 ;  /* 0x000000013c2f7824 */ /* 0x000fca00030e0635 */
[----:B------:R0:W-:Y:S01]  /*197700*/  STL.64 [R1+0x4c58], R46 ;  /* 0x004c582e01007387 */ /* 0x0001e20000100a00 */
[----:B------:R-:W-:Y:S02]  /*197710*/  SHF.R.S32.HI R60, RZ, 0x1f, R44 ;  /* 0x0000001fff3c7819 */ /* 0x000fe4000001142c */
[----:B------:R-:W-:Y:S01]  /*197720*/  SHF.R.S32.HI R57, RZ, 0x1f, R25 ;  /* 0x0000001fff397819 */ /* 0x000fe20000011419 */
[----:B0-----:R-:W-:Y:S02]  /*197730*/  IMAD.MOV.U32 R46, RZ, RZ, R61 ;  /* 0x000000ffff2e7224 */ /* 0x001fe400078e003d */
[----:B------:R-:W-:Y:S02]  /*197740*/  IMAD.MOV.U32 R61, RZ, RZ, R18 ;  /* 0x000000ffff3d7224 */ /* 0x000fe400078e0012 */
[----:B------:R-:W-:Y:S02]  /*197750*/  IMAD.MOV.U32 R18, RZ, RZ, R9 ;  /* 0x000000ffff127224 */ /* 0x000fe400078e0009 */
[----:B------:R-:W-:Y:S01]  /*197760*/  IMAD.MOV.U32 R9, RZ, RZ, R24 ;  /* 0x000000ffff097224 */ /* 0x000fe200078e0018 */
[----:B------:R-:W-:Y:S01]  /*197770*/  IADD3 R24, P6, R44, R52, RZ ;  /* 0x000000342c187210 */ /* 0x000fe20007fde0ff */
[----:B------:R-:W-:-:S04]  /*197780*/  IMAD.MOV.U32 R47, RZ, RZ, R25 ;  /* 0x000000ffff2f7224 */ /* 0x000fc800078e0019 */
[----:B------:R-:W-:Y:S02]  /*197790*/  IMAD.X R25, R60, 0x1, R53, P6 ;  /* 0x000000013c197824 */ /* 0x000fe400030e0635 */
[----:B------:R-:W-:Y:S02]  /*1977a0*/  IMAD.MOV.U32 R60, RZ, RZ, R17 ;  /* 0x000000ffff3c7224 */ /* 0x000fe400078e0011 */
[----:B------:R-:W-:Y:S02]  /*1977b0*/  IMAD.MOV.U32 R17, RZ, RZ, R10 ;  /* 0x000000ffff117224 */ /* 0x000fe400078e000a */
[----:B------:R-:W-:Y:S02]  /*1977c0*/  IMAD.MOV.U32 R10, RZ, RZ, R3 ;  /* 0x000000ffff0a7224 */ /* 0x000fe400078e0003 */
[----:B------:R-:W-:Y:S01]  /*1977d0*/  IMAD.MOV.U32 R3, RZ, RZ, R8 ;  /* 0x000000ffff037224 */ /* 0x000fe200078e0008 */
[----:B------:R0:W-:Y:S01]  /*1977e0*/  STL.64 [R1+0x89b8], R44 ;  /* 0x0089b82c01007387 */ /* 0x0001e20000100a00 */
[----:B------:R-:W-:-:S02]  /*1977f0*/  IMAD.MOV.U32 R8, RZ, RZ, R5 ;  /* 0x000000ffff087224 */ /* 0x000fc400078e0005 */
[----:B------:R-:W-:Y:S01]  /*197800*/  IMAD.MOV.U32 R5, RZ, RZ, R58 ;  /* 0x000000ffff057224 */ /* 0x000fe200078e003a */
[----:B------:R-:W-:Y:S01]  /*197810*/  SHF.R.S32.HI R58, RZ, 0x1f, R43 ;  /* 0x0000001fff3a7819 */ /* 0x000fe2000001142b */
[----:B------:R1:W-:Y:S01]  /*197820*/  STL.64 [R1+0x4ca0], R24 ;  /* 0x004ca01801007387 */ /* 0x0003e20000100a00 */
[----:B0-----:R-:W-:-:S05]  /*197830*/  IADD3 R44, P6, R43, R52, RZ ;  /* 0x000000342b2c7210 */ /* 0x001fca0007fde0ff */
[----:B------:R-:W-:Y:S01]  /*197840*/  IMAD.X R45, R58, 0x1, R53, P6 ;  /* 0x000000013a2d7824 */ /* 0x000fe200030e0635 */
[----:B-1----:R-:W4:Y:S04]  /*197850*/  LDL.LU.64 R24, [R1+0x8a50] ;  /* 0x008a500001187983 */ /* 0x002f280000300a00 */
[----:B------:R0:W-:Y:S04]  /*197860*/  STL [R1+0x89d0], R43 ;  /* 0x0089d02b01007387 */ /* 0x0001e80000100800 */
[----:B------:R-:W-:Y:S04]  /*197870*/  STL.64 [R1+0x89c8], R58 ;  /* 0x0089c83a01007387 */ /* 0x000fe80000100a00 */
[----:B------:R1:W-:Y:S01]  /*197880*/  STL.64 [R1+0x4cd8], R44 ;  /* 0x004cd82c01007387 */ /* 0x0003e20000100a00 */
[----:B0-----:R-:W-:-:S02]  /*197890*/  SHF.R.S32.HI R43, RZ, 0x1f, R42 ;  /* 0x0000001fff2b7819 */ /* 0x001fc4000001142a */
[----:B-1----:R-:W-:Y:S01]  /*1978a0*/  IADD3 R44, P6, R42, R52, RZ ;  /* 0x000000342a2c7210 */ /* 0x002fe20007fde0ff */
[----:B------:R-:W-:Y:S04]  /*1978b0*/  STL [R1+0x89e0], R42 ;  /* 0x0089e02a01007387 */ /* 0x000fe80000100800 */
[----:B------:R-:W-:Y:S02]  /*1978c0*/  IMAD.X R45, R43, 0x1, R53, P6 ;  /* 0x000000012b2d7824 */ /* 0x000fe400030e0635 */
[----:B------:R-:W-:Y:S01]  /*1978d0*/  IMAD.MOV.U32 R43, RZ, RZ, R57 ;  /* 0x000000ffff2b7224 */ /* 0x000fe200078e0039 */
[----:B------:R-:W-:Y:S02]  /*1978e0*/  SHF.R.S32.HI R57, RZ, 0x1f, R41 ;  /* 0x0000001fff397819 */ /* 0x000fe40000011429 */
[----:B------:R0:W-:Y:S01]  /*1978f0*/  STL.64 [R1+0x4d18], R44 ;  /* 0x004d182c01007387 */ /* 0x0001e20000100a00 */
[----:B------:R-:W-:-:S02]  /*197900*/  IMAD.MOV.U32 R59, RZ, RZ, R47 ;  /* 0x000000ffff3b7224 */ /* 0x000fc400078e002f */
[----:B0-----:R-:W-:Y:S01]  /*197910*/  IMAD.MOV.U32 R45, RZ, RZ, R46 ;  /* 0x000000ffff2d7224 */ /* 0x001fe200078e002e */
[----:B------:R-:W-:-:S05]  /*197920*/  IADD3 R46, P6, R41, R52, RZ ;  /* 0x00000034292e7210 */ /* 0x000fca0007fde0ff */
[----:B------:R-:W-:Y:S02]  /*197930*/  IMAD.X R47, R57, 0x1, R53, P6 ;  /* 0x00000001392f7824 */ /* 0x000fe400030e0635 */
[----:B------:R-:W-:-:S03]  /*197940*/  IMAD.MOV.U32 R44, RZ, RZ, R60 ;  /* 0x000000ffff2c7224 */ /* 0x000fc600078e003c */
[----:B------:R0:W-:Y:S01]  /*197950*/  STL.64 [R1+0x4d58], R46 ;  /* 0x004d582e01007387 */ /* 0x0001e20000100a00 */
[----:B------:R-:W-:Y:S01]  /*197960*/  IMAD.MOV.U32 R60, RZ, RZ, R3 ;  /* 0x000000ffff3c7224 */ /* 0x000fe200078e0003 */
[----:B------:R-:W-:Y:S02]  /*197970*/  SHF.R.S32.HI R3, RZ, 0x1f, R40 ;  /* 0x0000001fff037819 */ /* 0x000fe40000011428 */
[----:B------:R-:W-:Y:S01]  /*197980*/  STL [R1+0x89f0], R57 ;  /* 0x0089f03901007387 */ /* 0x000fe20000100800 */
[----:B0-----:R-:W-:Y:S02]  /*197990*/  IMAD.MOV.U32 R47, RZ, RZ, R10 ;  /* 0x000000ffff2f7224 */ /* 0x001fe400078e000a */
[----:B------:R-:W-:Y:S01]  /*1979a0*/  IMAD.MOV.U32 R10, RZ, RZ, R22 ;  /* 0x000000ffff0a7224 */ /* 0x000fe200078e0016 */
[----:B------:R-:W-:Y:S01]  /*1979b0*/  IADD3 R22, P6, R40, R52, RZ ;  /* 0x0000003428167210 */ /* 0x000fe20007fde0ff */
[----:B------:R-:W-:Y:S02]  /*1979c0*/  IMAD.MOV.U32 R46, RZ, RZ, R17 ;  /* 0x000000ffff2e7224 */ /* 0x000fe400078e0011 */
[----:B------:R-:W-:-:S02]  /*1979d0*/  IMAD.MOV.U32 R17, RZ, RZ, R49 ;  /* 0x000000ffff117224 */ /* 0x000fc400078e0031 */
[----:B------:R-:W-:Y:S01]  /*1979e0*/  IMAD.MOV.U32 R49, RZ, RZ, R23 ;  /* 0x000000ffff317224 */ /* 0x000fe200078e0017 */
[----:B------:R0:W-:Y:S01]  /*1979f0*/  STL.64 [R1+0x89d8], R40 ;  /* 0x0089d82801007387 */ /* 0x0001e20000100a00 */
[----:B------:R-:W-:Y:S01]  /*197a00*/  IMAD.X R23, R3, 0x1, R53, P6 ;  /* 0x0000000103177824 */ /* 0x000fe200030e0635 */
[----:B------:R-:W-:-:S04]  /*197a10*/  SHF.R.S32.HI R3, RZ, 0x1f, R39 ;  /* 0x0000001fff037819 */ /* 0x000fc80000011427 */
[----:B------:R1:W-:Y:S01]  /*197a20*/  STL.64 [R1+0x4d90], R22 ;  /* 0x004d901601007387 */ /* 0x0003e20000100a00 */
[----:B0-----:R-:W-:Y:S01]  /*197a30*/  IADD3 R40, P6, R39, R52, RZ ;  /* 0x0000003427287210 */ /* 0x001fe20007fde0ff */
[----:B------:R-:W-:-:S04]  /*197a40*/  IMAD.MOV.U32 R58, RZ, RZ, R59 ;  /* 0x000000ffff3a7224 */ /* 0x000fc800078e003b */
[----:B------:R-:W-:Y:S01]  /*197a50*/  IMAD.X R41, R3, 0x1, R53, P6 ;  /* 0x0000000103297824 */ /* 0x000fe200030e0635 */
[----:B-1----:R-:W4:Y:S01]  /*197a60*/  LDL.LU.64 R22, [R1+0x8a48] ;  /* 0x008a480001167983 */ /* 0x002f220000300a00 */
[----:B------:R-:W-:Y:S02]  /*197a70*/  IMAD.MOV.U32 R59, RZ, RZ, R43 ;  /* 0x000000ffff3b7224 */ /* 0x000fe400078e002b */
[----:B------:R-:W-:Y:S01]  /*197a80*/  IMAD.MOV.U32 R43, RZ, RZ, R45 ;  /* 0x000000ffff2b7224 */ /* 0x000fe200078e002d */
[----:B------:R0:W-:Y:S01]  /*197a90*/  STL.64 [R1+0x4dc8], R40 ;  /* 0x004dc82801007387 */ /* 0x0001e20000100a00 */
[----:B------:R-:W-:Y:S01]  /*197aa0*/  SHF.R.S32.HI R45, RZ, 0x1f, R21 ;  /* 0x0000001fff2d7819 */ /* 0x000fe20000011415 */
[----:B------:R-:W-:Y:S02]  /*197ab0*/  IMAD.MOV.U32 R57, RZ, RZ, R47 ;  /* 0x000000ffff397224 */ /* 0x000fe400078e002f */
[----:B------:R-:W-:Y:S01]  /*197ac0*/  IMAD.MOV.U32 R47, RZ, RZ, R10 ;  /* 0x000000ffff2f7224 */ /* 0x000fe200078e000a */
[----:B------:R-:W-:Y:S01]  /*197ad0*/  SHF.R.S32.HI R10, RZ, 0x1f, R38 ;  /* 0x0000001fff0a7819 */ /* 0x000fe20000011426 */
[----:B------:R-:W-:-:S02]  /*197ae0*/  IMAD.MOV.U32 R42, RZ, RZ, R45 ;  /* 0x000000ffff2a7224 */ /* 0x000fc400078e002d */
[----:B0-----:R-:W-:Y:S02]  /*197af0*/  IMAD.MOV.U32 R40, RZ, RZ, R44 ;  /* 0x000000ffff287224 */ /* 0x001fe400078e002c */
[----:B------:R-:W-:Y:S02]  /*197b00*/  IMAD.MOV.U32 R44, RZ, RZ, R46 ;  /* 0x000000ffff2c7224 */ /* 0x000fe400078e002e */
[----:B------:R-:W-:Y:S02]  /*197b10*/  IMAD.MOV.U32 R46, RZ, RZ, R2 ;  /* 0x000000ffff2e7224 */ /* 0x000fe400078e0002 */
[----:B------:R-:W-:Y:S01]  /*197b20*/  IMAD.MOV.U32 R2, RZ, RZ, R20 ;  /* 0x000000ffff027224 */ /* 0x000fe200078e0014 */
[----:B------:R-:W-:Y:S01]  /*197b30*/  IADD3 R20, P6, R38, R52, RZ ;  /* 0x0000003426147210 */ /* 0x000fe20007fde0ff */
[----:B------:R-:W-:Y:S02]  /*197b40*/  IMAD.MOV.U32 R45, RZ, RZ, R60 ;  /* 0x000000ffff2d7224 */ /* 0x000fe400078e003c */
[----:B------:R-:W-:-:S02]  /*197b50*/  IMAD.MOV.U32 R60, RZ, RZ, R21 ;  /* 0x000000ffff3c7224 */ /* 0x000fc400078e0015 */
[----:B------:R-:W-:Y:S01]  /*197b60*/  IMAD.X R21, R10, 0x1, R53, P6 ;  /* 0x000000010a157824 */ /* 0x000fe200030e0635 */
[----:B------:R-:W-:Y:S01]  /*197b70*/  STL [R1+0x8a08], R3 ;  /* 0x008a080301007387 */ /* 0x000fe20000100800 */
[----:B------:R-:W-:-:S03]  /*197b80*/  SHF.R.S32.HI R10, RZ, 0x1f, R37 ;  /* 0x0000001fff0a7819 */ /* 0x000fc60000011425 */
[----:B------:R0:W-:Y:S04]  /*197b90*/  STL.64 [R1+0x89e8], R38 ;  /* 0x0089e82601007387 */ /* 0x0001e80000100a00 */
[----:B------:R1:W-:Y:S01]  /*197ba0*/  STL.64 [R1+0x4e00], R20 ;  /* 0x004e001401007387 */ /* 0x0003e20000100a00 */
[----:B------:R-:W-:Y:S01]  /*197bb0*/  IMAD.MOV.U32 R41, RZ, RZ, R17 ;  /* 0x000000ffff297224 */ /* 0x000fe200078e0011 */
[----:B0-----:R-:W-:Y:S02]  /*197bc0*/  IADD3 R38, P6, R37, R52, RZ ;  /* 0x0000003425267210 */ /* 0x001fe40007fde0ff */
[----:B-1----:R-:W4:Y:S03]  /*197bd0*/  LDL.LU.64 R20, [R1+0x8a40] ;  /* 0x008a400001147983 */ /* 0x002f260000300a00 */
[----:B------:R-:W-:-:S02]  /*197be0*/  IMAD.X R39, R10, 0x1, R53, P6 ;  /* 0x000000010a277824 */ /* 0x000fc400030e0635 */
[----:B------:R-:W-:Y:S02]  /*197bf0*/  IMAD.MOV.U32 R3, RZ, RZ, R41 ;  /* 0x000000ffff037224 */ /* 0x000fe400078e0029 */
[----:B------:R-:W-:Y:S01]  /*197c00*/  IMAD.MOV.U32 R41, RZ, RZ, R6 ;  /* 0x000000ffff297224 */ /* 0x000fe200078e0006 */
[----:B------:R0:W-:Y:S01]  /*197c10*/  STL.64 [R1+0x4e40], R38 ;  /* 0x004e402601007387 */ /* 0x0001e20000100a00 */
[----:B------:R-:W-:Y:S01]  /*197c20*/  IMAD.MOV.U32 R6, RZ, RZ, R14 ;  /* 0x000000ffff067224 */ /* 0x000fe200078e000e */
[----:B------:R-:W-:Y:S02]  /*197c30*/  IADD3 R14, P6, R36, R52, RZ ;  /* 0x00000034240e7210 */ /* 0x000fe40007fde0ff */
[----:B------:R-:W-:Y:S02]  /*197c40*/  SHF.R.S32.HI R17, RZ, 0x1f, R15 ;  /* 0x0000001fff117819 */ /* 0x000fe4000001140f */
[----:B0-----:R-:W-:Y:S01]  /*197c50*/  SHF.R.S32.HI R38, RZ, 0x1f, R36 ;  /* 0x0000001fff267819 */ /* 0x001fe20000011424 */
[----:B------:R-:W-:-:S02]  /*197c60*/  IMAD.MOV.U32 R39, RZ, RZ, R40 ;  /* 0x000000ffff277224 */ /* 0x000fc400078e0028 */
[----:B------:R-:W-:Y:S02]  /*197c70*/  IMAD.MOV.U32 R40, RZ, RZ, R61 ;  /* 0x000000ffff287224 */ /* 0x000fe400078e003d */
[----:B------:R-:W-:Y:S02]  /*197c80*/  IMAD.MOV.U32 R61, RZ, RZ, R7 ;  /* 0x000000ffff3d7224 */ /* 0x000fe400078e0007 */
[----:B------:R-:W-:Y:S02]  /*197c90*/  IMAD.MOV.U32 R7, RZ, RZ, R15 ;  /* 0x000000ffff077224 */ /* 0x000fe400078e000f */
[----:B------:R-:W-:Y:S01]  /*197ca0*/  IMAD.X R15, R38, 0x1, R53, P6 ;  /* 0x00000001260f7824 */ /* 0x000fe200030e0635 */
[----:B------:R-:W-:Y:S04]  /*197cb0*/  STL [R1+0x8a18], R10 ;  /* 0x008a180a01007387 */ /* 0x000fe80000100800 */
[----:B------:R-:W-:Y:S04]  /*197cc0*/  STL.64 [R1+0x89f8], R36 ;  /* 0x0089f82401007387 */ /* 0x000fe80000100a00 */
[----:B------:R0:W-:Y:S04]  /*197cd0*/  STL.64 [R1+0x4e80], R14 ;  /* 0x004e800e01007387 */ /* 0x0001e80000100a00 */
[----:B0-----:R-:W4:Y:S01]  /*197ce0*/  LDL.LU.64 R14, [R1+0x8a38] ;  /* 0x008a3800010e7983 */ /* 0x001f220000300a00 */
[----:B------:R-:W-:-:S02]  /*197cf0*/  IMAD.MOV.U32 R38, RZ, RZ, R39 ;  /* 0x000000ffff267224 */ /* 0x000fc400078e0027 */
[----:B------:R-:W-:Y:S02]  /*197d00*/  IMAD.MOV.U32 R39, RZ, RZ, R40 ;  /* 0x000000ffff277224 */ /* 0x000fe400078e0028 */
[----:B------:R-:W-:Y:S02]  /*197d10*/  IMAD.MOV.U32 R40, RZ, RZ, R41 ;  /* 0x000000ffff287224 */ /* 0x000fe400078e0029 */
[----:B------:R-:W-:Y:S02]  /*197d20*/  IMAD.MOV.U32 R41, RZ, RZ, R58 ;  /* 0x000000ffff297224 */ /* 0x000fe400078e003a */
[----:B------:R-:W-:Y:S01]  /*197d30*/  IMAD.MOV.U32 R58, RZ, RZ, R18 ;  /* 0x000000ffff3a7224 */ /* 0x000fe200078e0012 */
[----:B------:R-:W-:Y:S01]  /*197d40*/  IADD3 R36, P6, R35, R52, RZ ;  /* 0x0000003423247210 */ /* 0x000fe20007fde0ff */
[----:B------:R-:W-:Y:S01]  /*197d50*/  IMAD.MOV.U32 R18, RZ, RZ, R17 ;  /* 0x000000ffff127224 */ /* 0x000fe200078e0011 */
[----:B------:R-:W-:-:S05]  /*197d60*/  SHF.R.S32.HI R17, RZ, 0x1f, R35 ;  /* 0x0000001fff117819 */ /* 0x000fca0000011423 */
[----:B------:R-:W-:Y:S01]  /*197d70*/  IMAD.X R37, R17, 0x1, R53, P6 ;  /* 0x0000000111257824 */ /* 0x000fe200030e0635 */
[----:B------:R-:W-:-:S04]  /*197d80*/  SHF.R.S32.HI R10, RZ, 0x1f, R34 ;  /* 0x0000001fff0a7819 */ /* 0x000fc80000011422 */
[----:B------:R0:W-:Y:S02]  /*197d90*/  STL.64 [R1+0x4ec0], R36 ;  /* 0x004ec02401007387 */ /* 0x0001e40000100a00 */
[----:B0-----:R-:W-:-:S05]  /*197da0*/  IADD3 R36, P6, R34, R52, RZ ;  /* 0x0000003422247210 */ /* 0x001fca0007fde0ff */
[----:B------:R-:W-:Y:S02]  /*197db0*/  IMAD.X R37, R10, 0x1, R53, P6 ;  /* 0x000000010a257824 */ /* 0x000fe400030e0635 */
[----:B------:R-:W-:Y:S02]  /*197dc0*/  IMAD.MOV.U32 R10, RZ, RZ, R38 ;  /* 0x000000ffff0a7224 */ /* 0x000fe400078e0026 */
[----:B------:R-:W-:Y:S02]  /*197dd0*/  IMAD.MOV.U32 R38, RZ, RZ, R39 ;  /* 0x000000ffff267224 */ /* 0x000fe400078e0027 */
[----:B------:R-:W-:Y:S01]  /*197de0*/  IMAD.MOV.U32 R39, RZ, RZ, R40 ;  /* 0x000000ffff277224 */ /* 0x000fe200078e0028 */
[----:B------:R-:W-:Y:S01]  /*197df0*/  STL [R1+0x8a28], R17 ;  /* 0x008a281101007387 */ /* 0x000fe20000100800 */
[----:B------:R-:W-:Y:S02]  /*197e00*/  IMAD.MOV.U32 R40, RZ, RZ, R41 ;  /* 0x000000ffff287224 */ /* 0x000fe400078e0029 */
[----:B------:R-:W-:Y:S01]  /*197e10*/  IMAD.MOV.U32 R41, RZ, RZ, R58 ;  /* 0x000000ffff297224 */ /* 0x000fe200078e003a */
[----:B------:R0:W-:Y:S01]  /*197e20*/  STL.64 [R1+0x8a00], R34 ;  /* 0x008a002201007387 */ /* 0x0001e20000100a00 */
[----:B------:R-:W-:Y:S01]  /*197e30*/  IMAD.MOV.U32 R58, RZ, RZ, R4 ;  /* 0x000000ffff3a7224 */ /* 0x000fe200078e0004 */
[----:B--2---:R-:W-:-:S02]  /*197e40*/  SHF.R.S32.HI R4, RZ, 0x1f, R33 ;  /* 0x0000001fff047819 */ /* 0x004fc40000011421 */
[----:B0-----:R-:W-:Y:S01]  /*197e50*/  IADD3 R34, P6, R33, R52, RZ ;  /* 0x0000003421227210 */ /* 0x001fe20007fde0ff */
[----:B------:R0:W-:Y:S04]  /*197e60*/  STL.64 [R1+0x4ef0], R36 ;  /* 0x004ef02401007387 */ /* 0x0001e80000100a00 */
[----:B------:R-:W-:Y:S01]  /*197e70*/  IMAD.X R35, R4, 0x1, R53, P6 ;  /* 0x0000000104237824 */ /* 0x000fe200030e0635 */
[----:B------:R-:W-:-:S04]  /*197e80*/  SHF.R.S32.HI R17, RZ, 0x1f, R32 ;  /* 0x0000001fff117819 */ /* 0x000fc80000011420 */
[----:B------:R1:W-:Y:S01]  /*197e90*/  STL.64 [R1+0x4f28], R34 ;  /* 0x004f282201007387 */ /* 0x0003e20000100a00 */
[----:B0-----:R-:W-:-:S03]  /*197ea0*/  IMAD.MOV.U32 R37, RZ, RZ, R58 ;  /* 0x000000ffff257224 */ /* 0x001fc600078e003a */
[----:B------:R0:W-:Y:S01]  /*197eb0*/  STL.64 [R1+0x8a10], R32 ;  /* 0x008a102001007387 */ /* 0x0001e20000100a00 */
[----:B------:R-:W-:Y:S01]  /*197ec0*/  IMAD.MOV.U32 R58, RZ, RZ, R43 ;  /* 0x000000ffff3a7224 */ /* 0x000fe200078e002b */
[----:B---3--:R-:W-:Y:S02]  /*197ed0*/  SHF.R.S32.HI R43, RZ, 0x1f, R31 ;  /* 0x0000001fff2b7819 */ /* 0x008fe4000001141f */
[----:B-1----:R-:W-:-:S05]  /*197ee0*/  IADD3 R34, P6, R32, R52, RZ ;  /* 0x0000003420227210 */ /* 0x002fca0007fde0ff */
[----:B------:R-:W-:Y:S01]  /*197ef0*/  IMAD.X R35, R17, 0x1, R53, P6 ;  /* 0x0000000111237824 */ /* 0x000fe200030e0635 */
[----:B0-----:R-:W-:-:S05]  /*197f00*/  IADD3 R32, P6, R31, R52, RZ ;  /* 0x000000341f207210 */ /* 0x001fca0007fde0ff */
[----:B------:R-:W-:Y:S01]  /*197f10*/  IMAD.X R33, R43, 0x1, R53, P6 ;  /* 0x000000012b217824 */ /* 0x000fe200030e0635 */
[----:B------:R-:W-:Y:S01]  /*197f20*/  STL.64 [R1+0x4f68], R34 ;  /* 0x004f682201007387 */ /* 0x000fe20000100a00 */
[----:B------:R-:W-:-:S03]  /*197f30*/  SHF.R.S32.HI R17, RZ, 0x1f, R30 ;  /* 0x0000001fff117819 */ /* 0x000fc6000001141e */
[----:B------:R0:W-:Y:S01]  /*197f40*/  STL.64 [R1+0x4fa8], R32 ;  /* 0x004fa82001007387 */ /* 0x0001e20000100a00 */
[----:B------:R-:W-:Y:S02]  /*197f50*/  IMAD.MOV.U32 R36, RZ, RZ, R37 ;  /* 0x000000ffff247224 */ /* 0x000fe400078e0025 */
[----:B------:R-:W-:Y:S01]  /*197f60*/  IMAD.MOV.U32 R37, RZ, RZ, R10 ;  /* 0x000000ffff257224 */ /* 0x000fe200078e000a */
[----:B------:R1:W-:Y:S01]  /*197f70*/  STL.64 [R1+0x8a20], R30 ;  /* 0x008a201e01007387 */ /* 0x0003e20000100a00 */
[----:B------:R-:W-:Y:S01]  /*197f80*/  IMAD.MOV.U32 R10, RZ, RZ, R42 ;  /* 0x000000ffff0a7224 */ /* 0x000fe200078e002a */
[----:B----4-:R-:W-:Y:S02]  /*197f90*/  SHF.R.S32.HI R42, RZ, 0x1f, R29 ;  /* 0x0000001fff2a7819 */ /* 0x010fe4000001141d */
[----:B0-----:R-:W-:-:S05]  /*197fa0*/  IADD3 R32, P6, R30, R52, RZ ;  /* 0x000000341e207210 */ /* 0x001fca0007fde0ff */
[----:B------:R-:W-:Y:S01]  /*197fb0*/  IMAD.X R33, R17, 0x1, R53, P6 ;  /* 0x0000000111217824 */ /* 0x000fe200030e0635 */
[----:B-1----:R-:W-:-:S05]  /*197fc0*/  IADD3 R30, P6, R29, R52, RZ ;  /* 0x000000341d1e7210 */ /* 0x002fca0007fde0ff */
[----:B------:R-:W-:Y:S01]  /*197fd0*/  IMAD.X R31, R42, 0x1, R53, P6 ;  /* 0x000000012a1f7824 */ /* 0x000fe200030e0635 */
[----:B------:R-:W-:Y:S01]  /*197fe0*/  STL.64 [R1+0x4fe0], R32 ;  /* 0x004fe02001007387 */ /* 0x000fe20000100a00 */
[----:B------:R-:W-:-:S03]  /*197ff0*/  SHF.R.S32.HI R17, RZ, 0x1f, R28 ;  /* 0x0000001fff117819 */ /* 0x000fc6000001141c */
[----:B------:R0:W-:Y:S02]  /*198000*/  STL.64 [R1+0x5018], R30 ;  /* 0x0050181e01007387 */ /* 0x0001e40000100a00 */
[----:B0-----:R-:W-:Y:S02]  /*198010*/  IADD3 R30, P6, R28, R52, RZ ;  /* 0x000000341c1e7210 */ /* 0x001fe40007fde0ff */
[----:B------:R-:W-:Y:S03]  /*198020*/  STL.64 [R1+0x8a30], R42 ;  /* 0x008a302a01007387 */ /* 0x000fe60000100a00 */
[----:B------:R-:W-:Y:S02]  /*198030*/  IMAD.X R31, R17, 0x1, R53, P6 ;  /* 0x00000001111f7824 */ /* 0x000fe400030e0635 */
[----:B------:R-:W-:Y:S02]  /*198040*/  IMAD.MOV.U32 R17, RZ, RZ, R36 ;  /* 0x000000ffff117224 */ /* 0x000fe400078e0024 */
[----:B------:R-:W-:Y:S01]  /*198050*/  IMAD.MOV.U32 R36, RZ, RZ, R37 ;  /* 0x000000ffff247224 */ /* 0x000fe200078e0025 */
[----:B------:R0:W-:Y:S01]  /*198060*/  STL.64 [R1+0x5050], R30 ;  /* 0x0050501e01007387 */ /* 0x0001e20000100a00 */
[----:B------:R-:W-:-:S02]  /*198070*/  IMAD.MOV.U32 R37, RZ, RZ, R10 ;  /* 0x000000ffff257224 */ /* 0x000fc400078e000a */
[----:B------:R-:W-:Y:S01]  /*198080*/  IMAD.MOV.U32 R10, RZ, RZ, R57 ;  /* 0x000000ffff0a7224 */ /* 0x000fe200078e0039 */
[----:B------:R-:W-:Y:S02]  /*198090*/  SHF.R.S32.HI R57, RZ, 0x1f, R27 ;  /* 0x0000001fff397819 */ /* 0x000fe4000001141b */
[----:B0-----:R-:W-:-:S03]  /*1980a0*/  IADD3 R30, P6, R27, R52, RZ ;  /* 0x000000341b1e7210 */ /* 0x001fc60007fde0ff */
[----:B------:R-:W-:Y:S02]  /*1980b0*/  STL [R1+0x430], R57 ;  /* 0x0004303901007387 */ /* 0x000fe40000100800 */
[----:B------:R-:W-:Y:S01]  /*1980c0*/  IMAD.X R31, R57, 0x1, R53, P6 ;  /* 0x00000001391f7824 */ /* 0x000fe200030e0635 */
[----:B------:R-:W-:-:S04]  /*1980d0*/  SHF.R.S32.HI R32, RZ, 0x1f, R26 ;  /* 0x0000001fff207819 */ /* 0x000fc8000001141a */
[----:B------:R0:W-:Y:S02]  /*1980e0*/  STL.64 [R1+0x5090], R30 ;  /* 0x0050901e01007387 */ /* 0x0001e40000100a00 */
[----:B0-----:R-:W-:-:S05]  /*1980f0*/  IADD3 R30, P6, R26, R52, RZ ;  /* 0x000000341a1e7210 */ /* 0x001fca0007fde0ff */
[----:B------:R-:W-:Y:S01]  /*198100*/  IMAD.X R31, R32, 0x1, R53, P6 ;  /* 0x00000001201f7824 */ /* 0x000fe200030e0635 */
[----:B------:R-:W-:-:S04]  /*198110*/  SHF.R.S32.HI R32, RZ, 0x1f, R25 ;  /* 0x0000001fff207819 */ /* 0x000fc80000011419 */
[----:B------:R0:W-:Y:S02]  /*198120*/  STL.64 [R1+0x50d0], R30 ;  /* 0x0050d01e01007387 */ /* 0x0001e40000100a00 */
[----:B0-----:R-:W-:Y:S02]  /*198130*/  IADD3 R30, P6, R25, R52, RZ ;  /* 0x00000034191e7210 */ /* 0x001fe40007fde0ff */
[----:B------:R0:W-:Y:S03]  /*198140*/  STL [R1+0x438], R32 ;  /* 0x0004382001007387 */ /* 0x0001e60000100800 */
[----:B------:R-:W-:-:S05]  /*198150*/  IMAD.X R31, R32, 0x1, R53, P6 ;  /* 0x00000001201f7824 */ /* 0x000fca00030e0635 */
[----:B------:R1:W-:Y:S01]  /*198160*/  STL.64 [R1+0x5110], R30 ;  /* 0x0051101e01007387 */ /* 0x0003e20000100a00 */
[----:B0-----:R-:W-:Y:S01]  /*198170*/  SHF.R.S32.HI R32, RZ, 0x1f, R24 ;  /* 0x0000001fff207819 */ /* 0x001fe20000011418 */
[----:B------:R-:W-:Y:S02]  /*198180*/  IMAD.MOV.U32 R35, RZ, RZ, R17 ;  /* 0x000000ffff237224 */ /* 0x000fe400078e0011 */
[----:B------:R-:W-:Y:S01]  /*198190*/  IMAD.MOV.U32 R17, RZ, RZ, R36 ;  /* 0x000000ffff117224 */ /* 0x000fe200078e0024 */
[----:B-1----:R-:W-:Y:S01]  /*1981a0*/  IADD3 R30, P6, R24, R52, RZ ;  /* 0x00000034181e7210 */ /* 0x002fe20007fde0ff */
[----:B------:R-:W-:-:S04]  /*1981b0*/  IMAD.MOV.U32 R36, RZ, RZ, R10 ;  /* 0x000000ffff247224 */ /* 0x000fc800078e000a */
[----:B------:R-:W-:Y:S02]  /*1981c0*/  IMAD.X R31, R32, 0x1, R53, P6 ;  /* 0x00000001201f7824 */ /* 0x000fe400030e0635 */
[----:B------:R-:W-:Y:S01]  /*1981d0*/  IMAD.MOV.U32 R10, RZ, RZ, R3 ;  /* 0x000000ffff0a7224 */ /* 0x000fe200078e0003 */
[----:B------:R-:W-:Y:S02]  /*1981e0*/  SHF.R.S32.HI R3, RZ, 0x1f, R23 ;  /* 0x0000001fff037819 */ /* 0x000fe40000011417 */
[----:B------:R0:W-:Y:S01]  /*1981f0*/  STL.64 [R1+0x5140], R30 ;  /* 0x0051401e01007387 */ /* 0x0001e20000100a00 */
[----:B------:R-:W-:Y:S02]  /*198200*/  SHF.R.S32.HI R32, RZ, 0x1f, R22 ;  /* 0x0000001fff207819 */ /* 0x000fe40000011416 */
[----:B0-----:R-:W-:Y:S01]  /*198210*/  IADD3 R30, P6, R23, R52, RZ ;  /* 0x00000034171e7210 */ /* 0x001fe20007fde0ff */
[----:B------:R-:W-:Y:S04]  /*198220*/  STL [R1+0x440], R3 ;  /* 0x0004400301007387 */ /* 0x000fe80000100800 */
[----:B------:R-:W-:-:S05]  /*198230*/  IMAD.X R31, R3, 0x1, R53, P6 ;  /* 0x00000001031f7824 */ /* 0x000fca00030e0635 */
[----:B------:R0:W-:Y:S01]  /*198240*/  STL.64 [R1+0x5178], R30 ;  /* 0x0051781e01007387 */ /* 0x0001e20000100a00 */
[----:B------:R-:W-:Y:S02]  /*198250*/  IMAD.MOV.U32 R34, RZ, RZ, R35 ;  /* 0x000000ffff227224 */ /* 0x000fe400078e0023 */
[----:B------:R-:W-:Y:S01]  /*198260*/  IMAD.MOV.U32 R35, RZ, RZ, R17 ;  /* 0x000000ffff237224 */ /* 0x000fe200078e0011 */
[----:B0-----:R-:W-:Y:S01]  /*198270*/  IADD3 R30, P6, R22, R52, RZ ;  /* 0x00000034161e7210 */ /* 0x001fe20007fde0ff */
        /* <DEDUP_REMOVED lines=19> */
[----:B------:R-:W-:Y:S01]  /*1983b0*/  IMAD.MOV.U32 R33, RZ, RZ, R34 ;  /* 0x000000ffff217224 */ /* 0x000fe200078e0022 */
[----:B-1----:R-:W-:-:S05]  /*1983c0*/  IADD3 R30, P6, R14, R52, RZ ;  /* 0x000000340e1e7210 */ /* 0x002fca0007fde0ff */
[----:B------:R-:W-:Y:S02]  /*1983d0*/  IMAD.X R31, R32, 0x1, R53, P6 ;  /* 0x00000001201f7824 */ /* 0x000fe400030e0635 */
[----:B------:R-:W-:Y:S01]  /*1983e0*/  IMAD.MOV.U32 R34, RZ, RZ, R17 ;  /* 0x000000ffff227224 */ /* 0x000fe200078e0011 */
[----:B------:R-:W-:Y:S02]  /*1983f0*/  SHF.R.S32.HI R17, RZ, 0x1f, R13 ;  /* 0x0000001fff117819 */ /* 0x000fe4000001140d */
[----:B------:R0:W-:Y:S02]  /*198400*/  STL.64 [R1+0x52a0], R30 ;  /* 0x0052a01e01007387 */ /* 0x0001e40000100a00 */
[-C--:B0-----:R-:W-:Y:S02]  /*198410*/  IADD3 R30, P6, R13, R52.reuse, RZ ;  /* 0x000000340d1e7210 */ /* 0x081fe40007fde0ff */
[----:B------:R-:W-:Y:S03]  /*198420*/  STL [R1+0x458], R17 ;  /* 0x0004581101007387 */ /* 0x000fe60000100800 */
[----:B------:R-:W-:Y:S01]  /*198430*/  IMAD.X R31, R17, 0x1, R53, P6 ;  /* 0x00000001111f7824 */ /* 0x000fe200030e0635 */
[----:B------:R-:W-:Y:S01]  /*198440*/  IADD3 R42, P6, R0, R52, RZ ;  /* 0x00000034002a7210 */ /* 0x000fe20007fde0ff */
[----:B------:R-:W-:-:S03]  /*198450*/  IMAD.MOV.U32 R32, RZ, RZ, R33 ;  /* 0x000000ffff207224 */ /* 0x000fc600078e0021 */
[----:B------:R0:W-:Y:S01]  /*198460*/  STL.64 [R1+0x52e0], R30 ;  /* 0x0052e01e01007387 */ /* 0x0001e20000100a00 */
[----:B------:R-:W-:Y:S01]  /*198470*/  IMAD.MOV.U32 R33, RZ, RZ, R35 ;  /* 0x000000ffff217224 */ /* 0x000fe200078e0023 */
[----:B------:R-:W-:Y:S02]  /*198480*/  SHF.R.S32.HI R35, RZ, 0x1f, R48 ;  /* 0x0000001fff237819 */ /* 0x000fe40000011430 */
[----:B0-----:R-:W-:Y:S01]  /*198490*/  SHF.R.S32.HI R30, RZ, 0x1f, R0 ;  /* 0x0000001fff1e7819 */ /* 0x001fe20000011400 */
[----:B------:R-:W-:-:S04]  /*1984a0*/  IMAD.MOV.U32 R31, RZ, RZ, R34 ;  /* 0x000000ffff1f7224 */ /* 0x000fc800078e0022 */
[----:B------:R-:W-:Y:S02]  /*1984b0*/  IMAD.X R43, R30, 0x1, R53, P6 ;  /* 0x000000011e2b7824 */ /* 0x000fe400030e0635 */
[----:B------:R-:W-:Y:S02]  /*1984c0*/  IMAD.MOV.U32 R34, RZ, RZ, R35 ;  /* 0x000000ffff227224 */ /* 0x000fe400078e0023 */
[----:B------:R-:W-:Y:S01]  /*1984d0*/  IMAD.MOV.U32 R35, RZ, RZ, R36 ;  /* 0x000000ffff237224 */ /* 0x000fe200078e0024 */
[----:B------:R0:W-:Y:S01]  /*1984e0*/  STL.64 [R1+0x5320], R42 ;  /* 0x0053202a01007387 */ /* 0x0001e20000100a00 */
[----:B------:R-:W-:Y:S01]  /*1984f0*/  IMAD.MOV.U32 R36, RZ, RZ, R48 ;  /* 0x000000ffff247224 */ /* 0x000fe200078e0030 */
[----:B------:R-:W-:Y:S02]  /*198500*/  SHF.R.S32.HI R48, RZ, 0x1f, R49 ;  /* 0x0000001fff307819 */ /* 0x000fe40000011431 */
[----:B0-----:R-:W-:Y:S01]  /*198510*/  IADD3 R42, P6, R49, R52, RZ ;  /* 0x00000034312a7210 */ /* 0x001fe20007fde0ff */
[----:B------:R-:W-:Y:S04]  /*198520*/  STL [R1+0x83f0], R52 ;  /* 0x0083f03401007387 */ /* 0x000fe80000100800 */
[----:B------:R-:W-:-:S05]  /*198530*/  IMAD.X R43, R48, 0x1, R53, P6 ;  /* 0x00000001302b7824 */ /* 0x000fca00030e0635 */
[----:B------:R0:W-:Y:S02]  /*198540*/  STL.64 [R1+0x5348], R42 ;  /* 0x0053482a01007387 */ /* 0x0001e40000100a00 */
[----:B0-----:R-:W-:-:S05]  /*198550*/  IADD3 R42, P6, R0, R50, RZ ;  /* 0x00000032002a7210 */ /* 0x001fca0007fde0ff */
[----:B------:R-:W-:-:S05]  /*198560*/  IMAD.X R43, R30, 0x1, R51, P6 ;  /* 0x000000011e2b7824 */ /* 0x000fca00030e0633 */
[----:B------:R0:W-:Y:S02]  /*198570*/  STL.64 [R1+0x5318], R42 ;  /* 0x0053182a01007387 */ /* 0x0001e40000100a00 */
[----:B0-----:R-:W-:-:S05]  /*198580*/  IADD3 R42, P6, R0, R56, RZ ;  /* 0x00000038002a7210 */ /* 0x001fca0007fde0ff */
[----:B------:R-:W-:-:S05]  /*198590*/  IMAD.X R43, R30, 0x1, R16, P6 ;  /* 0x000000011e2b7824 */ /* 0x000fca00030e0610 */
[----:B------:R0:W-:Y:S02]  /*1985a0*/  STL.64 [R1+0x5300], R42 ;  /* 0x0053002a01007387 */ /* 0x0001e40000100a00 */
[----:B0-----:R-:W-:-:S05]  /*1985b0*/  IADD3 R42, P6, R13, R50, RZ ;  /* 0x000000320d2a7210 */ /* 0x001fca0007fde0ff */
[----:B------:R-:W-:-:S05]  /*1985c0*/  IMAD.X R43, R17, 0x1, R51, P6 ;  /* 0x00000001112b7824 */ /* 0x000fca00030e0633 */
[----:B------:R0:W-:Y:S04]  /*1985d0*/  STL.64 [R1+0x52d8], R42 ;  /* 0x0052d82a01007387 */ /* 0x0001e80000100a00 */
[----:B0-----:R-:W2:Y:S01]  /*1985e0*/  LDL.LU.64 R42, [R1+0x8a30] ;  /* 0x008a3000012a7983 */ /* 0x001ea20000300a00 */
[----:B------:R-:W-:Y:S01]  /*1985f0*/  IADD3 R30, P6, R13, R56, RZ ;  /* 0x000000380d1e7210 */ /* 0x000fe20007fde0ff */
[----:B------:R-:W-:Y:S02]  /*198600*/  IMAD.MOV.U32 R52, RZ, RZ, R31 ;  /* 0x000000ffff347224 */ /* 0x000fe400078e001f */
[----:B------:R0:W-:Y:S02]  /*198610*/  STL.64 [R1+0x86b0], R12 ;  /* 0x0086b00c01007387 */ /* 0x0001e40000100a00 */
[----:B------:R-:W-:-:S02]  /*198620*/  IMAD.X R31, R17, 0x1, R16, P6 ;  /* 0x00000001111f7824 */ /* 0x000fc400030e0610 */
[----:B------:R-:W3:Y:S04]  /*198630*/  LDL.LU R17, [R1+0x8a28] ;  /* 0x008a280001117983 */ /* 0x000ee80000300800 */
[----:B------:R1:W-:Y:S01]  /*198640*/  STL.64 [R1+0x52c8], R30 ;  /* 0x0052c81e01007387 */ /* 0x0003e20000100a00 */
[----:B0-----:R-:W-:Y:S02]  /*198650*/  IADD3 R12, P6, R14, R50, RZ ;  /* 0x000000320e0c7210 */ /* 0x001fe40007fde0ff */
[----:B------:R-:W-:Y:S01]  /*198660*/  SHF.R.S32.HI R13, RZ, 0x1f, R14 ;  /* 0x0000001fff0d7819 */ /* 0x000fe2000001140e */
[----:B-1----:R-:W4:Y:S04]  /*198670*/  LDL.LU.64 R30, [R1+0x8a20] ;  /* 0x008a2000011e7983 */ /* 0x002f280000300a00 */
[----:B------:R-:W-:-:S05]  /*198680*/  IMAD.X R13, R13, 0x1, R51, P6 ;  /* 0x000000010d0d7824 */ /* 0x000fca00030e0633 */
[----:B------:R0:W-:Y:S02]  /*198690*/  STL.64 [R1+0x5298], R12 ;  /* 0x0052980c01007387 */ /* 0x0001e40000100a00 */
[----:B0-----:R-:W-:Y:S02]  /*1986a0*/  IADD3 R12, P6, R14, R56, RZ ;  /* 0x000000380e0c7210 */ /* 0x001fe40007fde0ff */
[----:B------:R-:W-:-:S05]  /*1986b0*/  SHF.R.S32.HI R13, RZ, 0x1f, R14 ;  /* 0x0000001fff0d7819 */ /* 0x000fca000001140e */
[----:B------:R-:W-:-:S05]  /*1986c0*/  IMAD.X R13, R13, 0x1, R16, P6 ;  /* 0x000000010d0d7824 */ /* 0x000fca00030e0610 */
[----:B------:R0:W-:Y:S02]  /*1986d0*/  STL.64 [R1+0x5290], R12 ;  /* 0x0052900c01007387 */ /* 0x0001e40000100a00 */
[----:B0-----:R-:W-:Y:S02]  /*1986e0*/  IADD3 R12, P6, R15, R50, RZ ;  /* 0x000000320f0c7210 */ /* 0x001fe40007fde0ff */
[----:B------:R-:W-:-:S05]  /*1986f0*/  SHF.R.S32.HI R13, RZ, 0x1f, R15 ;  /* 0x0000001fff0d7819 */ /* 0x000fca000001140f */
[----:B------:R-:W-:-:S05]  /*198700*/  IMAD.X R13, R13, 0x1, R51, P6 ;  /* 0x000000010d0d7824 */ /* 0x000fca00030e0633 */
[----:B------:R0:W-:Y:S02]  /*198710*/  STL.64 [R1+0x5258], R12 ;  /* 0x0052580c01007387 */ /* 0x0001e40000100a00 */
[----:B0-----:R-:W-:Y:S02]  /*198720*/  IADD3 R12, P6, R15, R56, RZ ;  /* 0x000000380f0c7210 */ /* 0x001fe40007fde0ff */
[----:B------:R-:W-:Y:S01]  /*198730*/  SHF.R.S32.HI R13, RZ, 0x1f, R15 ;  /* 0x0000001fff0d7819 */ /* 0x000fe2000001140f */
[----:B------:R0:W-:Y:S04]  /*198740*/  STL [R1+0x8670], R15 ;  /* 0x0086700f01007387 */ /* 0x0001e80000100800 */
[----:B------:R-:W-:-:S05]  /*198750*/  IMAD.X R13, R13, 0x1, R16, P6 ;  /* 0x000000010d0d7824 */ /* 0x000fca00030e0610 */
[----:B------:R1:W-:Y:S01]  /*198760*/  STL.64 [R1+0x5250], R12 ;  /* 0x0052500c01007387 */ /* 0x0003e20000100a00 */
[----:B0-----:R-:W-:Y:S02]  /*198770*/  SHF.R.S32.HI R15, RZ, 0x1f, R20 ;  /* 0x0000001fff0f7819 */ /* 0x001fe40000011414 */
[----:B-1----:R-:W-:-:S05]  /*198780*/  IADD3 R12, P6, R20, R50, RZ ;  /* 0x00000032140c7210 */ /* 0x002fca0007fde0ff */
[----:B------:R-:W-:-:S05]  /*198790*/  IMAD.X R13, R15, 0x1, R51, P6 ;  /* 0x000000010f0d7824 */ /* 0x000fca00030e0633 */
[----:B------:R0:W-:Y:S02]  /*1987a0*/  STL.64 [R1+0x5228], R12 ;  /* 0x0052280c01007387 */ /* 0x0001e40000100a00 */
[----:B0-----:R-:W-:-:S05]  /*1987b0*/  IADD3 R12, P6, R20, R56, RZ ;  /* 0x00000038140c7210 */ /* 0x001fca0007fde0ff */
[----:B------:R-:W-:-:S05]  /*1987c0*/  IMAD.X R13, R15, 0x1, R16, P6 ;  /* 0x000000010f0d7824 */ /* 0x000fca00030e0610 */
[----:B------:R0:W-:Y:S02]  /*1987d0*/  STL.64 [R1+0x5210], R12 ;  /* 0x0052100c01007387 */ /* 0x0001e40000100a00 */
[----:B0-----:R-:W-:-:S05]  /*1987e0*/  IADD3 R12, P6, R21, R50, RZ ;  /* 0x00000032150c7210 */ /* 0x001fca0007fde0ff */
[----:B------:R-:W-:-:S05]  /*1987f0*/  IMAD.X R13, R10, 0x1, R51, P6 ;  /* 0x000000010a0d7824 */ /* 0x000fca00030e0633 */
[----:B------:R0:W-:Y:S01]  /*198800*/  STL.64 [R1+0x51f0], R12 ;  /* 0x0051f00c01007387 */ /* 0x0001e20000100a00 */
[----:B------:R-:W-:-:S03]  /*198810*/  SHF.R.S32.HI R15, RZ, 0x1f, R22 ;  /* 0x0000001fff0f7819 */ /* 0x000fc60000011416 */
[----:B------:R1:W-:Y:S01]  /*198820*/  STL.64 [R1+0x8668], R20 ;  /* 0x0086681401007387 */ /* 0x0003e20000100a00 */
[----:B0-----:R-:W-:Y:S01]  /*198830*/  IMAD.MOV.U32 R12, RZ, RZ, R32 ;  /* 0x000000ffff0c7224 */ /* 0x001fe200078e0020 */
[----:B------:R-:W-:Y:S01]  /*198840*/  IADD3 R32, P6, R21, R56, RZ ;  /* 0x0000003815207210 */ /* 0x000fe20007fde0ff */
[----:B------:R-:W-:-:S04]  /*198850*/  IMAD.MOV.U32 R13, RZ, RZ, R33 ;  /* 0x000000ffff0d7224 */ /* 0x000fc800078e0021 */
[----:B------:R-:W-:Y:S01]  /*198860*/  IMAD.X R33, R10, 0x1, R16, P6 ;  /* 0x000000010a217824 */ /* 0x000fe200030e0610 */
[C---:B-1----:R-:W-:Y:S01]  /*198870*/  IADD3 R20, P6, R22.reuse, R50, RZ ;  /* 0x0000003216147210 */ /* 0x042fe20007fde0ff */
[----:B------:R-:W3:Y:S04]  /*198880*/  LDL.LU R10, [R1+0x8a18] ;  /* 0x008a1800010a7983 */ /* 0x000ee80000300800 */
[----:B------:R-:W-:Y:S01]  /*198890*/  IMAD.X R21, R15, 0x1, R51, P6 ;  /* 0x000000010f157824 */ /* 0x000fe200030e0633 */
[----:B------:R0:W-:Y:S04]  /*1988a0*/  STL.64 [R1+0x51d8], R32 ;  /* 0x0051d82001007387 */ /* 0x0001e80000100a00 */
[----:B0-----:R-:W3:Y:S04]  /*1988b0*/  LDL.LU.64 R32, [R1+0x8a10] ;  /* 0x008a100001207983 */ /* 0x001ee80000300a00 */
[----:B------:R0:W-:Y:S02]  /*1988c0*/  STL.64 [R1+0x51b0], R20 ;  /* 0x0051b01401007387 */ /* 0x0001e40000100a00 */
[----:B0-----:R-:W-:-:S05]  /*1988d0*/  IADD3 R20, P6, R22, R56, RZ ;  /* 0x0000003816147210 */ /* 0x001fca0007fde0ff */
[----:B------:R-:W-:-:S05]  /*1988e0*/  IMAD.X R21, R15, 0x1, R16, P6 ;  /* 0x000000010f157824 */ /* 0x000fca00030e0610 */
[----:B------:R0:W-:Y:S01]  /*1988f0*/  STL.64 [R1+0x51a0], R20 ;  /* 0x0051a01401007387 */ /* 0x0001e20000100a00 */
[----:B------:R-:W-:Y:S02]  /*198900*/  IMAD.MOV.U32 R15, RZ, RZ, R13 ;  /* 0x000000ffff0f7224 */ /* 0x000fe400078e000d */
[----:B------:R-:W-:Y:S01]  /*198910*/  IMAD.MOV.U32 R13, RZ, RZ, R34 ;  /* 0x000000ffff0d7224 */ /* 0x000fe200078e0022 */
[----:B0-----:R-:W-:-:S05]  /*198920*/  IADD3 R20, P6, R23, R50, RZ ;  /* 0x0000003217147210 */ /* 0x001fca0007fde0ff */
[----:B------:R-:W-:Y:S01]  /*198930*/  IMAD.X R21, R3, 0x1, R51, P6 ;  /* 0x0000000103157824 */ /* 0x000fe200030e0633 */
[----:B------:R-:W-:-:S04]  /*198940*/  IADD3 R34, P6, R23, R56, RZ ;  /* 0x0000003817227210 */ /* 0x000fc80007fde0ff */
[----:B------:R0:W-:Y:S04]  /*198950*/  STL.64 [R1+0x5170], R20 ;  /* 0x0051701401007387 */ /* 0x0001e80000100a00 */
[----:B------:R1:W-:Y:S01]  /*198960*/  STL.64 [R1+0x8660], R22 ;  /* 0x0086601601007387 */ /* 0x0003e20000100a00 */
[----:B0-----:R-:W-:Y:S02]  /*198970*/  IMAD.MOV.U32 R21, RZ, RZ, R12 ;  /* 0x000000ffff157224 */ /* 0x001fe400078e000c */
[----:B------:R-:W-:Y:S02]  /*198980*/  IMAD.MOV.U32 R12, RZ, RZ, R52 ;  /* 0x000000ffff0c7224 */ /* 0x000fe400078e0034 */
[----:B------:R-:W-:Y:S01]  /*198990*/  IMAD.MOV.U32 R52, RZ, RZ, R35 ;  /* 0x000000ffff347224 */ /* 0x000fe200078e0023 */
[----:B------:R-:W-:Y:S01]  /*1989a0*/  SHF.R.S32.HI R20, RZ, 0x1f, R24 ;  /* 0x0000001fff147819 */ /* 0x000fe20000011418 */
[----:B------:R-:W-:Y:S01]  /*1989b0*/  IMAD.X R35, R3, 0x1, R16, P6 ;  /* 0x0000000103237824 */ /* 0x000fe200030e0610 */
[----:B-1----:R-:W-:Y:S01]  /*1989c0*/  IADD3 R22, P6, R24, R50, RZ ;  /* 0x0000003218167210 */ /* 0x002fe20007fde0ff */
[----:B------:R-:W3:Y:S04]  /*1989d0*/  LDL.LU R3, [R1+0x8a08] ;  /* 0x008a080001037983 */ /* 0x000ee80000300800 */
[----:B------:R-:W-:Y:S01]  /*1989e0*/  IMAD.X R23, R20, 0x1, R51, P6 ;  /* 0x0000000114177824 */ /* 0x000fe200030e0633 */
[----:B------:R0:W-:Y:S04]  /*1989f0*/  STL.64 [R1+0x5168], R34 ;  /* 0x0051682201007387 */ /* 0x0001e80000100a00 */
[----:B0-----:R-:W3:Y:S04]  /*198a00*/  LDL.LU.64 R34, [R1+0x8a00] ;  /* 0x008a000001227983 */ /* 0x001ee80000300a00 */
[----:B------:R0:W-:Y:S02]  /*198a10*/  STL.64 [R1+0x5138], R22 ;  /* 0x0051381601007387 */ /* 0x0001e40000100a00 */
[----:B0-----:R-:W-:-:S02]  /*198a20*/  IADD3 R22, P6, R24, R56, RZ ;  /* 0x0000003818167210 */ /* 0x001fc40007fde0ff */
[----:B------:R0:W-:Y:S03]  /*198a30*/  STL [R1+0x8674], R24 ;  /* 0x0086741801007387 */ /* 0x0001e60000100800 */
[----:B------:R-:W-:-:S05]  /*198a40*/  IMAD.X R23, R20, 0x1, R16, P6 ;  /* 0x0000000114177824 */ /* 0x000fca00030e0610 */
[----:B------:R1:W-:Y:S01]  /*198a50*/  STL.64 [R1+0x5128], R22 ;  /* 0x0051281601007387 */ /* 0x0003e20000100a00 */
[----:B0-----:R-:W-:Y:S02]  /*198a60*/  SHF.R.S32.HI R24, RZ, 0x1f, R25 ;  /* 0x0000001fff187819 */ /* 0x001fe40000011419 */
[----:B-1----:R-:W-:-:S05]  /*198a70*/  IADD3 R22, P6, R25, R50, RZ ;  /* 0x0000003219167210 */ /* 0x002fca0007fde0ff */
[----:B------:R-:W-:-:S05]  /*198a80*/  IMAD.X R23, R24, 0x1, R51, P6 ;  /* 0x0000000118177824 */ /* 0x000fca00030e0633 */
[----:B------:R0:W-:Y:S01]  /*198a90*/  STL.64 [R1+0x5100], R22 ;  /* 0x0051001601007387 */ /* 0x0001e20000100a00 */
[----:B------:R-:W-:Y:S02]  /*198aa0*/  SHF.R.S32.HI R20, RZ, 0x1f, R26 ;  /* 0x0000001fff147819 */ /* 0x000fe4000001141a */
[----:B0-----:R-:W-:-:S05]  /*198ab0*/  IADD3 R22, P6, R25, R56, RZ ;  /* 0x0000003819167210 */ /* 0x001fca0007fde0ff */
[----:B------:R-:W-:-:S05]  /*198ac0*/  IMAD.X R23, R24, 0x1, R16, P6 ;  /* 0x0000000118177824 */ /* 0x000fca00030e0610 */
[----:B------:R0:W-:Y:S02]  /*198ad0*/  STL.64 [R1+0x50e8], R22 ;  /* 0x0050e81601007387 */ /* 0x0001e40000100a00 */
[----:B0-----:R-:W-:-:S05]  /*198ae0*/  IADD3 R22, P6, R26, R50, RZ ;  /* 0x000000321a167210 */ /* 0x001fca0007fde0ff */
[----:B------:R-:W-:-:S05]  /*198af0*/  IMAD.X R23, R20, 0x1, R51, P6 ;  /* 0x0000000114177824 */ /* 0x000fca00030e0633 */
[----:B------:R0:W-:Y:S02]  /*198b00*/  STL.64 [R1+0x50c8], R22 ;  /* 0x0050c81601007387 */ /* 0x0001e40000100a00 */
[----:B0-----:R-:W-:-:S05]  /*198b10*/  IADD3 R22, P6, R26, R56, RZ ;  /* 0x000000381a167210 */ /* 0x001fca0007fde0ff */
[----:B------:R-:W-:Y:S02]  /*198b20*/  IMAD.X R23, R20, 0x1, R16, P6 ;  /* 0x0000000114177824 */ /* 0x000fe400030e0610 */
[----:B------:R-:W-:Y:S02]  /*198b30*/  IMAD.MOV.U32 R20, RZ, RZ, R15 ;  /* 0x000000ffff147224 */ /* 0x000fe400078e000f */
[----:B------:R-:W-:Y:S01]  /*198b40*/  IMAD.MOV.U32 R15, RZ, RZ, R13 ;  /* 0x000000ffff0f7224 */ /* 0x000fe200078e000d */
[----:B------:R0:W-:Y:S01]  /*198b50*/  STL.64 [R1+0x50b0], R22 ;  /* 0x0050b01601007387 */ /* 0x0001e20000100a00 */
[----:B------:R-:W-:Y:S01]  /*198b60*/  IMAD.MOV.U32 R13, RZ, RZ, R36 ;  /* 0x000000ffff0d7224 */ /* 0x000fe200078e0024 */
[----:B------:R-:W-:Y:S01]  /*198b70*/  IADD3 R36, P6, R27, R50, RZ ;  /* 0x000000321b247210 */ /* 0x000fe20007fde0ff */
[----:B0-----:R-:W-:Y:S02]  /*198b80*/  IMAD.MOV.U32 R23, RZ, RZ, R21 ;  /* 0x000000ffff177224 */ /* 0x001fe400078e0015 */
[----:B------:R-:W-:-:S02]  /*198b90*/  IMAD.MOV.U32 R21, RZ, RZ, R12 ;  /* 0x000000ffff157224 */ /* 0x000fc400078e000c */
[----:B------:R-:W-:Y:S02]  /*198ba0*/  IMAD.MOV.U32 R12, RZ, RZ, R52 ;  /* 0x000000ffff0c7224 */ /* 0x000fe400078e0034 */
[----:B------:R-:W-:Y:S02]  /*198bb0*/  IMAD.MOV.U32 R52, RZ, RZ, R37 ;  /* 0x000000ffff347224 */ /* 0x000fe400078e0025 */
[----:B------:R-:W-:-:S05]  /*198bc0*/  IMAD.X R37, R57, 0x1, R51, P6 ;  /* 0x0000000139257824 */ /* 0x000fca00030e0633 */
[----:B------:R0:W-:Y:S04]  /*198bd0*/  STL.64 [R1+0x5088], R36 ;  /* 0x0050882401007387 */ /* 0x0001e80000100a00 */
[----:B0-----:R-:W3:Y:S01]  /*198be0*/  LDL.LU.64 R36, [R1+0x89f8] ;  /* 0x0089f80001247983 */ /* 0x001ee20000300a00 */
[----:B------:R-:W-:Y:S02]  /*198bf0*/  IMAD.MOV.U32 R22, RZ, RZ, R20 ;  /* 0x000000ffff167224 */ /* 0x000fe400078e0014 */
[----:B------:R-:W-:Y:S02]  /*198c00*/  IMAD.MOV.U32 R20, RZ, RZ, R21 ;  /* 0x000000ffff147224 */ /* 0x000fe400078e0015 */
[----:B------:R-:W-:Y:S02]  /*198c10*/  IMAD.MOV.U32 R21, RZ, RZ, R13 ;  /* 0x000000ffff157224 */ /* 0x000fe400078e000d */
[----:B------:R-:W-:Y:S01]  /*198c20*/  IMAD.MOV.U32 R13, RZ, RZ, R38 ;  /* 0x000000ffff0d7224 */ /* 0x000fe200078e0026 */
[----:B------:R-:W-:Y:S01]  /*198c30*/  IADD3 R38, P6, R27, R56, RZ ;  /* 0x000000381b267210 */ /* 0x000fe20007fde0ff */
[----:B------:R-:W-:-:S02]  /*198c40*/  IMAD.MOV.U32 R24, RZ, RZ, R23 ;  /* 0x000000ffff187224 */ /* 0x000fc400078e0017 */
[----:B------:R-:W-:Y:S02]  /*198c50*/  IMAD.MOV.U32 R23, RZ, RZ, R12 ;  /* 0x000000ffff177224 */ /* 0x000fe400078e000c */
[----:B------:R-:W-:Y:S01]  /*198c60*/  IMAD.MOV.U32 R12, RZ, RZ, R52 ;  /* 0x000000ffff0c7224 */ /* 0x000fe200078e0034 */
[----:B------:R0:W-:Y:S01]  /*198c70*/  STL.64 [R1+0x8680], R26 ;  /* 0x0086801a01007387 */ /* 0x0001e20000100a00 */
[----:B------:R-:W-:Y:S02]  /*198c80*/  IMAD.MOV.U32 R52, RZ, RZ, R39 ;  /* 0x000000ffff347224 */ /* 0x000fe400078e0027 */
[----:B------:R-:W-:Y:S02]  /*198c90*/  IMAD.X R39, R57, 0x1, R16, P6 ;  /* 0x0000000139277824 */ /* 0x000fe400030e0610 */
[----:B------:R-:W3:Y:S01]  /*198ca0*/  LDL.LU R57, [R1+0x89f0] ;  /* 0x0089f00001397983 */ /* 0x000ee20000300800 */
[C---:B0-----:R-:W-:Y:S02]  /*198cb0*/  IADD3 R26, P6, R28.reuse, R50, RZ ;  /* 0x000000321c1a7210 */ /* 0x041fe40007fde0ff */
[----:B------:R-:W-:Y:S01]  /*198cc0*/  SHF.R.S32.HI R27, RZ, 0x1f, R28 ;  /* 0x0000001fff1b7819 */ /* 0x000fe2000001141c */
[----:B------:R0:W-:Y:S04]  /*198cd0*/  STL.64 [R1+0x5078], R38 ;  /* 0x0050782601007387 */ /* 0x0001e80000100a00 */
[----:B------:R-:W-:Y:S01]  /*198ce0*/  IMAD.X R27, R27, 0x1, R51, P6 ;  /* 0x000000011b1b7824 */ /* 0x000fe200030e0633 */
[----:B0-----:R-:W3:Y:S04]  /*198cf0*/  LDL.LU.64 R38, [R1+0x89e8] ;  /* 0x0089e80001267983 */ /* 0x001ee80000300a00 */
[----:B------:R0:W-:Y:S02]  /*198d00*/  STL.64 [R1+0x5048], R26 ;  /* 0x0050481a01007387 */ /* 0x0001e40000100a00 */
[----:B0-----:R-:W-:-:S02]  /*198d10*/  IADD3 R26, P6, R28, R56, RZ ;  /* 0x000000381c1a7210 */ /* 0x001fc40007fde0ff */
[----:B------:R-:W-:-:S05]  /*198d20*/  SHF.R.S32.HI R27, RZ, 0x1f, R28 ;  /* 0x0000001fff1b7819 */ /* 0x000fca000001141c */
[----:B------:R-:W-:-:S05]  /*198d30*/  IMAD.X R27, R27, 0x1, R16, P6 ;  /* 0x000000011b1b7824 */ /* 0x000fca00030e0610 */
[----:B------:R0:W-:Y:S02]  /*198d40*/  STL.64 [R1+0x5040], R26 ;  /* 0x0050401a01007387 */ /* 0x0001e40000100a00 */
[----:B0-----:R-:W-:-:S05]  /*198d50*/  IADD3 R26, P6, R29, R50, RZ ;  /* 0x000000321d1a7210 */ /* 0x001fca0007fde0ff */
[----:B--2---:R-:W-:-:S05]  /*198d60*/  IMAD.X R27, R42, 0x1, R51, P6 ;  /* 0x000000012a1b7824 */ /* 0x004fca00030e0633 */
[----:B------:R0:W-:Y:S02]  /*198d70*/  STL.64 [R1+0x5008], R26 ;  /* 0x0050081a01007387 */ /* 0x0001e40000100a00 */
[----:B0-----:R-:W-:Y:S02]  /*198d80*/  IMAD.MOV.U32 R26, RZ, RZ, R13 ;  /* 0x000000ffff1a7224 */ /* 0x001fe400078e000d */
[----:B------:R-:W-:Y:S01]  /*198d90*/  IMAD.MOV.U32 R13, RZ, RZ, R40 ;  /* 0x000000ffff0d7224 */ /* 0x000fe200078e0028 */
[----:B------:R-:W-:Y:S01]  /*198da0*/  IADD3 R40, P6, R29, R56, RZ ;  /* 0x000000381d287210 */ /* 0x000fe20007fde0ff */
[----:B------:R-:W-:Y:S02]  /*198db0*/  IMAD.MOV.U32 R27, RZ, RZ, R52 ;  /* 0x000000ffff1b7224 */ /* 0x000fe400078e0034 */
[----:B------:R-:W-:Y:S02]  /*198dc0*/  IMAD.MOV.U32 R52, RZ, RZ, R41 ;  /* 0x000000ffff347224 */ /* 0x000fe400078e0029 */
[----:B------:R-:W-:Y:S01]  /*198dd0*/  IMAD.X R41, R42, 0x1, R16, P6 ;  /* 0x000000012a297824 */ /* 0x000fe200030e0610 */
[----:B------:R-:W-:Y:S04]  /*198de0*/  STL.64 [R1+0x8650], R28 ;  /* 0x0086501c01007387 */ /* 0x000fe80000100a00 */
[----:B------:R-:W2:Y:S04]  /*198df0*/  LDL.LU R42, [R1+0x89e0] ;  /* 0x0089e000012a7983 */ /* 0x000ea80000300800 */
[----:B------:R0:W-:Y:S04]  /*198e00*/  STL.64 [R1+0x5000], R40 ;  /* 0x0050002801007387 */ /* 0x0001e80000100a00 */
[----:B0-----:R-:W2:Y:S01]  /*198e10*/  LDL.LU.64 R40, [R1+0x89d8] ;  /* 0x0089d80001287983 */ /* 0x001ea20000300a00 */
[----:B----4-:R-:W-:-:S02]  /*198e20*/  IADD3 R28, P6, R30, R50, RZ ;  /* 0x000000321e1c7210 */ /* 0x010fc40007fde0ff */
[----:B------:R-:W-:-:S05]  /*198e30*/  SHF.R.S32.HI R29, RZ, 0x1f, R30 ;  /* 0x0000001fff1d7819 */ /* 0x000fca000001141e */
[----:B------:R-:W-:-:S05]  /*198e40*/  IMAD.X R29, R29, 0x1, R51, P6 ;  /* 0x000000011d1d7824 */ /* 0x000fca00030e0633 */
[----:B------:R0:W-:Y:S02]  /*198e50*/  STL.64 [R1+0x4fd0], R28 ;  /* 0x004fd01c01007387 */ /* 0x0001e40000100a00 */
[----:B0-----:R-:W-:Y:S02]  /*198e60*/  IADD3 R28, P6, R30, R56, RZ ;  /* 0x000000381e1c7210 */ /* 0x001fe40007fde0ff */
[----:B------:R-:W-:-:S05]  /*198e70*/  SHF.R.S32.HI R29, RZ, 0x1f, R30 ;  /* 0x0000001fff1d7819 */ /* 0x000fca000001141e */
[----:B------:R-:W-:-:S05]  /*198e80*/  IMAD.X R29, R29, 0x1, R16, P6 ;  /* 0x000000011d1d7824 */ /* 0x000fca00030e0610 */
[----:B------:R0:W-:Y:S02]  /*198e90*/  STL.64 [R1+0x4fc0], R28 ;  /* 0x004fc01c01007387 */ /* 0x0001e40000100a00 */
[----:B0-----:R-:W-:-:S05]  /*198ea0*/  IADD3 R28, P6, R31, R50, RZ ;  /* 0x000000321f1c7210 */ /* 0x001fca0007fde0ff */
[----:B------:R-:W-:-:S05]  /*198eb0*/  IMAD.X R29, R43, 0x1, R51, P6 ;  /* 0x000000012b1d7824 */ /* 0x000fca00030e0633 */
[----:B------:R0:W-:Y:S04]  /*198ec0*/  STL.64 [R1+0x4fa0], R28 ;  /* 0x004fa01c01007387 */ /* 0x0001e80000100a00 */
[----:B------:R-:W-:Y:S01]  /*198ed0*/  STL.64 [R1+0x8658], R30 ;  /* 0x0086581e01007387 */ /* 0x000fe20000100a00 */
[----:B0-----:R-:W-:Y:S02]  /*198ee0*/  IMAD.MOV.U32 R29, RZ, RZ, R27 ;  /* 0x000000ffff1d7224 */ /* 0x001fe400078e001b */
[----:B------:R-:W-:Y:S01]  /*198ef0*/  IMAD.MOV.U32 R27, RZ, RZ, R58 ;  /* 0x000000ffff1b7224 */ /* 0x000fe200078e003a */
[----:B------:R-:W-:Y:S01]  /*198f00*/  IADD3 R58, P6, R31, R56, RZ ;  /* 0x000000381f3a7210 */ /* 0x000fe20007fde0ff */
[----:B------:R-:W-:Y:S02]  /*198f10*/  IMAD.MOV.U32 R28, RZ, RZ, R26 ;  /* 0x000000ffff1c7224 */ /* 0x000fe400078e001a */
[----:B------:R-:W-:-:S02]  /*198f20*/  IMAD.MOV.U32 R26, RZ, RZ, R24 ;  /* 0x000000ffff1a7224 */ /* 0x000fc400078e0018 */
[----:B------:R-:W-:Y:S02]  /*198f30*/  IMAD.MOV.U32 R24, RZ, RZ, R59 ;  /* 0x000000ffff187224 */ /* 0x000fe400078e003b */
[----:B------:R-:W-:Y:S02]  /*198f40*/  IMAD.X R59, R43, 0x1, R16, P6 ;  /* 0x000000012b3b7824 */ /* 0x000fe400030e0610 */
[----:B------:R-:W4:Y:S04]  /*198f50*/  LDL.LU R43, [R1+0x89d0] ;  /* 0x0089d000012b7983 */ /* 0x000f280000300800 */
[----:B------:R0:W-:Y:S04]  /*198f60*/  STL.64 [R1+0x4f88], R58 ;  /* 0x004f883a01007387 */ /* 0x0001e80000100a00 */
[----:B0-----:R-:W4:Y:S01]  /*198f70*/  LDL.LU.64 R58, [R1+0x89c8] ;  /* 0x0089c800013a7983 */ /* 0x001f220000300a00 */
[----:B---3--:R-:W-:-:S02]  /*198f80*/  IADD3 R30, P6, R32, R50, RZ ;  /* 0x00000032201e7210 */ /* 0x008fc40007fde0ff */
        /* <DEDUP_REMOVED lines=9> */
[----:B------:R0:W-:Y:S02]  /*199020*/  STL.64 [R1+0x4f20], R30 ;  /* 0x004f201e01007387 */ /* 0x0001e40000100a00 */
[----:B0-----:R-:W-:Y:S02]  /*199030*/  IMAD.MOV.U32 R30, RZ, RZ, R28 ;  /* 0x000000ffff1e7224 */ /* 0x001fe400078e001c */
[----:B------:R-:W-:Y:S02]  /*199040*/  IMAD.MOV.U32 R28, RZ, RZ, R26 ;  /* 0x000000ffff1c7224 */ /* 0x000fe400078e001a */
[----:B------:R-:W-:Y:S02]  /*199050*/  IMAD.MOV.U32 R26, RZ, RZ, R22 ;  /* 0x000000ffff1a7224 */ /* 0x000fe400078e0016 */
[----:B------:R-:W-:Y:S01]  /*199060*/  IMAD.MOV.U32 R22, RZ, RZ, R44 ;  /* 0x000000ffff167224 */ /* 0x000fe200078e002c */
[----:B------:R-:W-:Y:S01]  /*199070*/  IADD3 R44, P6, R33, R56, RZ ;  /* 0x00000038212c7210 */ /* 0x000fe20007fde0ff */
[----:B------:R-:W-:-:S02]  /*199080*/  IMAD.MOV.U32 R31, RZ, RZ, R29 ;  /* 0x000000ffff1f7224 */ /* 0x000fc400078e001d */
        /* <DEDUP_REMOVED lines=16> */
[----:B------:R-:W-:-:S05]  /*199190*/  IMAD.X R33, R17, 0x1, R51, P6 ;  /* 0x0000000111217824 */ /* 0x000fca00030e0633 */
[----:B------:R0:W-:Y:S04]  /*1991a0*/  STL.64 [R1+0x4eb0], R32 ;  /* 0x004eb02001007387 */ /* 0x0001e80000100a00 */
[----:B------:R1:W-:Y:S01]  /*1991b0*/  STL.64 [R1+0x8690], R34 ;  /* 0x0086902201007387 */ /* 0x0003e20000100a00 */
[----:B0-----:R-:W-:Y:S02]  /*1991c0*/  IMAD.MOV.U32 R33, RZ, RZ, R31 ;  /* 0x000000ffff217224 */ /* 0x001fe400078e001f */
[----:B------:R-:W-:Y:S02]  /*1991d0*/  IMAD.MOV.U32 R31, RZ, RZ, R29 ;  /* 0x000000ffff1f7224 */ /* 0x000fe400078e001d */
[----:B------:R-:W-:Y:S01]  /*1991e0*/  IMAD.MOV.U32 R29, RZ, RZ, R46 ;  /* 0x000000ffff1d7224 */ /* 0x000fe200078e002e */
[----:B------:R-:W-:Y:S01]  /*1991f0*/  IADD3 R46, P6, R35, R56, RZ ;  /* 0x00000038232e7210 */ /* 0x000fe20007fde0ff */
[----:B------:R-:W-:-:S02]  /*199200*/  IMAD.MOV.U32 R32, RZ, RZ, R30 ;  /* 0x000000ffff207224 */ /* 0x000fc400078e001e */
[----:B------:R-:W-:Y:S02]  /*199210*/  IMAD.MOV.U32 R30, RZ, RZ, R28 ;  /* 0x000000ffff1e7224 */ /* 0x000fe400078e001c */
[----:B------:R-:W-:Y:S02]  /*199220*/  IMAD.MOV.U32 R28, RZ, RZ, R27 ;  /* 0x000000ffff1c7224 */ /* 0x000fe400078e001b */
[----:B------:R-:W-:Y:S01]  /*199230*/  IMAD.MOV.U32 R27, RZ, RZ, R47 ;  /* 0x000000ffff1b7224 */ /* 0x000fe200078e002f */
[----:B-1----:R-:W-:Y:S01]  /*199240*/  SHF.R.S32.HI R35, RZ, 0x1f, R36 ;  /* 0x0000001fff237819 */ /* 0x002fe20000011424 */
[----:B------:R-:W-:Y:S01]  /*199250*/  IMAD.X R47, R17, 0x1, R16, P6 ;  /* 0x00000001112f7824 */ /* 0x000fe200030e0610 */
[C---:B------:R-:W-:Y:S01]  /*199260*/  IADD3 R34, P6, R36.reuse, R50, RZ ;  /* 0x0000003224227210 */ /* 0x040fe20007fde0ff */
[----:B------:R-:W3:Y:S04]  /*199270*/  LDL.LU R17, [R1+0x89b0] ;  /* 0x0089b00001117983 */ /* 0x000ee80000300800 */
[----:B------:R-:W-:Y:S01]  /*199280*/  IMAD.X R35, R35, 0x1, R51, P6 ;  /* 0x0000000123237824 */ /* 0x000fe200030e0633 */
[----:B------:R0:W-:Y:S04]  /*199290*/  STL.64 [R1+0x4e98], R46 ;  /* 0x004e982e01007387 */ /* 0x0001e80000100a00 */
        /* <DEDUP_REMOVED lines=36> */
[----:B------:R-:W-:Y:S01]  /*1994e0*/  IMAD.MOV.U32 R35, RZ, RZ, R6 ;  /* 0x000000ffff237224 */ /* 0x000fe200078e0006 */
[----:B------:R-:W-:Y:S01]  /*1994f0*/  IADD3 R6, P6, R39, R56, RZ ;  /* 0x0000003827067210 */ /* 0x000fe20007fde0ff */
[----:B------:R-:W-:Y:S02]  /*199500*/  IMAD.MOV.U32 R36, RZ, RZ, R34 ;  /* 0x000000ffff247224 */ /* 0x000fe400078e0022 */
[----:B------:R-:W-:Y:S01]  /*199510*/  IMAD.MOV.U32 R34, RZ, RZ, R7 ;  /* 0x000000ffff227224 */ /* 0x000fe200078e0007 */
[----:B--2---:R-:W-:Y:S01]  /*199520*/  SHF.R.S32.HI R39, RZ, 0x1f, R40 ;  /* 0x0000001fff277819 */ /* 0x004fe20000011428 */
[----:B------:R-:W-:Y:S01]  /*199530*/  IMAD.X R7, R3, 0x1, R16, P6 ;  /* 0x0000000103077824 */ /* 0x000fe200030e0610 */
[C---:B------:R-:W-:Y:S01]  /*199540*/  IADD3 R38, P6, R40.reuse, R50, RZ ;  /* 0x0000003228267210 */ /* 0x040fe20007fde0ff */
[----:B------:R-:W2:Y:S04]  /*199550*/  LDL.LU R3, [R1+0x8990] ;  /* 0x0089900001037983 */ /* 0x000ea80000300800 */
[----:B------:R-:W-:Y:S01]  /*199560*/  IMAD.X R39, R39, 0x1, R51, P6 ;  /* 0x0000000127277824 */ /* 0x000fe200030e0633 */
[----:B------:R0:W-:Y:S04]  /*199570*/  STL.64 [R1+0x4db0], R6 ;  /* 0x004db00601007387 */ /* 0x0001e80000100a00 */
[----:B0-----:R-:W2:Y:S04]  /*199580*/  LDL.LU.64 R6, [R1+0x8988] ;  /* 0x0089880001067983 */ /* 0x001ea80000300a00 */
        /* <DEDUP_REMOVED lines=13> */
[----:B------:R-:W-:-:S02]  /*199660*/  IMAD.MOV.U32 R36, RZ, RZ, R34 ;  /* 0x000000ffff247224 */ /* 0x000fc400078e0022 */
[----:B------:R-:W-:Y:S02]  /*199670*/  IMAD.MOV.U32 R34, RZ, RZ, R13 ;  /* 0x000000ffff227224 */ /* 0x000fe400078e000d */
[----:B------:R-:W-:Y:S01]  /*199680*/  IMAD.MOV.U32 R13, RZ, RZ, R19 ;  /* 0x000000ffff0d7224 */ /* 0x000fe200078e0013 */
[----:B-1----:R-:W-:Y:S01]  /*199690*/  SHF.R.S32.HI R41, RZ, 0x1f, R42 ;  /* 0x0000001fff297819 */ /* 0x002fe2000001142a */
        /* <DEDUP_REMOVED lines=11> */
[----:B----4-:R-:W-:-:S05]  /*199750*/  IADD3 R40, P6, R43, R50, RZ ;  /* 0x000000322b287210 */ /* 0x010fca0007fde0ff */
        /* <DEDUP_REMOVED lines=13> */
[----:B------:R-:W4:Y:S01]  /*199830*/  LDL.LU R58, [R1+0x8970] ;  /* 0x00897000013a7983 */ /* 0x000f220000300800 */
[C---:B---3--:R-:W-:Y:S02]  /*199840*/  IADD3 R42, P6, R44.reuse, R50, RZ ;  /* 0x000000322c2a7210 */ /* 0x048fe40007fde0ff */
        /* <DEDUP_REMOVED lines=15> */
[----:B------:R0:W-:Y:S04]  /*199940*/  STL.64 [R1+0x86d8], R44 ;  /* 0x0086d82c01007387 */ /* 0x0001e80000100a00 */
        /* <DEDUP_REMOVED lines=12> */
[----:B------:R0:W-:Y:S01]  /*199a10*/  STL.64 [R1+0x4bd0], R42 ;  /* 0x004bd02a01007387 */ /* 0x0001e20000100a00 */
[----:B------:R-:W-:Y:S02]  /*199a20*/  SHF.R.S32.HI R44, RZ, 0x1f, R60 ;  /* 0x0000001fff2c7819 */ /* 0x000fe4000001143c */
[----:B0-----:R-:W-:-:S05]  /*199a30*/  IADD3 R42, P6, R59, R56, RZ ;  /* 0x000000383b2a7210 */ /* 0x001fca0007fde0ff */
[----:B------:R-:W-:Y:S01]  /*199a40*/  IMAD.X R43, R45, 0x1, R16, P6 ;  /* 0x000000012d2b7824 */ /* 0x000fe200030e0610 */
[----:B------:R-:W-:Y:S01]  /*199a50*/  SHF.R.S32.HI R45, RZ, 0x1f, R61 ;  /* 0x0000001fff2d7819 */ /* 0x000fe2000001143d */
[----:B----4-:R-:W-:Y:S04]  /*199a60*/  STL.64 [R1+0x86e0], R58 ;  /* 0x0086e03a01007387 */ /* 0x010fe80000100a00 */
        /* <DEDUP_REMOVED lines=10> */
[----:B0-----:R-:W-:Y:S02]  /*199b10*/  IADD3 R42, P6, R61, R56, RZ ;  /* 0x000000383d2a7210 */ /* 0x001fe40007fde0ff */
[----:B------:R-:W-:Y:S03]  /*199b20*/  STL.64 [R1+0x86e8], R60 ;  /* 0x0086e83c01007387 */ /* 0x000fe60000100a00 */
[----:B------:R-:W-:-:S05]  /*199b30*/  IMAD.X R43, R45, 0x1, R16, P6 ;  /* 0x000000012d2b7824 */ /* 0x000fca00030e0610 */
[----:B------:R2:W-:Y:S02]  /*199b40*/  STL.64 [R1+0x4b48], R42 ;  /* 0x004b482a01007387 */ /* 0x0005e40000100a00 */
[----:B--2---:R-:W-:-:S05]  /*199b50*/  IADD3 R42, P6, R18, R50, RZ ;  /* 0x00000032122a7210 */ /* 0x004fca0007fde0ff */
[----:B------:R-:W-:-:S05]  /*199b60*/  IMAD.X R43, R7, 0x1, R51, P6 ;  /* 0x00000001072b7824 */ /* 0x000fca00030e0633 */
[----:B------:R0:W-:Y:S02]  /*199b70*/  STL.64 [R1+0x4b18], R42 ;  /* 0x004b182a01007387 */ /* 0x0001e40000100a00 */
[----:B0-----:R-:W-:Y:S02]  /*199b80*/  IADD3 R42, P6, R18, R56, RZ ;  /* 0x00000038122a7210 */ /* 0x001fe40007fde0ff */
[----:B------:R-:W2:Y:S03]  /*199b90*/  LDL.LU R18, [R1+0x8964] ;  /* 0x0089640001127983 */ /* 0x000ea60000300800 */
[----:B------:R-:W-:Y:S02]  /*199ba0*/  IMAD.X R43, R7, 0x1, R16, P6 ;  /* 0x00000001072b7824 */ /* 0x000fe400030e0610 */
[----:B------:R-:W4:Y:S04]  /*199bb0*/  LDL.LU R7, [R1+0x8960] ;  /* 0x0089600001077983 */ /* 0x000f280000300800 */
[----:B------:R0:W-:Y:S02]  /*199bc0*/  STL.64 [R1+0x4b08], R42 ;  /* 0x004b082a01007387 */ /* 0x0001e40000100a00 */
[----:B0-----:R-:W-:-:S05]  /*199bd0*/  IADD3 R42, P6, R4, R50, RZ ;  /* 0x00000032042a7210 */ /* 0x001fca0007fde0ff */
[----:B------:R-:W-:-:S05]  /*199be0*/  IMAD.X R43, R6, 0x1, R51, P6 ;  /* 0x00000001062b7824 */ /* 0x000fca00030e0633 */
[----:B------:R0:W-:Y:S02]  /*199bf0*/  STL.64 [R1+0x4ae8], R42 ;  /* 0x004ae82a01007387 */ /* 0x0001e40000100a00 */
[----:B0-----:R-:W-:Y:S02]  /*199c00*/  IADD3 R42, P6, R4, R56, RZ ;  /* 0x00000038042a7210 */ /* 0x001fe40007fde0ff */
[----:B------:R-:W2:Y:S03]  /*199c10*/  LDL.LU R4, [R1+0x895c] ;  /* 0x00895c0001047983 */ /* 0x000ea60000300800 */
[----:B------:R-:W-:Y:S02]  /*199c20*/  IMAD.X R43, R6, 0x1, R16, P6 ;  /* 0x00000001062b7824 */ /* 0x000fe400030e0610 */
[----:B------:R-:W2:Y:S04]  /*199c30*/  LDL.LU R6, [R1+0x8958] ;  /* 0x0089580001067983 */ /* 0x000ea80000300800 */
        /* <DEDUP_REMOVED lines=17> */
[----:B---3--:R-:W-:-:S05]  /*199d50*/  IADD3 R42, P6, R55, R50, RZ ;  /* 0x00000032372a7210 */ /* 0x008fca0007fde0ff */
[----:B------:R-:W-:-:S05]  /*199d60*/  IMAD.X R43, R57, 0x1, R51, P6 ;  /* 0x00000001392b7824 */ /* 0x000fca00030e0633 */
[----:B------:R0:W-:Y:S02]  /*199d70*/  STL.64 [R1+0x4a28], R42 ;  /* 0x004a282a01007387 */ /* 0x0001e40000100a00 */
[----:B0-----:R-:W-:Y:S02]  /*199d80*/  IADD3 R42, P6, R55, R56, RZ ;  /* 0x00000038372a7210 */ /* 0x001fe40007fde0ff */
[----:B------:R-:W3:Y:S03]  /*199d90*/  LDL.LU R55, [R1+0x8944] ;  /* 0x0089440001377983 */ /* 0x000ee60000300800 */
[----:B------:R-:W-:Y:S02]  /*199da0*/  IMAD.X R43, R57, 0x1, R16, P6 ;  /* 0x00000001392b7824 */ /* 0x000fe400030e0610 */
[----:B------:R-:W3:Y:S04]  /*199db0*/  LDL.LU R57, [R1+0x8940] ;  /* 0x0089400001397983 */ /* 0x000ee80000300800 */
[----:B------:R0:W-:Y:S02]  /*199dc0*/  STL.64 [R1+0x4a20], R42 ;  /* 0x004a202a01007387 */ /* 0x0001e40000100a00 */
[----:B0-----:R-:W-:-:S05]  /*199dd0*/  IADD3 R42, P6, R54, R50, RZ ;  /* 0x00000032362a7210 */ /* 0x001fca0007fde0ff */
[----:B------:R-:W-:-:S05]  /*199de0*/  IMAD.X R43, R19, 0x1, R51, P6 ;  /* 0x00000001132b7824 */ /* 0x000fca00030e0633 */
[----:B------:R0:W-:Y:S02]  /*199df0*/  STL.64 [R1+0x49f8], R42 ;  /* 0x0049f82a01007387 */ /* 0x0001e40000100a00 */
[----:B0-----:R-:W-:Y:S02]  /*199e00*/  IADD3 R42, P6, R54, R56, RZ ;  /* 0x00000038362a7210 */ /* 0x001fe40007fde0ff */
[----:B------:R-:W3:Y:S03]  /*199e10*/  LDL.LU R54, [R1+0x893c] ;  /* 0x00893c0001367983 */ /* 0x000ee60000300800 */
[----:B------:R-:W-:Y:S02]  /*199e20*/  IMAD.X R43, R19, 0x1, R16, P6 ;  /* 0x00000001132b7824 */ /* 0x000fe400030e0610 */
[----:B------:R-:W3:Y:S04]  /*199e30*/  LDL.LU R19, [R1+0x8938] ;  /* 0x0089380001137983 */ /* 0x000ee80000300800 */
[----:B------:R4:W-:Y:S02]  /*199e40*/  STL.64 [R1+0x49e0], R42 ;  /* 0x0049e02a01007387 */ /* 0x0009e40000100a00 */
[----:B----4-:R-:W-:-:S05]  /*199e50*/  IADD3 R42, P6, R7, R50, RZ ;  /* 0x00000032072a7210 */ /* 0x010fca0007fde0ff */
[----:B--2---:R-:W-:-:S05]  /*199e60*/  IMAD.X R43, R18, 0x1, R51, P6 ;  /* 0x00000001122b7824 */ /* 0x004fca00030e0633 */
        /* <DEDUP_REMOVED lines=13> */
[----:B------:R0:W-:Y:S01]  /*199f40*/  STL.64 [R1+0x4968], R42 ;  /* 0x0049682a01007387 */ /* 0x0001e20000100a00 */
[----:B------:R-:W-:Y:S01]  /*199f50*/  IADD3 R44, P6, R47, R50, RZ ;  /* 0x000000322f2c7210 */ /* 0x000fe20007fde0ff */
[----:B0-----:R-:W-:-:S02]  /*199f60*/  IMAD.MOV.U32 R43, RZ, RZ, R40 ;  /* 0x000000ffff2b7224 */ /* 0x001fc400078e0028 */
[----:B------:R-:W-:Y:S02]  /*199f70*/  IMAD.MOV.U32 R40, RZ, RZ, R41 ;  /* 0x000000ffff287224 */ /* 0x000fe400078e0029 */
[----:B------:R-:W-:Y:S02]  /*199f80*/  IMAD.MOV.U32 R41, RZ, RZ, R38 ;  /* 0x000000ffff297224 */ /* 0x000fe400078e0026 */
[----:B------:R-:W-:Y:S02]  /*199f90*/  IMAD.X R45, R17, 0x1, R51, P6 ;  /* 0x00000001112d7824 */ /* 0x000fe400030e0633 */
[----:B------:R-:W-:Y:S02]  /*199fa0*/  IMAD.MOV.U32 R38, RZ, RZ, R37 ;  /* 0x000000ffff267224 */ /* 0x000fe400078e0025 */
[----:B------:R-:W-:Y:S02]  /*199fb0*/  IMAD.MOV.U32 R37, RZ, RZ, R33 ;  /* 0x000000ffff257224 */ /* 0x000fe400078e0021 */
[----:B------:R-:W-:-:S02]  /*199fc0*/  IMAD.MOV.U32 R33, RZ, RZ, R24 ;  /* 0x000000ffff217224 */ /* 0x000fc400078e0018 */
[----:B------:R-:W2:Y:S04]  /*199fd0*/  LDL.LU R24, [R1+0x3c] ;  /* 0x00003c0001187983 */ /* 0x000ea80000300800 */
[----:B------:R0:W-:Y:S02]  /*199fe0*/  STL.64 [R1+0x4940], R44 ;  /* 0x0049402c01007387 */ /* 0x0001e40000100a00 */
[----:B0-----:R-:W-:Y:S02]  /*199ff0*/  IADD3 R44, P6, R47, R56, RZ ;  /* 0x000000382f2c7210 */ /* 0x001fe40007fde0ff */
[----:B------:R-:W2:Y:S03]  /*19a000*/  LDL.LU R47, [R1+0x8924] ;  /* 0x00892400012f7983 */ /* 0x000ea60000300800 */
[----:B------:R-:W-:-:S02]  /*19a010*/  IMAD.X R45, R17, 0x1, R16, P6 ;  /* 0x00000001112d7824 */ /* 0x000fc400030e0610 */
        /* <DEDUP_REMOVED lines=35> */
[----:B------:R-:W-:Y:S01]  /*19a250*/  IMAD.X R45, R6, 0x1, R51, P6 ;  /* 0x00000001062d7824 */ /* 0x000fe200030e0633 */
[----:B------:R-:W-:Y:S02]  /*19a260*/  IADD3 R58, P6, R4, R56, RZ ;  /* 0x00000038043a7210 */ /* 0x000fe40007fde0ff */
[----:B------:R-:W3:Y:S01]  /*19a270*/  LDL.LU R4, [R1+0x88fc] ;  /* 0x0088fc0001047983 */ /* 0x000ee20000300800 */
[----:B------:R-:W-:Y:S02]  /*19a280*/  IMAD.MOV.U32 R42, RZ, RZ, R40 ;  /* 0x000000ffff2a7224 */ /* 0x000fe400078e0028 */
[----:B------:R-:W-:Y:S01]  /*19a290*/  IMAD.MOV.U32 R40, RZ, RZ, R38 ;  /* 0x000000ffff287224 */ /* 0x000fe200078e0026 */
[----:B------:R0:W-:Y:S01]  /*19a2a0*/  STL.64 [R1+0x4818], R44 ;  /* 0x0048182c01007387 */ /* 0x0001e20000100a00 */
[----:B------:R-:W-:Y:S02]  /*19a2b0*/  IMAD.MOV.U32 R38, RZ, RZ, R33 ;  /* 0x000000ffff267224 */ /* 0x000fe400078e0021 */
[----:B------:R-:W-:-:S02]  /*19a2c0*/  IMAD.MOV.U32 R33, RZ, RZ, R30 ;  /* 0x000000ffff217224 */ /* 0x000fc400078e001e */
[----:B------:R-:W-:Y:S02]  /*19a2d0*/  IMAD.X R59, R6, 0x1, R16, P6 ;  /* 0x00000001063b7824 */ /* 0x000fe400030e0610 */
[----:B0-----:R-:W-:Y:S02]  /*19a2e0*/  IMAD.MOV.U32 R45, RZ, RZ, R43 ;  /* 0x000000ffff2d7224 */ /* 0x001fe400078e002b */
[----:B------:R-:W-:Y:S02]  /*19a2f0*/  IMAD.MOV.U32 R43, RZ, RZ, R41 ;  /* 0x000000ffff2b7224 */ /* 0x000fe400078e0029 */
[----:B------:R-:W-:Y:S02]  /*19a300*/  IMAD.MOV.U32 R41, RZ, RZ, R37 ;  /* 0x000000ffff297224 */ /* 0x000fe400078e0025 */
[----:B------:R-:W-:Y:S02]  /*19a310*/  IMAD.MOV.U32 R37, RZ, RZ, R22 ;  /* 0x000000ffff257224 */ /* 0x000fe400078e0016 */
[----:B------:R-:W-:-:S02]  /*19a320*/  IMAD.MOV.U32 R44, RZ, RZ, R15 ;  /* 0x000000ffff2c7224 */ /* 0x000fc400078e000f */
[----:B---3--:R-:W-:Y:S02]  /*19a330*/  IMAD.MOV.U32 R30, RZ, RZ, R4 ;  /* 0x000000ffff1e7224 */ /* 0x008fe400078e0004 */
[----:B------:R-:W3:Y:S04]  /*19a340*/  LDL R4, [R1+0x1a0] ;  /* 0x0001a00001047983 */ /* 0x000ee80000100800 */
[----:B------:R-:W3:Y:S04]  /*19a350*/  LDL.LU R22, [R1+0x68] ;  /* 0x0000680001167983 */ /* 0x000ee80000300800 */
        /* <DEDUP_REMOVED lines=13> */
[----:B0-----:R-:W-:-:S05]  /*19a430*/  IADD3 R58, P6, R24, R56, RZ ;  /* 0x00000038183a7210 */ /* 0x001fca0007fde0ff */
[----:B------:R-:W-:Y:S02]  /*19a440*/  IMAD.X R59, R10, 0x1, R16, P6 ;  /* 0x000000010a3b7824 */ /* 0x000fe400030e0610 */
[----:B------:R-:W3:Y:S04]  /*19a450*/  LDL.LU R10, [R1+0x88ec] ;  /* 0x0088ec00010a7983 */ /* 0x000ee80000300800 */
[----:B------:R0:W-:Y:S04]  /*19a460*/  STL.64 [R1+0x4790], R58 ;  /* 0x0047903a01007387 */ /* 0x0001e80000100a00 */
[----:B------:R-:W3:Y:S01]  /*19a470*/  LDL.LU R15, [R1+0x378] ;  /* 0x00037800010f7983 */ /* 0x000ee20000300800 */
[----:B0-----:R-:W-:-:S05]  /*19a480*/  IADD3 R58, P6, R20, R50, RZ ;  /* 0x00000032143a7210 */ /* 0x001fca0007fde0ff */
[----:B------:R-:W-:-:S05]  /*19a490*/  IMAD.X R59, R3, 0x1, R51, P6 ;  /* 0x00000001033b7824 */ /* 0x000fca00030e0633 */
[----:B------:R0:W-:Y:S02]  /*19a4a0*/  STL.64 [R1+0x4768], R58 ;  /* 0x0047683a01007387 */ /* 0x0001e40000100a00 */
[----:B0-----:R-:W-:-:S05]  /*19a4b0*/  IADD3 R58, P6, R20, R56, RZ ;  /* 0x00000038143a7210 */ /* 0x001fca0007fde0ff */
        /* <DEDUP_REMOVED lines=15> */
[----:B------:R-:W-:-:S05]  /*19a5b0*/  IMAD.X R59, R19, 0x1, R16, P6 ;  /* 0x00000001133b7824 */ /* 0x000fca00030e0610 */
[----:B------:R4:W-:Y:S02]  /*19a5c0*/  STL.64 [R1+0x46e8], R58 ;  /* 0x0046e83a01007387 */ /* 0x0009e40000100a00 */
[----:B----4-:R-:W-:-:S05]  /*19a5d0*/  IADD3 R58, P6, R7, R50, RZ ;  /* 0x00000032073a7210 */ /* 0x010fca0007fde0ff */
[----:B--2---:R-:W-:-:S05]  /*19a5e0*/  IMAD.X R59, R18, 0x1, R51, P6 ;  /* 0x00000001123b7824 */ /* 0x004fca00030e0633 */
[----:B------:R0:W-:Y:S02]  /*19a5f0*/  STL.64 [R1+0x46b0], R58 ;  /* 0x0046b03a01007387 */ /* 0x0001e40000100a00 */
[----:B0-----:R-:W-:Y:S02]  /*19a600*/  IADD3 R58, P6, R7, R56, RZ ;  /* 0x00000038073a7210 */ /* 0x001fe40007fde0ff */
[----:B------:R-:W2:Y:S03]  /*19a610*/  LDL.LU R7, [R1+0x88dc] ;  /* 0x0088dc0001077983 */ /* 0x000ea60000300800 */
[----:B------:R-:W-:-:S05]  /*19a620*/  IMAD.X R59, R18, 0x1, R16, P6 ;  /* 0x00000001123b7824 */ /* 0x000fca00030e0610 */
[----:B------:R3:W-:Y:S02]  /*19a630*/  STL.64 [R1+0x46a8], R58 ;  /* 0x0046a83a01007387 */ /* 0x0007e40000100a00 */
[----:B---3--:R-:W-:-:S05]  /*19a640*/  IADD3 R58, P6, R17, R50, RZ ;  /* 0x00000032113a7210 */ /* 0x008fca0007fde0ff */
        /* <DEDUP_REMOVED lines=22> */
[----:B------:R-:W4:Y:S03]  /*19a7b0*/  LDL.LU R10, [R1+0x88d4] ;  /* 0x0088d400010a7983 */ /* 0x000f260000300800 */
[----:B------:R-:W-:-:S05]  /*19a7c0*/  IMAD.X R59, R15, 0x1, R16, P6 ;  /* 0x000000010f3b7824 */ /* 0x000fca00030e0610 */
        /* <DEDUP_REMOVED lines=34> */
[----:B--2---:R-:W-:-:S05]  /*19a9f0*/  IMAD.X R59, R7, 0x1, R51, P6 ;  /* 0x00000001073b7824 */ /* 0x004fca00030e0633 */
[----:B------:R0:W-:Y:S02]  /*19aa00*/  STL.64 [R1+0x4460], R58 ;  /* 0x0044603a01007387 */ /* 0x0001e40000100a00 */
[----:B0-----:R-:W-:-:S05]  /*19aa10*/  IADD3 R58, P6, R35, R56, RZ ;  /* 0x00000038233a7210 */ /* 0x001fca0007fde0ff */
[----:B------:R-:W-:Y:S02]  /*19aa20*/  IMAD.X R59, R7, 0x1, R16, P6 ;  /* 0x00000001073b7824 */ /* 0x000fe400030e0610 */
[----:B------:R-:W2:Y:S04]  /*19aa30*/  LDL.LU R7, [R1+0x88c8] ;  /* 0x0088c80001077983 */ /* 0x000ea80000300800 */
[----:B------:R4:W-:Y:S02]  /*19aa40*/  STL.64 [R1+0x4458], R58 ;  /* 0x0044583a01007387 */ /* 0x0009e40000100a00 */
[----:B----4-:R-:W-:-:S05]  /*19aa50*/  IADD3 R58, P6, R10, R50, RZ ;  /* 0x000000320a3a7210 */ /* 0x010fca0007fde0ff */
[----:B---3--:R-:W-:-:S05]  /*19aa60*/  IMAD.X R59, R6, 0x1, R51, P6 ;  /* 0x00000001063b7824 */ /* 0x008fca00030e0633 */
[----:B------:R0:W-:Y:S02]  /*19aa70*/  STL.64 [R1+0x4428], R58 ;  /* 0x0044283a01007387 */ /* 0x0001e40000100a00 */
[----:B0-----:R-:W-:Y:S02]  /*19aa80*/  IADD3 R58, P6, R10, R56, RZ ;  /* 0x000000380a3a7210 */ /* 0x001fe40007fde0ff */
[----:B------:R-:W3:Y:S03]  /*19aa90*/  LDL.LU R10, [R1+0x88c4] ;  /* 0x0088c400010a7983 */ /* 0x000ee60000300800 */
[----:B------:R-:W-:Y:S02]  /*19aaa0*/  IMAD.X R59, R6, 0x1, R16, P6 ;  /* 0x00000001063b7824 */ /* 0x000fe400030e0610 */
[----:B------:R-:W4:Y:S04]  /*19aab0*/  LDL.LU R6, [R1+0x88c0] ;  /* 0x0088c00001067983 */ /* 0x000f280000300800 */
[----:B------:R2:W-:Y:S02]  /*19aac0*/  STL.64 [R1+0x4418], R58 ;  /* 0x0044183a01007387 */ /* 0x0005e40000100a00 */
[----:B--2---:R-:W-:-:S05]  /*19aad0*/  IADD3 R58, P6, R7, R50, RZ ;  /* 0x00000032073a7210 */ /* 0x004fca0007fde0ff */
[----:B------:R-:W-:-:S05]  /*19aae0*/  IMAD.X R59, R57, 0x1, R51, P6 ;  /* 0x00000001393b7824 */ /* 0x000fca00030e0633 */
[----:B------:R0:W-:Y:S02]  /*19aaf0*/  STL.64 [R1+0x43f8], R58 ;  /* 0x0043f83a01007387 */ /* 0x0001e40000100a00 */
[----:B0-----:R-:W-:Y:S02]  /*19ab00*/  IADD3 R58, P6, R7, R56, RZ ;  /* 0x00000038073a7210 */ /* 0x001fe40007fde0ff */
[----:B------:R-:W2:Y:S03]  /*19ab10*/  LDL.LU R7, [R1+0x88bc] ;  /* 0x0088bc0001077983 */ /* 0x000ea60000300800 */
        /* <DEDUP_REMOVED lines=25> */
[----:B------:R-:W4:Y:S01]  /*19acb0*/  LDL.LU R6, [R1+0x88a0] ;  /* 0x0088a00001067983 */ /* 0x000f220000300800 */
[----:B------:R-:W-:-:S02]  /*19acc0*/  IMAD.MOV.U32 R44, RZ, RZ, R38 ;  /* 0x000000ffff2c7224 */ /* 0x000fc400078e0026 */
[----:B------:R-:W-:Y:S01]  /*19acd0*/  IMAD.MOV.U32 R38, RZ, RZ, R37 ;  /* 0x000000ffff267224 */ /* 0x000fe200078e0025 */
[----:B------:R0:W-:Y:S01]  /*19ace0*/  STL.64 [R1+0x4330], R58 ;  /* 0x0043303a01007387 */ /* 0x0001e20000100a00 */
[----:B------:R-:W-:Y:S02]  /*19acf0*/  SHF.R.S32.HI R37, RZ, 0x1f, R3 ;  /* 0x0000001fff257819 */ /* 0x000fe40000011403 */
[----:B0-----:R-:W-:-:S05]  /*19ad00*/  IADD3 R58, P6, R3, R50, RZ ;  /* 0x00000032033a7210 */ /* 0x001fca0007fde0ff */
[----:B------:R-:W-:-:S05]  /*19ad10*/  IMAD.X R59, R37, 0x1, R51, P6 ;  /* 0x00000001253b7824 */ /* 0x000fca00030e0633 */
[----:B------:R0:W-:Y:S02]  /*19ad20*/  STL.64 [R1+0x4300], R58 ;  /* 0x0043003a01007387 */ /* 0x0001e40000100a00 */
[----:B0-----:R-:W-:Y:S02]  /*19ad30*/  IADD3 R58, P6, R3, R56, RZ ;  /* 0x00000038033a7210 */ /* 0x001fe40007fde0ff */
[----:B------:R-:W3:Y:S03]  /*19ad40*/  LDL.LU R3, [R1+0x889c] ;  /* 0x00889c0001037983 */ /* 0x000ee60000300800 */
        /* <DEDUP_REMOVED lines=34> */
[----:B--2---:R-:W-:-:S05]  /*19af70*/  IADD3 R58, P6, R7, R50, RZ ;  /* 0x00000032073a7210 */ /* 0x004fca0007fde0ff */
[----:B----4-:R-:W-:-:S05]  /*19af80*/  IMAD.X R59, R10, 0x1, R51, P6 ;  /* 0x000000010a3b7824 */ /* 0x010fca00030e0633 */
        /* <DEDUP_REMOVED lines=23> */
[----:B----4-:R-:W-:-:S05]  /*19b100*/  IMAD.X R59, R10, 0x1, R51, P6 ;  /* 0x000000010a3b7824 */ /* 0x010fca00030e0633 */
        /* <DEDUP_REMOVED lines=172> */
[----:B------:R2:W-:Y:S01]  /*19bbd0*/  STL.64 [R1+0x3b28], R58 ;  /* 0x003b283a01007387 */ /* 0x0005e20000100a00 */
[----:B----4-:R-:W-:-:S02]  /*19bbe0*/  SHF.R.S32.HI R44, RZ, 0x1f, R10 ;  /* 0x0000001fff2c7819 */ /* 0x010fc4000001140a */
        /* <DEDUP_REMOVED lines=30> */
[----:B------:R3:W-:Y:S01]  /*19bdd0*/  STL.64 [R1+0x3bc8], R58 ;  /* 0x003bc83a01007387 */ /* 0x0007e20000100a00 */
[----:B----4-:R-:W-:-:S02]  /*19bde0*/  SHF.R.S32.HI R44, RZ, 0x1f, R57 ;  /* 0x0000001fff2c7819 */ /* 0x010fc40000011439 */
        /* <DEDUP_REMOVED lines=37> */
[----:B------:R-:W4:Y:S01]  /*19c040*/  LDL.LU R7, [R1+0x8778] ;  /* 0x0087780001077983 */ /* 0x000f220000300800 */
[----:B------:R-:W-:-:S03]  /*19c050*/  SHF.R.S32.HI R44, RZ, 0x1f, R6 ;  /* 0x0000001fff2c7819 */ /* 0x000fc60000011406 */
        /* <DEDUP_REMOVED lines=23> */
[----:B------:R3:W-:Y:S01]  /*19c1d0*/  STL.64 [R1+0x3a10], R58 ;  /* 0x003a103a01007387 */ /* 0x0007e20000100a00 */
[----:B------:R-:W-:-:S02]  /*19c1e0*/  SHF.R.S32.HI R44, RZ, 0x1f, R6 ;  /* 0x0000001fff2c7819 */ /* 0x000fc40000011406 */
        /* <DEDUP_REMOVED lines=54> */
[----:B0-----:R-:W-:Y:S01]  /*19c550*/  IMAD.MOV.U32 R58, RZ, RZ, R2 ;  /* 0x000000ffff3a7224 */ /* 0x001fe200078e0002 */
[----:B------:R-:W-:Y:S02]  /*19c560*/  IADD3 R2, P6, R49, R50, RZ ;  /* 0x0000003231027210 */ /* 0x000fe40007fde0ff */
[----:B--2---:R-:W-:-:S05]  /*19c570*/  SHF.R.S32.HI R3, RZ, 0x1f, R7 ;  /* 0x0000001fff037819 */ /* 0x004fca0000011407 */
[----:B------:R-:W-:Y:S02]  /*19c580*/  IMAD.MOV.U32 R61, RZ, RZ, R3 ;  /* 0x000000ffff3d7224 */ /* 0x000fe400078e0003 */
[----:B------:R-:W-:-:S05]  /*19c590*/  IMAD.X R3, R48, 0x1, R51, P6 ;  /* 0x0000000130037824 */ /* 0x000fca00030e0633 */
[----:B------:R0:W-:Y:S04]  /*19c5a0*/  STL.64 [R1+0x5340], R2 ;  /* 0x0053400201007387 */ /* 0x0001e80000100a00 */
[----:B0-----:R-:W2:Y:S01]  /*19c5b0*/  LDL.LU.64 R2, [R1+0x8730] ;  /* 0x0087300001027983 */ /* 0x001ea20000300a00 */
[----:B------:R-:W-:Y:S02]  /*19c5c0*/  IMAD.MOV.U32 R59, RZ, RZ, R42 ;  /* 0x000000ffff3b7224 */ /* 0x000fe400078e002a */
[----:B----4-:R-:W-:Y:S01]  /*19c5d0*/  IMAD.MOV.U32 R42, RZ, RZ, R10 ;  /* 0x000000ffff2a7224 */ /* 0x010fe200078e000a */
[----:B------:R-:W-:Y:S01]  /*19c5e0*/  IADD3 R10, P6, R49, R56, RZ ;  /* 0x00000038310a7210 */ /* 0x000fe20007fde0ff */
[----:B------:R-:W-:-:S04]  /*19c5f0*/  IMAD.MOV.U32 R44, RZ, RZ, R11 ;  /* 0x000000ffff2c7224 */ /* 0x000fc800078e000b */
[----:B------:R-:W-:-:S05]  /*19c600*/  IMAD.X R11, R48, 0x1, R16, P6 ;  /* 0x00000001300b7824 */ /* 0x000fca00030e0610 */
[----:B------:R0:W-:Y:S04]  /*19c610*/  STL.64 [R1+0x5338], R10 ;  /* 0x0053380a01007387 */ /* 0x0001e80000100a00 */
[----:B0-----:R-:W4:Y:S04]  /*19c620*/  LDL.LU.64 R10, [R1+0x8728] ;  /* 0x00872800010a7983 */ /* 0x001f280000300a00 */
[----:B------:R2:W-:Y:S02]  /*19c630*/  STL.64 [R1+0x85c0], R48 ;  /* 0x0085c03001007387 */ /* 0x0005e40000100a00 */
[----:B--2---:R-:W-:-:S05]  /*19c640*/  IADD3 R48, P6, R3, R50, RZ ;  /* 0x0000003203307210 */ /* 0x004fca0007fde0ff */
[----:B------:R-:W-:-:S05]  /*19c650*/  IMAD.X R49, R2, 0x1, R51, P6 ;  /* 0x0000000102317824 */ /* 0x000fca00030e0633 */
[----:B------:R0:W-:Y:S02]  /*19c660*/  STL.64 [R1+0x3830], R48 ;  /* 0x0038303001007387 */ /* 0x0001e40000100a00 */
[----:B0-----:R-:W-:Y:S02]  /*19c670*/  IADD3 R48, P6, R3, R56, RZ ;  /* 0x0000003803307210 */ /* 0x001fe40007fde0ff */
[----:B------:R-:W2:Y:S03]  /*19c680*/  LDL.LU R3, [R1+0x8720] ;  /* 0x0087200001037983 */ /* 0x000ea60000300800 */
        /* <DEDUP_REMOVED lines=9> */
[----:B------:R0:W-:Y:S01]  /*19c720*/  STL.64 [R1+0x3860], R48 ;  /* 0x0038603001007387 */ /* 0x0001e20000100a00 */
[----:B------:R-:W-:Y:S01]  /*19c730*/  IMAD.MOV.U32 R60, RZ, RZ, R44 ;  /* 0x000000ffff3c7224 */ /* 0x000fe200078e002c */
[----:B0-----:R-:W-:-:S05]  /*19c740*/  IADD3 R48, P6, R45, R50, RZ ;  /* 0x000000322d307210 */ /* 0x001fca0007fde0ff */
[----:B------:R-:W-:Y:S01]  /*19c750*/  IMAD.X R49, R42, 0x1, R51, P6 ;  /* 0x000000012a317824 */ /* 0x000fe200030e0633 */
[----:B------:R-:W-:-:S05]  /*19c760*/  IADD3 R44, P6, R45, R56, RZ ;  /* 0x000000382d2c7210 */ /* 0x000fca0007fde0ff */
[----:B------:R-:W-:Y:S02]  /*19c770*/  IMAD.X R45, R42, 0x1, R16, P6 ;  /* 0x000000012a2d7824 */ /* 0x000fe400030e0610 */
[----:B------:R-:W-:Y:S01]  /*19c780*/  IMAD.MOV.U32 R42, RZ, RZ, R39 ;  /* 0x000000ffff2a7224 */ /* 0x000fe200078e0027 */
[----:B------:R-:W-:Y:S01]  /*19c790*/  STL.64 [R1+0x3880], R48 ;  /* 0x0038803001007387 */ /* 0x000fe20000100a00 */
[----:B------:R-:W-:Y:S02]  /*19c7a0*/  IMAD.MOV.U32 R39, RZ, RZ, R36 ;  /* 0x000000ffff277224 */ /* 0x000fe400078e0024 */
[----:B------:R-:W-:Y:S01]  /*19c7b0*/  IMAD.MOV.U32 R36, RZ, RZ, R8 ;  /* 0x000000ffff247224 */ /* 0x000fe200078e0008 */
[----:B------:R0:W-:Y:S01]  /*19c7c0*/  STL.64 [R1+0x3888], R44 ;  /* 0x0038882c01007387 */ /* 0x0001e20000100a00 */
[----:B----4-:R-:W-:Y:S01]  /*19c7d0*/  IADD3 R8, P6, R11, R50, RZ ;  /* 0x000000320b087210 */ /* 0x010fe20007fde0ff */
[----:B------:R-:W-:Y:S02]  /*19c7e0*/  IMAD.MOV.U32 R61, RZ, RZ, R43 ;  /* 0x000000ffff3d7224 */ /* 0x000fe400078e002b */
[----:B------:R-:W-:-:S02]  /*19c7f0*/  IMAD.MOV.U32 R43, RZ, RZ, R34 ;  /* 0x000000ffff2b7224 */ /* 0x000fc400078e0022 */
[----:B0-----:R-:W-:Y:S02]  /*19c800*/  IMAD.MOV.U32 R44, RZ, RZ, R40 ;  /* 0x000000ffff2c7224 */ /* 0x001fe400078e0028 */
[----:B------:R-:W-:Y:S02]  /*19c810*/  IMAD.MOV.U32 R40, RZ, RZ, R41 ;  /* 0x000000ffff287224 */ /* 0x000fe400078e0029 */
[----:B------:R-:W-:Y:S02]  /*19c820*/  IMAD.MOV.U32 R45, RZ, RZ, R38 ;  /* 0x000000ffff2d7224 */ /* 0x000fe400078e0026 */
[----:B------:R-:W-:Y:S02]  /*19c830*/  IMAD.MOV.U32 R41, RZ, RZ, R26 ;  /* 0x000000ffff297224 */ /* 0x000fe400078e001a */
[----:B------:R-:W-:Y:S02]  /*19c840*/  IMAD.MOV.U32 R26, RZ, RZ, R52 ;  /* 0x000000ffff1a7224 */ /* 0x000fe400078e0034 */
[----:B------:R-:W-:-:S02]  /*19c850*/  IMAD.MOV.U32 R38, RZ, RZ, R9 ;  /* 0x000000ffff267224 */ /* 0x000fc400078e0009 */
[----:B------:R-:W-:Y:S02]  /*19c860*/  IMAD.X R9, R10, 0x1, R51, P6 ;  /* 0x000000010a097824 */ /* 0x000fe400030e0633 */
[----:B------:R-:W-:Y:S01]  /*19c870*/  IMAD.MOV.U32 R52, RZ, RZ, R4 ;  /* 0x000000ffff347224 */ /* 0x000fe200078e0004 */
[----:B------:R-:W-:Y:S02]  /*19c880*/  IADD3 R4, P6, R11, R56, RZ ;  /* 0x000000380b047210 */ /* 0x000fe40007fde0ff */
[----:B------:R0:W-:Y:S04]  /*19c890*/  STL.64 [R1+0x38a8], R8 ;  /* 0x0038a80801007387 */ /* 0x0001e80000100a00 */
[----:B0-----:R-:W4:Y:S01]  /*19c8a0*/  LDL.LU.64 R8, [R1+0x8710] ;  /* 0x0087100001087983 */ /* 0x001f220000300a00 */
[----:B--2---:R-:W-:-:S05]  /*19c8b0*/  SHF.R.S32.HI R34, RZ, 0x1f, R3 ;  /* 0x0000001fff227819 */ /* 0x004fca0000011403 */
[----:B------:R-:W-:Y:S02]  /*19c8c0*/  IMAD.MOV.U32 R49, RZ, RZ, R34 ;  /* 0x000000ffff317224 */ /* 0x000fe400078e0022 */
[----:B------:R-:W-:Y:S02]  /*19c8d0*/  IMAD.MOV.U32 R34, RZ, RZ, R5 ;  /* 0x000000ffff227224 */ /* 0x000fe400078e0005 */
[----:B------:R-:W-:-:S05]  /*19c8e0*/  IMAD.X R5, R10, 0x1, R16, P6 ;  /* 0x000000010a057824 */ /* 0x000fca00030e0610 */
[----:B------:R0:W-:Y:S04]  /*19c8f0*/  STL.64 [R1+0x38b0], R4 ;  /* 0x0038b00401007387 */ /* 0x0001e80000100a00 */
[----:B0-----:R-:W2:Y:S04]  /*19c900*/  LDL.LU.64 R4, [R1+0x8708] ;  /* 0x0087080001047983 */ /* 0x001ea80000300a00 */
        /* <DEDUP_REMOVED lines=9> */
[----:B------:R-:W-:Y:S01]  /*19c9a0*/  IMAD.MOV.U32 R48, RZ, RZ, R60 ;  /* 0x000000ffff307224 */ /* 0x000fe200078e003c */
        /* <DEDUP_REMOVED lines=18> */
[----:B0-----:R-:W-:-:S05]  /*19cad0*/  IADD3 R10, P6, R58, R56, RZ ;  /* 0x000000383a0a7210 */ /* 0x001fca0007fde0ff */
[----:B------:R-:W-:Y:S01]  /*19cae0*/  IMAD.X R11, R9, 0x1, R16, P6 ;  /* 0x00000001090b7824 */ /* 0x000fe200030e0610 */
[----:B------:R-:W-:-:S04]  /*19caf0*/  SHF.R.S32.HI R58, RZ, 0x1f, R2 ;  /* 0x0000001fff3a7819 */ /* 0x000fc80000011402 */
[----:B------:R0:W-:Y:S02]  /*19cb00*/  STL.64 [R1+0x3970], R10 ;  /* 0x0039700a01007387 */ /* 0x0001e40000100a00 */
[----:B0-----:R-:W-:-:S05]  /*19cb10*/  IADD3 R10, P6, R2, R50, RZ ;  /* 0x00000032020a7210 */ /* 0x001fca0007fde0ff */
[----:B------:R-:W-:-:S05]  /*19cb20*/  IMAD.X R11, R58, 0x1, R51, P6 ;  /* 0x000000013a0b7824 */ /* 0x000fca00030e0633 */
[----:B------:R0:W-:Y:S01]  /*19cb30*/  STL.64 [R1+0x3670], R10 ;  /* 0x0036700a01007387 */ /* 0x0001e20000100a00 */
[----:B------:R-:W-:Y:S01]  /*19cb40*/  IMAD.MOV.U32 R49, RZ, RZ, R61 ;  /* 0x000000ffff317224 */ /* 0x000fe200078e003d */
[----:B0-----:R-:W-:-:S05]  /*19cb50*/  IADD3 R10, P6, R2, R56, RZ ;  /* 0x00000038020a7210 */ /* 0x001fca0007fde0ff */
[----:B------:R-:W-:Y:S01]  /*19cb60*/  IMAD.X R11, R58, 0x1, R16, P6 ;  /* 0x000000013a0b7824 */ /* 0x000fe200030e0610 */
[----:B------:R-:W-:Y:S02]  /*19cb70*/  SHF.R.S32.HI R58, RZ, 0x1f, R5 ;  /* 0x0000001fff3a7819 */ /* 0x000fe40000011405 */
[----:B------:R-:W-:-:S05]  /*19cb80*/  IADD3 R60, P6, R5, R50, RZ ;  /* 0x00000032053c7210 */ /* 0x000fca0007fde0ff */
[----:B------:R-:W-:Y:S01]  /*19cb90*/  IMAD.X R61, R58, 0x1, R51, P6 ;  /* 0x000000013a3d7824 */ /* 0x000fe200030e0633 */
[----:B------:R-:W-:Y:S04]  /*19cba0*/  STL.64 [R1+0x3678], R10 ;  /* 0x0036780a01007387 */ /* 0x000fe80000100a00 */
[----:B------:R0:W-:Y:S02]  /*19cbb0*/  STL.64 [R1+0x3698], R60 ;  /* 0x0036983c01007387 */ /* 0x0001e40000100a00 */
[----:B0-----:R-:W-:-:S05]  /*19cbc0*/  IADD3 R60, P6, R5, R56, RZ ;  /* 0x00000038053c7210 */ /* 0x001fca0007fde0ff */
[----:B------:R-:W-:Y:S02]  /*19cbd0*/  IMAD.X R61, R58, 0x1, R16, P6 ;  /* 0x000000013a3d7824 */ /* 0x000fe400030e0610 */
[----:B------:R-:W-:Y:S01]  /*19cbe0*/  IMAD.MOV.U32 R11, RZ, RZ, R38 ;  /* 0x000000ffff0b7224 */ /* 0x000fe200078e0026 */
[----:B------:R-:W-:Y:S02]  /*19cbf0*/  SHF.R.S32.HI R38, RZ, 0x1f, R7 ;  /* 0x0000001fff267819 */ /* 0x000fe40000011407 */
        /* <DEDUP_REMOVED lines=8> */
[----:B------:R-:W-:Y:S01]  /*19cc80*/  IMAD.X R61, R48, 0x1, R51, P6 ;  /* 0x00000001303d7824 */ /* 0x000fe200030e0633 */
[----:B------:R-:W-:-:S05]  /*19cc90*/  IADD3 R58, P6, R59, R56, RZ ;  /* 0x000000383b3a7210 */ /* 0x000fca0007fde0ff */
[----:B------:R-:W-:Y:S01]  /*19cca0*/  IMAD.X R59, R48, 0x1, R16, P6 ;  /* 0x00000001303b7824 */ /* 0x000fe200030e0610 */
[----:B------:R0:W-:Y:S04]  /*19ccb0*/  STL.64 [R1+0x36f0], R60 ;  /* 0x0036f03c01007387 */ /* 0x0001e80000100a00 */
[----:B0-----:R-:W4:Y:S04]  /*19ccc0*/  LDL.LU.64 R60, [R1+0x86e8] ;  /* 0x0086e800013c7983 */ /* 0x001f280000300a00 */
[----:B------:R0:W-:Y:S02]  /*19ccd0*/  STL.64 [R1+0x36f8], R58 ;  /* 0x0036f83a01007387 */ /* 0x0001e40000100a00 */
[----:B0-----:R-:W-:-:S05]  /*19cce0*/  IADD3 R58, P6, R49, R50, RZ ;  /* 0x00000032313a7210 */ /* 0x001fca0007fde0ff */
[----:B------:R-:W-:Y:S01]  /*19ccf0*/  IMAD.X R59, R44, 0x1, R51, P6 ;  /* 0x000000012c3b7824 */ /* 0x000fe200030e0633 */
[----:B------:R-:W-:-:S05]  /*19cd00*/  IADD3 R48, P6, R49, R56, RZ ;  /* 0x0000003831307210 */ /* 0x000fca0007fde0ff */
[----:B------:R-:W-:Y:S01]  /*19cd10*/  IMAD.X R49, R44, 0x1, R16, P6 ;  /* 0x000000012c317824 */ /* 0x000fe200030e0610 */
[----:B------:R-:W-:Y:S01]  /*19cd20*/  IADD3 R44, P6, R43, R50, RZ ;  /* 0x000000322b2c7210 */ /* 0x000fe20007fde0ff */
[----:B------:R0:W-:Y:S01]  /*19cd30*/  STL.64 [R1+0x3718], R58 ;  /* 0x0037183a01007387 */ /* 0x0001e20000100a00 */
[----:B------:R-:W-:-:S03]  /*19cd40*/  IMAD.MOV.U32 R10, RZ, RZ, R45 ;  /* 0x000000ffff0a7224 */ /* 0x000fc600078e002d */
[C---:B------:R-:W-:Y:S01]  /*19cd50*/  IMAD.X R45, R40.reuse, 0x1, R51, P6 ;  /* 0x00000001282d7824 */ /* 0x040fe200030e0633 */
[----:B0-----:R-:W4:Y:S04]  /*19cd60*/  LDL.LU.64 R58, [R1+0x86e0] ;  /* 0x0086e000013a7983 */ /* 0x001f280000300a00 */
[----:B------:R0:W-:Y:S02]  /*19cd70*/  STL.64 [R1+0x3720], R48 ;  /* 0x0037203001007387 */ /* 0x0001e40000100a00 */
[----:B0-----:R-:W-:Y:S01]  /*19cd80*/  IMAD.MOV.U32 R48, RZ, RZ, R42 ;  /* 0x000000ffff307224 */ /* 0x001fe200078e002a */
[----:B------:R-:W-:Y:S01]  /*19cd90*/  IADD3 R42, P6, R43, R56, RZ ;  /* 0x000000382b2a7210 */ /* 0x000fe20007fde0ff */
[----:B------:R0:W-:Y:S04]  /*19cda0*/  STL.64 [R1+0x3740], R44 ;  /* 0x0037402c01007387 */ /* 0x0001e80000100a00 */
[----:B------:R-:W-:Y:S01]  /*19cdb0*/  IMAD.X R43, R40, 0x1, R16, P6 ;  /* 0x00000001282b7824 */ /* 0x000fe200030e0610 */
[----:B0-----:R-:W4:Y:S04]  /*19cdc0*/  LDL.LU.64 R44, [R1+0x86d8] ;  /* 0x0086d800012c7983 */ /* 0x001f280000300a00 */
[----:B------:R0:W-:Y:S02]  /*19cdd0*/  STL.64 [R1+0x3748], R42 ;  /* 0x0037482a01007387 */ /* 0x0001e40000100a00 */
[----:B0-----:R-:W-:-:S05]  /*19cde0*/  IADD3 R42, P6, R41, R50, RZ ;  /* 0x00000032292a7210 */ /* 0x001fca0007fde0ff */
[----:B------:R-:W-:Y:S01]  /*19cdf0*/  IMAD.X R43, R11, 0x1, R51, P6 ;  /* 0x000000010b2b7824 */ /* 0x000fe200030e0633 */
[----:B------:R-:W-:Y:S01]  /*19ce00*/  IADD3 R40, P6, R41, R56, RZ ;  /* 0x0000003829287210 */ /* 0x000fe20007fde0ff */
[----:B------:R-:W-:-:S04]  /*19ce10*/  IMAD.MOV.U32 R49, RZ, RZ, R36 ;  /* 0x000000ffff317224 */ /* 0x000fc800078e0024 */
[----:B------:R-:W-:Y:S01]  /*19ce20*/  IMAD.X R41, R11, 0x1, R16, P6 ;  /* 0x000000010b297824 */ /* 0x000fe200030e0610 */
[----:B------:R0:W-:Y:S01]  /*19ce30*/  STL.64 [R1+0x3768], R42 ;  /* 0x0037682a01007387 */ /* 0x0001e20000100a00 */
[----:B------:R-:W-:-:S03]  /*19ce40*/  IMAD.MOV.U32 R36, RZ, RZ, R52 ;  /* 0x000000ffff247224 */ /* 0x000fc600078e0034 */
[----:B0-----:R-:W4:Y:S04]  /*19ce50*/  LDL.LU.64 R42, [R1+0x86d0] ;  /* 0x0086d000012a7983 */ /* 0x001f280000300a00 */
[----:B------:R-:W4:Y:S04]  /*19ce60*/  LDL.LU R52, [R1+0x22c] ;  /* 0x00022c0001347983 */ /* 0x000f280000300800 */
[----:B------:R3:W-:Y:S02]  /*19ce70*/  STL.64 [R1+0x3770], R40 ;  /* 0x0037702801007387 */ /* 0x0007e40000100a00 */
[----:B---3--:R-:W-:-:S05]  /*19ce80*/  IADD3 R40, P6, R57, R50, RZ ;  /* 0x0000003239287210 */ /* 0x008fca0007fde0ff */
[----:B------:R-:W-:-:S05]  /*19ce90*/  IMAD.X R41, R6, 0x1, R51, P6 ;  /* 0x0000000106297824 */ /* 0x000fca00030e0633 */
[----:B------:R0:W-:Y:S01]  /*19cea0*/  STL.64 [R1+0x3790], R40 ;  /* 0x0037902801007387 */ /* 0x0001e20000100a00 */
[----:B------:R-:W-:Y:S01]  /*19ceb0*/  IMAD.MOV.U32 R11, RZ, RZ, R12 ;  /* 0x000000ffff0b7224 */ /* 0x000fe200078e000c */
[----:B0-----:R-:W-:Y:S02]  /*19cec0*/  IADD3 R40, P6, R57, R56, RZ ;  /* 0x0000003839287210 */ /* 0x001fe40007fde0ff */
[----:B------:R-:W3:Y:S03]  /*19ced0*/  LDL.LU R57, [R1+0x86cc] ;  /* 0x0086cc0001397983 */ /* 0x000ee60000300800 */
[----:B------:R-:W-:Y:S02]  /*19cee0*/  IMAD.X R41, R6, 0x1, R16, P6 ;  /* 0x0000000106297824 */ /* 0x000fe400030e0610 */
[----:B------:R-:W3:Y:S01]  /*19cef0*/  LDL.LU R6, [R1+0x86c8] ;  /* 0x0086c80001067983 */ /* 0x000ee20000300800 */
[----:B--2---:R-:W-:-:S03]  /*19cf00*/  SHF.R.S32.HI R12, RZ, 0x1f, R4 ;  /* 0x0000001fff0c7819 */ /* 0x004fc60000011404 */
[----:B------:R0:W-:Y:S02]  /*19cf10*/  STL.64 [R1+0x3798], R40 ;  /* 0x0037982801007387 */ /* 0x0001e40000100a00 */
[----:B0-----:R-:W-:-:S05]  /*19cf20*/  IADD3 R40, P6, R4, R50, RZ ;  /* 0x0000003204287210 */ /* 0x001fca0007fde0ff */
[----:B------:R-:W-:-:S05]  /*19cf30*/  IMAD.X R41, R12, 0x1, R51, P6 ;  /* 0x000000010c297824 */ /* 0x000fca00030e0633 */
[----:B------:R0:W-:Y:S01]  /*19cf40*/  STL.64 [R1+0x37b8], R40 ;  /* 0x0037b82801007387 */ /* 0x0001e20000100a00 */
[----:B----4-:R-:W-:Y:S02]  /*19cf50*/  SHF.R.S32.HI R38, RZ, 0x1f, R8 ;  /* 0x0000001fff267819 */ /* 0x010fe40000011408 */
[----:B0-----:R-:W-:-:S05]  /*19cf60*/  IADD3 R40, P6, R4, R56, RZ ;  /* 0x0000003804287210 */ /* 0x001fca0007fde0ff */
[----:B------:R-:W-:Y:S01]  /*19cf70*/  IMAD.X R41, R12, 0x1, R16, P6 ;  /* 0x000000010c297824 */ /* 0x000fe200030e0610 */
[----:B------:R-:W-:-:S04]  /*19cf80*/  IADD3 R12, P6, R8, R50, RZ ;  /* 0x00000032080c7210 */ /* 0x000fc80007fde0ff */
[----:B------:R0:W-:Y:S04]  /*19cf90*/  STL.64 [R1+0x37c0], R40 ;  /* 0x0037c02801007387 */ /* 0x0001e80000100a00 */
[----:B0-----:R-:W2:Y:S04]  /*19cfa0*/  LDL.LU.64 R40, [R1+0x86c0] ;  /* 0x0086c00001287983 */ /* 0x001ea80000300a00 */
[----:B------:R0:W-:Y:S02]  /*19cfb0*/  STL.64 [R1+0x8640], R4 ;  /* 0x0086400401007387 */ /* 0x0001e40000100a00 */
[----:B0-----:R-:W-:-:S02]  /*19cfc0*/  IMAD.MOV.U32 R5, RZ, RZ, R13 ;  /* 0x000000ffff057224 */ /* 0x001fc400078e000d */
        /* <DEDUP_REMOVED lines=8> */
[----:B------:R0:W-:Y:S04]  /*19d050*/  STL.64 [R1+0x3518], R12 ;  /* 0x0035180c01007387 */ /* 0x0001e80000100a00 */
[----:B0-----:R-:W3:Y:S01]  /*19d060*/  LDL.LU.64 R12, [R1+0x86b0] ;  /* 0x0086b000010c7983 */ /* 0x001ee20000300a00 */
[----:B------:R-:W-:-:S05]  /*19d070*/  IADD3 R38, P6, R39, R56, RZ ;  /* 0x0000003827267210 */ /* 0x000fca0007fde0ff */
[----:B------:R-:W-:-:S05]  /*19d080*/  IMAD.X R39, R48, 0x1, R16, P6 ;  /* 0x0000000130277824 */ /* 0x000fca00030e0610 */
[----:B------:R3:W-:Y:S01]  /*19d090*/  STL.64 [R1+0x3520], R38 ;  /* 0x0035202601007387 */ /* 0x0007e20000100a00 */
[----:B------:R-:W-:Y:S02]  /*19d0a0*/  IMAD.MOV.U32 R4, RZ, RZ, R10 ;  /* 0x000000ffff047224 */ /* 0x000fe400078e000a */
[----:B------:R-:W-:Y:S01]  /*19d0b0*/  IMAD.MOV.U32 R10, RZ, RZ, R49 ;  /* 0x000000ffff0a7224 */ /* 0x000fe200078e0031 */
[----:B---3--:R-:W-:-:S05]  /*19d0c0*/  IADD3 R38, P6, R12, R50, RZ ;  /* 0x000000320c267210 */ /* 0x008fca0007fde0ff */
[----:B------:R-:W-:Y:S01]  /*19d0d0*/  IMAD.X R39, R58, 0x1, R51, P6 ;  /* 0x000000013a277824 */ /* 0x000fe200030e0633 */
[----:B------:R-:W-:-:S04]  /*19d0e0*/  IADD3 R48, P6, R12, R56, RZ ;  /* 0x000000380c307210 */ /* 0x000fc80007fde0ff */
[----:B------:R0:W-:Y:S01]  /*19d0f0*/  STL.64 [R1+0x3540], R38 ;  /* 0x0035402601007387 */ /* 0x0001e20000100a00 */
[----:B------:R-:W-:-:S03]  /*19d100*/  IMAD.X R49, R58, 0x1, R16, P6 ;  /* 0x000000013a317824 */ /* 0x000fc600030e0610 */
[----:B0-----:R-:W3:Y:S04]  /*19d110*/  LDL.LU.64 R38, [R1+0x86a8] ;  /* 0x0086a80001267983 */ /* 0x001ee80000300a00 */
[----:B------:R-:W2:Y:S04]  /*19d120*/  LDL.LU R58, [R1+0x86a0] ;  /* 0x0086a000013a7983 */ /* 0x000ea80000300800 */
        /* <DEDUP_REMOVED lines=9> */
[----:B------:R-:W-:-:S04]  /*19d1c0*/  IADD3 R36, P6, R5, R56, RZ ;  /* 0x0000003805247210 */ /* 0x000fc80007fde0ff */
[----:B------:R0:W-:Y:S02]  /*19d1d0*/  STL.64 [R1+0x3590], R48 ;  /* 0x0035903001007387 */ /* 0x0001e40000100a00 */
[----:B0-----:R-:W-:Y:S02]  /*19d1e0*/  IMAD.MOV.U32 R48, RZ, RZ, R37 ;  /* 0x000000ffff307224 */ /* 0x001fe400078e0025 */
[----:B------:R-:W-:-:S05]  /*19d1f0*/  IMAD.X R37, R3, 0x1, R16, P6 ;  /* 0x0000000103257824 */ /* 0x000fca00030e0610 */
[----:B------:R0:W-:Y:S04]  /*19d200*/  STL.64 [R1+0x3598], R36 ;  /* 0x0035982401007387 */ /* 0x0001e80000100a00 */
[----:B0-----:R-:W3:Y:S04]  /*19d210*/  LDL.LU.64 R36, [R1+0x8698] ;  /* 0x0086980001247983 */ /* 0x001ee80000300a00 */
[----:B------:R0:W-:Y:S02]  /*19d220*/  STL.64 [R1+0x8648], R2 ;  /* 0x0086480201007387 */ /* 0x0001e40000100a00 */
[----:B0-----:R-:W-:Y:S01]  /*19d230*/  IMAD.MOV.U32 R3, RZ, RZ, R34 ;  /* 0x000000ffff037224 */ /* 0x001fe200078e0022 */
[----:B------:R-:W-:Y:S01]  /*19d240*/  IADD3 R34, P6, R11, R50, RZ ;  /* 0x000000320b227210 */ /* 0x000fe20007fde0ff */
[----:B------:R-:W-:-:S04]  /*19d250*/  IMAD.MOV.U32 R2, RZ, RZ, R35 ;  /* 0x000000ffff027224 */ /* 0x000fc800078e0023 */
[----:B------:R-:W-:-:S05]  /*19d260*/  IMAD.X R35, R52, 0x1, R51, P6 ;  /* 0x0000000134237824 */ /* 0x000fca00030e0633 */
[----:B------:R0:W-:Y:S02]  /*19d270*/  STL.64 [R1+0x35b8], R34 ;  /* 0x0035b82201007387 */ /* 0x0001e40000100a00 */
[----:B0-----:R-:W-:-:S05]  /*19d280*/  IADD3 R34, P6, R11, R56, RZ ;  /* 0x000000380b227210 */ /* 0x001fca0007fde0ff */
        /* <DEDUP_REMOVED lines=8> */
[----:B------:R0:W-:Y:S04]  /*19d310*/  STL.64 [R1+0x35e0], R32 ;  /* 0x0035e02001007387 */ /* 0x0001e80000100a00 */
[----:B------:R1:W-:Y:S01]  /*19d320*/  STL [R1+0x85e8], R6 ;  /* 0x0085e80601007387 */ /* 0x0003e20000100800 */
[----:B0-----:R-:W-:Y:S01]  /*19d330*/  IADD3 R32, P6, R6, R56, RZ ;  /* 0x0000003806207210 */ /* 0x001fe20007fde0ff */
[----:B-1----:R-:W-:Y:S02]  /*19d340*/  IMAD.MOV.U32 R6, RZ, RZ, R22 ;  /* 0x000000ffff067224 */ /* 0x002fe400078e0016 */
[----:B------:R-:W3:Y:S02]  /*19d350*/  LDL R22, [R1+0x458] ;  /* 0x0004580001167983 */ /* 0x000ee40000100800 */
[----:B------:R-:W-:-:S05]  /*19d360*/  IMAD.X R33, R57, 0x1, R16, P6 ;  /* 0x0000000139217824 */ /* 0x000fca00030e0610 */
[----:B------:R0:W-:Y:S02]  /*19d370*/  STL.64 [R1+0x35e8], R32 ;  /* 0x0035e82001007387 */ /* 0x0001e40000100a00 */
[----:B0-----:R-:W-:-:S05]  /*19d380*/  IADD3 R32, P6, R26, R50, RZ ;  /* 0x000000321a207210 */ /* 0x001fca0007fde0ff */
[----:B------:R-:W-:-:S05]  /*19d390*/  IMAD.X R33, R4, 0x1, R51, P6 ;  /* 0x0000000104217824 */ /* 0x000fca00030e0633 */
[----:B------:R0:W-:Y:S01]  /*19d3a0*/  STL.64 [R1+0x3608], R32 ;  /* 0x0036082001007387 */ /* 0x0001e20000100a00 */
[----:B------:R-:W-:Y:S01]  /*19d3b0*/  IMAD.MOV.U32 R49, RZ, RZ, R27 ;  /* 0x000000ffff317224 */ /* 0x000fe200078e001b */
[----:B0-----:R-:W-:-:S05]  /*19d3c0*/  IADD3 R32, P6, R26, R56, RZ ;  /* 0x000000381a207210 */ /* 0x001fca0007fde0ff */
[----:B------:R-:W-:-:S05]  /*19d3d0*/  IMAD.X R33, R4, 0x1, R16, P6 ;  /* 0x0000000104217824 */ /* 0x000fca00030e0610 */
[----:B------:R0:W-:Y:S04]  /*19d3e0*/  STL.64 [R1+0x3610], R32 ;  /* 0x0036102001007387 */ /* 0x0001e80000100a00 */
[----:B0-----:R-:W3:Y:S01]  /*19d3f0*/  LDL.LU.64 R32, [R1+0x8688] ;  /* 0x0086880001207983 */ /* 0x001ee20000300a00 */
[----:B--2---:R-:W-:-:S05]  /*19d400*/  IADD3 R26, P6, R58, R50, RZ ;  /* 0x000000323a1a7210 */ /* 0x004fca0007fde0ff */
[----:B----4-:R-:W-:-:S05]  /*19d410*/  IMAD.X R27, R8, 0x1, R51, P6 ;  /* 0x00000001081b7824 */ /* 0x010fca00030e0633 */
[----:B------:R0:W-:Y:S02]  /*19d420*/  STL.64 [R1+0x3630], R26 ;  /* 0x0036301a01007387 */ /* 0x0001e40000100a00 */
[----:B0-----:R-:W-:-:S05]  /*19d430*/  IADD3 R26, P6, R58, R56, RZ ;  /* 0x000000383a1a7210 */ /* 0x001fca0007fde0ff */
[----:B------:R-:W-:-:S05]  /*19d440*/  IMAD.X R27, R8, 0x1, R16, P6 ;  /* 0x00000001081b7824 */ /* 0x000fca00030e0610 */
[----:B------:R0:W-:Y:S02]  /*19d450*/  STL.64 [R1+0x3638], R26 ;  /* 0x0036381a01007387 */ /* 0x0001e40000100a00 */
[----:B0-----:R-:W-:-:S05]  /*19d460*/  IADD3 R26, P6, R52, R50, RZ ;  /* 0x00000032341a7210 */ /* 0x001fca0007fde0ff */
[----:B------:R-:W-:-:S05]  /*19d470*/  IMAD.X R27, R10, 0x1, R51, P6 ;  /* 0x000000010a1b7824 */ /* 0x000fca00030e0633 */
[----:B------:R0:W-:Y:S04]  /*19d480*/  STL.64 [R1+0x3658], R26 ;  /* 0x0036581a01007387 */ /* 0x0001e80000100a00 */
[----:B0-----:R-:W2:Y:S04]  /*19d490*/  LDL.LU.64 R26, [R1+0x8680] ;  /* 0x00868000011a7983 */ /* 0x001ea80000300a00 */
[----:B------:R0:W-:Y:S02]  /*19d4a0*/  STL.64 [R1+0x83f8], R50 ;  /* 0x0083f83201007387 */ /* 0x0001e40000100a00 */
[----:B0-----:R-:W-:Y:S01]  /*19d4b0*/  IMAD.MOV.U32 R50, RZ, RZ, R54 ;  /* 0x000000ffff327224 */ /* 0x001fe200078e0036 */
[----:B------:R-:W-:Y:S01]  /*19d4c0*/  IADD3 R54, P6, R52, R56, RZ ;  /* 0x0000003834367210 */ /* 0x000fe20007fde0ff */
[----:B------:R-:W-:-:S04]  /*19d4d0*/  IMAD.MOV.U32 R51, RZ, RZ, R55 ;  /* 0x000000ffff337224 */ /* 0x000fc800078e0037 */
[----:B------:R-:W-:Y:S01]  /*19d4e0*/  IMAD.X R55, R10, 0x1, R16, P6 ;  /* 0x000000010a377824 */ /* 0x000fe200030e0610 */
[----:B------:R-:W-:Y:S04]  /*19d4f0*/  STL [R1+0x8510], R56 ;  /* 0x0085103801007387 */ /* 0x000fe80000100800 */
[----:B------:R0:W-:Y:S04]  /*19d500*/  STL.64 [R1+0x3660], R54 ;  /* 0x0036603601007387 */ /* 0x0001e80000100a00 */
[----:B0-----:R-:W4:Y:S01]  /*19d510*/  LDL.LU.64 R54, [R1+0x8678] ;  /* 0x0086780001367983 */ /* 0x001f220000300a00 */
[----:B------:R-:W-:-:S02]  /*19d520*/  IMAD.MOV.U32 R56, RZ, RZ, R51 ;  /* 0x000000ffff387224 */ /* 0x000fc400078e0033 */
[----:B------:R-:W-:Y:S01]  /*19d530*/  IMAD.MOV.U32 R51, RZ, RZ, R20 ;  /* 0x000000ffff337224 */ /* 0x000fe200078e0014 */
[----:B------:R0:W-:Y:S02]  /*19d540*/  STL [R1+0x8430], R16 ;  /* 0x0084301001007387 */ /* 0x0001e40000100800 */
[----:B0-----:R-:W-:Y:S01]  /*19d550*/  IMAD.MOV.U32 R16, RZ, RZ, R21 ;  /* 0x000000ffff107224 */ /* 0x001fe200078e0015 */
[----:B------:R-:W-:Y:S02]  /*19d560*/  SHF.R.S32.HI R21, RZ, 0x1f, R0 ;  /* 0x0000001fff157819 */ /* 0x000fe40000011400 */
[----:B----4-:R-:W-:-:S05]  /*19d570*/  IADD3 R20, P6, R0, R54, RZ ;  /* 0x0000003600147210 */ /* 0x010fca0007fde0ff */
[----:B------:R-:W-:-:S05]  /*19d580*/  IMAD.X R21, R21, 0x1, R55, P6 ;  /* 0x0000000115157824 */ /* 0x000fca00030e0637 */
[----:B------:R0:W-:Y:S04]  /*19d590*/  STL.64 [R1+0x5328], R20 ;  /* 0x0053281401007387 */ /* 0x0001e80000100a00 */
[----:B------:R1:W-:Y:S01]  /*19d5a0*/  STL.64 [R1+0x85f8], R12 ;  /* 0x0085f80c01007387 */ /* 0x0003e20000100a00 */
[----:B0-----:R-:W-:-:S05]  /*19d5b0*/  IADD3 R20, P6, R13, R54, RZ ;  /* 0x000000360d147210 */ /* 0x001fca0007fde0ff */
[----:B---3--:R-:W-:Y:S02]  /*19d5c0*/  IMAD.X R21, R22, 0x1, R55, P6 ;  /* 0x0000000116157824 */ /* 0x008fe400030e0637 */
[----:B-1----:R-:W-:Y:S02]  /*19d5d0*/  IMAD.MOV.U32 R12, RZ, RZ, R24 ;  /* 0x000000ffff0c7224 */ /* 0x002fe400078e0018 */
[----:B------:R-:W3:Y:S01]  /*19d5e0*/  LDL.LU R24, [R1+0x8674] ;  /* 0x0086740001187983 */ /* 0x000ee20000300800 */
[----:B------:R-:W-:Y:S01]  /*19d5f0*/  IMAD.MOV.U32 R13, RZ, RZ, R15 ;  /* 0x000000ffff0d7224 */ /* 0x000fe200078e000f */
[----:B------:R-:W-:Y:S02]  /*19d600*/  SHF.R.S32.HI R22, RZ, 0x1f, R14 ;  /* 0x0000001fff167819 */ /* 0x000fe4000001140e */
[----:B------:R-:W4:Y:S04]  /*19d610*/  LDL.LU R15, [R1+0x8670] ;  /* 0x00867000010f7983 */ /* 0x000f280000300800 */
[----:B------:R0:W-:Y:S02]  /*19d620*/  STL.64 [R1+0x52e8], R20 ;  /* 0x0052e81401007387 */ /* 0x0001e40000100a00 */
[----:B0-----:R-:W-:-:S02]  /*19d630*/  IADD3 R20, P6, R14, R54, RZ ;  /* 0x000000360e147210 */ /* 0x001fc40007fde0ff */
[----:B------:R0:W-:Y:S03]  /*19d640*/  STL [R1+0x85b0], R14 ;  /* 0x0085b00e01007387 */ /* 0x0001e60000100800 */
[----:B------:R-:W-:-:S05]  /*19d650*/  IMAD.X R21, R22, 0x1, R55, P6 ;  /* 0x0000000116157824 */ /* 0x000fca00030e0637 */
[----:B------:R1:W-:Y:S01]  /*19d660*/  STL.64 [R1+0x52b0], R20 ;  /* 0x0052b01401007387 */ /* 0x0003e20000100a00 */
[----:B0-----:R-:W-:Y:S02]  /*19d670*/  IMAD.MOV.U32 R14, RZ, RZ, R49 ;  /* 0x000000ffff0e7224 */ /* 0x001fe400078e0031 */
[----:B------:R-:W-:Y:S01]  /*19d680*/  IMAD.MOV.U32 R49, RZ, RZ, R23 ;  /* 0x000000ffff317224 */ /* 0x000fe200078e0017 */
[----:B-1----:R-:W2:Y:S04]  /*19d690*/  LDL.LU.64 R20, [R1+0x8668] ;  /* 0x0086680001147983 */ /* 0x002ea80000300a00 */
[----:B------:R-:W3:Y:S01]  /*19d6a0*/  LDL R23, [R1+0x450] ;  /* 0x0004500001177983 */ /* 0x000ee20000100800 */
[----:B----4-:R-:W-:-:S03]  /*19d6b0*/  IADD3 R22, P6, R15, R54, RZ ;  /* 0x000000360f167210 */ /* 0x010fc60007fde0ff */
[----:B------:R2:W-:Y:S02]  /*19d6c0*/  STL [R1+0x85b4], R15 ;  /* 0x0085b40f01007387 */ /* 0x0005e40000100800 */
[----:B---3--:R-:W-:Y:S01]  /*19d6d0*/  IMAD.X R23, R23, 0x1, R55, P6 ;  /* 0x0000000117177824 */ /* 0x008fe200030e0637 */
[----:B--2---:R-:W-:-:S04]  /*19d6e0*/  SHF.R.S32.HI R15, RZ, 0x1f, R20 ;  /* 0x0000001fff0f7819 */ /* 0x004fc80000011414 */
[----:B------:R0:W-:Y:S04]  /*19d6f0*/  STL.64 [R1+0x5270], R22 ;  /* 0x0052701601007387 */ /* 0x0001e80000100a00 */
[----:B------:R1:W-:Y:S01]  /*19d700*/  STL [R1+0x85a8], R20 ;  /* 0x0085a81401007387 */ /* 0x0003e20000100800 */
[----:B0-----:R-:W-:-:S05]  /*19d710*/  IADD3 R22, P6, R20, R54, RZ ;  /* 0x0000003614167210 */ /* 0x001fca0007fde0ff */
[----:B------:R-:W-:Y:S02]  /*19d720*/  IMAD.X R23, R15, 0x1, R55, P6 ;  /* 0x000000010f177824 */ /* 0x000fe400030e0637 */
[----:B-1----:R-:W-:Y:S02]  /*19d730*/  IMAD.MOV.U32 R20, RZ, RZ, R14 ;  /* 0x000000ffff147224 */ /* 0x002fe400078e000e */
[----:B------:R-:W-:Y:S01]  /*19d740*/  IMAD.MOV.U32 R14, RZ, RZ, R13 ;  /* 0x000000ffff0e7224 */ /* 0x000fe200078e000d */
[----:B------:R0:W-:Y:S01]  /*19d750*/  STL.64 [R1+0x5240], R22 ;  /* 0x0052401601007387 */ /* 0x0001e20000100a00 */
[----:B------:R-:W-:-:S03]  /*19d760*/  IMAD.MOV.U32 R13, RZ, RZ, R31 ;  /* 0x000000ffff0d7224 */ /* 0x000fc600078e001f */
[----:B0-----:R-:W2:Y:S04]  /*19d770*/  LDL.LU.64 R22, [R1+0x8660] ;  /* 0x0086600001167983 */ /* 0x001ea80000300a00 */
[----:B------:R-:W3:Y:S01]  /*19d780*/  LDL R31, [R1+0x448] ;  /* 0x00044800011f7983 */ /* 0x000ee20000100800 */
[----:B------:R-:W-:Y:S02]  /*19d790*/  IMAD.MOV.U32 R15, RZ, RZ, R12 ;  /* 0x000000ffff0f7224 */ /* 0x000fe400078e000c */
[----:B------:R-:W-:Y:S01]  /*19d7a0*/  IMAD.MOV.U32 R12, RZ, RZ, R30 ;  /* 0x000000ffff0c7224 */ /* 0x000fe200078e001e */
[----:B------:R-:W-:Y:S01]  /*19d7b0*/  IADD3 R30, P6, R21, R54, RZ ;  /* 0x00000036151e7210 */ /* 0x000fe20007fde0ff */
[----:B------:R0:W-:Y:S02]  /*19d7c0*/  STL [R1+0x85ac], R21 ;  /* 0x0085ac1501007387 */ /* 0x0001e40000100800 */
[----:B0-----:R-:W-:-:S02]  /*19d7d0*/  IMAD.MOV.U32 R21, RZ, RZ, R51 ;  /* 0x000000ffff157224 */ /* 0x001fc400078e0033 */
[----:B---3--:R-:W-:Y:S01]  /*19d7e0*/  IMAD.X R31, R31, 0x1, R55, P6 ;  /* 0x000000011f1f7824 */ /* 0x008fe200030e0637 */
[----:B--2---:R-:W-:-:S04]  /*19d7f0*/  SHF.R.S32.HI R51, RZ, 0x1f, R22 ;  /* 0x0000001fff337819 */ /* 0x004fc80000011416 */
[----:B------:R0:W-:Y:S02]  /*19d800*/  STL.64 [R1+0x5200], R30 ;  /* 0x0052001e01007387 */ /* 0x0001e40000100a00 */
[----:B0-----:R-:W-:-:S05]  /*19d810*/  IADD3 R30, P6, R22, R54, RZ ;  /* 0x00000036161e7210 */ /* 0x001fca0007fde0ff */
[----:B------:R-:W-:-:S05]  /*19d820*/  IMAD.X R31, R51, 0x1, R55, P6 ;  /* 0x00000001331f7824 */ /* 0x000fca00030e0637 */
[----:B------:R0:W-:Y:S04]  /*19d830*/  STL.64 [R1+0x51c0], R30 ;  /* 0x0051c01e01007387 */ /* 0x0001e80000100a00 */
[----:B0-----:R-:W2:Y:S01]  /*19d840*/  LDL R31, [R1+0x440] ;  /* 0x00044000011f7983 */ /* 0x001ea20000100800 */
[-C--:B------:R-:W-:Y:S02]  /*19d850*/  IADD3 R30, P6, R23, R54.reuse, RZ ;  /* 0x00000036171e7210 */ /* 0x080fe40007fde0ff */
[----:B------:R-:W-:Y:S01]  /*19d860*/  SHF.R.S32.HI R51, RZ, 0x1f, R24 ;  /* 0x0000001fff337819 */ /* 0x000fe20000011418 */
[----:B------:R0:W-:Y:S02]  /*19d870*/  STL.64 [R1+0x85a0], R22 ;  /* 0x0085a01601007387 */ /* 0x0001e40000100a00 */
[----:B--2---:R-:W-:Y:S01]  /*19d880*/  IMAD.X R31, R31, 0x1, R55, P6 ;  /* 0x000000011f1f7824 */ /* 0x004fe200030e0637 */
[----:B0-----:R-:W-:-:S05]  /*19d890*/  IADD3 R22, P6, R24, R54, RZ ;  /* 0x0000003618167210 */ /* 0x001fca0007fde0ff */
[----:B------:R-:W-:Y:S01]  /*19d8a0*/  IMAD.X R23, R51, 0x1, R55, P6 ;  /* 0x0000000133177824 */ /* 0x000fe200030e0637 */
[----:B------:R0:W-:Y:S01]  /*19d8b0*/  STL.64 [R1+0x5188], R30 ;  /* 0x0051881e01007387 */ /* 0x0001e20000100a00 */
[----:B------:R-:W-:Y:S02]  /*19d8c0*/  IMAD.MOV.U32 R51, RZ, RZ, R49 ;  /* 0x000000ffff337224 */ /* 0x000fe400078e0031 */
[----:B------:R-:W-:Y:S01]  /*19d8d0*/  IMAD.MOV.U32 R49, RZ, RZ, R29 ;  /* 0x000000ffff317224 */ /* 0x000fe200078e001d */
[----:B0-----:R-:W2:Y:S04]  /*19d8e0*/  LDL.LU.64 R30, [R1+0x8658] ;  /* 0x00865800011e7983 */ /* 0x001ea80000300a00 */
[----:B------:R0:W-:Y:S04]  /*19d8f0*/  STL.64 [R1+0x5150], R22 ;  /* 0x0051501601007387 */ /* 0x0001e80000100a00 */
[----:B------:R-:W3:Y:S01]  /*19d900*/  LDL.LU R29, [R1+0x438] ;  /* 0x00043800011d7983 */ /* 0x000ee20000300800 */
[----:B0-----:R-:W-:Y:S01]  /*19d910*/  IMAD.MOV.U32 R23, RZ, RZ, R28 ;  /* 0x000000ffff177224 */ /* 0x001fe200078e001c */
[----:B------:R-:W-:-:S02]  /*19d920*/  IADD3 R28, P6, R25, R54, RZ ;  /* 0x00000036191c7210 */ /* 0x000fc40007fde0ff */
[----:B------:R0:W-:Y:S01]  /*19d930*/  STL.64 [R1+0x85b8], R24 ;  /* 0x0085b81801007387 */ /* 0x0001e20000100a00 */
[----:B------:R-:W-:Y:S02]  /*19d940*/  SHF.R.S32.HI R22, RZ, 0x1f, R26 ;  /* 0x0000001fff167819 */ /* 0x000fe4000001141a */
[----:B---3--:R-:W-:Y:S01]  /*19d950*/  IMAD.X R29, R29, 0x1, R55, P6 ;  /* 0x000000011d1d7824 */ /* 0x008fe200030e0637 */
[----:B0-----:R-:W-:-:S05]  /*19d960*/  IADD3 R24, P6, R26, R54, RZ ;  /* 0x000000361a187210 */ /* 0x001fca0007fde0ff */
[----:B------:R-:W-:Y:S01]  /*19d970*/  IMAD.X R25, R22, 0x1, R55, P6 ;  /* 0x0000000116197824 */ /* 0x000fe200030e0637 */
[----:B------:R0:W-:Y:S04]  /*19d980*/  STL.64 [R1+0x5118], R28 ;  /* 0x0051181c01007387 */ /* 0x0001e80000100a00 */
[----:B0-----:R-:W3:Y:S04]  /*19d990*/  LDL.LU.64 R28, [R1+0x8650] ;  /* 0x00865000011c7983 */ /* 0x001ee80000300a00 */
[----:B------:R0:W-:Y:S04]  /*19d9a0*/  STL.64 [R1+0x50d8], R24 ;  /* 0x0050d81801007387 */ /* 0x0001e80000100a00 */
[----:B0-----:R-:W4:Y:S01]  /*19d9b0*/  LDL.LU R25, [R1+0x430] ;  /* 0x0004300001197983 */ /* 0x001f220000300800 */
[----:B------:R-:W-:-:S03]  /*19d9c0*/  IADD3 R24, P6, R27, R54, RZ ;  /* 0x000000361b187210 */ /* 0x000fc60007fde0ff */
[----:B------:R0:W-:Y:S01]  /*19d9d0*/  STL.64 [R1+0x8598], R26 ;  /* 0x0085981a01007387 */ /* 0x0001e20000100a00 */
[----:B---3--:R-:W-:Y:S01]  /*19d9e0*/  SHF.R.S32.HI R22, RZ, 0x1f, R28 ;  /* 0x0000001fff167819 */ /* 0x008fe2000001141c */
[----:B----4-:R-:W-:-:S05]  /*19d9f0*/  IMAD.X R25, R25, 0x1, R55, P6 ;  /* 0x0000000119197824 */ /* 0x010fca00030e0637 */
[----:B------:R1:W-:Y:S01]  /*19da00*/  STL.64 [R1+0x5098], R24 ;  /* 0x0050981801007387 */ /* 0x0003e20000100a00 */
[----:B0-----:R-:W-:Y:S02]  /*19da10*/  SHF.R.S32.HI R27, RZ, 0x1f, R29 ;  /* 0x0000001fff1b7819 */ /* 0x001fe4000001141d */
[----:B-1----:R-:W-:-:S05]  /*19da20*/  IADD3 R24, P6, R28, R54, RZ ;  /* 0x000000361c187210 */ /* 0x002fca0007fde0ff */
[----:B------:R-:W-:-:S05]  /*19da30*/  IMAD.X R25, R22, 0x1, R55, P6 ;  /* 0x0000000116197824 */ /* 0x000fca00030e0637 */
[----:B------:R0:W-:Y:S01]  /*19da40*/  STL.64 [R1+0x5060], R24 ;  /* 0x0050601801007387 */ /* 0x0001e20000100a00 */
[----:B--2---:R-:W-:Y:S02]  /*19da50*/  SHF.R.S32.HI R22, RZ, 0x1f, R30 ;  /* 0x0000001fff167819 */ /* 0x004fe4000001141e */
[----:B0-----:R-:W-:Y:S01]  /*19da60*/  IADD3 R24, P6, R29, R54, RZ ;  /* 0x000000361d187210 */ /* 0x001fe20007fde0ff */
[----:B------:R-:W-:Y:S04]  /*19da70*/  STL.64 [R1+0x85c8], R28 ;  /* 0x0085c81c01007387 */ /* 0x000fe80000100a00 */
[----:B------:R-:W-:-:S05]  /*19da80*/  IMAD.X R25, R27, 0x1, R55, P6 ;  /* 0x000000011b197824 */ /* 0x000fca00030e0637 */
[----:B------:R0:W-:Y:S02]  /*19da90*/  STL.64 [R1+0x5020], R24 ;  /* 0x0050201801007387 */ /* 0x0001e40000100a00 */
[----:B0-----:R-:W-:-:S05]  /*19daa0*/  IADD3 R24, P6, R30, R54, RZ ;  /* 0x000000361e187210 */ /* 0x001fca0007fde0ff */
[----:B------:R-:W-:Y:S02]  /*19dab0*/  IMAD.X R25, R22, 0x1, R55, P6 ;  /* 0x0000000116197824 */ /* 0x000fe400030e0637 */
[----:B------:R-:W-:Y:S01]  /*19dac0*/  IMAD.MOV.U32 R22, RZ, RZ, R23 ;  /* 0x000000ffff167224 */ /* 0x000fe200078e0017 */
[----:B------:R-:W-:Y:S02]  /*19dad0*/  SHF.R.S32.HI R23, RZ, 0x1f, R31 ;  /* 0x0000001fff177819 */ /* 0x000fe4000001141f */
[----:B------:R0:W-:Y:S02]  /*19dae0*/  STL.64 [R1+0x4ff0], R24 ;  /* 0x004ff01801007387 */ /* 0x0001e40000100a00 */
[----:B0-----:R-:W-:Y:S02]  /*19daf0*/  IADD3 R24, P6, R31, R54, RZ ;  /* 0x000000361f187210 */ /* 0x001fe40007fde0ff */
[----:B------:R-:W-:Y:S03]  /*19db00*/  STL.64 [R1+0x8588], R30 ;  /* 0x0085881e01007387 */ /* 0x000fe60000100a00 */
[----:B------:R-:W-:Y:S01]  /*19db10*/  IMAD.X R25, R23, 0x1, R55, P6 ;  /* 0x0000000117197824 */ /* 0x000fe200030e0637 */
[----:B------:R-:W-:-:S04]  /*19db20*/  SHF.R.S32.HI R23, RZ, 0x1f, R32 ;  /* 0x0000001fff177819 */ /* 0x000fc80000011420 */
[----:B------:R0:W-:Y:S01]  /*19db30*/  STL.64 [R1+0x4fb0], R24 ;  /* 0x004fb01801007387 */ /* 0x0001e20000100a00 */
[----:B------:R-:W-:Y:S02]  /*19db40*/  SHF.R.S32.HI R27, RZ, 0x1f, R33 ;  /* 0x0000001fff1b7819 */ /* 0x000fe40000011421 */
[----:B0-----:R-:W-:-:S05]  /*19db50*/  IADD3 R24, P6, R32, R54, RZ ;  /* 0x0000003620187210 */ /* 0x001fca0007fde0ff */
[----:B------:R-:W-:-:S05]  /*19db60*/  IMAD.X R25, R23, 0x1, R55, P6 ;  /* 0x0000000117197824 */ /* 0x000fca00030e0637 */
[----:B------:R0:W-:Y:S01]  /*19db70*/  STL.64 [R1+0x4f70], R24 ;  /* 0x004f701801007387 */ /* 0x0001e20000100a00 */
[----:B------:R-:W-:Y:S02]  /*19db80*/  SHF.R.S32.HI R23, RZ, 0x1f, R34 ;  /* 0x0000001fff177819 */ /* 0x000fe40000011422 */
[----:B0-----:R-:W-:Y:S01]  /*19db90*/  IADD3 R24, P6, R33, R54, RZ ;  /* 0x0000003621187210 */ /* 0x001fe20007fde0ff */
[----:B------:R-:W-:Y:S04]  /*19dba0*/  STL.64 [R1+0x8590], R32 ;  /* 0x0085902001007387 */ /* 0x000fe80000100a00 */
[----:B------:R-:W-:-:S05]  /*19dbb0*/  IMAD.X R25, R27, 0x1, R55, P6 ;  /* 0x000000011b197824 */ /* 0x000fca00030e0637 */
        /* <DEDUP_REMOVED lines=9> */
[----:B------:R0:W-:Y:S02]  /*19dc50*/  STL.64 [R1+0x4ec8], R24 ;  /* 0x004ec81801007387 */ /* 0x0001e40000100a00 */
[----:B0-----:R-:W-:-:S05]  /*19dc60*/  IADD3 R24, P6, R36, R54, RZ ;  /* 0x0000003624187210 */ /* 0x001fca0007fde0ff */
[----:B------:R-:W-:Y:S01]  /*19dc70*/  IMAD.X R25, R23, 0x1, R55, P6 ;  /* 0x0000000117197824 */ /* 0x000fe200030e0637 */
[----:B------:R-:W-:-:S04]  /*19dc80*/  SHF.R.S32.HI R23, RZ, 0x1f, R37 ;  /* 0x0000001fff177819 */ /* 0x000fc80000011425 */
[----:B------:R0:W-:Y:S02]  /*19dc90*/  STL.64 [R1+0x4e88], R24 ;  /* 0x004e881801007387 */ /* 0x0001e40000100a00 */
[----:B0-----:R-:W-:Y:S02]  /*19dca0*/  IADD3 R24, P6, R37, R54, RZ ;  /* 0x0000003625187210 */ /* 0x001fe40007fde0ff */
[----:B------:R-:W-:Y:S03]  /*19dcb0*/  STL.64 [R1+0x85f0], R36 ;  /* 0x0085f02401007387 */ /* 0x000fe60000100a00 */
[----:B------:R-:W-:Y:S01]  /*19dcc0*/  IMAD.X R25, R23, 0x1, R55, P6 ;  /* 0x0000000117197824 */ /* 0x000fe200030e0637 */
[----:B------:R-:W-:-:S04]  /*19dcd0*/  SHF.R.S32.HI R23, RZ, 0x1f, R38 ;  /* 0x0000001fff177819 */ /* 0x000fc80000011426 */
[----:B------:R0:W-:Y:S02]  /*19dce0*/  STL.64 [R1+0x4e48], R24 ;  /* 0x004e481801007387 */ /* 0x0001e40000100a00 */
[----:B0-----:R-:W-:-:S05]  /*19dcf0*/  IADD3 R24, P6, R38, R54, RZ ;  /* 0x0000003626187210 */ /* 0x001fca0007fde0ff */
[----:B------:R-:W-:Y:S01]  /*19dd00*/  IMAD.X R25, R23, 0x1, R55, P6 ;  /* 0x0000000117197824 */ /* 0x000fe200030e0637 */
[----:B------:R-:W-:-:S04]  /*19dd10*/  SHF.R.S32.HI R23, RZ, 0x1f, R39 ;  /* 0x0000001fff177819 */ /* 0x000fc80000011427 */
        /* <DEDUP_REMOVED lines=32> */
[----:B------:R0:W-:Y:S04]  /*19df20*/  STL.64 [R1+0x4c60], R24 ;  /* 0x004c601801007387 */ /* 0x0001e80000100a00 */
[----:B------:R-:W2:Y:S01]  /*19df30*/  LDL R29, [R1] ;  /* 0x00000000011d7983 */ /* 0x000ea20000100800 */
[----:B0-----:R-:W-:-:S05]  /*19df40*/  IADD3 R24, P6, R46, R54, RZ ;  /* 0x000000362e187210 */ /* 0x001fca0007fde0ff */
[----:B------:R-:W-:Y:S02]  /*19df50*/  IMAD.X R25, R23, 0x1, R55, P6 ;  /* 0x0000000117197824 */ /* 0x000fe400030e0637 */
[----:B------:R-:W3:Y:S01]  /*19df60*/  LDL R23, [R1+0x3d4] ;  /* 0x0003d40001177983 */ /* 0x000ee20000100800 */
[----:B------:R-:W-:-:S03]  /*19df70*/  SHF.R.S32.HI R27, RZ, 0x1f, R59 ;  /* 0x0000001fff1b7819 */ /* 0x000fc6000001143b */
[----:B------:R0:W-:Y:S04]  /*19df80*/  STL.64 [R1+0x4c20], R24 ;  /* 0x004c201801007387 */ /* 0x0001e80000100a00 */
[----:B------:R-:W4:Y:S01]  /*19df90*/  LDL R26, [R1+0x4] ;  /* 0x00000400011a7983 */ /* 0x000f220000100800 */
[----:B0-----:R-:W-:-:S03]  /*19dfa0*/  IADD3 R24, P6, R59, R54, RZ ;  /* 0x000000363b187210 */ /* 0x001fc60007fde0ff */
[----:B------:R-:W-:Y:S02]  /*19dfb0*/  STL.64 [R1+0x8620], R58 ;  /* 0x0086203a01007387 */ /* 0x000fe40000100a00 */
[----:B------:R-:W-:-:S05]  /*19dfc0*/  IMAD.X R25, R27, 0x1, R55, P6 ;  /* 0x000000011b197824 */ /* 0x000fca00030e0637 */
[----:B------:R0:W-:Y:S01]  /*19dfd0*/  STL.64 [R1+0x4be0], R24 ;  /* 0x004be01801007387 */ /* 0x0001e20000100a00 */
[----:B------:R-:W-:Y:S02]  /*19dfe0*/  IMAD.MOV.U32 R27, RZ, RZ, R21 ;  /* 0x000000ffff1b7224 */ /* 0x000fe400078e0015 */
[----:B0-----:R-:W-:Y:S01]  /*19dff0*/  IMAD.MOV.U32 R25, RZ, RZ, R22 ;  /* 0x000000ffff197224 */ /* 0x001fe200078e0016 */
[----:B------:R-:W-:Y:S01]  /*19e000*/  SHF.R.S32.HI R22, RZ, 0x1f, R60 ;  /* 0x0000001fff167819 */ /* 0x000fe2000001143c */
[----:B------:R-:W-:Y:S01]  /*19e010*/  IMAD.MOV.U32 R24, RZ, RZ, R20 ;  /* 0x000000ffff187224 */ /* 0x000fe200078e0014 */
[----:B------:R-:W-:-:S05]  /*19e020*/  IADD3 R20, P6, R60, R54, RZ ;  /* 0x000000363c147210 */ /* 0x000fca0007fde0ff */
[----:B------:R-:W-:-:S05]  /*19e030*/  IMAD.X R21, R22, 0x1, R55, P6 ;  /* 0x0000000116157824 */ /* 0x000fca00030e0637 */
[----:B------:R0:W-:Y:S01]  /*19e040*/  STL.64 [R1+0x4ba0], R20 ;  /* 0x004ba01401007387 */ /* 0x0001e20000100a00 */
[----:B------:R-:W-:Y:S02]  /*19e050*/  IMAD.MOV.U32 R22, RZ, RZ, R15 ;  /* 0x000000ffff167224 */ /* 0x000fe400078e000f */
[----:B------:R-:W-:Y:S02]  /*19e060*/  IMAD.MOV.U32 R15, RZ, RZ, R13 ;  /* 0x000000ffff0f7224 */ /* 0x000fe400078e000d */
[----:B------:R-:W-:Y:S02]  /*19e070*/  IMAD.MOV.U32 R13, RZ, RZ, R56 ;  /* 0x000000ffff0d7224 */ /* 0x000fe400078e0038 */
[----:B------:R-:W4:Y:S04]  /*19e080*/  LDL R56, [R1+0x8] ;  /* 0x0000080001387983 */ /* 0x000f280000100800 */
[----:B0-----:R-:W4:Y:S01]  /*19e090*/  LDL R21, [R1+0x3d0] ;  /* 0x0003d00001157983 */ /* 0x001f220000100800 */
[----:B------:R-:W-:-:S02]  /*19e0a0*/  IMAD.MOV.U32 R20, RZ, RZ, R12 ;  /* 0x000000ffff147224 */ /* 0x000fc400078e000c */
[----:B------:R-:W-:Y:S02]  /*19e0b0*/  IMAD.MOV.U32 R12, RZ, RZ, R16 ;  /* 0x000000ffff0c7224 */ /* 0x000fe400078e0010 */
[----:B------:R-:W-:Y:S02]  /*19e0c0*/  IMAD.MOV.U32 R16, RZ, RZ, R50 ;  /* 0x000000ffff107224 */ /* 0x000fe400078e0032 */
[----:B------:R-:W4:Y:S01]  /*19e0d0*/  LDL R50, [R1+0x3cc] ;  /* 0x0003cc0001327983 */ /* 0x000f220000100800 */
[----:B------:R-:W-:Y:S02]  /*19e0e0*/  SHF.R.S32.HI R28, RZ, 0x1f, R61 ;  /* 0x0000001fff1c7819 */ /* 0x000fe4000001143d */
[----:B------:R-:W-:Y:S01]  /*19e0f0*/  IADD3 R30, P6, R61, R54, RZ ;  /* 0x000000363d1e7210 */ /* 0x000fe20007fde0ff */
[----:B------:R-:W-:Y:S04]  /*19e100*/  STL.64 [R1+0x8628], R60 ;  /* 0x0086283c01007387 */ /* 0x000fe80000100a00 */
[----:B------:R-:W-:-:S05]  /*19e110*/  IMAD.X R31, R28, 0x1, R55, P6 ;  /* 0x000000011c1f7824 */ /* 0x000fca00030e0637 */
[----:B------:R0:W-:Y:S04]  /*19e120*/  STL.64 [R1+0x4b68], R30 ;  /* 0x004b681e01007387 */ /* 0x0001e80000100a00 */
[----:B0-----:R-:W4:Y:S01]  /*19e130*/  LDL R30, [R1+0xc] ;  /* 0x00000c00011e7983 */ /* 0x001f220000100800 */
[----:B--2---:R-:W-:-:S05]  /*19e140*/  IADD3 R28, P6, R29, R54, RZ ;  /* 0x000000361d1c7210 */ /* 0x004fca0007fde0ff */
[----:B---3--:R-:W-:Y:S02]  /*19e150*/  IMAD.X R29, R23, 0x1, R55, P6 ;  /* 0x00000001171d7824 */ /* 0x008fe400030e0637 */
[----:B------:R-:W2:Y:S04]  /*19e160*/  LDL R23, [R1+0x3c8] ;  /* 0x0003c80001177983 */ /* 0x000ea80000100800 */
[----:B------:R0:W-:Y:S04]  /*19e170*/  STL.64 [R1+0x4b38], R28 ;  /* 0x004b381c01007387 */ /* 0x0001e80000100a00 */
[----:B------:R-:W3:Y:S01]  /*19e180*/  LDL R31, [R1+0x10] ;  /* 0x00001000011f7983 */ /* 0x000ee20000100800 */
[----:B----4-:R-:W-:Y:S01]  /*19e190*/  IADD3 R32, P6, R26, R54, RZ ;  /* 0x000000361a207210 */ /* 0x010fe20007fde0ff */
[----:B------:R-:W-:-:S02]  /*19e1a0*/  IMAD.MOV.U32 R26, RZ, RZ, R24 ;  /* 0x000000ffff1a7224 */ /* 0x000fc400078e0018 */
[----:B------:R-:W4:Y:S04]  /*19e1b0*/  LDL R24, [R1+0x14] ;  /* 0x0000140001187983 */ /* 0x000f280000100800 */
[----:B0-----:R-:W4:Y:S01]  /*19e1c0*/  LDL R28, [R1+0x3c4] ;  /* 0x0003c400011c7983 */ /* 0x001f220000100800 */
[----:B------:R-:W-:Y:S02]  /*19e1d0*/  IMAD.MOV.U32 R29, RZ, RZ, R27 ;  /* 0x000000ffff1d7224 */ /* 0x000fe400078e001b */
[----:B------:R-:W-:Y:S02]  /*19e1e0*/  IMAD.MOV.U32 R27, RZ, RZ, R25 ;  /* 0x000000ffff1b7224 */ /* 0x000fe400078e0019 */
[----:B------:R-:W-:Y:S02]  /*19e1f0*/  IMAD.MOV.U32 R25, RZ, RZ, R22 ;  /* 0x000000ffff197224 */ /* 0x000fe400078e0016 */
[----:B------:R-:W4:Y:S01]  /*19e200*/  LDL R22, [R1+0x3c0] ;  /* 0x0003c00001167983 */ /* 0x000f220000100800 */
[----:B------:R-:W-:-:S05]  /*19e210*/  IMAD.X R33, R21, 0x1, R55, P6 ;  /* 0x0000000115217824 */ /* 0x000fca00030e0637 */
[----:B------:R0:W-:Y:S02]  /*19e220*/  STL.64 [R1+0x4af8], R32 ;  /* 0x004af82001007387 */ /* 0x0001e40000100a00 */
[----:B0-----:R-:W-:Y:S02]  /*19e230*/  IADD3 R32, P6, R56, R54, RZ ;  /* 0x0000003638207210 */ /* 0x001fe40007fde0ff */
[----:B------:R-:W4:Y:S03]  /*19e240*/  LDL R56, [R1+0x18] ;  /* 0x0000180001387983 */ /* 0x000f260000100800 */
[----:B------:R-:W-:-:S05]  /*19e250*/  IMAD.X R33, R50, 0x1, R55, P6 ;  /* 0x0000000132217824 */ /* 0x000fca00030e0637 */
[----:B------:R0:W-:Y:S01]  /*19e260*/  STL.64 [R1+0x4ab8], R32 ;  /* 0x004ab82001007387 */ /* 0x0001e20000100a00 */
[----:B------:R-:W-:Y:S02]  /*19e270*/  IMAD.MOV.U32 R50, RZ, RZ, R2 ;  /* 0x000000ffff327224 */ /* 0x000fe400078e0002 */
[----:B------:R-:W-:Y:S02]  /*19e280*/  IMAD.MOV.U32 R2, RZ, RZ, R3 ;  /* 0x000000ffff027224 */ /* 0x000fe400078e0003 */
[----:B------:R-:W4:Y:S04]  /*19e290*/  LDL R3, [R1+0x1c] ;  /* 0x00001c0001037983 */ /* 0x000f280000100800 */
[----:B0-----:R-:W4:Y:S01]  /*19e2a0*/  LDL R33, [R1+0x3bc] ;  /* 0x0003bc0001217983 */ /* 0x001f220000100800 */
[----:B------:R-:W-:-:S03]  /*19e2b0*/  IADD3 R34, P6, R30, R54, RZ ;  /* 0x000000361e227210 */ /* 0x000fc60007fde0ff */
[----:B------:R-:W4:Y:S02]  /*19e2c0*/  LDL.LU R21, [R1+0x38] ;  /* 0x0000380001157983 */ /* 0x000f240000300800 */
[----:B--2---:R-:W-:Y:S02]  /*19e2d0*/  IMAD.X R35, R23, 0x1, R55, P6 ;  /* 0x0000000117237824 */ /* 0x004fe400030e0637 */
[----:B------:R-:W2:Y:S01]  /*19e2e0*/  LDL R23, [R1+0x3b8] ;  /* 0x0003b80001177983 */ /* 0x000ea20000100800 */
[----:B---3--:R-:W-:-:S03]  /*19e2f0*/  IADD3 R30, P6, R31, R54, RZ ;  /* 0x000000361f1e7210 */ /* 0x008fc60007fde0ff */
[----:B------:R-:W-:Y:S02]  /*19e300*/  STL.64 [R1+0x4a78], R34 ;  /* 0x004a782201007387 */ /* 0x000fe40000100a00 */
[----:B----4-:R-:W-:-:S05]  /*19e310*/  IMAD.X R31, R28, 0x1, R55, P6 ;  /* 0x000000011c1f7824 */ /* 0x010fca00030e0637 */
[----:B------:R0:W-:Y:S01]  /*19e320*/  STL.64 [R1+0x4a40], R30 ;  /* 0x004a401e01007387 */ /* 0x0001e20000100a00 */
[----:B------:R-:W-:Y:S02]  /*19e330*/  IMAD.MOV.U32 R28, RZ, RZ, R29 ;  /* 0x000000ffff1c7224 */ /* 0x000fe400078e001d */
[----:B------:R-:W-:Y:S02]  /*19e340*/  IMAD.MOV.U32 R29, RZ, RZ, R26 ;  /* 0x000000ffff1d7224 */ /* 0x000fe400078e001a */
[----:B------:R-:W-:Y:S01]  /*19e350*/  IMAD.MOV.U32 R26, RZ, RZ, R27 ;  /* 0x000000ffff1a7224 */ /* 0x000fe200078e001b */
[----:B0-----:R-:W-:Y:S01]  /*19e360*/  IADD3 R30, P6, R24, R54, RZ ;  /* 0x00000036181e7210 */ /* 0x001fe20007fde0ff */
[----:B------:R-:W-:Y:S02]  /*19e370*/  IMAD.MOV.U32 R27, RZ, RZ, R14 ;  /* 0x000000ffff1b7224 */ /* 0x000fe400078e000e */
[----:B------:R-:W3:Y:S02]  /*19e380*/  LDL.LU R14, [R1+0x398] ;  /* 0x00039800010e7983 */ /* 0x000ee40000300800 */
[----:B------:R-:W-:-:S02]  /*19e390*/  IMAD.X R31, R22, 0x1, R55, P6 ;  /* 0x00000001161f7824 */ /* 0x000fc400030e0637 */
[----:B------:R-:W-:Y:S02]  /*19e3a0*/  IMAD.MOV.U32 R24, RZ, RZ, R20 ;  /* 0x000000ffff187224 */ /* 0x000fe400078e0014 */
[----:B------:R-:W-:Y:S01]  /*19e3b0*/  IMAD.MOV.U32 R22, RZ, RZ, R13 ;  /* 0x000000ffff167224 */ /* 0x000fe200078e000d */
[----:B------:R0:W-:Y:S01]  /*19e3c0*/  STL.64 [R1+0x4a10], R30 ;  /* 0x004a101e01007387 */ /* 0x0001e20000100a00 */
[----:B------:R-:W-:-:S03]  /*19e3d0*/  IMAD.MOV.U32 R13, RZ, RZ, R16 ;  /* 0x000000ffff0d7224 */ /* 0x000fc600078e0010 */
[----:B------:R-:W4:Y:S04]  /*19e3e0*/  LDL.LU R20, [R1+0x390] ;  /* 0x0003900001147983 */ /* 0x000f280000300800 */
[----:B------:R-:W3:Y:S01]  /*19e3f0*/  LDL R16, [R1+0x20] ;  /* 0x0000200001107983 */ /* 0x000ee20000100800 */
[----:B0-----:R-:W-:Y:S01]  /*19e400*/  IADD3 R30, P6, R56, R54, RZ ;  /* 0x00000036381e7210 */ /* 0x001fe20007fde0ff */
[----:B------:R-:W-:Y:S02]  /*19e410*/  IMAD.MOV.U32 R56, RZ, RZ, R50 ;  /* 0x000000ffff387224 */ /* 0x000fe400078e0032 */
[----:B------:R-:W4:Y:S02]  /*19e420*/  LDL R50, [R1+0x3b4] ;  /* 0x0003b40001327983 */ /* 0x000f240000100800 */
[----:B------:R-:W-:-:S05]  /*19e430*/  IMAD.X R31, R33, 0x1, R55, P6 ;  /* 0x00000001211f7824 */ /* 0x000fca00030e0637 */
[----:B------:R0:W-:Y:S04]  /*19e440*/  STL.64 [R1+0x49d0], R30 ;  /* 0x0049d01e01007387 */ /* 0x0001e80000100a00 */
[----:B------:R-:W4:Y:S04]  /*19e450*/  LDL R39, [R1+0x24] ;  /* 0x0000240001277983 */ /* 0x000f280000100800 */
[----:B------:R-:W4:Y:S01]  /*19e460*/  LDL R37, [R1+0x28] ;  /* 0x0000280001257983 */ /* 0x000f220000100800 */
[----:B0-----:R-:W-:-:S03]  /*19e470*/  IADD3 R30, P6, R3, R54, RZ ;  /* 0x00000036031e7210 */ /* 0x001fc60007fde0ff */
[----:B------:R-:W4:Y:S01]  /*19e480*/  LDL R3, [R1+0x3b0] ;  /* 0x0003b00001037983 */ /* 0x000f220000100800 */
[----:B------:R-:W-:Y:S02]  /*19e490*/  IMAD.MOV.U32 R33, RZ, RZ, R29 ;  /* 0x000000ffff217224 */ /* 0x000fe400078e001d */
[----:B------:R-:W-:Y:S02]  /*19e4a0*/  IMAD.MOV.U32 R29, RZ, RZ, R27 ;  /* 0x000000ffff1d7224 */ /* 0x000fe400078e001b */
[----:B------:R-:W-:Y:S02]  /*19e4b0*/  IMAD.MOV.U32 R34, RZ, RZ, R26 ;  /* 0x000000ffff227224 */ /* 0x000fe400078e001a */
[----:B------:R-:W-:Y:S02]  /*19e4c0*/  IMAD.MOV.U32 R26, RZ, RZ, R24 ;  /* 0x000000ffff1a7224 */ /* 0x000fe400078e0018 */
[----:B------:R-:W-:Y:S02]  /*19e4d0*/  IMAD.MOV.U32 R24, RZ, RZ, R12 ;  /* 0x000000ffff187224 */ /* 0x000fe400078e000c */
[----:B------:R-:W-:-:S02]  /*19e4e0*/  IMAD.MOV.U32 R36, RZ, RZ, R28 ;  /* 0x000000ffff247224 */ /* 0x000fc400078e001c */
[----:B------:R-:W-:Y:S02]  /*19e4f0*/  IMAD.MOV.U32 R28, RZ, RZ, R15 ;  /* 0x000000ffff1c7224 */ /* 0x000fe400078e000f */
[----:B--2---:R-:W-:Y:S02]  /*19e500*/  IMAD.X R31, R23, 0x1, R55, P6 ;  /* 0x00000001171f7824 */ /* 0x004fe400030e0637 */
[----:B------:R-:W-:-:S03]  /*19e510*/  IMAD.MOV.U32 R23, RZ, RZ, R51 ;  /* 0x000000ffff177224 */ /* 0x000fc600078e0033 */
[----:B------:R0:W-:Y:S04]  /*19e520*/  STL.64 [R1+0x4990], R30 ;  /* 0x0049901e01007387 */ /* 0x0001e80000100a00 */
[----:B------:R-:W2:Y:S04]  /*19e530*/  LDL R51, [R1+0x3ac] ;  /* 0x0003ac0001337983 */ /* 0x000ea80000100800 */
[----:B------:R-:W2:Y:S04]  /*19e540*/  LDL R32, [R1+0x2c] ;  /* 0x00002c0001207983 */ /* 0x000ea80000100800 */
[----:B0-----:R-:W2:Y:S04]  /*19e550*/  LDL R30, [R1+0x3a8] ;  /* 0x0003a800011e7983 */ /* 0x001ea80000100800 */
[----:B------:R-:W2:Y:S04]  /*19e560*/  LDL R31, [R1+0x30] ;  /* 0x00003000011f7983 */ /* 0x000ea80000100800 */
[----:B------:R-:W2:Y:S04]  /*19e570*/  LDL R35, [R1+0x3a4] ;  /* 0x0003a40001237983 */ /* 0x000ea80000100800 */
[----:B------:R-:W2:Y:S04]  /*19e580*/  LDL R27, [R1+0x34] ;  /* 0x00003400011b7983 */ /* 0x000ea80000100800 */
[----:B------:R-:W2:Y:S04]  /*19e590*/  LDL R12, [R1+0x3a0] ;  /* 0x0003a000010c7983 */ /* 0x000ea80000100800 */
[----:B------:R-:W2:Y:S01]  /*19e5a0*/  LDL.LU R15, [R1+0x4c] ;  /* 0x00004c00010f7983 */ /* 0x000ea20000300800 */
[----:B---3--:R-:W-:Y:S01]  /*19e5b0*/  IADD3 R40, P6, R16, R54, RZ ;  /* 0x0000003610287210 */ /* 0x008fe20007fde0ff */
[----:B------:R-:W-:-:S04]  /*19e5c0*/  IMAD.MOV.U32 R16, RZ, RZ, R56 ;  /* 0x000000ffff107224 */ /* 0x000fc800078e0038 */
[----:B----4-:R-:W-:Y:S02]  /*19e5d0*/  IMAD.X R41, R50, 0x1, R55, P6 ;  /* 0x0000000132297824 */ /* 0x010fe400030e0637 */
[----:B------:R-:W3:Y:S04]  /*19e5e0*/  LDL R50, [R1+0x39c] ;  /* 0x00039c0001327983 */ /* 0x000ee80000100800 */
[----:B------:R-:W4:Y:S04]  /*19e5f0*/  LDL.LU R56, [R1+0x374] ;  /* 0x0003740001387983 */ /* 0x000f280000300800 */
[----:B------:R-:W-:Y:S01]  /*19e600*/  STL.64 [R1+0x4950], R40 ;  /* 0x0049502801007387 */ /* 0x000fe20000100a00 */
[----:B------:R-:W-:-:S05]  /*19e610*/  IADD3 R38, P6, R39, R54, RZ ;  /* 0x0000003627267210 */ /* 0x000fca0007fde0ff */
[----:B------:R-:W-:Y:S02]  /*19e620*/  IMAD.X R39, R3, 0x1, R55, P6 ;  /* 0x0000000103277824 */ /* 0x000fe400030e0637 */
[----:B------:R-:W4:Y:S04]  /*19e630*/  LDL R3, [R1+0x394] ;  /* 0x0003940001037983 */ /* 0x000f280000100800 */
[----:B------:R0:W-:Y:S02]  /*19e640*/  STL.64 [R1+0x4918], R38 ;  /* 0x0049182601007387 */ /* 0x0001e40000100a00 */
[----:B0-----:R-:W-:Y:S01]  /*19e650*/  IADD3 R38, P6, R37, R54, RZ ;  /* 0x0000003625267210 */ /* 0x001fe20007fde0ff */
[----:B------:R-:W-:-:S04]  /*19e660*/  IMAD.MOV.U32 R37, RZ, RZ, R53 ;  /* 0x000000ffff257224 */ /* 0x000fc800078e0035 */
[----:B--2---:R-:W-:Y:S02]  /*19e670*/  IMAD.X R39, R51, 0x1, R55, P6 ;  /* 0x0000000133277824 */ /* 0x004fe400030e0637 */
[----:B------:R-:W2:Y:S01]  /*19e680*/  LDL R51, [R1+0x48] ;  /* 0x0000480001337983 */ /* 0x000ea20000100800 */
[----:B------:R-:W-:-:S05]  /*19e690*/  IADD3 R40, P6, R32, R54, RZ ;  /* 0x0000003620287210 */ /* 0x000fca0007fde0ff */
[----:B------:R-:W-:Y:S01]  /*19e6a0*/  IMAD.X R41, R30, 0x1, R55, P6 ;  /* 0x000000011e297824 */ /* 0x000fe200030e0637 */
[----:B------:R-:W-:Y:S01]  /*19e6b0*/  IADD3 R30, P6, R31, R54, RZ ;  /* 0x000000361f1e7210 */ /* 0x000fe20007fde0ff */
[----:B------:R0:W-:Y:S01]  /*19e6c0*/  STL.64 [R1+0x48e8], R38 ;  /* 0x0048e82601007387 */ /* 0x0001e20000100a00 */
[----:B------:R-:W-:-:S03]  /*19e6d0*/  IMAD.MOV.U32 R32, RZ, RZ, R6 ;  /* 0x000000ffff207224 */ /* 0x000fc600078e0006 */
[----:B------:R-:W-:Y:S01]  /*19e6e0*/  IMAD.X R31, R35, 0x1, R55, P6 ;  /* 0x00000001231f7824 */ /* 0x000fe200030e0637 */
[----:B------:R-:W-:Y:S04]  /*19e6f0*/  STL.64 [R1+0x48a8], R40 ;  /* 0x0048a82801007387 */ /* 0x000fe80000100a00 */
[----:B------:R-:W2:Y:S04]  /*19e700*/  LDL.LU R6, [R1+0x60] ;  /* 0x0000600001067983 */ /* 0x000ea80000300800 */
[----:B------:R-:W-:Y:S04]  /*19e710*/  STL.64 [R1+0x4868], R30 ;  /* 0x0048681e01007387 */ /* 0x000fe80000100a00 */
[----:B------:R-:W2:Y:S01]  /*19e720*/  LDL R53, [R1+0x5c] ;  /* 0x00005c0001357983 */ /* 0x000ea20000100800 */
[----:B0-----:R-:W-:Y:S01]  /*19e730*/  IMAD.MOV.U32 R38, RZ, RZ, R34 ;  /* 0x000000ffff267224 */ /* 0x001fe200078e0022 */
[----:B------:R-:W-:-:S05]  /*19e740*/  IADD3 R34, P6, R27, R54, RZ ;  /* 0x000000361b227210 */ /* 0x000fca0007fde0ff */
[----:B------:R-:W-:Y:S01]  /*19e750*/  IMAD.X R35, R12, 0x1, R55, P6 ;  /* 0x000000010c237824 */ /* 0x000fe200030e0637 */
[----:B------:R-:W-:Y:S01]  /*19e760*/  IADD3 R12, P6, R21, R54, RZ ;  /* 0x00000036150c7210 */ /* 0x000fe20007fde0ff */
[----:B------:R-:W-:-:S03]  /*19e770*/  IMAD.MOV.U32 R27, RZ, RZ, R13 ;  /* 0x000000ffff1b7224 */ /* 0x000fc600078e000d */
[----:B------:R-:W-:Y:S01]  /*19e780*/  STL.64 [R1+0x4828], R34 ;  /* 0x0048282201007387 */ /* 0x000fe20000100a00 */
[----:B---3--:R-:W-:-:S05]  /*19e790*/  IMAD.X R13, R50, 0x1, R55, P6 ;  /* 0x00000001320d7824 */ /* 0x008fca00030e0637 */
[----:B------:R0:W-:Y:S02]  /*19e7a0*/  STL.64 [R1+0x47f0], R12 ;  /* 0x0047f00c01007387 */ /* 0x0001e40000100a00 */
[----:B0-----:R-:W-:-:S05]  /*19e7b0*/  IADD3 R12, P6, R25, R54, RZ ;  /* 0x00000036190c7210 */ /* 0x001fca0007fde0ff */
[----:B------:R-:W-:-:S05]  /*19e7c0*/  IMAD.X R13, R14, 0x1, R55, P6 ;  /* 0x000000010e0d7824 */ /* 0x000fca00030e0637 */
[----:B------:R0:W-:Y:S02]  /*19e7d0*/  STL.64 [R1+0x47c0], R12 ;  /* 0x0047c00c01007387 */ /* 0x0001e40000100a00 */
[----:B0-----:R-:W-:-:S05]  /*19e7e0*/  IADD3 R12, P6, R36, R54, RZ ;  /* 0x00000036240c7210 */ /* 0x001fca0007fde0ff */
[--C-:B----4-:R-:W-:Y:S02]  /*19e7f0*/  IMAD.X R13, R3, 0x1, R55.reuse, P6 ;  /* 0x00000001030d7824 */ /* 0x110fe400030e0637 */
[----:B------:R-:W3:Y:S04]  /*19e800*/  LDL R3, [R1+0x370] ;  /* 0x0003700001037983 */ /* 0x000ee80000100800 */
[----:B------:R0:W-:Y:S02]  /*19e810*/  STL.64 [R1+0x4780], R12 ;  /* 0x0047800c01007387 */ /* 0x0001e40000100a00 */
[----:B0-----:R-:W-:Y:S02]  /*19e820*/  IADD3 R12, P6, R22, R54, RZ ;  /* 0x00000036160c7210 */ /* 0x001fe40007fde0ff */
[----:B------:R-:W-:Y:S03]  /*19e830*/  STL.64 [R1+0x8630], R20 ;  /* 0x0086301401007387 */ /* 0x000fe60000100a00 */
[----:B------:R-:W-:-:S05]  /*19e840*/  IMAD.X R13, R20, 0x1, R55, P6 ;  /* 0x00000001140d7824 */ /* 0x000fca00030e0637 */
[----:B------:R2:W-:Y:S01]  /*19e850*/  STL.64 [R1+0x4740], R12 ;  /* 0x0047400c01007387 */ /* 0x0005e20000100a00 */
[----:B------:R-:W-:Y:S02]  /*19e860*/  IMAD.MOV.U32 R30, RZ, RZ, R28 ;  /* 0x000000ffff1e7224 */ /* 0x000fe400078e001c */
[----:B------:R-:W-:Y:S01]  /*19e870*/  IMAD.MOV.U32 R31, RZ, RZ, R16 ;  /* 0x000000ffff1f7224 */ /* 0x000fe200078e0010 */
[----:B--2---:R-:W-:-:S05]  /*19e880*/  IADD3 R12, P6, R51, R54, RZ ;  /* 0x00000036330c7210 */ /* 0x004fca0007fde0ff */
[----:B------:R-:W-:-:S05]  /*19e890*/  IMAD.X R13, R19, 0x1, R55, P6 ;  /* 0x00000001130d7824 */ /* 0x000fca00030e0637 */
[----:B------:R0:W-:Y:S02]  /*19e8a0*/  STL.64 [R1+0x4700], R12 ;  /* 0x0047000c01007387 */ /* 0x0001e40000100a00 */
[----:B0-----:R-:W-:-:S05]  /*19e8b0*/  IADD3 R12, P6, R15, R54, RZ ;  /* 0x000000360f0c7210 */ /* 0x001fca0007fde0ff */
[----:B------:R-:W-:-:S05]  /*19e8c0*/  IMAD.X R13, R18, 0x1, R55, P6 ;  /* 0x00000001120d7824 */ /* 0x000fca00030e0637 */
[----:B------:R0:W-:Y:S04]  /*19e8d0*/  STL.64 [R1+0x46c8], R12 ;  /* 0x0046c80c01007387 */ /* 0x0001e80000100a00 */
[----:B------:R-:W2:Y:S01]  /*19e8e0*/  LDL R41, [R1+0x360] ;  /* 0x0003600001297983 */ /* 0x000ea20000100800 */
[----:B------:R-:W-:-:S03]  /*19e8f0*/  SHF.R.S32.HI R51, RZ, 0x1f, R17 ;  /* 0x0000001fff337819 */ /* 0x000fc60000011411 */
[----:B------:R-:W4:Y:S01]  /*19e900*/  LDL R39, [R1+0x78] ;  /* 0x0000780001277983 */ /* 0x000f220000100800 */
[----:B0-----:R-:W-:-:S03]  /*19e910*/  IADD3 R12, P6, R17, R54, RZ ;  /* 0x00000036110c7210 */ /* 0x001fc60007fde0ff */
[----:B------:R-:W4:Y:S02]  /*19e920*/  LDL R34, [R1+0x35c] ;  /* 0x00035c0001227983 */ /* 0x000f240000100800 */
[----:B------:R-:W-:-:S05]  /*19e930*/  IMAD.X R13, R51, 0x1, R55, P6 ;  /* 0x00000001330d7824 */ /* 0x000fca00030e0637 */
[----:B------:R0:W-:Y:S04]  /*19e940*/  STL.64 [R1+0x4698], R12 ;  /* 0x0046980c01007387 */ /* 0x0001e80000100a00 */
[----:B------:R-:W4:Y:S01]  /*19e950*/  LDL R28, [R1+0x7c] ;  /* 0x00007c00011c7983 */ /* 0x000f220000100800 */
[----:B------:R-:W-:-:S03]  /*19e960*/  IADD3 R20, P6, R38, R54, RZ ;  /* 0x0000003626147210 */ /* 0x000fc60007fde0ff */
[----:B------:R-:W4:Y:S04]  /*19e970*/  LDL R51, [R1+0x354] ;  /* 0x0003540001337983 */ /* 0x000f280000100800 */
[----:B0-----:R-:W4:Y:S01]  /*19e980*/  LDL R12, [R1+0x358] ;  /* 0x00035800010c7983 */ /* 0x001f220000100800 */
[----:B------:R-:W-:-:S03]  /*19e990*/  IMAD.X R21, R49, 0x1, R55, P6 ;  /* 0x0000000131157824 */ /* 0x000fc600030e0637 */
[----:B------:R-:W4:Y:S04]  /*19e9a0*/  LDL R13, [R1+0x80] ;  /* 0x00008000010d7983 */ /* 0x000f280000100800 */
[----:B------:R0:W-:Y:S02]  /*19e9b0*/  STL.64 [R1+0x4658], R20 ;  /* 0x0046581401007387 */ /* 0x0001e40000100a00 */
[----:B0-----:R-:W-:-:S05]  /*19e9c0*/  IADD3 R20, P6, R23, R54, RZ ;  /* 0x0000003617147210 */ /* 0x001fca0007fde0ff */
[----:B------:R-:W-:-:S05]  /*19e9d0*/  IMAD.X R21, R47, 0x1, R55, P6 ;  /* 0x000000012f157824 */ /* 0x000fca00030e0637 */
[----:B------:R0:W-:Y:S02]  /*19e9e0*/  STL.64 [R1+0x4618], R20 ;  /* 0x0046181401007387 */ /* 0x0001e40000100a00 */
[----:B0-----:R-:W-:-:S05]  /*19e9f0*/  IADD3 R20, P6, R53, R54, RZ ;  /* 0x0000003635147210 */ /* 0x001fca0007fde0ff */
[----:B------:R-:W-:-:S05]  /*19ea00*/  IMAD.X R21, R29, 0x1, R55, P6 ;  /* 0x000000011d157824 */ /* 0x000fca00030e0637 */
[----:B------:R0:W-:Y:S01]  /*19ea10*/  STL.64 [R1+0x45d8], R20 ;  /* 0x0045d81401007387 */ /* 0x0001e20000100a00 */
[----:B------:R-:W-:-:S03]  /*19ea20*/  IMAD.MOV.U32 R53, RZ, RZ, R2 ;  /* 0x000000ffff357224 */ /* 0x000fc600078e0002 */
[----:B------:R-:W4:Y:S01]  /*19ea30*/  LDL R16, [R1+0x84] ;  /* 0x0000840001107983 */ /* 0x000f220000100800 */
[----:B0-----:R-:W-:-:S05]  /*19ea40*/  IADD3 R20, P6, R6, R54, RZ ;  /* 0x0000003606147210 */ /* 0x001fca0007fde0ff */
[----:B------:R-:W-:Y:S02]  /*19ea50*/  IMAD.X R21, R56, 0x1, R55, P6 ;  /* 0x0000000138157824 */ /* 0x000fe400030e0637 */
[----:B------:R-:W-:-:S03]  /*19ea60*/  IMAD.MOV.U32 R2, RZ, RZ, R5 ;  /* 0x000000ffff027224 */ /* 0x000fc600078e0005 */
[----:B------:R0:W-:Y:S04]  /*19ea70*/  STL.64 [R1+0x45a0], R20 ;  /* 0x0045a01401007387 */ /* 0x0001e80000100a00 */
[----:B------:R-:W4:Y:S01]  /*19ea80*/  LDL R5, [R1+0x350] ;  /* 0x0003500001057983 */ /* 0x000f220000100800 */
[----:B0-----:R-:W-:-:S05]  /*19ea90*/  IADD3 R20, P6, R33, R54, RZ ;  /* 0x0000003621147210 */ /* 0x001fca0007fde0ff */
[----:B---3--:R-:W-:Y:S02]  /*19eaa0*/  IMAD.X R21, R3, 0x1, R55, P6 ;  /* 0x0000000103157824 */ /* 0x008fe400030e0637 */
[----:B------:R-:W3:Y:S04]  /*19eab0*/  LDL R3, [R1+0x88] ;  /* 0x0000880001037983 */ /* 0x000ee80000100800 */
[----:B------:R0:W-:Y:S02]  /*19eac0*/  STL.64 [R1+0x4570], R20 ;  /* 0x0045701401007387 */ /* 0x0001e40000100a00 */
[----:B0-----:R-:W-:-:S05]  /*19ead0*/  IADD3 R20, P6, R32, R54, RZ ;  /* 0x0000003620147210 */ /* 0x001fca0007fde0ff */
[----:B------:R-:W-:-:S05]  /*19eae0*/  IMAD.X R21, R26, 0x1, R55, P6 ;  /* 0x000000011a157824 */ /* 0x000fca00030e0637 */
[----:B------:R0:W-:Y:S02]  /*19eaf0*/  STL.64 [R1+0x4530], R20 ;  /* 0x0045301401007387 */ /* 0x0001e40000100a00 */
[----:B0-----:R-:W-:-:S05]  /*19eb00*/  IADD3 R20, P6, R24, R54, RZ ;  /* 0x0000003618147210 */ /* 0x001fca0007fde0ff */
[----:B------:R-:W-:-:S05]  /*19eb10*/  IMAD.X R21, R30, 0x1, R55, P6 ;  /* 0x000000011e157824 */ /* 0x000fca00030e0637 */
[----:B------:R0:W-:Y:S04]  /*19eb20*/  STL.64 [R1+0x44f0], R20 ;  /* 0x0044f01401007387 */ /* 0x0001e80000100a00 */
[----:B------:R-:W3:Y:S04]  /*19eb30*/  LDL R35, [R1+0x34c] ;  /* 0x00034c0001237983 */ /* 0x000ee80000100800 */
[----:B------:R-:W3:Y:S01]  /*19eb40*/  LDL R50, [R1+0x8c] ;  /* 0x00008c0001327983 */ /* 0x000ee20000100800 */
[----:B0-----:R-:W-:-:S05]  /*19eb50*/  IADD3 R20, P6, R37, R54, RZ ;  /* 0x0000003625147210 */ /* 0x001fca0007fde0ff */
[----:B------:R-:W-:-:S05]  /*19eb60*/  IMAD.X R21, R27, 0x1, R55, P6 ;  /* 0x000000011b157824 */ /* 0x000fca00030e0637 */
[----:B------:R0:W-:Y:S02]  /*19eb70*/  STL.64 [R1+0x44b0], R20 ;  /* 0x0044b01401007387 */ /* 0x0001e40000100a00 */
[----:B0-----:R-:W-:-:S05]  /*19eb80*/  IADD3 R20, P6, R31, R54, RZ ;  /* 0x000000361f147210 */ /* 0x001fca0007fde0ff */
[----:B--2---:R-:W-:-:S05]  /*19eb90*/  IMAD.X R21, R41, 0x1, R55, P6 ;  /* 0x0000000129157824 */ /* 0x004fca00030e0637 */
[----:B------:R4:W-:Y:S02]  /*19eba0*/  STL.64 [R1+0x4478], R20 ;  /* 0x0044781401007387 */ /* 0x0009e40000100a00 */
[----:B----4-:R-:W-:-:S05]  /*19ebb0*/  IADD3 R20, P6, R39, R54, RZ ;  /* 0x0000003627147210 */ /* 0x010fca0007fde0ff */
[----:B------:R-:W-:-:S05]  /*19ebc0*/  IMAD.X R21, R34, 0x1, R55, P6 ;  /* 0x0000000122157824 */ /* 0x000fca00030e0637 */
[----:B------:R0:W-:Y:S02]  /*19ebd0*/  STL.64 [R1+0x4448], R20 ;  /* 0x0044481401007387 */ /* 0x0001e40000100a00 */
[-C--:B0-----:R-:W-:Y:S02]  /*19ebe0*/  IADD3 R20, P6, R28, R54.reuse, RZ ;  /* 0x000000361c147210 */ /* 0x081fe40007fde0ff */
[----:B------:R-:W2:Y:S03]  /*19ebf0*/  LDL R28, [R1+0x90] ;  /* 0x00009000011c7983 */ /* 0x000ea60000100800 */
[----:B------:R-:W-:Y:S02]  /*19ec00*/  IMAD.X R21, R12, 0x1, R55, P6 ;  /* 0x000000010c157824 */ /* 0x000fe400030e0637 */
[----:B------:R-:W4:Y:S04]  /*19ec10*/  LDL R12, [R1+0x344] ;  /* 0x00034400010c7983 */ /* 0x000f280000100800 */
[----:B------:R0:W-:Y:S04]  /*19ec20*/  STL.64 [R1+0x4408], R20 ;  /* 0x0044081401007387 */ /* 0x0001e80000100a00 */
[----:B------:R-:W4:Y:S04]  /*19ec30*/  LDL R60, [R1+0x94] ;  /* 0x00009400013c7983 */ /* 0x000f280000100800 */
[----:B------:R-:W4:Y:S01]  /*19ec40*/  LDL R61, [R1+0x340] ;  /* 0x00034000013d7983 */ /* 0x000f220000100800 */
[----:B0-----:R-:W-:-:S03]  /*19ec50*/  IADD3 R20, P6, R13, R54, RZ ;  /* 0x000000360d147210 */ /* 0x001fc60007fde0ff */
[----:B------:R-:W4:Y:S02]  /*19ec60*/  LDL R58, [R1+0x98] ;  /* 0x00009800013a7983 */ /* 0x000f240000100800 */
[----:B------:R-:W-:-:S05]  /*19ec70*/  IMAD.X R21, R51, 0x1, R55, P6 ;  /* 0x0000000133157824 */ /* 0x000fca00030e0637 */
[----:B------:R0:W-:Y:S04]  /*19ec80*/  STL.64 [R1+0x43c8], R20 ;  /* 0x0043c81401007387 */ /* 0x0001e80000100a00 */
[----:B------:R-:W4:Y:S04]  /*19ec90*/  LDL R59, [R1+0x33c] ;  /* 0x00033c00013b7983 */ /* 0x000f280000100800 */
[----:B------:R-:W4:Y:S04]  /*19eca0*/  LDL R44, [R1+0x9c] ;  /* 0x00009c00012c7983 */ /* 0x000f280000100800 */
[----:B------:R-:W4:Y:S01]  /*19ecb0*/  LDL R13, [R1+0x338] ;  /* 0x00033800010d7983 */ /* 0x000f220000100800 */
[----:B------:R-:W-:Y:S01]  /*19ecc0*/  IMAD.MOV.U32 R51, RZ, RZ, R53 ;  /* 0x000000ffff337224 */ /* 0x000fe200078e0035 */
[----:B0-----:R-:W-:-:S02]  /*19ecd0*/  IADD3 R20, P6, R16, R54, RZ ;  /* 0x0000003610147210 */ /* 0x001fc40007fde0ff */
[----:B------:R-:W4:Y:S03]  /*19ece0*/  LDL R53, [R1+0xa0] ;  /* 0x0000a00001357983 */ /* 0x000f260000100800 */
[----:B------:R-:W-:Y:S02]  /*19ecf0*/  IMAD.X R21, R5, 0x1, R55, P6 ;  /* 0x0000000105157824 */ /* 0x000fe400030e0637 */
[----:B------:R-:W4:Y:S04]  /*19ed00*/  LDL R5, [R1+0x334] ;  /* 0x0003340001057983 */ /* 0x000f280000100800 */
[----:B------:R3:W-:Y:S04]  /*19ed10*/  STL.64 [R1+0x4388], R20 ;  /* 0x0043881401007387 */ /* 0x0007e80000100a00 */
[----:B------:R-:W4:Y:S04]  /*19ed20*/  LDL R45, [R1+0xa4] ;  /* 0x0000a400012d7983 */ /* 0x000f280000100800 */
[----:B------:R-:W4:Y:S04]  /*19ed30*/  LDL R42, [R1+0x330] ;  /* 0x00033000012a7983 */ /* 0x000f280000100800 */
[----:B------:R-:W4:Y:S04]  /*19ed40*/  LDL R43, [R1+0xa8] ;  /* 0x0000a800012b7983 */ /* 0x000f280000100800 */
[----:B------:R-:W4:Y:S04]  /*19ed50*/  LDL R39, [R1+0x32c] ;  /* 0x00032c0001277983 */ /* 0x000f280000100800 */
[----:B------:R-:W4:Y:S01]  /*19ed60*/  LDL R16, [R1+0xac] ;  /* 0x0000ac0001107983 */ /* 0x000f220000100800 */
[----:B---3--:R-:W-:-:S03]  /*19ed70*/  IADD3 R20, P6, R3, R54, RZ ;  /* 0x0000003603147210 */ /* 0x008fc60007fde0ff */
[----:B------:R-:W3:Y:S02]  /*19ed80*/  LDL R3, [R1+0x328] ;  /* 0x0003280001037983 */ /* 0x000ee40000100800 */
[----:B------:R-:W-:-:S05]  /*19ed90*/  IMAD.X R21, R35, 0x1, R55, P6 ;  /* 0x0000000123157824 */ /* 0x000fca00030e0637 */
[----:B------:R0:W-:Y:S04]  /*19eda0*/  STL.64 [R1+0x4350], R20 ;  /* 0x0043501401007387 */ /* 0x0001e80000100a00 */
[----:B------:R-:W3:Y:S04]  /*19edb0*/  LDL R40, [R1+0xb0] ;  /* 0x0000b00001287983 */ /* 0x000ee80000100800 */
[----:B------:R-:W3:Y:S01]  /*19edc0*/  LDL R41, [R1+0x324] ;  /* 0x0003240001297983 */ /* 0x000ee20000100800 */
[----:B0-----:R-:W-:-:S03]  /*19edd0*/  IADD3 R20, P6, R50, R54, RZ ;  /* 0x0000003632147210 */ /* 0x001fc60007fde0ff */
[----:B------:R-:W3:Y:S02]  /*19ede0*/  LDL R34, [R1+0xb4] ;  /* 0x0000b40001227983 */ /* 0x000ee40000100800 */
[----:B------:R-:W-:-:S05]  /*19edf0*/  IMAD.X R21, R48, 0x1, R55, P6 ;  /* 0x0000000130157824 */ /* 0x000fca00030e0637 */
[----:B------:R2:W-:Y:S04]  /*19ee00*/  STL.64 [R1+0x4320], R20 ;  /* 0x0043201401007387 */ /* 0x0005e80000100a00 */
[----:B------:R-:W3:Y:S04]  /*19ee10*/  LDL R35, [R1+0x320] ;  /* 0x0003200001237983 */ /* 0x000ee80000100800 */
[----:B------:R-:W3:Y:S01]  /*19ee20*/  LDL R50, [R1+0xb8] ;  /* 0x0000b80001327983 */ /* 0x000ee20000100800 */
[----:B--2---:R-:W-:-:S03]  /*19ee30*/  IADD3 R20, P6, R28, R54, RZ ;  /* 0x000000361c147210 */ /* 0x004fc60007fde0ff */
[----:B------:R-:W2:Y:S02]  /*19ee40*/  LDL R28, [R1+0x31c] ;  /* 0x00031c00011c7983 */ /* 0x000ea40000100800 */
[----:B----4-:R-:W-:Y:S02]  /*19ee50*/  IMAD.X R21, R12, 0x1, R55, P6 ;  /* 0x000000010c157824 */ /* 0x010fe400030e0637 */
[----:B------:R-:W4:Y:S04]  /*19ee60*/  LDL R12, [R1+0xbc] ;  /* 0x0000bc00010c7983 */ /* 0x000f280000100800 */
        /* <DEDUP_REMOVED lines=10> */
[----:B------:R-:W4:Y:S01]  /*19ef10*/  LDL R13, [R1+0x318] ;  /* 0x00031800010d7983 */ /* 0x000f220000100800 */
[----:B0-----:R-:W-:Y:S01]  /*19ef20*/  IADD3 R20, P6, R53, R54, RZ ;  /* 0x0000003635147210 */ /* 0x001fe20007fde0ff */
[----:B------:R-:W-:Y:S02]  /*19ef30*/  IMAD.MOV.U32 R53, RZ, RZ, R2 ;  /* 0x000000ffff357224 */ /* 0x000fe400078e0002 */
[----:B------:R-:W4:Y:S02]  /*19ef40*/  LDL R2, [R1+0xc0] ;  /* 0x0000c00001027983 */ /* 0x000f240000100800 */
[----:B------:R-:W-:-:S02]  /*19ef50*/  IMAD.X R21, R5, 0x1, R55, P6 ;  /* 0x0000000105157824 */ /* 0x000fc400030e0637 */
[----:B------:R-:W4:Y:S04]  /*19ef60*/  LDL R5, [R1+0x314] ;  /* 0x0003140001057983 */ /* 0x000f280000100800 */
        /* <DEDUP_REMOVED lines=8> */
[----:B0-----:R-:W-:-:S03]  /*19eff0*/  IADD3 R20, P6, R16, R54, RZ ;  /* 0x0000003610147210 */ /* 0x001fc60007fde0ff */
[----:B------:R-:W4:Y:S02]  /*19f000*/  LDL R16, [R1+0x310] ;  /* 0x0003100001107983 */ /* 0x000f240000100800 */
        /* <DEDUP_REMOVED lines=9> */
[----:B------:R-:W3:Y:S01]  /*19f0a0*/  LDL R34, [R1+0x30c] ;  /* 0x00030c0001227983 */ /* 0x000ee20000100800 */
[----:B0-----:R-:W-:-:S03]  /*19f0b0*/  IADD3 R20, P6, R50, R54, RZ ;  /* 0x0000003632147210 */ /* 0x001fc60007fde0ff */
[----:B------:R-:W3:Y:S02]  /*19f0c0*/  LDL R50, [R1+0xcc] ;  /* 0x0000cc0001327983 */ /* 0x000ee40000100800 */
[----:B--2---:R-:W-:-:S05]  /*19f0d0*/  IMAD.X R21, R28, 0x1, R55, P6 ;  /* 0x000000011c157824 */ /* 0x004fca00030e0637 */
[----:B------:R4:W-:Y:S04]  /*19f0e0*/  STL.64 [R1+0x4090], R20 ;  /* 0x0040901401007387 */ /* 0x0009e80000100a00 */
[----:B------:R-:W2:Y:S04]  /*19f0f0*/  LDL R60, [R1+0x308] ;  /* 0x00030800013c7983 */ /* 0x000ea80000100800 */
[----:B------:R-:W2:Y:S04]  /*19f100*/  LDL R61, [R1+0xd0] ;  /* 0x0000d000013d7983 */ /* 0x000ea80000100800 */
[----:B------:R-:W2:Y:S04]  /*19f110*/  LDL R58, [R1+0x304] ;  /* 0x00030400013a7983 */ /* 0x000ea80000100800 */
[----:B------:R-:W2:Y:S04]  /*19f120*/  LDL R59, [R1+0xd4] ;  /* 0x0000d400013b7983 */ /* 0x000ea80000100800 */
[----:B------:R-:W2:Y:S01]  /*19f130*/  LDL R44, [R1+0x300] ;  /* 0x00030000012c7983 */ /* 0x000ea20000100800 */
[----:B----4-:R-:W-:-:S03]  /*19f140*/  IADD3 R20, P6, R12, R54, RZ ;  /* 0x000000360c147210 */ /* 0x010fc60007fde0ff */
[----:B------:R-:W4:Y:S04]  /*19f150*/  LDL R35, [R1+0xd8] ;  /* 0x0000d80001237983 */ /* 0x000f280000100800 */
[----:B------:R-:W4:Y:S01]  /*19f160*/  LDL R12, [R1+0x2fc] ;  /* 0x0002fc00010c7983 */ /* 0x000f220000100800 */
[----:B------:R-:W-:-:S05]  /*19f170*/  IMAD.X R21, R13, 0x1, R55, P6 ;  /* 0x000000010d157824 */ /* 0x000fca00030e0637 */
[----:B------:R0:W-:Y:S04]  /*19f180*/  STL.64 [R1+0x4050], R20 ;  /* 0x0040501401007387 */ /* 0x0001e80000100a00 */
[----:B------:R-:W4:Y:S04]  /*19f190*/  LDL R13, [R1+0xdc] ;  /* 0x0000dc00010d7983 */ /* 0x000f280000100800 */
[----:B------:R-:W4:Y:S01]  /*19f1a0*/  LDL R45, [R1+0x2f8] ;  /* 0x0002f800012d7983 */ /* 0x000f220000100800 */
[----:B0-----:R-:W-:-:S03]  /*19f1b0*/  IADD3 R20, P6, R2, R54, RZ ;  /* 0x0000003602147210 */ /* 0x001fc60007fde0ff */
[----:B------:R-:W4:Y:S02]  /*19f1c0*/  LDL R42, [R1+0xe0] ;  /* 0x0000e000012a7983 */ /* 0x000f240000100800 */
[----:B------:R-:W-:Y:S02]  /*19f1d0*/  IMAD.X R21, R5, 0x1, R55, P6 ;  /* 0x0000000105157824 */ /* 0x000fe400030e0637 */
[----:B------:R-:W4:Y:S04]  /*19f1e0*/  LDL R43, [R1+0x2f4] ;  /* 0x0002f400012b7983 */ /* 0x000f280000100800 */
[----:B------:R0:W-:Y:S04]  /*19f1f0*/  STL.64 [R1+0x4010], R20 ;  /* 0x0040101401007387 */ /* 0x0001e80000100a00 */
[----:B------:R-:W4:Y:S04]  /*19f200*/  LDL R28, [R1+0xe4] ;  /* 0x0000e400011c7983 */ /* 0x000f280000100800 */
[----:B------:R-:W4:Y:S04]  /*19f210*/  LDL R2, [R1+0x2f0] ;  /* 0x0002f00001027983 */ /* 0x000f280000100800 */
[----:B------:R-:W4:Y:S01]  /*19f220*/  LDL R5, [R1+0xe8] ;  /* 0x0000e80001057983 */ /* 0x000f220000100800 */
[----:B0-----:R-:W-:-:S05]  /*19f230*/  IADD3 R20, P6, R39, R54, RZ ;  /* 0x0000003627147210 */ /* 0x001fca0007fde0ff */
[----:B------:R-:W-:-:S05]  /*19f240*/  IMAD.X R21, R16, 0x1, R55, P6 ;  /* 0x0000000110157824 */ /* 0x000fca00030e0637 */
[----:B------:R3:W-:Y:S04]  /*19f250*/  STL.64 [R1+0x3fd8], R20 ;  /* 0x003fd81401007387 */ /* 0x0007e80000100a00 */
        /* <DEDUP_REMOVED lines=8> */
[----:B------:R-:W3:Y:S01]  /*19f2e0*/  LDL R34, [R1+0xf4] ;  /* 0x0000f40001227983 */ /* 0x000ee20000100800 */
[----:B0-----:R-:W-:-:S03]  /*19f2f0*/  IADD3 R20, P6, R50, R54, RZ ;  /* 0x0000003632147210 */ /* 0x001fc60007fde0ff */
[----:B------:R-:W3:Y:S02]  /*19f300*/  LDL R50, [R1+0x2e0] ;  /* 0x0002e00001327983 */ /* 0x000ee40000100800 */
[----:B--2---:R-:W-:-:S05]  /*19f310*/  IMAD.X R21, R60, 0x1, R55, P6 ;  /* 0x000000013c157824 */ /* 0x004fca00030e0637 */
[----:B------:R0:W-:Y:S02]  /*19f320*/  STL.64 [R1+0x3f68], R20 ;  /* 0x003f681401007387 */ /* 0x0001e40000100a00 */
[----:B0-----:R-:W-:-:S05]  /*19f330*/  IADD3 R20, P6, R61, R54, RZ ;  /* 0x000000363d147210 */ /* 0x001fca0007fde0ff */
[----:B------:R-:W-:-:S05]  /*19f340*/  IMAD.X R21, R58, 0x1, R55, P6 ;  /* 0x000000013a157824 */ /* 0x000fca00030e0637 */
[----:B------:R0:W-:Y:S02]  /*19f350*/  STL.64 [R1+0x3f28], R20 ;  /* 0x003f281401007387 */ /* 0x0001e40000100a00 */
[----:B0-----:R-:W-:-:S05]  /*19f360*/  IADD3 R20, P6, R59, R54, RZ ;  /* 0x000000363b147210 */ /* 0x001fca0007fde0ff */
[----:B------:R-:W-:-:S05]  /*19f370*/  IMAD.X R21, R44, 0x1, R55, P6 ;  /* 0x000000012c157824 */ /* 0x000fca00030e0637 */
[----:B------:R4:W-:Y:S02]  /*19f380*/  STL.64 [R1+0x3ee8], R20 ;  /* 0x003ee81401007387 */ /* 0x0009e40000100a00 */
[-C--:B----4-:R-:W-:Y:S02]  /*19f390*/  IADD3 R20, P6, R35, R54.reuse, RZ ;  /* 0x0000003623147210 */ /* 0x090fe40007fde0ff */
[----:B------:R-:W2:Y:S03]  /*19f3a0*/  LDL R35, [R1+0xf8] ;  /* 0x0000f80001237983 */ /* 0x000ea60000100800 */
[----:B------:R-:W-:Y:S02]  /*19f3b0*/  IMAD.X R21, R12, 0x1, R55, P6 ;  /* 0x000000010c157824 */ /* 0x000fe400030e0637 */
[----:B------:R-:W4:Y:S04]  /*19f3c0*/  LDL R12, [R1+0x2dc] ;  /* 0x0002dc00010c7983 */ /* 0x000f280000100800 */
[----:B------:R0:W-:Y:S02]  /*19f3d0*/  STL.64 [R1+0x3eb0], R20 ;  /* 0x003eb01401007387 */ /* 0x0001e40000100a00 */
[----:B0-----:R-:W-:-:S02]  /*19f3e0*/  IADD3 R20, P6, R13, R54, RZ ;  /* 0x000000360d147210 */ /* 0x001fc40007fde0ff */
[----:B------:R-:W4:Y:S03]  /*19f3f0*/  LDL R13, [R1+0xfc] ;  /* 0x0000fc00010d7983 */ /* 0x000f260000100800 */
        /* <DEDUP_REMOVED lines=8> */
[----:B------:R-:W4:Y:S04]  /*19f480*/  LDL R28, [R1+0x2d8] ;  /* 0x0002d800011c7983 */ /* 0x000f280000100800 */
[----:B------:R-:W4:Y:S01]  /*19f490*/  LDL R2, [R1+0x100] ;  /* 0x0001000001027983 */ /* 0x000f220000100800 */
[----:B0-----:R-:W-:-:S03]  /*19f4a0*/  IADD3 R20, P6, R5, R54, RZ ;  /* 0x0000003605147210 */ /* 0x001fc60007fde0ff */
[----:B------:R-:W4:Y:S02]  /*19f4b0*/  LDL R5, [R1+0x2d4] ;  /* 0x0002d40001057983 */ /* 0x000f240000100800 */
[----:B------:R-:W-:-:S05]  /*19f4c0*/  IMAD.X R21, R40, 0x1, R55, P6 ;  /* 0x0000000128157824 */ /* 0x000fca00030e0637 */
[----:B------:R0:W-:Y:S02]  /*19f4d0*/  STL.64 [R1+0x3dc0], R20 ;  /* 0x003dc01401007387 */ /* 0x0001e40000100a00 */
[----:B0-----:R-:W-:-:S05]  /*19f4e0*/  IADD3 R20, P6, R41, R54, RZ ;  /* 0x0000003629147210 */ /* 0x001fca0007fde0ff */
[----:B------:R-:W-:-:S05]  /*19f4f0*/  IMAD.X R21, R39, 0x1, R55, P6 ;  /* 0x0000000127157824 */ /* 0x000fca00030e0637 */
[----:B------:R0:W-:Y:S02]  /*19f500*/  STL.64 [R1+0x3d88], R20 ;  /* 0x003d881401007387 */ /* 0x0001e40000100a00 */
[-C--:B0-----:R-:W-:Y:S02]  /*19f510*/  IADD3 R20, P6, R16, R54.reuse, RZ ;  /* 0x0000003610147210 */ /* 0x081fe40007fde0ff */
[----:B------:R-:W4:Y:S03]  /*19f520*/  LDL R16, [R1+0x2d0] ;  /* 0x0002d00001107983 */ /* 0x000f260000100800 */
[----:B---3--:R-:W-:Y:S02]  /*19f530*/  IMAD.X R21, R3, 0x1, R55, P6 ;  /* 0x0000000103157824 */ /* 0x008fe400030e0637 */
[----:B------:R-:W3:Y:S04]  /*19f540*/  LDL R3, [R1+0x104] ;  /* 0x0001040001037983 */ /* 0x000ee80000100800 */
[----:B------:R0:W-:Y:S02]  /*19f550*/  STL.64 [R1+0x3d50], R20 ;  /* 0x003d501401007387 */ /* 0x0001e40000100a00 */
[----:B0-----:R-:W-:-:S05]  /*19f560*/  IADD3 R20, P6, R34, R54, RZ ;  /* 0x0000003622147210 */ /* 0x001fca0007fde0ff */
[----:B------:R-:W-:-:S05]  /*19f570*/  IMAD.X R21, R50, 0x1, R55, P6 ;  /* 0x0000000132157824 */ /* 0x000fca00030e0637 */
[----:B------:R0:W-:Y:S04]  /*19f580*/  STL.64 [R1+0x3d18], R20 ;  /* 0x003d181401007387 */ /* 0x0001e80000100a00 */
[----:B------:R-:W3:Y:S04]  /*19f590*/  LDL R60, [R1+0x2cc] ;  /* 0x0002cc00013c7983 */ /* 0x000ee80000100800 */
[----:B------:R-:W3:Y:S04]  /*19f5a0*/  LDL R61, [R1+0x10c] ;  /* 0x00010c00013d7983 */ /* 0x000ee80000100800 */
[----:B0-----:R-:W3:Y:S04]  /*19f5b0*/  LDL R21, [R1+0x108] ;  /* 0x0001080001157983 */ /* 0x001ee80000100800 */
[----:B------:R-:W3:Y:S04]  /*19f5c0*/  LDL R58, [R1+0x2c8] ;  /* 0x0002c800013a7983 */ /* 0x000ee80000100800 */
[----:B------:R-:W3:Y:S04]  /*19f5d0*/  LDL R59, [R1+0x110] ;  /* 0x00011000013b7983 */ /* 0x000ee80000100800 */
[----:B------:R-:W3:Y:S01]  /*19f5e0*/  LDL R40, [R1+0x2c4] ;  /* 0x0002c40001287983 */ /* 0x000ee20000100800 */
[----:B------:R-:W-:-:S03]  /*19f5f0*/  IMAD.MOV.U32 R50, RZ, RZ, R51 ;  /* 0x000000ffff327224 */ /* 0x000fc600078e0033 */
[----:B------:R-:W3:Y:S04]  /*19f600*/  LDL R51, [R1+0x114] ;  /* 0x0001140001337983 */ /* 0x000ee80000100800 */
[----:B------:R-:W3:Y:S04]  /*19f610*/  LDL R41, [R1+0x2c0] ;  /* 0x0002c00001297983 */ /* 0x000ee80000100800 */
[----:B------:R-:W3:Y:S01]  /*19f620*/  LDL R44, [R1+0x118] ;  /* 0x00011800012c7983 */ /* 0x000ee20000100800 */
[----:B--2---:R-:W-:-:S05]  /*19f630*/  IADD3 R34, P6, R35, R54, RZ ;  /* 0x0000003623227210 */ /* 0x004fca0007fde0ff */
[----:B----4-:R-:W-:-:S05]  /*19f640*/  IMAD.X R35, R12, 0x1, R55, P6 ;  /* 0x000000010c237824 */ /* 0x010fca00030e0637 */
[----:B------:R0:W-:Y:S04]  /*19f650*/  STL.64 [R1+0x3cd8], R34 ;  /* 0x003cd82201007387 */ /* 0x0001e80000100a00 */
[----:B------:R-:W2:Y:S04]  /*19f660*/  LDL R45, [R1+0x2bc] ;  /* 0x0002bc00012d7983 */ /* 0x000ea80000100800 */
[----:B------:R-:W4:Y:S04]  /*19f670*/  LDL R42, [R1+0x11c] ;  /* 0x00011c00012a7983 */ /* 0x000f280000100800 */
[----:B------:R-:W4:Y:S01]  /*19f680*/  LDL R39, [R1+0x2b8] ;  /* 0x0002b80001277983 */ /* 0x000f220000100800 */
[----:B------:R-:W-:-:S03]  /*19f690*/  IADD3 R12, P6, R13, R54, RZ ;  /* 0x000000360d0c7210 */ /* 0x000fc60007fde0ff */
[----:B0-----:R-:W4:Y:S04]  /*19f6a0*/  LDL R34, [R1+0x120] ;  /* 0x0001200001227983 */ /* 0x001f280000100800 */
[----:B------:R-:W4:Y:S01]  /*19f6b0*/  LDL R35, [R1+0x2b4] ;  /* 0x0002b40001237983 */ /* 0x000f220000100800 */
[----:B------:R-:W-:-:S05]  /*19f6c0*/  IMAD.X R13, R28, 0x1, R55, P6 ;  /* 0x000000011c0d7824 */ /* 0x000fca00030e0637 */
[----:B------:R0:W-:Y:S04]  /*19f6d0*/  STL.64 [R1+0x3c88], R12 ;  /* 0x003c880c01007387 */ /* 0x0001e80000100a00 */
[----:B------:R-:W4:Y:S01]  /*19f6e0*/  LDL R43, [R1+0x124] ;  /* 0x00012400012b7983 */ /* 0x000f220000100800 */
[----:B0-----:R-:W-:-:S05]  /*19f6f0*/  IADD3 R12, P6, R2, R54, RZ ;  /* 0x00000036020c7210 */ /* 0x001fca0007fde0ff */
[----:B------:R-:W-:-:S05]  /*19f700*/  IMAD.X R13, R5, 0x1, R55, P6 ;  /* 0x00000001050d7824 */ /* 0x000fca00030e0637 */
[----:B------:R0:W-:Y:S04]  /*19f710*/  STL.64 [R1+0x3b10], R12 ;  /* 0x003b100c01007387 */ /* 0x0001e80000100a00 */
[----:B------:R-:W4:Y:S04]  /*19f720*/  LDL R28, [R1+0x2ac] ;  /* 0x0002ac00011c7983 */ /* 0x000f280000100800 */
[----:B------:R-:W4:Y:S04]  /*19f730*/  LDL R5, [R1+0x12c] ;  /* 0x00012c0001057983 */ /* 0x000f280000100800 */
[----:B0-----:R-:W4:Y:S04]  /*19f740*/  LDL R12, [R1+0x2b0] ;  /* 0x0002b000010c7983 */ /* 0x001f280000100800 */
[----:B------:R-:W4:Y:S01]  /*19f750*/  LDL R13, [R1+0x128] ;  /* 0x00012800010d7983 */ /* 0x000f220000100800 */
[----:B---3--:R-:W-:-:S05]  /*19f760*/  IADD3 R2, P6, R3, R54, RZ ;  /* 0x0000003603027210 */ /* 0x008fca0007fde0ff */
[----:B------:R-:W-:Y:S02]  /*19f770*/  IMAD.X R3, R16, 0x1, R55, P6 ;  /* 0x0000000110037824 */ /* 0x000fe400030e0637 */
[----:B------:R-:W-:-:S03]  /*19f780*/  IMAD.MOV.U32 R16, RZ, RZ, R11 ;  /* 0x000000ffff107224 */ /* 0x000fc600078e000b */
[----:B------:R0:W-:Y:S04]  /*19f790*/  STL.64 [R1+0x3b38], R2 ;  /* 0x003b380201007387 */ /* 0x0001e80000100a00 */
[----:B0-----:R-:W3:Y:S04]  /*19f7a0*/  LDL.LU.64 R2, [R1+0x8648] ;  /* 0x0086480001027983 */ /* 0x001ee80000300a00 */
[----:B------:R-:W3:Y:S01]  /*19f7b0*/  LDL R11, [R1+0x2a8] ;  /* 0x0002a800010b7983 */ /* 0x000ee20000100800 */
[----:B------:R-:W-:-:S05]  /*19f7c0*/  IADD3 R20, P6, R21, R54, RZ ;  /* 0x0000003615147210 */ /* 0x000fca0007fde0ff */
        /* <DEDUP_REMOVED lines=9> */
[----:B0-----:R-:W-:Y:S01]  /*19f860*/  IADD3 R20, P6, R51, R54, RZ ;  /* 0x0000003633147210 */ /* 0x001fe20007fde0ff */
[----:B------:R-:W-:Y:S02]  /*19f870*/  IMAD.MOV.U32 R51, RZ, RZ, R53 ;  /* 0x000000ffff337224 */ /* 0x000fe400078e0035 */
[----:B------:R-:W3:Y:S02]  /*19f880*/  LDL R53, [R1+0x2a4] ;  /* 0x0002a40001357983 */ /* 0x000ee40000100800 */
[----:B------:R-:W-:-:S02]  /*19f890*/  IMAD.X R21, R41, 0x1, R55, P6 ;  /* 0x0000000129157824 */ /* 0x000fc400030e0637 */
[----:B------:R-:W3:Y:S04]  /*19f8a0*/  LDL R41, [R1+0x134] ;  /* 0x0001340001297983 */ /* 0x000ee80000100800 */
[----:B------:R0:W-:Y:S02]  /*19f8b0*/  STL.64 [R1+0x3bd8], R20 ;  /* 0x003bd81401007387 */ /* 0x0001e40000100a00 */
[----:B0-----:R-:W-:-:S05]  /*19f8c0*/  IADD3 R20, P6, R44, R54, RZ ;  /* 0x000000362c147210 */ /* 0x001fca0007fde0ff */
[----:B--2---:R-:W-:-:S05]  /*19f8d0*/  IMAD.X R21, R45, 0x1, R55, P6 ;  /* 0x000000012d157824 */ /* 0x004fca00030e0637 */
[----:B------:R4:W-:Y:S02]  /*19f8e0*/  STL.64 [R1+0x3c00], R20 ;  /* 0x003c001401007387 */ /* 0x0009e40000100a00 */
[----:B----4-:R-:W-:-:S05]  /*19f8f0*/  IADD3 R20, P6, R42, R54, RZ ;  /* 0x000000362a147210 */ /* 0x010fca0007fde0ff */
[----:B------:R-:W-:-:S05]  /*19f900*/  IMAD.X R21, R39, 0x1, R55, P6 ;  /* 0x0000000127157824 */ /* 0x000fca00030e0637 */
[----:B------:R0:W-:Y:S04]  /*19f910*/  STL.64 [R1+0x3c28], R20 ;  /* 0x003c281401007387 */ /* 0x0001e80000100a00 */
[----:B------:R-:W2:Y:S01]  /*19f920*/  LDL R39, [R1+0x29c] ;  /* 0x00029c0001277983 */ /* 0x000ea20000100800 */
[----:B0-----:R-:W-:-:S03]  /*19f930*/  IADD3 R20, P6, R34, R54, RZ ;  /* 0x0000003622147210 */ /* 0x001fc60007fde0ff */
[----:B------:R-:W4:Y:S02]  /*19f940*/  LDL R34, [R1+0x2a0] ;  /* 0x0002a00001227983 */ /* 0x000f240000100800 */
[----:B------:R-:W-:Y:S02]  /*19f950*/  IMAD.X R21, R35, 0x1, R55, P6 ;  /* 0x0000000123157824 */ /* 0x000fe400030e0637 */
[----:B------:R-:W2:Y:S04]  /*19f960*/  LDL R35, [R1+0x138] ;  /* 0x0001380001237983 */ /* 0x000ea80000100800 */
[----:B------:R0:W-:Y:S02]  /*19f970*/  STL.64 [R1+0x3c50], R20 ;  /* 0x003c501401007387 */ /* 0x0001e40000100a00 */
[----:B0-----:R-:W-:-:S05]  /*19f980*/  IADD3 R20, P6, R43, R54, RZ ;  /* 0x000000362b147210 */ /* 0x001fca0007fde0ff */
[----:B------:R-:W-:Y:S01]  /*19f990*/  IMAD.X R21, R12, 0x1, R55, P6 ;  /* 0x000000010c157824 */ /* 0x000fe200030e0637 */
[----:B------:R-:W-:-:S04]  /*19f9a0*/  IADD3 R12, P6, R13, R54, RZ ;  /* 0x000000360d0c7210 */ /* 0x000fc80007fde0ff */
[----:B------:R0:W-:Y:S01]  /*19f9b0*/  STL.64 [R1+0x3c78], R20 ;  /* 0x003c781401007387 */ /* 0x0001e20000100a00 */
[----:B------:R-:W-:-:S03]  /*19f9c0*/  IMAD.X R13, R28, 0x1, R55, P6 ;  /* 0x000000011c0d7824 */ /* 0x000fc600030e0637 */
[----:B------:R-:W2:Y:S01]  /*19f9d0*/  LDL R28, [R1+0x298] ;  /* 0x00029800011c7983 */ /* 0x000ea20000100800 */
[----:B0-----:R-:W-:-:S03]  /*19f9e0*/  IADD3 R20, P6, R5, R54, RZ ;  /* 0x0000003605147210 */ /* 0x001fc60007fde0ff */
[----:B------:R-:W2:Y:S04]  /*19f9f0*/  LDL R5, [R1+0x13c] ;  /* 0x00013c0001057983 */ /* 0x000ea80000100800 */
[----:B------:R-:W-:Y:S01]  /*19fa00*/  STL.64 [R1+0x39a8], R12 ;  /* 0x0039a80c01007387 */ /* 0x000fe20000100a00 */
[----:B---3--:R-:W-:-:S03]  /*19fa10*/  IMAD.X R21, R11, 0x1, R55, P6 ;  /* 0x000000010b157824 */ /* 0x008fc600030e0637 */
[----:B------:R-:W3:Y:S04]  /*19fa20*/  LDL R11, [R1+0x140] ;  /* 0x00014000010b7983 */ /* 0x000ee80000100800 */
[----:B------:R0:W-:Y:S04]  /*19fa30*/  STL.64 [R1+0x39d0], R20 ;  /* 0x0039d01401007387 */ /* 0x0001e80000100a00 */
[----:B------:R-:W3:Y:S04]  /*19fa40*/  LDL R60, [R1+0x290] ;  /* 0x00029000013c7983 */ /* 0x000ee80000100800 */
[----:B------:R-:W3:Y:S04]  /*19fa50*/  LDL R61, [R1+0x148] ;  /* 0x00014800013d7983 */ /* 0x000ee80000100800 */
[----:B0-----:R-:W3:Y:S04]  /*19fa60*/  LDL R20, [R1+0x294] ;  /* 0x0002940001147983 */ /* 0x001ee80000100800 */
[----:B------:R-:W3:Y:S04]  /*19fa70*/  LDL R21, [R1+0x144] ;  /* 0x0001440001157983 */ /* 0x000ee80000100800 */
[----:B------:R-:W3:Y:S01]  /*19fa80*/  LDL R13, [R1+0x28c] ;  /* 0x00028c00010d7983 */ /* 0x000ee20000100800 */
[----:B------:R-:W-:-:S03]  /*19fa90*/  IMAD.MOV.U32 R12, RZ, RZ, R16 ;  /* 0x000000ffff0c7224 */ /* 0x000fc600078e0010 */
[----:B------:R-:W3:Y:S04]  /*19faa0*/  LDL R16, [R1+0x14c] ;  /* 0x00014c0001107983 */ /* 0x000ee80000100800 */
[----:B------:R-:W3:Y:S01]  /*19fab0*/  LDL R58, [R1+0x150] ;  /* 0x00015000013a7983 */ /* 0x000ee20000100800 */
[----:B------:R-:W-:-:S05]  /*19fac0*/  IADD3 R42, P6, R40, R54, RZ ;  /* 0x00000036282a7210 */ /* 0x000fca0007fde0ff */
[----:B------:R-:W-:Y:S02]  /*19fad0*/  IMAD.X R43, R53, 0x1, R55, P6 ;  /* 0x00000001352b7824 */ /* 0x000fe400030e0637 */
[----:B------:R-:W3:Y:S01]  /*19fae0*/  LDL R53, [R1+0x288] ;  /* 0x0002880001357983 */ /* 0x000ee20000100800 */
[----:B------:R-:W-:-:S03]  /*19faf0*/  IADD3 R40, P6, R41, R54, RZ ;  /* 0x0000003629287210 */ /* 0x000fc60007fde0ff */
[----:B------:R0:W-:Y:S04]  /*19fb00*/  STL.64 [R1+0x39f8], R42 ;  /* 0x0039f82a01007387 */ /* 0x0001e80000100a00 */
[----:B------:R-:W3:Y:S04]  /*19fb10*/  LDL R59, [R1+0x284] ;  /* 0x00028400013b7983 */ /* 0x000ee80000100800 */
[----:B------:R-:W3:Y:S04]  /*19fb20*/  LDL R44, [R1+0x154] ;  /* 0x00015400012c7983 */ /* 0x000ee80000100800 */
[----:B------:R-:W3:Y:S04]  /*19fb30*/  LDL R45, [R1+0x280] ;  /* 0x00028000012d7983 */ /* 0x000ee80000100800 */
[----:B0-----:R-:W3:Y:S04]  /*19fb40*/  LDL R42, [R1+0x158] ;  /* 0x00015800012a7983 */ /* 0x001ee80000100800 */
[----:B------:R-:W3:Y:S01]  /*19fb50*/  LDL R43, [R1+0x27c] ;  /* 0x00027c00012b7983 */ /* 0x000ee20000100800 */
[----:B----4-:R-:W-:Y:S01]  /*19fb60*/  IMAD.X R41, R34, 0x1, R55, P6 ;  /* 0x0000000122297824 */ /* 0x010fe200030e0637 */
[----:B--2---:R-:W-:-:S04]  /*19fb70*/  IADD3 R34, P6, R35, R54, RZ ;  /* 0x0000003623227210 */ /* 0x004fc80007fde0ff */
[----:B------:R0:W-:Y:S01]  /*19fb80*/  STL.64 [R1+0x3a20], R40 ;  /* 0x003a202801007387 */ /* 0x0001e20000100a00 */
[----:B------:R-:W-:-:S03]  /*19fb90*/  IMAD.X R35, R39, 0x1, R55, P6 ;  /* 0x0000000127237824 */ /* 0x000fc600030e0637 */
[----:B------:R-:W2:Y:S04]  /*19fba0*/  LDL R39, [R1+0x164] ;  /* 0x0001640001277983 */ /* 0x000ea80000100800 */
[----:B0-----:R-:W4:Y:S04]  /*19fbb0*/  LDL R40, [R1+0x160] ;  /* 0x0001600001287983 */ /* 0x001f280000100800 */
[----:B------:R-:W2:Y:S04]  /*19fbc0*/  LDL R41, [R1+0x274] ;  /* 0x0002740001297983 */ /* 0x000ea80000100800 */
[----:B------:R0:W-:Y:S02]  /*19fbd0*/  STL.64 [R1+0x3a48], R34 ;  /* 0x003a482201007387 */ /* 0x0001e40000100a00 */
[----:B0-----:R-:W-:-:S02]  /*19fbe0*/  IMAD.MOV.U32 R35, RZ, RZ, R4 ;  /* 0x000000ffff237224 */ /* 0x001fc400078e0004 */
[----:B------:R-:W2:Y:S01]  /*19fbf0*/  LDL R34, [R1+0x270] ;  /* 0x0002700001227983 */ /* 0x000ea20000100800 */
[----:B------:R-:W-:-:S05]  /*19fc00*/  IADD3 R4, P6, R5, R54, RZ ;  /* 0x0000003605047210 */ /* 0x000fca0007fde0ff */
[----:B------:R-:W-:Y:S02]  /*19fc10*/  IMAD.X R5, R28, 0x1, R55, P6 ;  /* 0x000000011c057824 */ /* 0x000fe400030e0637 */
[----:B------:R-:W-:Y:S02]  /*19fc20*/  IMAD.MOV.U32 R28, RZ, RZ, R12 ;  /* 0x000000ffff1c7224 */ /* 0x000fe400078e000c */
[----:B------:R-:W-:Y:S01]  /*19fc30*/  IMAD.MOV.U32 R12, RZ, RZ, R10 ;  /* 0x000000ffff0c7224 */ /* 0x000fe200078e000a */
[----:B------:R0:W-:Y:S04]  /*19fc40*/  STL.64 [R1+0x3a70], R4 ;  /* 0x003a700401007387 */ /* 0x0001e80000100a00 */
[----:B0-----:R-:W2:Y:S01]  /*19fc50*/  LDL.LU.64 R4, [R1+0x8640] ;  /* 0x0086400001047983 */ /* 0x001ea20000300a00 */
[----:B---3--:R-:W-:-:S05]  /*19fc60*/  IADD3 R10, P6, R11, R54, RZ ;  /* 0x000000360b0a7210 */ /* 0x008fca0007fde0ff */
[----:B------:R-:W-:-:S05]  /*19fc70*/  IMAD.X R11, R20, 0x1, R55, P6 ;  /* 0x00000001140b7824 */ /* 0x000fca00030e0637 */
[----:B------:R0:W-:Y:S04]  /*19fc80*/  STL.64 [R1+0x3a98], R10 ;  /* 0x003a980a01007387 */ /* 0x0001e80000100a00 */
[----:B0-----:R-:W3:Y:S01]  /*19fc90*/  LDL.LU.64 R10, [R1+0x8638] ;  /* 0x00863800010a7983 */ /* 0x001ee20000300a00 */
[----:B------:R-:W-:-:S05]  /*19fca0*/  IADD3 R20, P6, R21, R54, RZ ;  /* 0x0000003615147210 */ /* 0x000fca0007fde0ff */
[----:B------:R-:W-:-:S05]  /*19fcb0*/  IMAD.X R21, R60, 0x1, R55, P6 ;  /* 0x000000013c157824 */ /* 0x000fca00030e0637 */
[----:B------:R0:W-:Y:S02]  /*19fcc0*/  STL.64 [R1+0x3ac0], R20 ;  /* 0x003ac01401007387 */ /* 0x0001e40000100a00 */
[----:B0-----:R-:W-:-:S05]  /*19fcd0*/  IADD3 R20, P6, R61, R54, RZ ;  /* 0x000000363d147210 */ /* 0x001fca0007fde0ff */
[----:B------:R-:W-:-:S05]  /*19fce0*/  IMAD.X R21, R13, 0x1, R55, P6 ;  /* 0x000000010d157824 */ /* 0x000fca00030e0637 */
[----:B------:R0:W-:Y:S04]  /*19fcf0*/  STL.64 [R1+0x3ae8], R20 ;  /* 0x003ae81401007387 */ /* 0x0001e80000100a00 */
[----:B------:R-:W2:Y:S01]  /*19fd00*/  LDL R13, [R1+0x168] ;  /* 0x00016800010d7983 */ /* 0x000ea20000100800 */
[----:B0-----:R-:W-:-:S03]  /*19fd10*/  IADD3 R20, P6, R16, R54, RZ ;  /* 0x0000003610147210 */ /* 0x001fc60007fde0ff */
[----:B------:R-:W2:Y:S02]  /*19fd20*/  LDL R16, [R1+0x26c] ;  /* 0x00026c0001107983 */ /* 0x000ea40000100800 */
[----:B------:R-:W-:Y:S02]  /*19fd30*/  IMAD.X R21, R53, 0x1, R55, P6 ;  /* 0x0000000135157824 */ /* 0x000fe400030e0637 */
[----:B------:R-:W2:Y:S04]  /*19fd40*/  LDL R53, [R1+0x16c] ;  /* 0x00016c0001357983 */ /* 0x000ea80000100800 */
        /* <DEDUP_REMOVED lines=10> */
[----:B---3--:R-:W-:Y:S02]  /*19fdf0*/  IADD3 R20, P6, R11, R54, RZ ;  /* 0x000000360b147210 */ /* 0x008fe40007fde0ff */
[----:B------:R-:W-:Y:S03]  /*19fe00*/  STL.64 [R1+0x8570], R10 ;  /* 0x0085700a01007387 */ /* 0x000fe60000100a00 */
[----:B------:R-:W-:-:S05]  /*19fe10*/  IMAD.X R21, R10, 0x1, R55, P6 ;  /* 0x000000010a157824 */ /* 0x000fca00030e0637 */
[----:B------:R4:W-:Y:S02]  /*19fe20*/  STL.64 [R1+0x3898], R20 ;  /* 0x0038981401007387 */ /* 0x0009e40000100a00 */
[----:B----4-:R-:W-:-:S05]  /*19fe30*/  IADD3 R20, P6, R40, R54, RZ ;  /* 0x0000003628147210 */ /* 0x010fca0007fde0ff */
[----:B--2---:R-:W-:Y:S01]  /*19fe40*/  IMAD.X R21, R41, 0x1, R55, P6 ;  /* 0x0000000129157824 */ /* 0x004fe200030e0637 */
[----:B------:R-:W-:-:S04]  /*19fe50*/  IADD3 R10, P6, R39, R54, RZ ;  /* 0x00000036270a7210 */ /* 0x000fc80007fde0ff */
[----:B------:R-:W-:Y:S01]  /*19fe60*/  STL.64 [R1+0x38c0], R20 ;  /* 0x0038c01401007387 */ /* 0x000fe20000100a00 */
[----:B------:R-:W-:-:S03]  /*19fe70*/  IMAD.X R11, R34, 0x1, R55, P6 ;  /* 0x00000001220b7824 */ /* 0x000fc600030e0637 */
[----:B------:R-:W2:Y:S04]  /*19fe80*/  LDL R61, [R1+0x17c] ;  /* 0x00017c00013d7983 */ /* 0x000ea80000100800 */
[----:B------:R-:W3:Y:S04]  /*19fe90*/  LDL R58, [R1+0x258] ;  /* 0x00025800013a7983 */ /* 0x000ee80000100800 */
[----:B------:R0:W-:Y:S04]  /*19fea0*/  STL.64 [R1+0x3908], R10 ;  /* 0x0039080a01007387 */ /* 0x0001e80000100a00 */
[----:B------:R-:W4:Y:S04]  /*19feb0*/  LDL R59, [R1+0x180] ;  /* 0x00018000013b7983 */ /* 0x000f280000100800 */
[----:B------:R-:W4:Y:S04]  /*19fec0*/  LDL R44, [R1+0x254] ;  /* 0x00025400012c7983 */ /* 0x000f280000100800 */
[----:B------:R-:W4:Y:S04]  /*19fed0*/  LDL R45, [R1+0x184] ;  /* 0x00018400012d7983 */ /* 0x000f280000100800 */
[----:B------:R-:W4:Y:S04]  /*19fee0*/  LDL R42, [R1+0x250] ;  /* 0x00025000012a7983 */ /* 0x000f280000100800 */
[----:B------:R-:W4:Y:S04]  /*19fef0*/  LDL R43, [R1+0x188] ;  /* 0x00018800012b7983 */ /* 0x000f280000100800 */
[----:B------:R-:W4:Y:S04]  /*19ff00*/  LDL R40, [R1+0x24c] ;  /* 0x00024c0001287983 */ /* 0x000f280000100800 */
[----:B------:R-:W4:Y:S01]  /*19ff10*/  LDL R41, [R1+0x18c] ;  /* 0x00018c0001297983 */ /* 0x000f220000100800 */
[----:B0-----:R-:W-:-:S05]  /*19ff20*/  IADD3 R10, P6, R13, R54, RZ ;  /* 0x000000360d0a7210 */ /* 0x001fca0007fde0ff */
[----:B------:R-:W-:Y:S01]  /*19ff30*/  IMAD.X R11, R16, 0x1, R55, P6 ;  /* 0x00000001100b7824 */ /* 0x000fe200030e0637 */
[----:B------:R-:W-:Y:S01]  /*19ff40*/  IADD3 R20, P6, R53, R54, RZ ;  /* 0x0000003635147210 */ /* 0x000fe20007fde0ff */
[----:B------:R-:W-:Y:S02]  /*19ff50*/  IMAD.MOV.U32 R34, RZ, RZ, R35 ;  /* 0x000000ffff227224 */ /* 0x000fe400078e0023 */
[----:B------:R-:W-:Y:S02]  /*19ff60*/  IMAD.MOV.U32 R35, RZ, RZ, R28 ;  /* 0x000000ffff237224 */ /* 0x000fe400078e001c */
[----:B------:R-:W-:Y:S01]  /*19ff70*/  IMAD.X R21, R9, 0x1, R55, P6 ;  /* 0x0000000109157824 */ /* 0x000fe200030e0637 */
[----:B------:R0:W-:Y:S01]  /*19ff80*/  STL.64 [R1+0x3930], R10 ;  /* 0x0039300a01007387 */ /* 0x0001e20000100a00 */
[----:B------:R-:W-:Y:S01]  /*19ff90*/  IMAD.MOV.U32 R28, RZ, RZ, R12 ;  /* 0x000000ffff1c7224 */ /* 0x000fe200078e000c */
[----:B------:R-:W-:Y:S02]  /*19ffa0*/  SHF.R.S32.HI R53, RZ, 0x1f, R2 ;  /* 0x0000001fff357819 */ /* 0x000fe40000011402 */
[----:B------:R-:W4:Y:S04]  /*19ffb0*/  LDL R39, [R1+0x194] ;  /* 0x0001940001277983 */ /* 0x000f280000100800 */
[----:B------:R-:W4:Y:S01]  /*19ffc0*/  LDL R12, [R1+0x240] ;  /* 0x00024000010c7983 */ /* 0x000f220000100800 */
[----:B0-----:R-:W-:-:S03]  /*19ffd0*/  IMAD.MOV.U32 R11, RZ, RZ, R52 ;  /* 0x000000ffff0b7224 */ /* 0x001fc600078e0034 */
[----:B------:R-:W4:Y:S04]  /*19ffe0*/  LDL R13, [R1+0x198] ;  /* 0x00019800010d7983 */ /* 0x000f280000100800 */
[----:B------:R-:W4:Y:S04]  /*19fff0*/  LDL R52, [R1+0x23c] ;  /* 0x00023c0001347983 */ /* 0x000f280000100800 */
[----:B------:R0:W-:Y:S01]  /*1a0000*/  STL.64 [R1+0x3958], R20 ;  /* 0x0039581401007387 */ /* 0x0001e20000100a00 */
[----:B------:R-:W-:Y:S02]  /*1a0010*/  SHF.R.S32.HI R10, RZ, 0x1f, R5 ;  /* 0x0000001fff0a7819 */ /* 0x000fe40000011405 */
[----:B0-----:R-:W-:-:S05]  /*1a0020*/  IADD3 R20, P6, R2, R54, RZ ;  /* 0x0000003602147210 */ /* 0x001fca0007fde0ff */
[----:B------:R-:W-:Y:S02]  /*1a0030*/  IMAD.X R21, R53, 0x1, R55, P6 ;  /* 0x0000000135157824 */ /* 0x000fe400030e0637 */
[----:B------:R-:W4:Y:S04]  /*1a0040*/  LDL R53, [R1+0x1a0] ;  /* 0x0001a00001357983 */ /* 0x000f280000100800 */
[----:B------:R-:W4:Y:S04]  /*1a0050*/  LDL.LU R16, [R1+0x1b0] ;  /* 0x0001b00001107983 */ /* 0x000f280000300800 */
[----:B------:R0:W-:Y:S01]  /*1a0060*/  STL.64 [R1+0x3980], R20 ;  /* 0x0039801401007387 */ /* 0x0001e20000100a00 */
[----:B------:R-:W-:-:S02]  /*1a0070*/  SHF.R.S32.HI R60, RZ, 0x1f, R7 ;  /* 0x0000001fff3c7819 */ /* 0x000fc40000011407 */
[----:B0-----:R-:W-:-:S05]  /*1a0080*/  IADD3 R20, P6, R5, R54, RZ ;  /* 0x0000003605147210 */ /* 0x001fca0007fde0ff */
[----:B------:R-:W-:-:S05]  /*1a0090*/  IMAD.X R21, R10, 0x1, R55, P6 ;  /* 0x000000010a157824 */ /* 0x000fca00030e0637 */
[----:B------:R0:W-:Y:S02]  /*1a00a0*/  STL.64 [R1+0x3688], R20 ;  /* 0x0036881401007387 */ /* 0x0001e40000100a00 */
[----:B0-----:R-:W-:-:S05]  /*1a00b0*/  IADD3 R20, P6, R7, R54, RZ ;  /* 0x0000003607147210 */ /* 0x001fca0007fde0ff */
[----:B------:R-:W-:-:S05]  /*1a00c0*/  IMAD.X R21, R60, 0x1, R55, P6 ;  /* 0x000000013c157824 */ /* 0x000fca00030e0637 */
[----:B------:R0:W-:Y:S04]  /*1a00d0*/  STL.64 [R1+0x36b0], R20 ;  /* 0x0036b01401007387 */ /* 0x0001e80000100a00 */
[----:B0-----:R-:W4:Y:S01]  /*1a00e0*/  LDL.LU.64 R20, [R1+0x8630] ;  /* 0x0086300001147983 */ /* 0x001f220000300a00 */
[----:B--2---:R-:W-:-:S05]  /*1a00f0*/  IADD3 R60, P6, R61, R54, RZ ;  /* 0x000000363d3c7210 */ /* 0x004fca0007fde0ff */
[----:B---3--:R-:W-:Y:S01]  /*1a0100*/  IMAD.X R61, R58, 0x1, R55, P6 ;  /* 0x000000013a3d7824 */ /* 0x008fe200030e0637 */
[----:B----4-:R-:W-:-:S05]  /*1a0110*/  IADD3 R58, P6, R59, R54, RZ ;  /* 0x000000363b3a7210 */ /* 0x010fca0007fde0ff */
[----:B------:R-:W-:Y:S01]  /*1a0120*/  IMAD.X R59, R44, 0x1, R55, P6 ;  /* 0x000000012c3b7824 */ /* 0x000fe200030e0637 */
[----:B------:R-:W-:-:S05]  /*1a0130*/  IADD3 R44, P6, R45, R54, RZ ;  /* 0x000000362d2c7210 */ /* 0x000fca0007fde0ff */
[--C-:B------:R-:W-:Y:S01]  /*1a0140*/  IMAD.X R45, R42, 0x1, R55.reuse, P6 ;  /* 0x000000012a2d7824 */ /* 0x100fe200030e0637 */
[-C--:B------:R-:W-:Y:S01]  /*1a0150*/  IADD3 R42, P6, R43, R54.reuse, RZ ;  /* 0x000000362b2a7210 */ /* 0x080fe20007fde0ff */
[----:B------:R0:W-:Y:S04]  /*1a0160*/  STL.64 [R1+0x36e0], R60 ;  /* 0x0036e03c01007387 */ /* 0x0001e80000100a00 */
[----:B------:R-:W-:Y:S01]  /*1a0170*/  IMAD.X R43, R40, 0x1, R55, P6 ;  /* 0x00000001282b7824 */ /* 0x000fe200030e0637 */
[----:B0-----:R-:W2:Y:S04]  /*1a0180*/  LDL.LU.64 R60, [R1+0x8628] ;  /* 0x00862800013c7983 */ /* 0x001ea80000300a00 */
[----:B------:R0:W-:Y:S01]  /*1a0190*/  STL.64 [R1+0x3708], R58 ;  /* 0x0037083a01007387 */ /* 0x0001e20000100a00 */
[----:B------:R-:W-:-:S03]  /*1a01a0*/  IADD3 R40, P6, R41, R54, RZ ;  /* 0x0000003629287210 */ /* 0x000fc60007fde0ff */
[----:B0-----:R-:W3:Y:S04]  /*1a01b0*/  LDL.LU.64 R58, [R1+0x8620] ;  /* 0x00862000013a7983 */ /* 0x001ee80000300a00 */
[----:B------:R0:W-:Y:S04]  /*1a01c0*/  STL.64 [R1+0x3730], R44 ;  /* 0x0037302c01007387 */ /* 0x0001e80000100a00 */
[----:B0-----:R-:W4:Y:S04]  /*1a01d0*/  LDL.LU.64 R44, [R1+0x8618] ;  /* 0x00861800012c7983 */ /* 0x001f280000300a00 */
[----:B------:R0:W-:Y:S04]  /*1a01e0*/  STL.64 [R1+0x3758], R42 ;  /* 0x0037582a01007387 */ /* 0x0001e80000100a00 */
[----:B0-----:R-:W2:Y:S04]  /*1a01f0*/  LDL.LU.64 R42, [R1+0x8610] ;  /* 0x00861000012a7983 */ /* 0x001ea80000300a00 */
[----:B------:R-:W3:Y:S01]  /*1a0200*/  LDL R41, [R1+0x248] ;  /* 0x0002480001297983 */ /* 0x000ee20000100800 */
[----:B------:R-:W-:Y:S01]  /*1a0210*/  SHF.R.S32.HI R10, RZ, 0x1f, R4 ;  /* 0x0000001fff0a7819 */ /* 0x000fe20000011404 */
[----:B---3--:R-:W-:-:S05]  /*1a0220*/  IMAD.X R41, R41, 0x1, R55, P6 ;  /* 0x0000000129297824 */ /* 0x008fca00030e0637 */
[----:B------:R0:W-:Y:S02]  /*1a0230*/  STL.64 [R1+0x3780], R40 ;  /* 0x0037802801007387 */ /* 0x0001e40000100a00 */
[----:B0-----:R-:W-:-:S05]  /*1a0240*/  IADD3 R40, P6, R4, R54, RZ ;  /* 0x0000003604287210 */ /* 0x001fca0007fde0ff */
[----:B------:R-:W-:Y:S02]  /*1a0250*/  IMAD.X R41, R10, 0x1, R55, P6 ;  /* 0x000000010a297824 */ /* 0x000fe400030e0637 */
[----:B------:R-:W-:Y:S01]  /*1a0260*/  IMAD.MOV.U32 R10, RZ, RZ, R38 ;  /* 0x000000ffff0a7224 */ /* 0x000fe200078e0026 */
[----:B------:R-:W-:-:S05]  /*1a0270*/  IADD3 R38, P6, R39, R54, RZ ;  /* 0x0000003627267210 */ /* 0x000fca0007fde0ff */
[--C-:B------:R-:W-:Y:S01]  /*1a0280*/  IMAD.X R39, R12, 0x1, R55.reuse, P6 ;  /* 0x000000010c277824 */ /* 0x100fe200030e0637 */
[----:B------:R-:W-:Y:S01]  /*1a0290*/  IADD3 R12, P6, R13, R54, RZ ;  /* 0x000000360d0c7210 */ /* 0x000fe20007fde0ff */
[----:B------:R0:W-:Y:S04]  /*1a02a0*/  STL.64 [R1+0x37a8], R40 ;  /* 0x0037a82801007387 */ /* 0x0001e80000100a00 */
[----:B------:R-:W-:Y:S01]  /*1a02b0*/  IMAD.X R13, R52, 0x1, R55, P6 ;  /* 0x00000001340d7824 */ /* 0x000fe200030e0637 */
[----:B0-----:R-:W3:Y:S04]  /*1a02c0*/  LDL.LU.64 R40, [R1+0x8608] ;  /* 0x0086080001287983 */ /* 0x001ee80000300a00 */
[----:B------:R-:W-:Y:S04]  /*1a02d0*/  STL.64 [R1+0x8560], R4 ;  /* 0x0085600401007387 */ /* 0x000fe80000100a00 */
[----:B------:R0:W-:Y:S04]  /*1a02e0*/  STL.64 [R1+0x37d0], R38 ;  /* 0x0037d02601007387 */ /* 0x0001e80000100a00 */
[----:B0-----:R-:W4:Y:S04]  /*1a02f0*/  LDL.LU.64 R38, [R1+0x8600] ;  /* 0x0086000001267983 */ /* 0x001f280000300a00 */
[----:B------:R0:W-:Y:S04]  /*1a0300*/  STL.64 [R1+0x3508], R12 ;  /* 0x0035080c01007387 */ /* 0x0001e80000100a00 */
[----:B0-----:R-:W2:Y:S01]  /*1a0310*/  LDL.LU.64 R12, [R1+0x85f8] ;  /* 0x0085f800010c7983 */ /* 0x001ea20000300a00 */
[----:B------:R-:W-:-:S02]  /*1a0320*/  IMAD.MOV.U32 R5, RZ, RZ, R36 ;  /* 0x000000ffff057224 */ /* 0x000fc400078e0024 */
[----:B------:R-:W-:Y:S02]  /*1a0330*/  IMAD.MOV.U32 R4, RZ, RZ, R11 ;  /* 0x000000ffff047224 */ /* 0x000fe400078e000b */
[----:B------:R-:W-:Y:S01]  /*1a0340*/  IMAD.MOV.U32 R11, RZ, RZ, R37 ;  /* 0x000000ffff0b7224 */ /* 0x000fe200078e0025 */
[----:B--2---:R-:W-:Y:S02]  /*1a0350*/  SHF.R.S32.HI R52, RZ, 0x1f, R12 ;  /* 0x0000001fff347819 */ /* 0x004fe4000001140c */
[----:B------:R-:W-:-:S05]  /*1a0360*/  IADD3 R36, P6, R12, R54, RZ ;  /* 0x000000360c247210 */ /* 0x000fca0007fde0ff */
[----:B------:R-:W-:Y:S01]  /*1a0370*/  IMAD.X R37, R52, 0x1, R55, P6 ;  /* 0x0000000134257824 */ /* 0x000fe200030e0637 */
[----:B------:R-:W-:-:S05]  /*1a0380*/  IADD3 R52, P6, R53, R54, RZ ;  /* 0x0000003635347210 */ /* 0x000fca0007fde0ff */
[----:B------:R-:W-:Y:S01]  /*1a0390*/  IMAD.X R53, R50, 0x1, R55, P6 ;  /* 0x0000000132357824 */ /* 0x000fe200030e0637 */
[----:B------:R0:W-:Y:S04]  /*1a03a0*/  STL.64 [R1+0x3530], R36 ;  /* 0x0035302401007387 */ /* 0x0001e80000100a00 */
[----:B0-----:R-:W2:Y:S04]  /*1a03b0*/  LDL.LU.64 R36, [R1+0x85f0] ;  /* 0x0085f00001247983 */ /* 0x001ea80000300a00 */
[----:B------:R0:W-:Y:S04]  /*1a03c0*/  STL.64 [R1+0x3558], R52 ;  /* 0x0035583401007387 */ /* 0x0001e80000100a00 */
[----:B------:R1:W-:Y:S01]  /*1a03d0*/  STL.64 [R1+0x8530], R50 ;  /* 0x0085303201007387 */ /* 0x0003e20000100a00 */
[----:B0-----:R-:W-:-:S05]  /*1a03e0*/  IADD3 R52, P6, R51, R54, RZ ;  /* 0x0000003633347210 */ /* 0x001fca0007fde0ff */
[----:B------:R-:W-:Y:S02]  /*1a03f0*/  IMAD.X R53, R3, 0x1, R55, P6 ;  /* 0x0000000103357824 */ /* 0x000fe400030e0637 */
[----:B-1----:R-:W-:Y:S02]  /*1a0400*/  IMAD.MOV.U32 R51, RZ, RZ, R6 ;  /* 0x000000ffff337224 */ /* 0x002fe400078e0006 */
[----:B------:R-:W3:Y:S04]  /*1a0410*/  LDL.LU R6, [R1+0x85e8] ;  /* 0x0085e80001067983 */ /* 0x000ee80000300800 */
[----:B------:R0:W-:Y:S04]  /*1a0420*/  STL.64 [R1+0x3580], R52 ;  /* 0x0035803401007387 */ /* 0x0001e80000100a00 */
[----:B0-----:R-:W4:Y:S04]  /*1a0430*/  LDL.LU.64 R52, [R1+0x85e0] ;  /* 0x0085e00001347983 */ /* 0x001f280000300a00 */
[----:B------:R0:W-:Y:S01]  /*1a0440*/  STL.64 [R1+0x8568], R2 ;  /* 0x0085680201007387 */ /* 0x0001e20000100a00 */
[----:B------:R-:W-:-:S02]  /*1a0450*/  IMAD.MOV.U32 R50, RZ, RZ, R34 ;  /* 0x000000ffff327224 */ /* 0x000fc400078e0022 */
[----:B0-----:R-:W-:-:S05]  /*1a0460*/  IMAD.MOV.U32 R2, RZ, RZ, R35 ;  /* 0x000000ffff027224 */ /* 0x001fca00078e0023 */
[----:B------:R-:W-:Y:S01]  /*1a0470*/  IADD3 R34, P6, R2, R54, RZ ;  /* 0x0000003602227210 */ /* 0x000fe20007fde0ff */
[----:B------:R-:W-:-:S04]  /*1a0480*/  IMAD.MOV.U32 R3, RZ, RZ, R28 ;  /* 0x000000ffff037224 */ /* 0x000fc800078e001c */
[----:B----4-:R-:W-:Y:S01]  /*1a0490*/  IMAD.X R35, R52, 0x1, R55, P6 ;  /* 0x0000000134237824 */ /* 0x010fe200030e0637 */
[----:B---3--:R-:W-:-:S04]  /*1a04a0*/  IADD3 R28, P6, R6, R54, RZ ;  /* 0x00000036061c7210 */ /* 0x008fc80007fde0ff */
[----:B------:R0:W-:Y:S04]  /*1a04b0*/  STL.64 [R1+0x35a8], R34 ;  /* 0x0035a82201007387 */ /* 0x0001e80000100a00 */
[----:B0-----:R-:W3:Y:S04]  /*1a04c0*/  LDL.LU.64 R34, [R1+0x85d8] ;  /* 0x0085d80001227983 */ /* 0x001ee80000300a00 */
[----:B------:R0:W-:Y:S02]  /*1a04d0*/  STL.64 [R1+0x8520], R52 ;  /* 0x0085203401007387 */ /* 0x0001e40000100a00 */
[----:B0-----:R-:W-:-:S02]  /*1a04e0*/  IMAD.MOV.U32 R53, RZ, RZ, R29 ;  /* 0x000000ffff357224 */ /* 0x001fc400078e001d */
[----:B------:R-:W-:Y:S02]  /*1a04f0*/  IMAD.X R29, R57, 0x1, R55, P6 ;  /* 0x00000001391d7824 */ /* 0x000fe400030e0637 */
[----:B------:R-:W4:Y:S04]  /*1a0500*/  LDL.LU R57, [R1+0x85d4] ;  /* 0x0085d40001397983 */ /* 0x000f280000300800 */
[----:B------:R-:W-:Y:S04]  /*1a0510*/  STL [R1+0x8528], R6 ;  /* 0x0085280601007387 */ /* 0x000fe80000100800 */
[----:B------:R0:W-:Y:S02]  /*1a0520*/  STL.64 [R1+0x35d0], R28 ;  /* 0x0035d01c01007387 */ /* 0x0001e40000100a00 */
[----:B0-----:R-:W-:-:S02]  /*1a0530*/  IADD3 R28, P6, R16, R54, RZ ;  /* 0x00000036101c7210 */ /* 0x001fc40007fde0ff */
[----:B------:R0:W-:Y:S03]  /*1a0540*/  STL [R1+0x852c], R16 ;  /* 0x00852c1001007387 */ /* 0x0001e60000100800 */
[----:B------:R-:W-:-:S05]  /*1a0550*/  IMAD.X R29, R50, 0x1, R55, P6 ;  /* 0x00000001321d7824 */ /* 0x000fca00030e0637 */
[----:B------:R1:W-:Y:S01]  /*1a0560*/  STL.64 [R1+0x35f8], R28 ;  /* 0x0035f81c01007387 */ /* 0x0003e20000100a00 */
[----:B0-----:R-:W-:Y:S02]  /*1a0570*/  IMAD.MOV.U32 R16, RZ, RZ, R10 ;  /* 0x000000ffff107224 */ /* 0x001fe400078e000a */
[----:B------:R-:W-:Y:S01]  /*1a0580*/  IMAD.MOV.U32 R10, RZ, RZ, R48 ;  /* 0x000000ffff0a7224 */ /* 0x000fe200078e0030 */
[-C--:B-1----:R-:W-:Y:S02]  /*1a0590*/  IADD3 R28, P6, R58, R54.reuse, RZ ;  /* 0x000000363a1c7210 */ /* 0x082fe40007fde0ff */
[----:B------:R-:W2:Y:S03]  /*1a05a0*/  LDL.LU R58, [R1+0x85d0] ;  /* 0x0085d000013a7983 */ /* 0x000ea60000300800 */
[----:B------:R-:W-:Y:S01]  /*1a05b0*/  IMAD.X R29, R8, 0x1, R55, P6 ;  /* 0x00000001081d7824 */ /* 0x000fe200030e0637 */
[----:B------:R-:W-:-:S04]  /*1a05c0*/  IADD3 R48, P6, R4, R54, RZ ;  /* 0x0000003604307210 */ /* 0x000fc80007fde0ff */
[----:B------:R0:W-:Y:S04]  /*1a05d0*/  STL.64 [R1+0x3620], R28 ;  /* 0x0036201c01007387 */ /* 0x0001e80000100a00 */
[----:B0-----:R-:W3:Y:S04]  /*1a05e0*/  LDL.LU.64 R28, [R1+0x85c8] ;  /* 0x0085c800011c7983 */ /* 0x001ee80000300a00 */
[----:B------:R0:W-:Y:S02]  /*1a05f0*/  STL [R1+0x8514], R8 ;  /* 0x0085140801007387 */ /* 0x0001e40000100800 */
[----:B0-----:R-:W-:-:S02]  /*1a0600*/  IMAD.MOV.U32 R8, RZ, RZ, R49 ;  /* 0x000000ffff087224 */ /* 0x001fc400078e0031 */
[----:B------:R-:W-:-:S05]  /*1a0610*/  IMAD.X R49, R3, 0x1, R55, P6 ;  /* 0x0000000103317824 */ /* 0x000fca00030e0637 */
[----:B------:R0:W-:Y:S04]  /*1a0620*/  STL.64 [R1+0x3648], R48 ;  /* 0x0036483001007387 */ /* 0x0001e80000100a00 */
[----:B0-----:R-:W4:Y:S01]  /*1a0630*/  LDL.LU.64 R48, [R1+0x85c0] ;  /* 0x0085c00001307983 */ /* 0x001f220000300a00 */
[----:B------:R-:W-:Y:S02]  /*1a0640*/  IMAD.MOV.U32 R52, RZ, RZ, R51 ;  /* 0x000000ffff347224 */ /* 0x000fe400078e0033 */
[----:B------:R-:W-:Y:S02]  /*1a0650*/  IMAD.MOV.U32 R51, RZ, RZ, R24 ;  /* 0x000000ffff337224 */ /* 0x000fe400078e0018 */
[----:B------:R-:W-:Y:S02]  /*1a0660*/  IMAD.MOV.U32 R6, RZ, RZ, R53 ;  /* 0x000000ffff067224 */ /* 0x000fe400078e0035 */
[----:B------:R-:W-:-:S02]  /*1a0670*/  IMAD.MOV.U32 R53, RZ, RZ, R5 ;  /* 0x000000ffff357224 */ /* 0x000fc400078e0005 */
[----:B------:R-:W-:Y:S01]  /*1a0680*/  IMAD.MOV.U32 R5, RZ, RZ, R25 ;  /* 0x000000ffff057224 */ /* 0x000fe200078e0019 */
[----:B----4-:R-:W-:-:S05]  /*1a0690*/  IADD3 R24, P6, R49, R54, RZ ;  /* 0x0000003631187210 */ /* 0x010fca0007fde0ff */
[----:B------:R-:W-:-:S05]  /*1a06a0*/  IMAD.X R25, R48, 0x1, R55, P6 ;  /* 0x0000000130197824 */ /* 0x000fca00030e0637 */
[----:B------:R0:W-:Y:S04]  /*1a06b0*/  STL.64 [R1+0x5350], R24 ;  /* 0x0053501801007387 */ /* 0x0001e80000100a00 */
[----:B0-----:R-:W4:Y:S04]  /*1a06c0*/  LDL.LU.64 R24, [R1+0x85b8] ;  /* 0x0085b80001187983 */ /* 0x001f280000300a00 */
[----:B------:R0:W-:Y:S02]  /*1a06d0*/  STL.64 [R1+0x84f8], R48 ;  /* 0x0084f83001007387 */ /* 0x0001e40000100a00 */
[----:B0-----:R-:W-:-:S02]  /*1a06e0*/  IMAD.MOV.U32 R48, RZ, RZ, R15 ;  /* 0x000000ffff307224 */ /* 0x001fc400078e000f */
[----:B------:R-:W3:Y:S01]  /*1a06f0*/  LDL.LU R15, [R1+0x85b4] ;  /* 0x0085b400010f7983 */ /* 0x000ee20000300800 */
[----:B------:R-:W-:-:S03]  /*1a0700*/  IMAD.MOV.U32 R49, RZ, RZ, R14 ;  /* 0x000000ffff317224 */ /* 0x000fc600078e000e */
[----:B------:R-:W4:Y:S04]  /*1a0710*/  LDL.LU R14, [R1+0x85b0] ;  /* 0x0085b000010e7983 */ /* 0x000f280000300800 */
[----:B------:R0:W-:Y:S02]  /*1a0720*/  STL.64 [R1+0x8400], R54 ;  /* 0x0084003601007387 */ /* 0x0001e40000100a00 */
[----:B0-----:R-:W-:Y:S01]  /*1a0730*/  IMAD.MOV.U32 R54, RZ, RZ, R22 ;  /* 0x000000ffff367224 */ /* 0x001fe200078e0016 */
[----:B--2---:R-:W-:Y:S01]  /*1a0740*/  IADD3 R22, P6, R0, R58, RZ ;  /* 0x0000003a00167210 */ /* 0x004fe20007fde0ff */
[----:B------:R-:W-:Y:S01]  /*1a0750*/  IMAD.MOV.U32 R55, RZ, RZ, R23 ;  /* 0x000000ffff377224 */ /* 0x000fe200078e0017 */
[----:B------:R-:W-:-:S05]  /*1a0760*/  SHF.R.S32.HI R23, RZ, 0x1f, R0 ;  /* 0x0000001fff177819 */ /* 0x000fca0000011400 */
[----:B------:R-:W-:-:S05]  /*1a0770*/  IMAD.X R23, R23, 0x1, R57, P6 ;  /* 0x0000000117177824 */ /* 0x000fca00030e0639 */
[----:B------:R0:W-:Y:S04]  /*1a0780*/  STL.64 [R1+0x5330], R22 ;  /* 0x0053301601007387 */ /* 0x0001e80000100a00 */
[----:B0-----:R-:W2:Y:S01]  /*1a0790*/  LDL.LU R23, [R1+0x458] ;  /* 0x0004580001177983 */ /* 0x001ea20000300800 */
[----:B------:R-:W-:-:S03]  /*1a07a0*/  IADD3 R22, P6, R13, R58, RZ ;  /* 0x0000003a0d167210 */ /* 0x000fc60007fde0ff */
[----:B------:R0:W-:Y:S02]  /*1a07b0*/  STL.64 [R1+0x8538], R12 ;  /* 0x0085380c01007387 */ /* 0x0001e40000100a00 */
[----:B0-----:R-:W-:Y:S02]  /*1a07c0*/  IMAD.MOV.U32 R12, RZ, RZ, R21 ;  /* 0x000000ffff0c7224 */ /* 0x001fe400078e0015 */
[----:B------:R-:W3:Y:S01]  /*1a07d0*/  LDL.LU R21, [R1+0x85ac] ;  /* 0x0085ac0001157983 */ /* 0x000ee20000300800 */
[----:B------:R-:W-:-:S03]  /*1a07e0*/  IMAD.MOV.U32 R13, RZ, RZ, R20 ;  /* 0x000000ffff0d7224 */ /* 0x000fc600078e0014 */
[----:B------:R-:W3:Y:S01]  /*1a07f0*/  LDL.LU R20, [R1+0x85a8] ;  /* 0x0085a80001147983 */ /* 0x000ee20000300800 */
[----:B--2---:R-:W-:-:S05]  /*1a0800*/  IMAD.X R23, R23, 0x1, R57, P6 ;  /* 0x0000000117177824 */ /* 0x004fca00030e0639 */
[----:B------:R4:W-:Y:S02]  /*1a0810*/  STL.64 [R1+0x52f0], R22 ;  /* 0x0052f01601007387 */ /* 0x0009e40000100a00 */
[----:B----4-:R-:W-:Y:S02]  /*1a0820*/  IADD3 R22, P6, R14, R58, RZ ;  /* 0x0000003a0e167210 */ /* 0x010fe40007fde0ff */
[----:B------:R-:W-:-:S05]  /*1a0830*/  SHF.R.S32.HI R23, RZ, 0x1f, R14 ;  /* 0x0000001fff177819 */ /* 0x000fca000001140e */
[----:B------:R-:W-:-:S05]  /*1a0840*/  IMAD.X R23, R23, 0x1, R57, P6 ;  /* 0x0000000117177824 */ /* 0x000fca00030e0639 */
[----:B------:R0:W-:Y:S04]  /*1a0850*/  STL.64 [R1+0x52b8], R22 ;  /* 0x0052b81601007387 */ /* 0x0001e80000100a00 */
[----:B0-----:R-:W2:Y:S01]  /*1a0860*/  LDL.LU R23, [R1+0x450] ;  /* 0x0004500001177983 */ /* 0x001ea20000300800 */
[----:B---3--:R-:W-:-:S03]  /*1a0870*/  IADD3 R22, P6, R15, R58, RZ ;  /* 0x0000003a0f167210 */ /* 0x008fc60007fde0ff */
[----:B------:R0:W-:Y:S02]  /*1a0880*/  STL.64 [R1+0x8508], R14 ;  /* 0x0085080e01007387 */ /* 0x0001e40000100a00 */
[----:B0-----:R-:W-:Y:S02]  /*1a0890*/  IMAD.MOV.U32 R14, RZ, RZ, R12 ;  /* 0x000000ffff0e7224 */ /* 0x001fe400078e000c */
[----:B------:R-:W-:Y:S02]  /*1a08a0*/  IMAD.MOV.U32 R15, RZ, RZ, R13 ;  /* 0x000000ffff0f7224 */ /* 0x000fe400078e000d */
[----:B------:R-:W-:Y:S02]  /*1a08b0*/  IMAD.MOV.U32 R12, RZ, RZ, R54 ;  /* 0x000000ffff0c7224 */ /* 0x000fe400078e0036 */
[----:B------:R-:W-:Y:S02]  /*1a08c0*/  IMAD.MOV.U32 R13, RZ, RZ, R55 ;  /* 0x000000ffff0d7224 */ /* 0x000fe400078e0037 */
[----:B------:R-:W-:-:S02]  /*1a08d0*/  IMAD.MOV.U32 R55, RZ, RZ, R48 ;  /* 0x000000ffff377224 */ /* 0x000fc400078e0030 */
[----:B------:R-:W-:Y:S01]  /*1a08e0*/  IMAD.MOV.U32 R54, RZ, RZ, R49 ;  /* 0x000000ffff367224 */ /* 0x000fe200078e0031 */
[----:B------:R-:W-:Y:S01]  /*1a08f0*/  SHF.R.S32.HI R49, RZ, 0x1f, R20 ;  /* 0x0000001fff317819 */ /* 0x000fe20000011414 */
[----:B--2---:R-:W-:Y:S01]  /*1a0900*/  IMAD.X R23, R23, 0x1, R57, P6 ;  /* 0x0000000117177824 */ /* 0x004fe200030e0639 */
[----:B------:R-:W-:-:S05]  /*1a0910*/  IADD3 R48, P6, R20, R58, RZ ;  /* 0x0000003a14307210 */ /* 0x000fca0007fde0ff */
[----:B------:R-:W-:Y:S01]  /*1a0920*/  IMAD.X R49, R49, 0x1, R57, P6 ;  /* 0x0000000131317824 */ /* 0x000fe200030e0639 */
[----:B------:R0:W-:Y:S04]  /*1a0930*/  STL.64 [R1+0x5280], R22 ;  /* 0x0052801601007387 */ /* 0x0001e80000100a00 */
[----:B0-----:R-:W2:Y:S04]  /*1a0940*/  LDL.LU.64 R22, [R1+0x85a0] ;  /* 0x0085a00001167983 */ /* 0x001ea80000300a00 */
[----:B------:R0:W-:Y:S02]  /*1a0950*/  STL.64 [R1+0x5248], R48 ;  /* 0x0052483001007387 */ /* 0x0001e40000100a00 */
[----:B0-----:R-:W-:-:S02]  /*1a0960*/  IMAD.MOV.U32 R48, RZ, RZ, R6 ;  /* 0x000000ffff307224 */ /* 0x001fc400078e0006 */
[----:B------:R-:W-:Y:S02]  /*1a0970*/  IMAD.MOV.U32 R6, RZ, RZ, R53 ;  /* 0x000000ffff067224 */ /* 0x000fe400078e0035 */
[----:B------:R-:W-:Y:S02]  /*1a0980*/  IMAD.MOV.U32 R53, RZ, RZ, R5 ;  /* 0x000000ffff357224 */ /* 0x000fe400078e0005 */
[----:B------:R-:W-:Y:S02]  /*1a0990*/  IMAD.MOV.U32 R5, RZ, RZ, R27 ;  /* 0x000000ffff057224 */ /* 0x000fe400078e001b */
[----:B------:R-:W3:Y:S01]  /*1a09a0*/  LDL.LU R27, [R1+0x448] ;  /* 0x00044800011b7983 */ /* 0x000ee20000300800 */
[----:B------:R-:W-:Y:S02]  /*1a09b0*/  IMAD.MOV.U32 R49, RZ, RZ, R52 ;  /* 0x000000ffff317224 */ /* 0x000fe400078e0034 */
[----:B------:R-:W-:Y:S02]  /*1a09c0*/  IMAD.MOV.U32 R52, RZ, RZ, R51 ;  /* 0x000000ffff347224 */ /* 0x000fe400078e0033 */
[----:B------:R-:W-:Y:S01]  /*1a09d0*/  IMAD.MOV.U32 R51, RZ, RZ, R26 ;  /* 0x000000ffff337224 */ /* 0x000fe200078e001a */
[----:B------:R-:W-:Y:S01]  /*1a09e0*/  IADD3 R26, P6, R21, R58, RZ ;  /* 0x0000003a151a7210 */ /* 0x000fe20007fde0ff */
[----:B------:R2:W-:Y:S02]  /*1a09f0*/  STL.64 [R1+0x84e0], R20 ;  /* 0x0084e01401007387 */ /* 0x0005e40000100a00 */
[----:B--2---:R-:W-:-:S02]  /*1a0a00*/  SHF.R.S32.HI R21, RZ, 0x1f, R22 ;  /* 0x0000001fff157819 */ /* 0x004fc40000011416 */
[----:B---3--:R-:W-:Y:S01]  /*1a0a10*/  IMAD.X R27, R27, 0x1, R57, P6 ;  /* 0x000000011b1b7824 */ /* 0x008fe200030e0639 */
[----:B------:R-:W-:-:S05]  /*1a0a20*/  IADD3 R20, P6, R22, R58, RZ ;  /* 0x0000003a16147210 */ /* 0x000fca0007fde0ff */
[----:B------:R-:W-:Y:S01]  /*1a0a30*/  IMAD.X R21, R21, 0x1, R57, P6 ;  /* 0x0000000115157824 */ /* 0x000fe200030e0639 */
[----:B------:R0:W-:Y:S04]  /*1a0a40*/  STL.64 [R1+0x5208], R26 ;  /* 0x0052081a01007387 */ /* 0x0001e80000100a00 */
[----:B0-----:R-:W2:Y:S04]  /*1a0a50*/  LDL.LU.64 R26, [R1+0x8598] ;  /* 0x00859800011a7983 */ /* 0x001ea80000300a00 */
[----:B------:R0:W-:Y:S04]  /*1a0a60*/  STL.64 [R1+0x51c8], R20 ;  /* 0x0051c81401007387 */ /* 0x0001e80000100a00 */
[----:B0-----:R-:W3:Y:S01]  /*1a0a70*/  LDL.LU R21, [R1+0x440] ;  /* 0x0004400001157983 */ /* 0x001ee20000300800 */
[----:B------:R-:W-:-:S03]  /*1a0a80*/  IADD3 R20, P6, R23, R58, RZ ;  /* 0x0000003a17147210 */ /* 0x000fc60007fde0ff */
[----:B------:R0:W-:Y:S02]  /*1a0a90*/  STL [R1+0x84d0], R23 ;  /* 0x0084d01701007387 */ /* 0x0001e40000100800 */
[----:B0-----:R-:W-:Y:S01]  /*1a0aa0*/  SHF.R.S32.HI R23, RZ, 0x1f, R25 ;  /* 0x0000001fff177819 */ /* 0x001fe20000011419 */
[----:B---3--:R-:W-:-:S05]  /*1a0ab0*/  IMAD.X R21, R21, 0x1, R57, P6 ;  /* 0x0000000115157824 */ /* 0x008fca00030e0639 */
[----:B------:R0:W-:Y:S02]  /*1a0ac0*/  STL.64 [R1+0x5190], R20 ;  /* 0x0051901401007387 */ /* 0x0001e40000100a00 */
[----:B0-----:R-:W-:Y:S02]  /*1a0ad0*/  IADD3 R20, P6, R24, R58, RZ ;  /* 0x0000003a18147210 */ /* 0x001fe40007fde0ff */
[----:B------:R-:W-:-:S05]  /*1a0ae0*/  SHF.R.S32.HI R21, RZ, 0x1f, R24 ;  /* 0x0000001fff157819 */ /* 0x000fca0000011418 */
[----:B------:R-:W-:-:S05]  /*1a0af0*/  IMAD.X R21, R21, 0x1, R57, P6 ;  /* 0x0000000115157824 */ /* 0x000fca00030e0639 */
[----:B------:R0:W-:Y:S02]  /*1a0b00*/  STL.64 [R1+0x5160], R20 ;  /* 0x0051601401007387 */ /* 0x0001e40000100a00 */
[----:B0-----:R-:W-:Y:S02]  /*1a0b10*/  IADD3 R20, P6, R25, R58, RZ ;  /* 0x0000003a19147210 */ /* 0x001fe40007fde0ff */
[----:B------:R0:W-:Y:S03]  /*1a0b20*/  STL.64 [R1+0x84c8], R24 ;  /* 0x0084c81801007387 */ /* 0x0001e60000100a00 */
[----:B------:R-:W-:Y:S02]  /*1a0b30*/  IMAD.X R21, R23, 0x1, R57, P6 ;  /* 0x0000000117157824 */ /* 0x000fe400030e0639 */
[----:B------:R-:W-:-:S03]  /*1a0b40*/  IMAD.MOV.U32 R23, RZ, RZ, R14 ;  /* 0x000000ffff177224 */ /* 0x000fc600078e000e */
[----:B------:R1:W-:Y:S01]  /*1a0b50*/  STL.64 [R1+0x5120], R20 ;  /* 0x0051201401007387 */ /* 0x0003e20000100a00 */
[----:B------:R-:W-:Y:S02]  /*1a0b60*/  IMAD.MOV.U32 R14, RZ, RZ, R12 ;  /* 0x000000ffff0e7224 */ /* 0x000fe400078e000c */
[----:B------:R-:W-:Y:S01]  /*1a0b70*/  IMAD.MOV.U32 R12, RZ, RZ, R8 ;  /* 0x000000ffff0c7224 */ /* 0x000fe200078e0008 */
[----:B--2---:R-:W-:Y:S01]  /*1a0b80*/  SHF.R.S32.HI R8, RZ, 0x1f, R26 ;  /* 0x0000001fff087819 */ /* 0x004fe2000001141a */
[----:B0-----:R-:W-:Y:S02]  /*1a0b90*/  IMAD.MOV.U32 R25, RZ, RZ, R54 ;  /* 0x000000ffff197224 */ /* 0x001fe400078e0036 */
[----:B-1----:R-:W-:Y:S02]  /*1a0ba0*/  IMAD.MOV.U32 R20, RZ, RZ, R15 ;  /* 0x000000ffff147224 */ /* 0x002fe400078e000f */
[----:B------:R-:W-:Y:S02]  /*1a0bb0*/  IMAD.MOV.U32 R15, RZ, RZ, R13 ;  /* 0x000000ffff0f7224 */ /* 0x000fe400078e000d */
[----:B------:R-:W-:Y:S01]  /*1a0bc0*/  IMAD.MOV.U32 R13, RZ, RZ, R48 ;  /* 0x000000ffff0d7224 */ /* 0x000fe200078e0030 */
[----:B------:R-:W-:Y:S01]  /*1a0bd0*/  IADD3 R48, P6, R26, R58, RZ ;  /* 0x0000003a1a307210 */ /* 0x000fe20007fde0ff */
[----:B------:R-:W-:-:S02]  /*1a0be0*/  IMAD.MOV.U32 R54, RZ, RZ, R49 ;  /* 0x000000ffff367224 */ /* 0x000fc400078e0031 */
[----:B------:R-:W-:Y:S02]  /*1a0bf0*/  IMAD.MOV.U32 R21, RZ, RZ, R53 ;  /* 0x000000ffff157224 */ /* 0x000fe400078e0035 */
[----:B------:R-:W-:Y:S01]  /*1a0c00*/  IMAD.X R49, R8, 0x1, R57, P6 ;  /* 0x0000000108317824 */ /* 0x000fe200030e0639 */
[----:B------:R-:W-:Y:S01]  /*1a0c10*/  SHF.R.S32.HI R53, RZ, 0x1f, R27 ;  /* 0x0000001fff357819 */ /* 0x000fe2000001141b */
[----:B------:R-:W-:Y:S01]  /*1a0c20*/  IMAD.MOV.U32 R8, RZ, RZ, R32 ;  /* 0x000000ffff087224 */ /* 0x000fe200078e0020 */
[----:B------:R-:W-:Y:S02]  /*1a0c30*/  IADD3 R32, P6, R27, R58, RZ ;  /* 0x0000003a1b207210 */ /* 0x000fe40007fde0ff */
[----:B------:R0:W-:Y:S04]  /*1a0c40*/  STL.64 [R1+0x50e0], R48 ;  /* 0x0050e03001007387 */ /* 0x0001e80000100a00 */
[----:B------:R-:W-:Y:S01]  /*1a0c50*/  STL [R1+0x84b8], R27 ;  /* 0x0084b81b01007387 */ /* 0x000fe20000100800 */
[----:B0-----:R-:W-:-:S02]  /*1a0c60*/  IMAD.MOV.U32 R49, RZ, RZ, R11 ;  /* 0x000000ffff317224 */ /* 0x001fc400078e000b */
[----:B------:R-:W-:Y:S02]  /*1a0c70*/  IMAD.MOV.U32 R11, RZ, RZ, R33 ;  /* 0x000000ffff0b7224 */ /* 0x000fe400078e0021 */
[----:B------:R-:W-:Y:S02]  /*1a0c80*/  IMAD.X R33, R53, 0x1, R57, P6 ;  /* 0x0000000135217824 */ /* 0x000fe400030e0639 */
[----:B------:R-:W-:Y:S02]  /*1a0c90*/  IMAD.MOV.U32 R48, RZ, RZ, R51 ;  /* 0x000000ffff307224 */ /* 0x000fe400078e0033 */
[----:B------:R-:W-:Y:S01]  /*1a0ca0*/  IMAD.MOV.U32 R51, RZ, RZ, R5 ;  /* 0x000000ffff337224 */ /* 0x000fe200078e0005 */
[----:B------:R0:W-:Y:S01]  /*1a0cb0*/  STL.64 [R1+0x50a0], R32 ;  /* 0x0050a02001007387 */ /* 0x0001e20000100a00 */
[----:B------:R-:W-:Y:S01]  /*1a0cc0*/  SHF.R.S32.HI R5, RZ, 0x1f, R28 ;  /* 0x0000001fff057819 */ /* 0x000fe2000001141c */
[----:B------:R-:W-:Y:S01]  /*1a0cd0*/  IMAD.MOV.U32 R53, RZ, RZ, R30 ;  /* 0x000000ffff357224 */ /* 0x000fe200078e001e */
[----:B------:R-:W-:-:S02]  /*1a0ce0*/  SHF.R.S32.HI R24, RZ, 0x1f, R29 ;  /* 0x0000001fff187819 */ /* 0x000fc4000001141d */
[----:B0-----:R-:W-:-:S05]  /*1a0cf0*/  IADD3 R32, P6, R28, R58, RZ ;  /* 0x0000003a1c207210 */ /* 0x001fca0007fde0ff */
[----:B------:R-:W-:Y:S01]  /*1a0d00*/  IMAD.X R33, R5, 0x1, R57, P6 ;  /* 0x0000000105217824 */ /* 0x000fe200030e0639 */
[----:B------:R-:W-:Y:S01]  /*1a0d10*/  IADD3 R30, P6, R29, R58, RZ ;  /* 0x0000003a1d1e7210 */ /* 0x000fe20007fde0ff */
[----:B------:R-:W-:-:S04]  /*1a0d20*/  IMAD.MOV.U32 R5, RZ, RZ, R31 ;  /* 0x000000ffff057224 */ /* 0x000fc800078e001f */
[----:B------:R-:W-:Y:S01]  /*1a0d30*/  IMAD.X R31, R24, 0x1, R57, P6 ;  /* 0x00000001181f7824 */ /* 0x000fe200030e0639 */
[----:B------:R0:W-:Y:S04]  /*1a0d40*/  STL.64 [R1+0x5068], R32 ;  /* 0x0050682001007387 */ /* 0x0001e80000100a00 */
[----:B0-----:R-:W2:Y:S04]  /*1a0d50*/  LDL.LU.64 R32, [R1+0x8590] ;  /* 0x0085900001207983 */ /* 0x001ea80000300a00 */
[----:B------:R-:W-:Y:S04]  /*1a0d60*/  STL.64 [R1+0x84c0], R28 ;  /* 0x0084c01c01007387 */ /* 0x000fe80000100a00 */
[----:B------:R0:W-:Y:S04]  /*1a0d70*/  STL.64 [R1+0x5030], R30 ;  /* 0x0050301e01007387 */ /* 0x0001e80000100a00 */
[----:B0-----:R-:W3:Y:S02]  /*1a0d80*/  LDL.LU.64 R30, [R1+0x8588] ;  /* 0x00858800011e7983 */ /* 0x001ee40000300a00 */
[----:B---3--:R-:W-:-:S02]  /*1a0d90*/  SHF.R.S32.HI R24, RZ, 0x1f, R30 ;  /* 0x0000001fff187819 */ /* 0x008fc4000001141e */
[----:B------:R-:W-:Y:S01]  /*1a0da0*/  IADD3 R28, P6, R30, R58, RZ ;  /* 0x0000003a1e1c7210 */ /* 0x000fe20007fde0ff */
[----:B------:R-:W-:Y:S04]  /*1a0db0*/  STL [R1+0x84ac], R30 ;  /* 0x0084ac1e01007387 */ /* 0x000fe80000100800 */
[----:B------:R-:W-:Y:S01]  /*1a0dc0*/  IMAD.X R29, R24, 0x1, R57, P6 ;  /* 0x00000001181d7824 */ /* 0x000fe200030e0639 */
[----:B------:R-:W-:-:S04]  /*1a0dd0*/  SHF.R.S32.HI R27, RZ, 0x1f, R31 ;  /* 0x0000001fff1b7819 */ /* 0x000fc8000001141f */
[----:B------:R0:W-:Y:S01]  /*1a0de0*/  STL.64 [R1+0x4ff8], R28 ;  /* 0x004ff81c01007387 */ /* 0x0001e20000100a00 */
[----:B--2---:R-:W-:Y:S02]  /*1a0df0*/  SHF.R.S32.HI R24, RZ, 0x1f, R32 ;  /* 0x0000001fff187819 */ /* 0x004fe40000011420 */
        /* <DEDUP_REMOVED lines=13> */
[----:B0-----:R-:W-:Y:S02]  /*1a0ed0*/  IADD3 R28, P6, R34, R58, RZ ;  /* 0x0000003a221c7210 */ /* 0x001fe40007fde0ff */
[----:B------:R-:W-:Y:S03]  /*1a0ee0*/  STL [R1+0x849c], R34 ;  /* 0x00849c2201007387 */ /* 0x000fe60000100800 */
[----:B------:R-:W-:Y:S01]  /*1a0ef0*/  IMAD.X R29, R24, 0x1, R57, P6 ;  /* 0x00000001181d7824 */ /* 0x000fe200030e0639 */
[----:B------:R-:W-:-:S04]  /*1a0f00*/  SHF.R.S32.HI R24, RZ, 0x1f, R35 ;  /* 0x0000001fff187819 */ /* 0x000fc80000011423 */
[----:B------:R0:W-:Y:S01]  /*1a0f10*/  STL.64 [R1+0x4f10], R28 ;  /* 0x004f101c01007387 */ /* 0x0001e20000100a00 */
[----:B------:R-:W-:Y:S02]  /*1a0f20*/  SHF.R.S32.HI R27, RZ, 0x1f, R36 ;  /* 0x0000001fff1b7819 */ /* 0x000fe40000011424 */
[----:B0-----:R-:W-:Y:S01]  /*1a0f30*/  IADD3 R28, P6, R35, R58, RZ ;  /* 0x0000003a231c7210 */ /* 0x001fe20007fde0ff */
[----:B------:R-:W-:Y:S04]  /*1a0f40*/  STL [R1+0x8498], R35 ;  /* 0x0084982301007387 */ /* 0x000fe80000100800 */
        /* <DEDUP_REMOVED lines=48> */
[----:B------:R-:W-:-:S05]  /*1a1250*/  IMAD.X R29, R24, 0x1, R57, P6 ;  /* 0x00000001181d7824 */ /* 0x000fca00030e0639 */
[----:B------:R0:W-:Y:S04]  /*1a1260*/  STL.64 [R1+0x4c28], R28 ;  /* 0x004c281c01007387 */ /* 0x0001e80000100a00 */
[----:B------:R-:W2:Y:S01]  /*1a1270*/  LDL R30, [R1+0x3d4] ;  /* 0x0003d400011e7983 */ /* 0x000ea20000100800 */
[----:B------:R-:W-:Y:S02]  /*1a1280*/  SHF.R.S32.HI R24, RZ, 0x1f, R59 ;  /* 0x0000001fff187819 */ /* 0x000fe4000001143b */
[----:B------:R-:W-:Y:S01]  /*1a1290*/  IADD3 R32, P6, R59, R58, RZ ;  /* 0x0000003a3b207210 */ /* 0x000fe20007fde0ff */
[----:B------:R-:W3:Y:S04]  /*1a12a0*/  LDL R27, [R1+0x4] ;  /* 0x00000400011b7983 */ /* 0x000ee80000100800 */
[----:B0-----:R-:W4:Y:S01]  /*1a12b0*/  LDL R29, [R1] ;  /* 0x00000000011d7983 */ /* 0x001f220000100800 */
[----:B------:R-:W-:-:S03]  /*1a12c0*/  IMAD.X R33, R24, 0x1, R57, P6 ;  /* 0x0000000118217824 */ /* 0x000fc600030e0639 */
[----:B------:R-:W3:Y:S01]  /*1a12d0*/  LDL R24, [R1+0x3d0] ;  /* 0x0003d00001187983 */ /* 0x000ee20000100800 */
[----:B------:R-:W-:-:S03]  /*1a12e0*/  SHF.R.S32.HI R28, RZ, 0x1f, R60 ;  /* 0x0000001fff1c7819 */ /* 0x000fc6000001143c */
[----:B------:R0:W-:Y:S02]  /*1a12f0*/  STL.64 [R1+0x4be8], R32 ;  /* 0x004be82001007387 */ /* 0x0001e40000100a00 */
[----:B0-----:R-:W-:-:S05]  /*1a1300*/  IADD3 R32, P6, R60, R58, RZ ;  /* 0x0000003a3c207210 */ /* 0x001fca0007fde0ff */
[----:B------:R-:W-:Y:S01]  /*1a1310*/  IMAD.X R33, R28, 0x1, R57, P6 ;  /* 0x000000011c217824 */ /* 0x000fe200030e0639 */
[----:B------:R-:W-:-:S04]  /*1a1320*/  SHF.R.S32.HI R28, RZ, 0x1f, R61 ;  /* 0x0000001fff1c7819 */ /* 0x000fc8000001143d */
[----:B------:R0:W-:Y:S02]  /*1a1330*/  STL.64 [R1+0x4bb0], R32 ;  /* 0x004bb02001007387 */ /* 0x0001e40000100a00 */
[----:B0-----:R-:W-:-:S05]  /*1a1340*/  IADD3 R32, P6, R61, R58, RZ ;  /* 0x0000003a3d207210 */ /* 0x001fca0007fde0ff */
[----:B------:R-:W-:Y:S01]  /*1a1350*/  IMAD.X R33, R28, 0x1, R57, P6 ;  /* 0x000000011c217824 */ /* 0x000fe200030e0639 */
[----:B------:R-:W-:Y:S01]  /*1a1360*/  STL.64 [R1+0x8550], R60 ;  /* 0x0085503c01007387 */ /* 0x000fe20000100a00 */
[----:B------:R-:W-:-:S03]  /*1a1370*/  IMAD.MOV.U32 R31, RZ, RZ, R21 ;  /* 0x000000ffff1f7224 */ /* 0x000fc600078e0015 */
[----:B------:R-:W-:Y:S01]  /*1a1380*/  STL.64 [R1+0x4b78], R32 ;  /* 0x004b782001007387 */ /* 0x000fe20000100a00 */
[----:B----4-:R-:W-:-:S05]  /*1a1390*/  IADD3 R28, P6, R29, R58, RZ ;  /* 0x0000003a1d1c7210 */ /* 0x010fca0007fde0ff */
[----:B--2---:R-:W-:-:S05]  /*1a13a0*/  IMAD.X R29, R30, 0x1, R57, P6 ;  /* 0x000000011e1d7824 */ /* 0x004fca00030e0639 */
[----:B------:R3:W-:Y:S04]  /*1a13b0*/  STL.64 [R1+0x4b40], R28 ;  /* 0x004b401c01007387 */ /* 0x0007e80000100a00 */
[----:B------:R-:W2:Y:S04]  /*1a13c0*/  LDL R21, [R1+0x8] ;  /* 0x0000080001157983 */ /* 0x000ea80000100800 */
[----:B------:R-:W4:Y:S01]  /*1a13d0*/  LDL R35, [R1+0x3cc] ;  /* 0x0003cc0001237983 */ /* 0x000f220000100800 */
[----:B---3--:R-:W-:-:S03]  /*1a13e0*/  IADD3 R28, P6, R27, R58, RZ ;  /* 0x0000003a1b1c7210 */ /* 0x008fc60007fde0ff */
[----:B------:R-:W3:Y:S02]  /*1a13f0*/  LDL R34, [R1+0xc] ;  /* 0x00000c0001227983 */ /* 0x000ee40000100800 */
[----:B------:R-:W-:Y:S02]  /*1a1400*/  IMAD.X R29, R24, 0x1, R57, P6 ;  /* 0x00000001181d7824 */ /* 0x000fe400030e0639 */
[----:B------:R-:W3:Y:S04]  /*1a1410*/  LDL R32, [R1+0x3c8] ;  /* 0x0003c80001207983 */ /* 0x000ee80000100800 */
[----:B------:R0:W-:Y:S04]  /*1a1420*/  STL.64 [R1+0x4b00], R28 ;  /* 0x004b001c01007387 */ /* 0x0001e80000100a00 */
[----:B------:R-:W3:Y:S04]  /*1a1430*/  LDL R33, [R1+0x10] ;  /* 0x0000100001217983 */ /* 0x000ee80000100800 */
[----:B------:R-:W3:Y:S01]  /*1a1440*/  LDL R24, [R1+0x3c4] ;  /* 0x0003c40001187983 */ /* 0x000ee20000100800 */
[----:B0-----:R-:W-:-:S03]  /*1a1450*/  IMAD.MOV.U32 R28, RZ, RZ, R25 ;  /* 0x000000ffff1c7224 */ /* 0x001fc600078e0019 */
[----:B------:R-:W3:Y:S01]  /*1a1460*/  LDL R25, [R1+0x14] ;  /* 0x0000140001197983 */ /* 0x000ee20000100800 */
[----:B------:R-:W-:-:S03]  /*1a1470*/  IMAD.MOV.U32 R30, RZ, RZ, R23 ;  /* 0x000000ffff1e7224 */ /* 0x000fc600078e0017 */
[----:B------:R-:W3:Y:S01]  /*1a1480*/  LDL R23, [R1+0x3c0] ;  /* 0x0003c00001177983 */ /* 0x000ee20000100800 */
[----:B------:R-:W-:Y:S02]  /*1a1490*/  IMAD.MOV.U32 R27, RZ, RZ, R55 ;  /* 0x000000ffff1b7224 */ /* 0x000fe400078e0037 */
[----:B------:R-:W-:Y:S02]  /*1a14a0*/  IMAD.MOV.U32 R55, RZ, RZ, R48 ;  /* 0x000000ffff377224 */ /* 0x000fe400078e0030 */
[----:B------:R-:W-:Y:S02]  /*1a14b0*/  IMAD.MOV.U32 R29, RZ, RZ, R20 ;  /* 0x000000ffff1d7224 */ /* 0x000fe400078e0014 */
[----:B------:R-:W-:Y:S01]  /*1a14c0*/  IMAD.MOV.U32 R48, RZ, RZ, R49 ;  /* 0x000000ffff307224 */ /* 0x000fe200078e0031 */
[----:B------:R-:W3:Y:S01]  /*1a14d0*/  LDL R20, [R1+0x18] ;  /* 0x0000180001147983 */ /* 0x000ee20000100800 */
[----:B------:R-:W-:Y:S02]  /*1a14e0*/  IMAD.MOV.U32 R49, RZ, RZ, R8 ;  /* 0x000000ffff317224 */ /* 0x000fe400078e0008 */
[----:B------:R-:W-:-:S02]  /*1a14f0*/  IMAD.MOV.U32 R8, RZ, RZ, R6 ;  /* 0x000000ffff087224 */ /* 0x000fc400078e0006 */
[----:B------:R-:W-:Y:S02]  /*1a1500*/  IMAD.MOV.U32 R6, RZ, RZ, R52 ;  /* 0x000000ffff067224 */ /* 0x000fe400078e0034 */
[----:B------:R-:W-:Y:S02]  /*1a1510*/  IMAD.MOV.U32 R52, RZ, RZ, R53 ;  /* 0x000000ffff347224 */ /* 0x000fe400078e0035 */
[----:B------:R-:W-:Y:S02]  /*1a1520*/  IMAD.MOV.U32 R53, RZ, RZ, R5 ;  /* 0x000000ffff357224 */ /* 0x000fe400078e0005 */
[----:B------:R-:W3:Y:S01]  /*1a1530*/  LDL R5, [R1+0x3bc] ;  /* 0x0003bc0001057983 */ /* 0x000ee20000100800 */
[----:B--2---:R-:W-:-:S03]  /*1a1540*/  IADD3 R36, P6, R21, R58, RZ ;  /* 0x0000003a15247210 */ /* 0x004fc60007fde0ff */
[----:B------:R-:W2:Y:S02]  /*1a1550*/  LDL R21, [R1+0x1c] ;  /* 0x00001c0001157983 */ /* 0x000ea40000100800 */
[----:B----4-:R-:W-:Y:S01]  /*1a1560*/  IMAD.X R37, R35, 0x1, R57, P6 ;  /* 0x0000000123257824 */ /* 0x010fe200030e0639 */
[----:B---3--:R-:W-:-:S04]  /*1a1570*/  IADD3 R34, P6, R34, R58, RZ ;  /* 0x0000003a22227210 */ /* 0x008fc80007fde0ff */
[----:B------:R-:W-:Y:S01]  /*1a1580*/  STL.64 [R1+0x4ac0], R36 ;  /* 0x004ac02401007387 */ /* 0x000fe20000100a00 */
[----:B------:R-:W-:-:S05]  /*1a1590*/  IMAD.X R35, R32, 0x1, R57, P6 ;  /* 0x0000000120237824 */ /* 0x000fca00030e0639 */
[----:B------:R0:W-:Y:S02]  /*1a15a0*/  STL.64 [R1+0x4a88], R34 ;  /* 0x004a882201007387 */ /* 0x0001e40000100a00 */
[----:B0-----:R-:W-:-:S05]  /*1a15b0*/  IADD3 R34, P6, R33, R58, RZ ;  /* 0x0000003a21227210 */ /* 0x001fca0007fde0ff */
[----:B------:R-:W-:Y:S01]  /*1a15c0*/  IMAD.X R35, R24, 0x1, R57, P6 ;  /* 0x0000000118237824 */ /* 0x000fe200030e0639 */
[----:B------:R-:W-:-:S05]  /*1a15d0*/  IADD3 R24, P6, R25, R58, RZ ;  /* 0x0000003a19187210 */ /* 0x000fca0007fde0ff */
[----:B------:R-:W-:Y:S01]  /*1a15e0*/  IMAD.X R25, R23, 0x1, R57, P6 ;  /* 0x0000000117197824 */ /* 0x000fe200030e0639 */
[----:B------:R0:W-:Y:S04]  /*1a15f0*/  STL.64 [R1+0x4a50], R34 ;  /* 0x004a502201007387 */ /* 0x0001e80000100a00 */
[----:B------:R1:W-:Y:S04]  /*1a1600*/  STL.64 [R1+0x4a18], R24 ;  /* 0x004a181801007387 */ /* 0x0003e80000100a00 */
[----:B0-----:R-:W3:Y:S01]  /*1a1610*/  LDL R34, [R1+0x20] ;  /* 0x0000200001227983 */ /* 0x001ee20000100800 */
[----:B-1----:R-:W-:-:S05]  /*1a1620*/  IADD3 R24, P6, R20, R58, RZ ;  /* 0x0000003a14187210 */ /* 0x002fca0007fde0ff */
[----:B------:R-:W-:Y:S02]  /*1a1630*/  IMAD.X R25, R5, 0x1, R57, P6 ;  /* 0x0000000105197824 */ /* 0x000fe400030e0639 */
[----:B------:R-:W4:Y:S04]  /*1a1640*/  LDL R5, [R1+0x3b8] ;  /* 0x0003b80001057983 */ /* 0x000f280000100800 */
[----:B------:R0:W-:Y:S04]  /*1a1650*/  STL.64 [R1+0x49d8], R24 ;  /* 0x0049d81801007387 */ /* 0x0001e80000100a00 */
[----:B------:R-:W3:Y:S04]  /*1a1660*/  LDL R39, [R1+0x3b4] ;  /* 0x0003b40001277983 */ /* 0x000ee80000100800 */
[----:B------:R-:W3:Y:S04]  /*1a1670*/  LDL R36, [R1+0x3b0] ;  /* 0x0003b00001247983 */ /* 0x000ee80000100800 */
[----:B0-----:R-:W3:Y:S04]  /*1a1680*/  LDL R25, [R1+0x24] ;  /* 0x0000240001197983 */ /* 0x001ee80000100800 */
[----:B------:R-:W3:Y:S04]  /*1a1690*/  LDL R32, [R1+0x28] ;  /* 0x0000280001207983 */ /* 0x000ee80000100800 */
[----:B------:R-:W3:Y:S04]  /*1a16a0*/  LDL R24, [R1+0x3ac] ;  /* 0x0003ac0001187983 */ /* 0x000ee80000100800 */
[----:B------:R-:W3:Y:S01]  /*1a16b0*/  LDL R20, [R1+0x2c] ;  /* 0x00002c0001147983 */ /* 0x000ee20000100800 */
[----:B------:R-:W-:-:S02]  /*1a16c0*/  IMAD.MOV.U32 R38, RZ, RZ, R30 ;  /* 0x000000ffff267224 */ /* 0x000fc400078e001e */
[----:B------:R-:W-:Y:S02]  /*1a16d0*/  IMAD.MOV.U32 R30, RZ, RZ, R13 ;  /* 0x000000ffff1e7224 */ /* 0x000fe400078e000d */
[----:B------:R-:W3:Y:S01]  /*1a16e0*/  LDL R13, [R1+0x30] ;  /* 0x00003000010d7983 */ /* 0x000ee20000100800 */
[----:B------:R-:W-:Y:S02]  /*1a16f0*/  IMAD.MOV.U32 R37, RZ, RZ, R27 ;  /* 0x000000ffff257224 */ /* 0x000fe400078e001b */
[----:B------:R-:W-:Y:S02]  /*1a1700*/  IMAD.MOV.U32 R27, RZ, RZ, R15 ;  /* 0x000000ffff1b7224 */ /* 0x000fe400078e000f */
[----:B------:R-:W3:Y:S01]  /*1a1710*/  LDL R15, [R1+0x3a4] ;  /* 0x0003a400010f7983 */ /* 0x000ee20000100800 */
[----:B--2---:R-:W-:Y:S01]  /*1a1720*/  IADD3 R42, P6, R21, R58, RZ ;  /* 0x0000003a152a7210 */ /* 0x004fe20007fde0ff */
[----:B------:R-:W-:Y:S02]  /*1a1730*/  IMAD.MOV.U32 R21, RZ, RZ, R12 ;  /* 0x000000ffff157224 */ /* 0x000fe400078e000c */
[----:B------:R-:W2:Y:S01]  /*1a1740*/  LDL R12, [R1+0x3a8] ;  /* 0x0003a800010c7983 */ /* 0x000ea20000100800 */
[----:B------:R-:W-:-:S02]  /*1a1750*/  IMAD.MOV.U32 R33, RZ, RZ, R29 ;  /* 0x000000ffff217224 */ /* 0x000fc400078e001d */
[----:B------:R-:W-:Y:S02]  /*1a1760*/  IMAD.MOV.U32 R29, RZ, RZ, R54 ;  /* 0x000000ffff1d7224 */ /* 0x000fe400078e0036 */
[----:B------:R-:W-:Y:S02]  /*1a1770*/  IMAD.MOV.U32 R54, RZ, RZ, R48 ;  /* 0x000000ffff367224 */ /* 0x000fe400078e0030 */
[----:B------:R-:W2:Y:S01]  /*1a1780*/  LDL R48, [R1+0x34] ;  /* 0x0000340001307983 */ /* 0x000ea20000100800 */
[----:B------:R-:W-:Y:S02]  /*1a1790*/  IMAD.MOV.U32 R23, RZ, RZ, R14 ;  /* 0x000000ffff177224 */ /* 0x000fe400078e000e */
[----:B------:R-:W-:Y:S02]  /*1a17a0*/  IMAD.MOV.U32 R14, RZ, RZ, R55 ;  /* 0x000000ffff0e7224 */ /* 0x000fe400078e0037 */
[----:B------:R-:W-:Y:S02]  /*1a17b0*/  IMAD.MOV.U32 R55, RZ, RZ, R49 ;  /* 0x000000ffff377224 */ /* 0x000fe400078e0031 */
[----:B------:R-:W2:Y:S01]  /*1a17c0*/  LDL R49, [R1+0x3a0] ;  /* 0x0003a00001317983 */ /* 0x000ea20000100800 */
[----:B------:R-:W-:-:S03]  /*1a17d0*/  IMAD.MOV.U32 R40, RZ, RZ, R8 ;  /* 0x000000ffff287224 */ /* 0x000fc600078e0008 */
[----:B------:R-:W2:Y:S01]  /*1a17e0*/  LDL.LU R8, [R1+0x394] ;  /* 0x0003940001087983 */ /* 0x000ea20000300800 */
[----:B----4-:R-:W-:-:S03]  /*1a17f0*/  IMAD.X R43, R5, 0x1, R57, P6 ;  /* 0x00000001052b7824 */ /* 0x010fc600030e0639 */
[----:B------:R-:W4:Y:S01]  /*1a1800*/  LDL R5, [R1+0x39c] ;  /* 0x00039c0001057983 */ /* 0x000f220000100800 */
[----:B---3--:R-:W-:-:S05]  /*1a1810*/  IADD3 R34, P6, R34, R58, RZ ;  /* 0x0000003a22227210 */ /* 0x008fca0007fde0ff */
[--C-:B------:R-:W-:Y:S01]  /*1a1820*/  IMAD.X R35, R39, 0x1, R57.reuse, P6 ;  /* 0x0000000127237824 */ /* 0x100fe200030e0639 */
[----:B------:R-:W-:Y:S04]  /*1a1830*/  STL.64 [R1+0x4998], R42 ;  /* 0x0049982a01007387 */ /* 0x000fe80000100a00 */
[----:B------:R0:W-:Y:S02]  /*1a1840*/  STL.64 [R1+0x4960], R34 ;  /* 0x0049602201007387 */ /* 0x0001e40000100a00 */
[----:B0-----:R-:W-:Y:S01]  /*1a1850*/  IADD3 R34, P6, R25, R58, RZ ;  /* 0x0000003a19227210 */ /* 0x001fe20007fde0ff */
[----:B------:R-:W-:Y:S02]  /*1a1860*/  IMAD.MOV.U32 R25, RZ, RZ, R16 ;  /* 0x000000ffff197224 */ /* 0x000fe400078e0010 */
[----:B------:R-:W3:Y:S02]  /*1a1870*/  LDL.LU R16, [R1+0x48] ;  /* 0x0000480001107983 */ /* 0x000ee40000300800 */
[----:B------:R-:W-:-:S05]  /*1a1880*/  IMAD.X R35, R36, 0x1, R57, P6 ;  /* 0x0000000124237824 */ /* 0x000fca00030e0639 */
[----:B------:R0:W-:Y:S02]  /*1a1890*/  STL.64 [R1+0x4928], R34 ;  /* 0x0049282201007387 */ /* 0x0001e40000100a00 */
[----:B0-----:R-:W-:-:S05]  /*1a18a0*/  IADD3 R34, P6, R32, R58, RZ ;  /* 0x0000003a20227210 */ /* 0x001fca0007fde0ff */
[----:B------:R-:W-:-:S05]  /*1a18b0*/  IMAD.X R35, R24, 0x1, R57, P6 ;  /* 0x0000000118237824 */ /* 0x000fca00030e0639 */
[----:B------:R0:W-:Y:S02]  /*1a18c0*/  STL.64 [R1+0x48f0], R34 ;  /* 0x0048f02201007387 */ /* 0x0001e40000100a00 */
[----:B0-----:R-:W-:Y:S01]  /*1a18d0*/  IADD3 R34, P6, R20, R58, RZ ;  /* 0x0000003a14227210 */ /* 0x001fe20007fde0ff */
[----:B------:R-:W-:-:S04]  /*1a18e0*/  IMAD.MOV.U32 R41, RZ, RZ, R11 ;  /* 0x000000ffff297224 */ /* 0x000fc800078e000b */
[----:B--2---:R-:W-:Y:S01]  /*1a18f0*/  IMAD.X R35, R12, 0x1, R57, P6 ;  /* 0x000000010c237824 */ /* 0x004fe200030e0639 */
[----:B------:R-:W-:-:S05]  /*1a1900*/  IADD3 R12, P6, R13, R58, RZ ;  /* 0x0000003a0d0c7210 */ /* 0x000fca0007fde0ff */
[----:B------:R-:W-:Y:S01]  /*1a1910*/  IMAD.X R13, R15, 0x1, R57, P6 ;  /* 0x000000010f0d7824 */ /* 0x000fe200030e0639 */
[----:B------:R-:W-:Y:S04]  /*1a1920*/  STL.64 [R1+0x48b0], R34 ;  /* 0x0048b02201007387 */ /* 0x000fe80000100a00 */
[----:B------:R0:W-:Y:S04]  /*1a1930*/  STL.64 [R1+0x4870], R12 ;  /* 0x0048700c01007387 */ /* 0x0001e80000100a00 */
[----:B------:R-:W2:Y:S01]  /*1a1940*/  LDL R11, [R1+0x5c] ;  /* 0x00005c00010b7983 */ /* 0x000ea20000100800 */
[----:B0-----:R-:W-:Y:S01]  /*1a1950*/  IADD3 R12, P6, R48, R58, RZ ;  /* 0x0000003a300c7210 */ /* 0x001fe20007fde0ff */
[----:B------:R-:W-:-:S02]  /*1a1960*/  IMAD.MOV.U32 R24, RZ, RZ, R6 ;  /* 0x000000ffff187224 */ /* 0x000fc400078e0006 */
[----:B------:R-:W2:Y:S02]  /*1a1970*/  LDL.LU R6, [R1+0x370] ;  /* 0x0003700001067983 */ /* 0x000ea40000300800 */
[----:B------:R-:W-:-:S05]  /*1a1980*/  IMAD.X R13, R49, 0x1, R57, P6 ;  /* 0x00000001310d7824 */ /* 0x000fca00030e0639 */
[----:B------:R0:W-:Y:S02]  /*1a1990*/  STL.64 [R1+0x4838], R12 ;  /* 0x0048380c01007387 */ /* 0x0001e40000100a00 */
[----:B0-----:R-:W-:-:S05]  /*1a19a0*/  IADD3 R12, P6, R38, R58, RZ ;  /* 0x0000003a260c7210 */ /* 0x001fca0007fde0ff */
[----:B----4-:R-:W-:-:S05]  /*1a19b0*/  IMAD.X R13, R5, 0x1, R57, P6 ;  /* 0x00000001050d7824 */ /* 0x010fca00030e0639 */
        /* <DEDUP_REMOVED lines=8> */
[----:B0-----:R-:W-:-:S05]  /*1a1a40*/  IADD3 R12, P6, R23, R58, RZ ;  /* 0x0000003a170c7210 */ /* 0x001fca0007fde0ff */
[--C-:B------:R-:W-:Y:S01]  /*1a1a50*/  IMAD.X R13, R33, 0x1, R57.reuse, P6 ;  /* 0x00000001210d7824 */ /* 0x100fe200030e0639 */
[----:B---3--:R-:W-:Y:S01]  /*1a1a60*/  IADD3 R8, P6, R16, R58, RZ ;  /* 0x0000003a10087210 */ /* 0x008fe20007fde0ff */
[----:B------:R-:W-:Y:S04]  /*1a1a70*/  STL.64 [R1+0x8558], R22 ;  /* 0x0085581601007387 */ /* 0x000fe80000100a00 */
[----:B------:R-:W-:-:S05]  /*1a1a80*/  IMAD.X R9, R19, 0x1, R57, P6 ;  /* 0x0000000113097824 */ /* 0x000fca00030e0639 */
[----:B------:R0:W-:Y:S01]  /*1a1a90*/  STL.64 [R1+0x4710], R8 ;  /* 0x0047100801007387 */ /* 0x0001e20000100a00 */
[----:B------:R-:W-:-:S03]  /*1a1aa0*/  SHF.R.S32.HI R48, RZ, 0x1f, R17 ;  /* 0x0000001fff307819 */ /* 0x000fc60000011411 */
[----:B------:R-:W-:Y:S01]  /*1a1ab0*/  STL.64 [R1+0x4748], R12 ;  /* 0x0047480c01007387 */ /* 0x000fe20000100a00 */
[----:B0-----:R-:W-:-:S03]  /*1a1ac0*/  IADD3 R8, P6, R37, R58, RZ ;  /* 0x0000003a25087210 */ /* 0x001fc60007fde0ff */
[----:B------:R-:W-:Y:S02]  /*1a1ad0*/  STL.64 [R1+0x8580], R18 ;  /* 0x0085801201007387 */ /* 0x000fe40000100a00 */
        /* <DEDUP_REMOVED lines=10> */
[----:B------:R-:W-:-:S03]  /*1a1b80*/  IMAD.MOV.U32 R32, RZ, RZ, R30 ;  /* 0x000000ffff207224 */ /* 0x000fc600078e001e */
[----:B------:R2:W-:Y:S01]  /*1a1b90*/  STL.64 [R1+0x4620], R8 ;  /* 0x0046200801007387 */ /* 0x0005e20000100a00 */
[----:B------:R-:W-:Y:S02]  /*1a1ba0*/  IMAD.MOV.U32 R30, RZ, RZ, R29 ;  /* 0x000000ffff1e7224 */ /* 0x000fe400078e001d */
[----:B------:R-:W-:Y:S02]  /*1a1bb0*/  IMAD.MOV.U32 R29, RZ, RZ, R53 ;  /* 0x000000ffff1d7224 */ /* 0x000fe400078e0035 */
[----:B------:R-:W-:Y:S02]  /*1a1bc0*/  IMAD.MOV.U32 R34, RZ, RZ, R10 ;  /* 0x000000ffff227224 */ /* 0x000fe400078e000a */
[----:B------:R-:W-:Y:S02]  /*1a1bd0*/  IMAD.MOV.U32 R36, RZ, RZ, R14 ;  /* 0x000000ffff247224 */ /* 0x000fe400078e000e */
[----:B------:R-:W-:Y:S01]  /*1a1be0*/  IMAD.MOV.U32 R39, RZ, RZ, R51 ;  /* 0x000000ffff277224 */ /* 0x000fe200078e0033 */
[----:B--2---:R-:W-:-:S05]  /*1a1bf0*/  IADD3 R8, P6, R11, R58, RZ ;  /* 0x0000003a0b087210 */ /* 0x004fca0007fde0ff */
[----:B------:R-:W-:-:S05]  /*1a1c00*/  IMAD.X R9, R32, 0x1, R57, P6 ;  /* 0x0000000120097824 */ /* 0x000fca00030e0639 */
[----:B------:R0:W-:Y:S04]  /*1a1c10*/  STL.64 [R1+0x45e8], R8 ;  /* 0x0045e80801007387 */ /* 0x0001e80000100a00 */
[----:B------:R-:W2:Y:S04]  /*1a1c20*/  LDL R23, [R1+0x35c] ;  /* 0x00035c0001177983 */ /* 0x000ea80000100800 */
[----:B------:R-:W3:Y:S04]  /*1a1c30*/  LDL R53, [R1+0x7c] ;  /* 0x00007c0001357983 */ /* 0x000ee80000100800 */
[----:B0-----:R-:W4:Y:S04]  /*1a1c40*/  LDL R8, [R1+0x360] ;  /* 0x0003600001087983 */ /* 0x001f280000100800 */
[----:B------:R-:W2:Y:S04]  /*1a1c50*/  LDL R9, [R1+0x78] ;  /* 0x0000780001097983 */ /* 0x000ea80000100800 */
[----:B------:R-:W3:Y:S01]  /*1a1c60*/  LDL R60, [R1+0x358] ;  /* 0x00035800013c7983 */ /* 0x000ee20000100800 */
[----:B------:R-:W-:-:S03]  /*1a1c70*/  IADD3 R10, P6, R30, R58, RZ ;  /* 0x0000003a1e0a7210 */ /* 0x000fc60007fde0ff */
[----:B------:R-:W3:Y:S02]  /*1a1c80*/  LDL R61, [R1+0x80] ;  /* 0x00008000013d7983 */ /* 0x000ee40000100800 */
[----:B------:R-:W-:Y:S02]  /*1a1c90*/  IMAD.X R11, R56, 0x1, R57, P6 ;  /* 0x00000001380b7824 */ /* 0x000fe400030e0639 */
[----:B------:R-:W3:Y:S04]  /*1a1ca0*/  LDL R43, [R1+0x354] ;  /* 0x00035400012b7983 */ /* 0x000ee80000100800 */
[----:B------:R0:W-:Y:S04]  /*1a1cb0*/  STL.64 [R1+0x45b0], R10 ;  /* 0x0045b00a01007387 */ /* 0x0001e80000100a00 */
[----:B------:R-:W3:Y:S04]  /*1a1cc0*/  LDL R14, [R1+0x84] ;  /* 0x00008400010e7983 */ /* 0x000ee80000100800 */
[----:B------:R-:W3:Y:S04]  /*1a1cd0*/  LDL R15, [R1+0x350] ;  /* 0x00035000010f7983 */ /* 0x000ee80000100800 */
[----:B------:R-:W3:Y:S04]  /*1a1ce0*/  LDL R12, [R1+0x88] ;  /* 0x00008800010c7983 */ /* 0x000ee80000100800 */
[----:B------:R-:W3:Y:S04]  /*1a1cf0*/  LDL R13, [R1+0x34c] ;  /* 0x00034c00010d7983 */ /* 0x000ee80000100800 */
[----:B------:R-:W3:Y:S01]  /*1a1d00*/  LDL R51, [R1+0x8c] ;  /* 0x00008c0001337983 */ /* 0x000ee20000100800 */
[----:B0-----:R-:W-:Y:S01]  /*1a1d10*/  IADD3 R10, P6, R41, R58, RZ ;  /* 0x0000003a290a7210 */ /* 0x001fe20007fde0ff */
[----:B------:R-:W-:-:S04]  /*1a1d20*/  IMAD.MOV.U32 R20, RZ, RZ, R55 ;  /* 0x000000ffff147224 */ /* 0x000fc800078e0037 */
[----:B------:R-:W-:-:S05]  /*1a1d30*/  IMAD.X R11, R6, 0x1, R57, P6 ;  /* 0x00000001060b7824 */ /* 0x000fca00030e0639 */
[----:B------:R0:W-:Y:S02]  /*1a1d40*/  STL.64 [R1+0x4578], R10 ;  /* 0x0045780a01007387 */ /* 0x0001e40000100a00 */
[----:B0-----:R-:W-:-:S05]  /*1a1d50*/  IADD3 R10, P6, R20, R58, RZ ;  /* 0x0000003a140a7210 */ /* 0x001fca0007fde0ff */
[----:B------:R-:W-:Y:S02]  /*1a1d60*/  IMAD.X R11, R36, 0x1, R57, P6 ;  /* 0x00000001240b7824 */ /* 0x000fe400030e0639 */
[----:B------:R-:W-:-:S03]  /*1a1d70*/  IMAD.MOV.U32 R49, RZ, RZ, R52 ;  /* 0x000000ffff317224 */ /* 0x000fc600078e0034 */
[----:B------:R0:W-:Y:S01]  /*1a1d80*/  STL.64 [R1+0x4538], R10 ;  /* 0x0045380a01007387 */ /* 0x0001e20000100a00 */
[----:B------:R-:W-:-:S03]  /*1a1d90*/  IMAD.MOV.U32 R35, RZ, RZ, R54 ;  /* 0x000000ffff237224 */ /* 0x000fc600078e0036 */
        /* <DEDUP_REMOVED lines=8> */
[----:B0-----:R-:W-:-:S03]  /*1a1e20*/  IADD3 R10, P6, R35, R58, RZ ;  /* 0x0000003a230a7210 */ /* 0x001fc60007fde0ff */
[----:B------:R-:W3:Y:S02]  /*1a1e30*/  LDL R55, [R1+0x33c] ;  /* 0x00033c0001377983 */ /* 0x000ee40000100800 */
[----:B------:R-:W-:Y:S01]  /*1a1e40*/  IMAD.X R11, R39, 0x1, R57, P6 ;  /* 0x00000001270b7824 */ /* 0x000fe200030e0639 */
[----:B------:R-:W-:-:S04]  /*1a1e50*/  IADD3 R18, P6, R29, R58, RZ ;  /* 0x0000003a1d127210 */ /* 0x000fc80007fde0ff */
[----:B------:R0:W-:Y:S04]  /*1a1e60*/  STL.64 [R1+0x44b8], R10 ;  /* 0x0044b80a01007387 */ /* 0x0001e80000100a00 */
[----:B------:R-:W3:Y:S04]  /*1a1e70*/  LDL R52, [R1+0x9c] ;  /* 0x00009c0001347983 */ /* 0x000ee80000100800 */
[----:B0-----:R-:W3:Y:S04]  /*1a1e80*/  LDL R10, [R1+0x338] ;  /* 0x00033800010a7983 */ /* 0x001ee80000100800 */
[----:B------:R-:W3:Y:S01]  /*1a1e90*/  LDL R11, [R1+0xa0] ;  /* 0x0000a000010b7983 */ /* 0x000ee20000100800 */
[----:B----4-:R-:W-:Y:S01]  /*1a1ea0*/  IMAD.X R19, R8, 0x1, R57, P6 ;  /* 0x0000000108137824 */ /* 0x010fe200030e0639 */
[----:B--2---:R-:W-:-:S05]  /*1a1eb0*/  IADD3 R8, P6, R9, R58, RZ ;  /* 0x0000003a09087210 */ /* 0x004fca0007fde0ff */
[----:B------:R-:W-:-:S05]  /*1a1ec0*/  IMAD.X R9, R23, 0x1, R57, P6 ;  /* 0x0000000117097824 */ /* 0x000fca00030e0639 */
[----:B------:R3:W-:Y:S04]  /*1a1ed0*/  STL.64 [R1+0x4450], R8 ;  /* 0x0044500801007387 */ /* 0x0007e80000100a00 */
[----:B------:R-:W-:Y:S01]  /*1a1ee0*/  STL.64 [R1+0x4488], R18 ;  /* 0x0044881201007387 */ /* 0x000fe20000100a00 */
[----:B---3--:R-:W-:-:S03]  /*1a1ef0*/  IADD3 R8, P6, R53, R58, RZ ;  /* 0x0000003a35087210 */ /* 0x008fc60007fde0ff */
[----:B------:R-:W2:Y:S02]  /*1a1f00*/  LDL R53, [R1+0x334] ;  /* 0x0003340001357983 */ /* 0x000ea40000100800 */
        /* <DEDUP_REMOVED lines=20> */
[----:B0-----:R-:W-:-:S05]  /*1a2050*/  IADD3 R8, P6, R44, R58, RZ ;  /* 0x0000003a2c087210 */ /* 0x001fca0007fde0ff */
[----:B------:R-:W-:-:S05]  /*1a2060*/  IMAD.X R9, R45, 0x1, R57, P6 ;  /* 0x000000012d097824 */ /* 0x000fca00030e0639 */
[----:B------:R0:W-:Y:S02]  /*1a2070*/  STL.64 [R1+0x42e8], R8 ;  /* 0x0042e80801007387 */ /* 0x0001e40000100a00 */
[----:B0-----:R-:W-:Y:S02]  /*1a2080*/  IADD3 R8, P6, R5, R58, RZ ;  /* 0x0000003a05087210 */ /* 0x001fe40007fde0ff */
[----:B------:R-:W4:Y:S03]  /*1a2090*/  LDL R5, [R1+0xb0] ;  /* 0x0000b00001057983 */ /* 0x000f260000100800 */
[----:B------:R-:W-:-:S05]  /*1a20a0*/  IMAD.X R9, R42, 0x1, R57, P6 ;  /* 0x000000012a097824 */ /* 0x000fca00030e0639 */
[----:B------:R0:W-:Y:S02]  /*1a20b0*/  STL.64 [R1+0x42a8], R8 ;  /* 0x0042a80801007387 */ /* 0x0001e40000100a00 */
[----:B0-----:R-:W-:-:S05]  /*1a20c0*/  IADD3 R8, P6, R54, R58, RZ ;  /* 0x0000003a36087210 */ /* 0x001fca0007fde0ff */
[----:B------:R-:W-:-:S05]  /*1a20d0*/  IMAD.X R9, R55, 0x1, R57, P6 ;  /* 0x0000000137097824 */ /* 0x000fca00030e0639 */
[----:B------:R0:W-:Y:S04]  /*1a20e0*/  STL.64 [R1+0x4268], R8 ;  /* 0x0042680801007387 */ /* 0x0001e80000100a00 */
[----:B------:R-:W4:Y:S01]  /*1a20f0*/  LDL R22, [R1+0xb4] ;  /* 0x0000b40001167983 */ /* 0x000f220000100800 */
[----:B0-----:R-:W-:-:S05]  /*1a2100*/  IADD3 R8, P6, R52, R58, RZ ;  /* 0x0000003a34087210 */ /* 0x001fca0007fde0ff */
[----:B------:R-:W-:Y:S01]  /*1a2110*/  IMAD.X R9, R10, 0x1, R57, P6 ;  /* 0x000000010a097824 */ /* 0x000fe200030e0639 */
[----:B------:R-:W-:-:S04]  /*1a2120*/  IADD3 R10, P6, R11, R58, RZ ;  /* 0x0000003a0b0a7210 */ /* 0x000fc80007fde0ff */
[----:B------:R0:W-:Y:S04]  /*1a2130*/  STL.64 [R1+0x4230], R8 ;  /* 0x0042300801007387 */ /* 0x0001e80000100a00 */
[----:B------:R-:W4:Y:S04]  /*1a2140*/  LDL R23, [R1+0x31c] ;  /* 0x00031c0001177983 */ /* 0x000f280000100800 */
[----:B------:R-:W4:Y:S04]  /*1a2150*/  LDL R54, [R1+0xbc] ;  /* 0x0000bc0001367983 */ /* 0x000f280000100800 */
[----:B0-----:R-:W4:Y:S04]  /*1a2160*/  LDL R8, [R1+0x320] ;  /* 0x0003200001087983 */ /* 0x001f280000100800 */
[----:B------:R-:W4:Y:S04]  /*1a2170*/  LDL R9, [R1+0xb8] ;  /* 0x0000b80001097983 */ /* 0x000f280000100800 */
[----:B------:R-:W4:Y:S04]  /*1a2180*/  LDL R60, [R1+0x318] ;  /* 0x00031800013c7983 */ /* 0x000f280000100800 */
[----:B------:R-:W4:Y:S04]  /*1a2190*/  LDL R61, [R1+0xc0] ;  /* 0x0000c000013d7983 */ /* 0x000f280000100800 */
[----:B------:R-:W4:Y:S01]  /*1a21a0*/  LDL R44, [R1+0x314] ;  /* 0x00031400012c7983 */ /* 0x000f220000100800 */
[----:B--2---:R-:W-:-:S05]  /*1a21b0*/  IMAD.X R11, R53, 0x1, R57, P6 ;  /* 0x00000001350b7824 */ /* 0x004fca00030e0639 */
[----:B------:R0:W-:Y:S04]  /*1a21c0*/  STL.64 [R1+0x4200], R10 ;  /* 0x0042000a01007387 */ /* 0x0001e80000100a00 */
[----:B------:R-:W2:Y:S04]  /*1a21d0*/  LDL R45, [R1+0xc4] ;  /* 0x0000c400012d7983 */ /* 0x000ea80000100800 */
[----:B------:R-:W2:Y:S04]  /*1a21e0*/  LDL R55, [R1+0x310] ;  /* 0x0003100001377983 */ /* 0x000ea80000100800 */
[----:B------:R-:W2:Y:S04]  /*1a21f0*/  LDL R52, [R1+0xc8] ;  /* 0x0000c80001347983 */ /* 0x000ea80000100800 */
[----:B------:R-:W2:Y:S04]  /*1a2200*/  LDL R53, [R1+0x30c] ;  /* 0x00030c0001357983 */ /* 0x000ea80000100800 */
[----:B0-----:R-:W2:Y:S04]  /*1a2210*/  LDL R10, [R1+0xcc] ;  /* 0x0000cc00010a7983 */ /* 0x001ea80000100800 */
[----:B------:R-:W2:Y:S01]  /*1a2220*/  LDL R11, [R1+0x308] ;  /* 0x00030800010b7983 */ /* 0x000ea20000100800 */
[----:B---3--:R-:W-:-:S05]  /*1a2230*/  IADD3 R18, P6, R43, R58, RZ ;  /* 0x0000003a2b127210 */ /* 0x008fca0007fde0ff */
[----:B----4-:R-:W-:Y:S01]  /*1a2240*/  IMAD.X R19, R14, 0x1, R57, P6 ;  /* 0x000000010e137824 */ /* 0x010fe200030e0639 */
[----:B------:R-:W-:-:S04]  /*1a2250*/  IADD3 R14, P6, R15, R58, RZ ;  /* 0x0000003a0f0e7210 */ /* 0x000fc80007fde0ff */
[----:B------:R0:W-:Y:S04]  /*1a2260*/  STL.64 [R1+0x41c0], R18 ;  /* 0x0041c01201007387 */ /* 0x0001e80000100a00 */
[----:B------:R-:W3:Y:S01]  /*1a2270*/  LDL R42, [R1+0xd0] ;  /* 0x0000d000012a7983 */ /* 0x000ee20000100800 */
[----:B------:R-:W-:Y:S01]  /*1a2280*/  IMAD.X R15, R12, 0x1, R57, P6 ;  /* 0x000000010c0f7824 */ /* 0x000fe200030e0639 */
[----:B------:R-:W-:-:S04]  /*1a2290*/  IADD3 R12, P6, R13, R58, RZ ;  /* 0x0000003a0d0c7210 */ /* 0x000fc80007fde0ff */
[----:B------:R1:W-:Y:S01]  /*1a22a0*/  STL.64 [R1+0x4180], R14 ;  /* 0x0041800e01007387 */ /* 0x0003e20000100a00 */
[----:B------:R-:W-:-:S03]  /*1a22b0*/  IMAD.X R13, R51, 0x1, R57, P6 ;  /* 0x00000001330d7824 */ /* 0x000fc600030e0639 */
[----:B------:R-:W4:Y:S04]  /*1a22c0*/  LDL R43, [R1+0x304] ;  /* 0x00030400012b7983 */ /* 0x000f280000100800 */
[----:B------:R-:W4:Y:S04]  /*1a22d0*/  LDL R51, [R1+0xd4] ;  /* 0x0000d40001337983 */ /* 0x000f280000100800 */
[----:B------:R1:W-:Y:S04]  /*1a22e0*/  STL.64 [R1+0x4148], R12 ;  /* 0x0041480c01007387 */ /* 0x0003e80000100a00 */
[----:B0-----:R-:W2:Y:S04]  /*1a22f0*/  LDL R19, [R1+0x324] ;  /* 0x0003240001137983 */ /* 0x001ea80000100800 */
[----:B-1----:R-:W4:Y:S04]  /*1a2300*/  LDL R14, [R1+0x300] ;  /* 0x00030000010e7983 */ /* 0x002f280000100800 */
[----:B------:R-:W4:Y:S01]  /*1a2310*/  LDL R15, [R1+0xd8] ;  /* 0x0000d800010f7983 */ /* 0x000f220000100800 */
[----:B------:R-:W-:-:S03]  /*1a2320*/  IADD3 R18, P6, R5, R58, RZ ;  /* 0x0000003a05127210 */ /* 0x000fc60007fde0ff */
[----:B------:R-:W4:Y:S04]  /*1a2330*/  LDL R12, [R1+0x2fc] ;  /* 0x0002fc00010c7983 */ /* 0x000f280000100800 */
[----:B------:R-:W4:Y:S04]  /*1a2340*/  LDL R13, [R1+0xdc] ;  /* 0x0000dc00010d7983 */ /* 0x000f280000100800 */
[----:B------:R-:W4:Y:S01]  /*1a2350*/  LDL R5, [R1+0x2f8] ;  /* 0x0002f80001057983 */ /* 0x000f220000100800 */
[----:B--2---:R-:W-:-:S05]  /*1a2360*/  IMAD.X R19, R19, 0x1, R57, P6 ;  /* 0x0000000113137824 */ /* 0x004fca00030e0639 */
[----:B------:R0:W-:Y:S02]  /*1a2370*/  STL.64 [R1+0x4110], R18 ;  /* 0x0041101201007387 */ /* 0x0001e40000100a00 */
[----:B0-----:R-:W-:-:S05]  /*1a2380*/  IADD3 R18, P6, R22, R58, RZ ;  /* 0x0000003a16127210 */ /* 0x001fca0007fde0ff */
[----:B------:R-:W-:Y:S01]  /*1a2390*/  IMAD.X R19, R8, 0x1, R57, P6 ;  /* 0x0000000108137824 */ /* 0x000fe200030e0639 */
[----:B------:R-:W-:-:S05]  /*1a23a0*/  IADD3 R8, P6, R9, R58, RZ ;  /* 0x0000003a09087210 */ /* 0x000fca0007fde0ff */
[----:B------:R-:W-:-:S05]  /*1a23b0*/  IMAD.X R9, R23, 0x1, R57, P6 ;  /* 0x0000000117097824 */ /* 0x000fca00030e0639 */
[----:B------:R0:W-:Y:S04]  /*1a23c0*/  STL.64 [R1+0x4098], R8 ;  /* 0x0040980801007387 */ /* 0x0001e80000100a00 */
[----:B------:R-:W-:Y:S01]  /*1a23d0*/  STL.64 [R1+0x40d8], R18 ;  /* 0x0040d81201007387 */ /* 0x000fe20000100a00 */
[----:B0-----:R-:W-:-:S03]  /*1a23e0*/  IADD3 R8, P6, R54, R58, RZ ;  /* 0x0000003a36087210 */ /* 0x001fc60007fde0ff */
        /* <DEDUP_REMOVED lines=12> */
[----:B------:R-:W2:Y:S04]  /*1a24b0*/  LDL R18, [R1+0x2f4] ;  /* 0x0002f40001127983 */ /* 0x000ea80000100800 */
[----:B------:R-:W2:Y:S01]  /*1a24c0*/  LDL R55, [R1+0xe4] ;  /* 0x0000e40001377983 */ /* 0x000ea20000100800 */
[----:B0-----:R-:W-:-:S03]  /*1a24d0*/  IADD3 R8, P6, R10, R58, RZ ;  /* 0x0000003a0a087210 */ /* 0x001fc60007fde0ff */
[----:B------:R-:W2:Y:S02]  /*1a24e0*/  LDL R52, [R1+0x2f0] ;  /* 0x0002f00001347983 */ /* 0x000ea40000100800 */
[----:B------:R-:W-:-:S05]  /*1a24f0*/  IMAD.X R9, R11, 0x1, R57, P6 ;  /* 0x000000010b097824 */ /* 0x000fca00030e0639 */
[----:B------:R3:W-:Y:S04]  /*1a2500*/  STL.64 [R1+0x3f70], R8 ;  /* 0x003f700801007387 */ /* 0x0007e80000100a00 */
[----:B------:R-:W2:Y:S04]  /*1a2510*/  LDL R53, [R1+0xe8] ;  /* 0x0000e80001357983 */ /* 0x000ea80000100800 */
[----:B------:R-:W2:Y:S01]  /*1a2520*/  LDL R10, [R1+0x2ec] ;  /* 0x0002ec00010a7983 */ /* 0x000ea20000100800 */
[----:B---3--:R-:W-:-:S03]  /*1a2530*/  IADD3 R8, P6, R42, R58, RZ ;  /* 0x0000003a2a087210 */ /* 0x008fc60007fde0ff */
[----:B------:R-:W3:Y:S02]  /*1a2540*/  LDL R11, [R1+0xec] ;  /* 0x0000ec00010b7983 */ /* 0x000ee40000100800 */
[----:B----4-:R-:W-:-:S05]  /*1a2550*/  IMAD.X R9, R43, 0x1, R57, P6 ;  /* 0x000000012b097824 */ /* 0x010fca00030e0639 */
        /* <DEDUP_REMOVED lines=16> */
[----:B0-----:R-:W4:Y:S04]  /*1a2660*/  LDL R8, [R1+0x2e0] ;  /* 0x0002e00001087983 */ /* 0x001f280000100800 */
[----:B------:R-:W4:Y:S04]  /*1a2670*/  LDL R9, [R1+0xf8] ;  /* 0x0000f80001097983 */ /* 0x000f280000100800 */
[----:B------:R-:W4:Y:S04]  /*1a2680*/  LDL R61, [R1+0x2d8] ;  /* 0x0002d800013d7983 */ /* 0x000f280000100800 */
[----:B------:R-:W4:Y:S04]  /*1a2690*/  LDL R44, [R1+0x100] ;  /* 0x00010000012c7983 */ /* 0x000f280000100800 */
[----:B------:R-:W4:Y:S04]  /*1a26a0*/  LDL R45, [R1+0x2d4] ;  /* 0x0002d400012d7983 */ /* 0x000f280000100800 */
[----:B------:R-:W4:Y:S04]  /*1a26b0*/  LDL R14, [R1+0x104] ;  /* 0x00010400010e7983 */ /* 0x000f280000100800 */
[----:B------:R-:W4:Y:S04]  /*1a26c0*/  LDL R15, [R1+0x2d0] ;  /* 0x0002d000010f7983 */ /* 0x000f280000100800 */
[----:B------:R-:W4:Y:S04]  /*1a26d0*/  LDL R12, [R1+0x108] ;  /* 0x00010800010c7983 */ /* 0x000f280000100800 */
[----:B------:R-:W4:Y:S01]  /*1a26e0*/  LDL R13, [R1+0x2cc] ;  /* 0x0002cc00010d7983 */ /* 0x000f220000100800 */
[----:B--2---:R-:W-:-:S03]  /*1a26f0*/  IADD3 R42, P6, R54, R58, RZ ;  /* 0x0000003a362a7210 */ /* 0x004fc60007fde0ff */
        /* <DEDUP_REMOVED lines=10> */
[----:B------:R-:W2:Y:S04]  /*1a27a0*/  LDL R52, [R1+0x114] ;  /* 0x0001140001347983 */ /* 0x000ea80000100800 */
[----:B0-----:R-:W2:Y:S04]  /*1a27b0*/  LDL R42, [R1+0x2c8] ;  /* 0x0002c800012a7983 */ /* 0x001ea80000100800 */
[----:B------:R-:W2:Y:S01]  /*1a27c0*/  LDL R43, [R1+0x110] ;  /* 0x00011000012b7983 */ /* 0x000ea20000100800 */
[----:B---3--:R-:W-:-:S03]  /*1a27d0*/  IADD3 R10, P6, R11, R58, RZ ;  /* 0x0000003a0b0a7210 */ /* 0x008fc60007fde0ff */
[----:B------:R-:W3:Y:S02]  /*1a27e0*/  LDL R53, [R1+0x2c0] ;  /* 0x0002c00001357983 */ /* 0x000ee40000100800 */
[----:B----4-:R-:W-:Y:S02]  /*1a27f0*/  IMAD.X R11, R51, 0x1, R57, P6 ;  /* 0x00000001330b7824 */ /* 0x010fe400030e0639 */
[----:B------:R-:W4:Y:S04]  /*1a2800*/  LDL R51, [R1+0x118] ;  /* 0x0001180001337983 */ /* 0x000f280000100800 */
[----:B------:R0:W-:Y:S04]  /*1a2810*/  STL.64 [R1+0x3d90], R10 ;  /* 0x003d900a01007387 */ /* 0x0001e80000100a00 */
[----:B0-----:R-:W4:Y:S04]  /*1a2820*/  LDL R10, [R1+0x2bc] ;  /* 0x0002bc00010a7983 */ /* 0x001f280000100800 */
[----:B------:R-:W4:Y:S01]  /*1a2830*/  LDL R11, [R1+0x11c] ;  /* 0x00011c00010b7983 */ /* 0x000f220000100800 */
[----:B------:R-:W-:-:S05]  /*1a2840*/  IADD3 R18, P6, R19, R58, RZ ;  /* 0x0000003a13127210 */ /* 0x000fca0007fde0ff */
[----:B------:R-:W-:-:S05]  /*1a2850*/  IMAD.X R19, R22, 0x1, R57, P6 ;  /* 0x0000000116137824 */ /* 0x000fca00030e0639 */
[----:B------:R0:W-:Y:S02]  /*1a2860*/  STL.64 [R1+0x3d60], R18 ;  /* 0x003d601201007387 */ /* 0x0001e40000100a00 */
[----:B0-----:R-:W-:-:S05]  /*1a2870*/  IADD3 R18, P6, R23, R58, RZ ;  /* 0x0000003a17127210 */ /* 0x001fca0007fde0ff */
[----:B------:R-:W-:Y:S01]  /*1a2880*/  IMAD.X R19, R8, 0x1, R57, P6 ;  /* 0x0000000108137824 */ /* 0x000fe200030e0639 */
[----:B------:R-:W-:-:S05]  /*1a2890*/  IADD3 R8, P6, R9, R58, RZ ;  /* 0x0000003a09087210 */ /* 0x000fca0007fde0ff */
[----:B------:R-:W-:Y:S02]  /*1a28a0*/  IMAD.X R9, R5, 0x1, R57, P6 ;  /* 0x0000000105097824 */ /* 0x000fe400030e0639 */
[----:B------:R-:W4:Y:S04]  /*1a28b0*/  LDL R5, [R1+0x2b8] ;  /* 0x0002b80001057983 */ /* 0x000f280000100800 */
[----:B------:R-:W-:Y:S04]  /*1a28c0*/  STL.64 [R1+0x3d20], R18 ;  /* 0x003d201201007387 */ /* 0x000fe80000100a00 */
        /* <DEDUP_REMOVED lines=15> */
[----:B--2---:R-:W-:-:S03]  /*1a29c0*/  IADD3 R8, P6, R54, R58, RZ ;  /* 0x0000003a36087210 */ /* 0x004fc60007fde0ff */
[----:B------:R-:W2:Y:S04]  /*1a29d0*/  LDL R15, [R1+0x124] ;  /* 0x00012400010f7983 */ /* 0x000ea80000100800 */
[----:B------:R-:W2:Y:S04]  /*1a29e0*/  LDL R12, [R1+0x2b0] ;  /* 0x0002b000010c7983 */ /* 0x000ea80000100800 */
[----:B------:R-:W2:Y:S04]  /*1a29f0*/  LDL R13, [R1+0x128] ;  /* 0x00012800010d7983 */ /* 0x000ea80000100800 */
[----:B------:R-:W2:Y:S01]  /*1a2a00*/  LDL R54, [R1+0x2ac] ;  /* 0x0002ac0001367983 */ /* 0x000ea20000100800 */
[----:B------:R-:W-:-:S05]  /*1a2a10*/  IMAD.X R9, R42, 0x1, R57, P6 ;  /* 0x000000012a097824 */ /* 0x000fca00030e0639 */
[----:B------:R0:W-:Y:S02]  /*1a2a20*/  STL.64 [R1+0x3b80], R8 ;  /* 0x003b800801007387 */ /* 0x0001e40000100a00 */
[----:B0-----:R-:W-:-:S05]  /*1a2a30*/  IADD3 R8, P6, R43, R58, RZ ;  /* 0x0000003a2b087210 */ /* 0x001fca0007fde0ff */
[----:B------:R-:W-:Y:S02]  /*1a2a40*/  IMAD.X R9, R55, 0x1, R57, P6 ;  /* 0x0000000137097824 */ /* 0x000fe400030e0639 */
[----:B------:R-:W2:Y:S04]  /*1a2a50*/  LDL R55, [R1+0x12c] ;  /* 0x00012c0001377983 */ /* 0x000ea80000100800 */
[----:B------:R0:W-:Y:S02]  /*1a2a60*/  STL.64 [R1+0x3ba8], R8 ;  /* 0x003ba80801007387 */ /* 0x0001e40000100a00 */
[----:B0-----:R-:W-:-:S05]  /*1a2a70*/  IADD3 R8, P6, R52, R58, RZ ;  /* 0x0000003a34087210 */ /* 0x001fca0007fde0ff */
[----:B---3--:R-:W-:-:S05]  /*1a2a80*/  IMAD.X R9, R53, 0x1, R57, P6 ;  /* 0x0000000135097824 */ /* 0x008fca00030e0639 */
[----:B------:R4:W-:Y:S02]  /*1a2a90*/  STL.64 [R1+0x3bd0], R8 ;  /* 0x003bd00801007387 */ /* 0x0009e40000100a00 */
[----:B----4-:R-:W-:-:S05]  /*1a2aa0*/  IADD3 R8, P6, R51, R58, RZ ;  /* 0x0000003a33087210 */ /* 0x010fca0007fde0ff */
[----:B------:R-:W-:-:S05]  /*1a2ab0*/  IMAD.X R9, R10, 0x1, R57, P6 ;  /* 0x000000010a097824 */ /* 0x000fca00030e0639 */
[----:B------:R0:W-:Y:S01]  /*1a2ac0*/  STL.64 [R1+0x3bf8], R8 ;  /* 0x003bf80801007387 */ /* 0x0001e20000100a00 */
[----:B------:R-:W-:-:S03]  /*1a2ad0*/  IADD3 R18, P6, R11, R58, RZ ;  /* 0x0000003a0b127210 */ /* 0x000fc60007fde0ff */
[----:B------:R-:W3:Y:S04]  /*1a2ae0*/  LDL R10, [R1+0x2a4] ;  /* 0x0002a400010a7983 */ /* 0x000ee80000100800 */
[----:B------:R-:W4:Y:S04]  /*1a2af0*/  LDL R11, [R1+0x134] ;  /* 0x00013400010b7983 */ /* 0x000f280000100800 */
[----:B0-----:R-:W3:Y:S04]  /*1a2b00*/  LDL R8, [R1+0x2a8] ;  /* 0x0002a80001087983 */ /* 0x001ee80000100800 */
[----:B------:R-:W4:Y:S04]  /*1a2b10*/  LDL R9, [R1+0x130] ;  /* 0x0001300001097983 */ /* 0x000f280000100800 */
[----:B------:R-:W4:Y:S04]  /*1a2b20*/  LDL R22, [R1+0x2a0] ;  /* 0x0002a00001167983 */ /* 0x000f280000100800 */
[----:B------:R-:W4:Y:S01]  /*1a2b30*/  LDL R23, [R1+0x138] ;  /* 0x0001380001177983 */ /* 0x000f220000100800 */
[----:B------:R-:W-:-:S03]  /*1a2b40*/  IMAD.X R19, R5, 0x1, R57, P6 ;  /* 0x0000000105137824 */ /* 0x000fc600030e0639 */
[----:B------:R-:W4:Y:S04]  /*1a2b50*/  LDL R60, [R1+0x13c] ;  /* 0x00013c00013c7983 */ /* 0x000f280000100800 */
[----:B------:R-:W4:Y:S04]  /*1a2b60*/  LDL R61, [R1+0x298] ;  /* 0x00029800013d7983 */ /* 0x000f280000100800 */
[----:B------:R-:W4:Y:S04]  /*1a2b70*/  LDL R44, [R1+0x140] ;  /* 0x00014000012c7983 */ /* 0x000f280000100800 */
[----:B------:R0:W-:Y:S04]  /*1a2b80*/  STL.64 [R1+0x3c20], R18 ;  /* 0x003c201201007387 */ /* 0x0001e80000100a00 */
        /* <DEDUP_REMOVED lines=8> */
[----:B--2---:R-:W-:-:S05]  /*1a2c10*/  IADD3 R14, P6, R15, R58, RZ ;  /* 0x0000003a0f0e7210 */ /* 0x004fca0007fde0ff */
[--C-:B------:R-:W-:Y:S01]  /*1a2c20*/  IMAD.X R15, R12, 0x1, R57.reuse, P6 ;  /* 0x000000010c0f7824 */ /* 0x100fe200030e0639 */
[-C--:B------:R-:W-:Y:S01]  /*1a2c30*/  IADD3 R12, P6, R13, R58.reuse, RZ ;  /* 0x0000003a0d0c7210 */ /* 0x080fe20007fde0ff */
[----:B------:R-:W-:Y:S04]  /*1a2c40*/  STL.64 [R1+0x3c48], R18 ;  /* 0x003c481201007387 */ /* 0x000fe80000100a00 */
[----:B------:R-:W-:Y:S01]  /*1a2c50*/  IMAD.X R13, R54, 0x1, R57, P6 ;  /* 0x00000001360d7824 */ /* 0x000fe200030e0639 */
[----:B------:R-:W2:Y:S04]  /*1a2c60*/  LDL R45, [R1+0x288] ;  /* 0x00028800012d7983 */ /* 0x000ea80000100800 */
[----:B------:R0:W-:Y:S04]  /*1a2c70*/  STL.64 [R1+0x3c70], R14 ;  /* 0x003c700e01007387 */ /* 0x0001e80000100a00 */
[----:B0-----:R-:W2:Y:S04]  /*1a2c80*/  LDL R14, [R1+0x150] ;  /* 0x00015000010e7983 */ /* 0x001ea80000100800 */
[----:B------:R0:W-:Y:S04]  /*1a2c90*/  STL.64 [R1+0x39a0], R12 ;  /* 0x0039a00c01007387 */ /* 0x0001e80000100a00 */
[----:B------:R-:W2:Y:S04]  /*1a2ca0*/  LDL R15, [R1+0x280] ;  /* 0x00028000010f7983 */ /* 0x000ea80000100800 */
[----:B------:R-:W2:Y:S04]  /*1a2cb0*/  LDL R54, [R1+0x158] ;  /* 0x0001580001367983 */ /* 0x000ea80000100800 */
[----:B0-----:R-:W2:Y:S04]  /*1a2cc0*/  LDL R12, [R1+0x284] ;  /* 0x00028400010c7983 */ /* 0x001ea80000100800 */
[----:B------:R-:W2:Y:S01]  /*1a2cd0*/  LDL R13, [R1+0x154] ;  /* 0x00015400010d7983 */ /* 0x000ea20000100800 */
[----:B------:R-:W-:Y:S01]  /*1a2ce0*/  IADD3 R18, P6, R55, R58, RZ ;  /* 0x0000003a37127210 */ /* 0x000fe20007fde0ff */
[----:B------:R-:W-:-:S02]  /*1a2cf0*/  IMAD.MOV.U32 R55, RZ, RZ, R2 ;  /* 0x000000ffff377224 */ /* 0x000fc400078e0002 */
[----:B------:R-:W2:Y:S02]  /*1a2d00*/  LDL R2, [R1+0x27c] ;  /* 0x00027c0001027983 */ /* 0x000ea40000100800 */
[----:B---3--:R-:W-:Y:S01]  /*1a2d10*/  IMAD.X R19, R8, 0x1, R57, P6 ;  /* 0x0000000108137824 */ /* 0x008fe200030e0639 */
[----:B----4-:R-:W-:-:S05]  /*1a2d20*/  IADD3 R8, P6, R9, R58, RZ ;  /* 0x0000003a09087210 */ /* 0x010fca0007fde0ff */
[--C-:B------:R-:W-:Y:S01]  /*1a2d30*/  IMAD.X R9, R10, 0x1, R57.reuse, P6 ;  /* 0x000000010a097824 */ /* 0x100fe200030e0639 */
[-C--:B------:R-:W-:Y:S01]  /*1a2d40*/  IADD3 R10, P6, R11, R58.reuse, RZ ;  /* 0x0000003a0b0a7210 */ /* 0x080fe20007fde0ff */
[----:B------:R0:W-:Y:S04]  /*1a2d50*/  STL.64 [R1+0x39c8], R18 ;  /* 0x0039c81201007387 */ /* 0x0001e80000100a00 */
[--C-:B------:R-:W-:Y:S01]  /*1a2d60*/  IMAD.X R11, R22, 0x1, R57.reuse, P6 ;  /* 0x00000001160b7824 */ /* 0x100fe200030e0639 */
[----:B------:R-:W-:Y:S01]  /*1a2d70*/  IADD3 R22, P6, R23, R58, RZ ;  /* 0x0000003a17167210 */ /* 0x000fe20007fde0ff */
[----:B0-----:R-:W3:Y:S04]  /*1a2d80*/  LDL.LU.64 R18, [R1+0x8580] ;  /* 0x0085800001127983 */ /* 0x001ee80000300a00 */
[----:B------:R0:W-:Y:S04]  /*1a2d90*/  STL.64 [R1+0x39f0], R8 ;  /* 0x0039f00801007387 */ /* 0x0001e80000100a00 */
[----:B0-----:R-:W4:Y:S04]  /*1a2da0*/  LDL.LU.64 R8, [R1+0x8578] ;  /* 0x0085780001087983 */ /* 0x001f280000300a00 */
[----:B------:R0:W-:Y:S04]  /*1a2db0*/  STL.64 [R1+0x3a18], R10 ;  /* 0x003a180a01007387 */ /* 0x0001e80000100a00 */
[----:B0-----:R-:W3:Y:S04]  /*1a2dc0*/  LDL.LU.64 R10, [R1+0x8570] ;  /* 0x00857000010a7983 */ /* 0x001ee80000300a00 */
[----:B------:R-:W2:Y:S02]  /*1a2dd0*/  LDL R23, [R1+0x29c] ;  /* 0x00029c0001177983 */ /* 0x000ea40000100800 */
        /* <DEDUP_REMOVED lines=12> */
[--C-:B------:R-:W-:Y:S01]  /*1a2ea0*/  IMAD.X R23, R51, 0x1, R57.reuse, P6 ;  /* 0x0000000133177824 */ /* 0x100fe200030e0639 */
[----:B------:R-:W-:Y:S02]  /*1a2eb0*/  IADD3 R42, P6, R5, R58, RZ ;  /* 0x0000003a052a7210 */ /* 0x000fe40007fde0ff */
[----:B------:R-:W2:Y:S04]  /*1a2ec0*/  LDL R5, [R1+0x160] ;  /* 0x0001600001057983 */ /* 0x000ea80000100800 */
[----:B------:R0:W-:Y:S04]  /*1a2ed0*/  STL.64 [R1+0x3ae0], R22 ;  /* 0x003ae01601007387 */ /* 0x0001e80000100a00 */
[----:B------:R-:W4:Y:S04]  /*1a2ee0*/  LDL R52, [R1+0x270] ;  /* 0x0002700001347983 */ /* 0x000f280000100800 */
[----:B------:R-:W4:Y:S04]  /*1a2ef0*/  LDL R53, [R1+0x168] ;  /* 0x0001680001357983 */ /* 0x000f280000100800 */
[----:B0-----:R-:W4:Y:S04]  /*1a2f00*/  LDL R22, [R1+0x274] ;  /* 0x0002740001167983 */ /* 0x001f280000100800 */
[----:B------:R-:W4:Y:S04]  /*1a2f10*/  LDL R23, [R1+0x164] ;  /* 0x0001640001177983 */ /* 0x000f280000100800 */
[----:B------:R-:W4:Y:S01]  /*1a2f20*/  LDL R51, [R1+0x26c] ;  /* 0x00026c0001337983 */ /* 0x000f220000100800 */
[----:B------:R-:W-:-:S05]  /*1a2f30*/  IMAD.X R43, R45, 0x1, R57, P6 ;  /* 0x000000012d2b7824 */ /* 0x000fca00030e0639 */
[----:B------:R0:W-:Y:S04]  /*1a2f40*/  STL.64 [R1+0x37f0], R42 ;  /* 0x0037f02a01007387 */ /* 0x0001e80000100a00 */
[----:B------:R-:W4:Y:S01]  /*1a2f50*/  LDL R60, [R1+0x16c] ;  /* 0x00016c00013c7983 */ /* 0x000f220000100800 */
[----:B0-----:R-:W-:-:S05]  /*1a2f60*/  IADD3 R42, P6, R14, R58, RZ ;  /* 0x0000003a0e2a7210 */ /* 0x001fca0007fde0ff */
[----:B------:R-:W-:Y:S01]  /*1a2f70*/  IMAD.X R43, R12, 0x1, R57, P6 ;  /* 0x000000010c2b7824 */ /* 0x000fe200030e0639 */
[----:B------:R-:W-:-:S05]  /*1a2f80*/  IADD3 R12, P6, R13, R58, RZ ;  /* 0x0000003a0d0c7210 */ /* 0x000fca0007fde0ff */
[----:B------:R-:W-:Y:S01]  /*1a2f90*/  IMAD.X R13, R15, 0x1, R57, P6 ;  /* 0x000000010f0d7824 */ /* 0x000fe200030e0639 */
[----:B------:R-:W-:Y:S04]  /*1a2fa0*/  STL.64 [R1+0x3818], R42 ;  /* 0x0038182a01007387 */ /* 0x000fe80000100a00 */
[----:B------:R0:W-:Y:S02]  /*1a2fb0*/  STL.64 [R1+0x3840], R12 ;  /* 0x0038400c01007387 */ /* 0x0001e40000100a00 */
[----:B0-----:R-:W-:-:S05]  /*1a2fc0*/  IADD3 R12, P6, R54, R58, RZ ;  /* 0x0000003a360c7210 */ /* 0x001fca0007fde0ff */
[----:B------:R-:W-:Y:S01]  /*1a2fd0*/  IMAD.X R13, R2, 0x1, R57, P6 ;  /* 0x00000001020d7824 */ /* 0x000fe200030e0639 */
[----:B---3--:R-:W-:-:S04]  /*1a2fe0*/  IADD3 R2, P6, R11, R58, RZ ;  /* 0x0000003a0b027210 */ /* 0x008fc80007fde0ff */
[----:B------:R0:W-:Y:S01]  /*1a2ff0*/  STL.64 [R1+0x3868], R12 ;  /* 0x0038680c01007387 */ /* 0x0001e20000100a00 */
[----:B------:R-:W-:-:S03]  /*1a3000*/  IMAD.MOV.U32 R54, RZ, RZ, R4 ;  /* 0x000000ffff367224 */ /* 0x000fc600078e0004 */
[----:B------:R-:W3:Y:S04]  /*1a3010*/  LDL R61, [R1+0x17c] ;  /* 0x00017c00013d7983 */ /* 0x000ee80000100800 */
[----:B------:R-:W3:Y:S01]  /*1a3020*/  LDL R44, [R1+0x258] ;  /* 0x00025800012c7983 */ /* 0x000ee20000100800 */
[----:B0-----:R-:W-:-:S03]  /*1a3030*/  IMAD.MOV.U32 R13, RZ, RZ, R3 ;  /* 0x000000ffff0d7224 */ /* 0x001fc600078e0003 */
[----:B------:R-:W3:Y:S01]  /*1a3040*/  LDL R45, [R1+0x180] ;  /* 0x00018000012d7983 */ /* 0x000ee20000100800 */
[----:B------:R-:W-:-:S03]  /*1a3050*/  IMAD.X R3, R10, 0x1, R57, P6 ;  /* 0x000000010a037824 */ /* 0x000fc600030e0639 */
[----:B------:R-:W3:Y:S04]  /*1a3060*/  LDL R42, [R1+0x254] ;  /* 0x00025400012a7983 */ /* 0x000ee80000100800 */
[----:B------:R-:W3:Y:S04]  /*1a3070*/  LDL R43, [R1+0x184] ;  /* 0x00018400012b7983 */ /* 0x000ee80000100800 */
[----:B------:R-:W3:Y:S04]  /*1a3080*/  LDL R14, [R1+0x250] ;  /* 0x00025000010e7983 */ /* 0x000ee80000100800 */
[----:B------:R-:W3:Y:S04]  /*1a3090*/  LDL R15, [R1+0x188] ;  /* 0x00018800010f7983 */ /* 0x000ee80000100800 */
[----:B------:R-:W3:Y:S04]  /*1a30a0*/  LDL R12, [R1+0x24c] ;  /* 0x00024c00010c7983 */ /* 0x000ee80000100800 */
[----:B------:R0:W-:Y:S04]  /*1a30b0*/  STL [R1+0x8480], R11 ;  /* 0x0084800b01007387 */ /* 0x0001e80000100800 */
[----:B0-----:R-:W3:Y:S04]  /*1a30c0*/  LDL.LU R11, [R1+0x18c] ;  /* 0x00018c00010b7983 */ /* 0x001ee80000300800 */
[----:B------:R0:W-:Y:S04]  /*1a30d0*/  STL.64 [R1+0x3890], R2 ;  /* 0x0038900201007387 */ /* 0x0001e80000100a00 */
[----:B0-----:R-:W3:Y:S04]  /*1a30e0*/  LDL.LU.64 R2, [R1+0x8568] ;  /* 0x0085680001027983 */ /* 0x001ee80000300a00 */
[----:B------:R0:W-:Y:S04]  /*1a30f0*/  STL [R1+0x8484], R10 ;  /* 0x0084840a01007387 */ /* 0x0001e80000100800 */
[----:B0-----:R-:W3:Y:S01]  /*1a3100*/  LDL.LU R10, [R1+0x248] ;  /* 0x00024800010a7983 */ /* 0x001ee20000300800 */
[----:B--2---:R-:W-:-:S05]  /*1a3110*/  IADD3 R4, P6, R5, R58, RZ ;  /* 0x0000003a05047210 */ /* 0x004fca0007fde0ff */
[----:B----4-:R-:W-:-:S05]  /*1a3120*/  IMAD.X R5, R22, 0x1, R57, P6 ;  /* 0x0000000116057824 */ /* 0x010fca00030e0639 */
[----:B------:R0:W-:Y:S04]  /*1a3130*/  STL.64 [R1+0x38b8], R4 ;  /* 0x0038b80401007387 */ /* 0x0001e80000100a00 */
[----:B0-----:R-:W2:Y:S01]  /*1a3140*/  LDL.LU.64 R4, [R1+0x8560] ;  /* 0x0085600001047983 */ /* 0x001ea20000300a00 */
[----:B------:R-:W-:-:S05]  /*1a3150*/  IADD3 R22, P6, R23, R58, RZ ;  /* 0x0000003a17167210 */ /* 0x000fca0007fde0ff */
[----:B------:R-:W-:-:S05]  /*1a3160*/  IMAD.X R23, R52, 0x1, R57, P6 ;  /* 0x0000000134177824 */ /* 0x000fca00030e0639 */
[----:B------:R0:W-:Y:S04]  /*1a3170*/  STL.64 [R1+0x3900], R22 ;  /* 0x0039001601007387 */ /* 0x0001e80000100a00 */
[----:B------:R-:W4:Y:S01]  /*1a3180*/  LDL R52, [R1+0x240] ;  /* 0x0002400001347983 */ /* 0x000f220000100800 */
[----:B0-----:R-:W-:-:S03]  /*1a3190*/  IADD3 R22, P6, R53, R58, RZ ;  /* 0x0000003a35167210 */ /* 0x001fc60007fde0ff */
[----:B------:R-:W4:Y:S02]  /*1a31a0*/  LDL R53, [R1+0x198] ;  /* 0x0001980001357983 */ /* 0x000f240000100800 */
[----:B------:R-:W-:Y:S02]  /*1a31b0*/  IMAD.X R23, R51, 0x1, R57, P6 ;  /* 0x0000000133177824 */ /* 0x000fe400030e0639 */
[----:B------:R-:W4:Y:S04]  /*1a31c0*/  LDL R51, [R1+0x194] ;  /* 0x0001940001337983 */ /* 0x000f280000100800 */
[----:B------:R0:W-:Y:S02]  /*1a31d0*/  STL.64 [R1+0x3928], R22 ;  /* 0x0039281601007387 */ /* 0x0001e40000100a00 */
[----:B0-----:R-:W-:-:S05]  /*1a31e0*/  IADD3 R22, P6, R60, R58, RZ ;  /* 0x0000003a3c167210 */ /* 0x001fca0007fde0ff */
[----:B------:R-:W-:-:S05]  /*1a31f0*/  IMAD.X R23, R9, 0x1, R57, P6 ;  /* 0x0000000109177824 */ /* 0x000fca00030e0639 */
[----:B------:R0:W-:Y:S01]  /*1a3200*/  STL.64 [R1+0x3950], R22 ;  /* 0x0039501601007387 */ /* 0x0001e20000100a00 */
[----:B---3--:R-:W-:Y:S02]  /*1a3210*/  SHF.R.S32.HI R60, RZ, 0x1f, R2 ;  /* 0x0000001fff3c7819 */ /* 0x008fe40000011402 */
[----:B0-----:R-:W-:-:S05]  /*1a3220*/  IADD3 R22, P6, R2, R58, RZ ;  /* 0x0000003a02167210 */ /* 0x001fca0007fde0ff */
[----:B------:R-:W-:-:S05]  /*1a3230*/  IMAD.X R23, R60, 0x1, R57, P6 ;  /* 0x000000013c177824 */ /* 0x000fca00030e0639 */
[----:B------:R2:W-:Y:S01]  /*1a3240*/  STL.64 [R1+0x3978], R22 ;  /* 0x0039781601007387 */ /* 0x0005e20000100a00 */
[----:B------:R-:W-:Y:S02]  /*1a3250*/  SHF.R.S32.HI R60, RZ, 0x1f, R7 ;  /* 0x0000001fff3c7819 */ /* 0x000fe40000011407 */
[----:B--2---:R-:W-:Y:S02]  /*1a3260*/  IADD3 R22, P6, R5, R58, RZ ;  /* 0x0000003a05167210 */ /* 0x004fe40007fde0ff */
[----:B------:R-:W-:-:S05]  /*1a3270*/  SHF.R.S32.HI R23, RZ, 0x1f, R5 ;  /* 0x0000001fff177819 */ /* 0x000fca0000011405 */
[----:B------:R-:W-:-:S05]  /*1a3280*/  IMAD.X R23, R23, 0x1, R57, P6 ;  /* 0x0000000117177824 */ /* 0x000fca00030e0639 */
[----:B------:R0:W-:Y:S02]  /*1a3290*/  STL.64 [R1+0x3680], R22 ;  /* 0x0036801601007387 */ /* 0x0001e40000100a00 */
[----:B0-----:R-:W-:-:S05]  /*1a32a0*/  IADD3 R22, P6, R7, R58, RZ ;  /* 0x0000003a07167210 */ /* 0x001fca0007fde0ff */
[----:B------:R-:W-:Y:S01]  /*1a32b0*/  IMAD.X R23, R60, 0x1, R57, P6 ;  /* 0x000000013c177824 */ /* 0x000fe200030e0639 */
[----:B------:R-:W-:-:S05]  /*1a32c0*/  IADD3 R60, P6, R61, R58, RZ ;  /* 0x0000003a3d3c7210 */ /* 0x000fca0007fde0ff */
[----:B------:R-:W-:Y:S01]  /*1a32d0*/  IMAD.X R61, R44, 0x1, R57, P6 ;  /* 0x000000012c3d7824 */ /* 0x000fe200030e0639 */
[----:B------:R-:W-:-:S05]  /*1a32e0*/  IADD3 R44, P6, R45, R58, RZ ;  /* 0x0000003a2d2c7210 */ /* 0x000fca0007fde0ff */
[--C-:B------:R-:W-:Y:S01]  /*1a32f0*/  IMAD.X R45, R42, 0x1, R57.reuse, P6 ;  /* 0x000000012a2d7824 */ /* 0x100fe200030e0639 */
[-C--:B------:R-:W-:Y:S01]  /*1a3300*/  IADD3 R42, P6, R43, R58.reuse, RZ ;  /* 0x0000003a2b2a7210 */ /* 0x080fe20007fde0ff */
[----:B------:R0:W-:Y:S04]  /*1a3310*/  STL.64 [R1+0x36a8], R22 ;  /* 0x0036a81601007387 */ /* 0x0001e80000100a00 */
[----:B------:R-:W-:Y:S01]  /*1a3320*/  IMAD.X R43, R14, 0x1, R57, P6 ;  /* 0x000000010e2b7824 */ /* 0x000fe200030e0639 */
[----:B------:R-:W-:-:S05]  /*1a3330*/  IADD3 R14, P6, R15, R58, RZ ;  /* 0x0000003a0f0e7210 */ /* 0x000fca0007fde0ff */
[----:B------:R-:W-:Y:S01]  /*1a3340*/  IMAD.X R15, R12, 0x1, R57, P6 ;  /* 0x000000010c0f7824 */ /* 0x000fe200030e0639 */
[----:B0-----:R-:W2:Y:S01]  /*1a3350*/  LDL.LU.64 R22, [R1+0x8558] ;  /* 0x0085580001167983 */ /* 0x001ea20000300a00 */
[----:B------:R-:W-:-:S03]  /*1a3360*/  IADD3 R12, P6, R11, R58, RZ ;  /* 0x0000003a0b0c7210 */ /* 0x000fc60007fde0ff */
[----:B------:R0:W-:Y:S04]  /*1a3370*/  STL.64 [R1+0x36d8], R60 ;  /* 0x0036d83c01007387 */ /* 0x0001e80000100a00 */
[----:B0-----:R-:W3:Y:S04]  /*1a3380*/  LDL.LU.64 R60, [R1+0x8550] ;  /* 0x00855000013c7983 */ /* 0x001ee80000300a00 */
[----:B------:R0:W-:Y:S04]  /*1a3390*/  STL.64 [R1+0x3700], R44 ;  /* 0x0037002c01007387 */ /* 0x0001e80000100a00 */
[----:B0-----:R-:W3:Y:S04]  /*1a33a0*/  LDL.LU.64 R44, [R1+0x8548] ;  /* 0x00854800012c7983 */ /* 0x001ee80000300a00 */
[----:B------:R0:W-:Y:S04]  /*1a33b0*/  STL.64 [R1+0x3728], R42 ;  /* 0x0037282a01007387 */ /* 0x0001e80000100a00 */
[----:B0-----:R-:W3:Y:S04]  /*1a33c0*/  LDL.LU.64 R42, [R1+0x8540] ;  /* 0x00854000012a7983 */ /* 0x001ee80000300a00 */
[----:B------:R0:W-:Y:S04]  /*1a33d0*/  STL.64 [R1+0x3750], R14 ;  /* 0x0037500e01007387 */ /* 0x0001e80000100a00 */
[----:B------:R1:W-:Y:S01]  /*1a33e0*/  STL [R1+0x8488], R11 ;  /* 0x0084880b01007387 */ /* 0x0003e20000100800 */
[----:B0-----:R-:W-:-:S02]  /*1a33f0*/  IMAD.MOV.U32 R15, RZ, RZ, R13 ;  /* 0x000000ffff0f7224 */ /* 0x001fc400078e000d */
[----:B------:R-:W-:Y:S01]  /*1a3400*/  IMAD.X R13, R10, 0x1, R57, P6 ;  /* 0x000000010a0d7824 */ /* 0x000fe200030e0639 */
[----:B-1----:R-:W2:Y:S01]  /*1a3410*/  LDL.LU R11, [R1+0x1a0] ;  /* 0x0001a000010b7983 */ /* 0x002ea20000300800 */
[----:B------:R-:W-:Y:S01]  /*1a3420*/  IMAD.MOV.U32 R14, RZ, RZ, R50 ;  /* 0x000000ffff0e7224 */ /* 0x000fe200078e0032 */
[----:B------:R-:W-:Y:S02]  /*1a3430*/  SHF.R.S32.HI R50, RZ, 0x1f, R4 ;  /* 0x0000001fff327819 */ /* 0x000fe40000011404 */
[----:B------:R0:W-:Y:S02]  /*1a3440*/  STL.64 [R1+0x3778], R12 ;  /* 0x0037780c01007387 */ /* 0x0001e40000100a00 */
[----:B0-----:R-:W-:-:S05]  /*1a3450*/  IADD3 R12, P6, R4, R58, RZ ;  /* 0x0000003a040c7210 */ /* 0x001fca0007fde0ff */
[----:B------:R-:W-:-:S05]  /*1a3460*/  IMAD.X R13, R50, 0x1, R57, P6 ;  /* 0x00000001320d7824 */ /* 0x000fca00030e0639 */
[----:B------:R0:W-:Y:S04]  /*1a3470*/  STL.64 [R1+0x37a0], R12 ;  /* 0x0037a00c01007387 */ /* 0x0001e80000100a00 */
[----:B0-----:R-:W3:Y:S04]  /*1a3480*/  LDL.LU.64 R12, [R1+0x8538] ;  /* 0x00853800010c7983 */ /* 0x001ee80000300a00 */
[----:B------:R0:W-:Y:S04]  /*1a3490*/  STL [R1+0x8458], R4 ;  /* 0x0084580401007387 */ /* 0x0001e80000100800 */
[----:B0-----:R-:W2:Y:S01]  /*1a34a0*/  LDL.LU R4, [R1+0x23c] ;  /* 0x00023c0001047983 */ /* 0x001ea20000300800 */
[----:B----4-:R-:W-:-:S05]  /*1a34b0*/  IADD3 R50, P6, R51, R58, RZ ;  /* 0x0000003a33327210 */ /* 0x010fca0007fde0ff */
[----:B------:R-:W-:-:S05]  /*1a34c0*/  IMAD.X R51, R52, 0x1, R57, P6 ;  /* 0x0000000134337824 */ /* 0x000fca00030e0639 */
[----:B------:R0:W-:Y:S04]  /*1a34d0*/  STL.64 [R1+0x37c8], R50 ;  /* 0x0037c83201007387 */ /* 0x0001e80000100a00 */
[----:B0-----:R-:W4:Y:S01]  /*1a34e0*/  LDL.LU.64 R50, [R1+0x8530] ;  /* 0x0085300001327983 */ /* 0x001f220000300a00 */
[----:B------:R-:W-:-:S05]  /*1a34f0*/  IADD3 R52, P6, R53, R58, RZ ;  /* 0x0000003a35347210 */ /* 0x000fca0007fde0ff */
[----:B--2---:R-:W-:Y:S01]  /*1a3500*/  IMAD.X R53, R4, 0x1, R57, P6 ;  /* 0x0000000104357824 */ /* 0x004fe200030e0639 */
[----:B------:R0:W-:Y:S04]  /*1a3510*/  STL [R1+0x845c], R4 ;  /* 0x00845c0401007387 */ /* 0x0001e80000100800 */
[----:B0-----:R-:W2:Y:S04]  /*1a3520*/  LDL.LU R4, [R1+0x1b4] ;  /* 0x0001b40001047983 */ /* 0x001ea80000300800 */
[----:B------:R3:W-:Y:S02]  /*1a3530*/  STL.64 [R1+0x3500], R52 ;  /* 0x0035003401007387 */ /* 0x0007e40000100a00 */
[----:B---3--:R-:W-:-:S02]  /*1a3540*/  IADD3 R52, P6, R12, R58, RZ ;  /* 0x0000003a0c347210 */ /* 0x008fc40007fde0ff */
[----:B------:R-:W-:-:S05]  /*1a3550*/  SHF.R.S32.HI R53, RZ, 0x1f, R12 ;  /* 0x0000001fff357819 */ /* 0x000fca000001140c */
[----:B------:R-:W-:-:S05]  /*1a3560*/  IMAD.X R53, R53, 0x1, R57, P6 ;  /* 0x0000000135357824 */ /* 0x000fca00030e0639 */
[----:B------:R0:W-:Y:S04]  /*1a3570*/  STL.64 [R1+0x3528], R52 ;  /* 0x0035283401007387 */ /* 0x0001e80000100a00 */
[----:B------:R1:W-:Y:S01]  /*1a3580*/  STL.64 [R1+0x8490], R10 ;  /* 0x0084900a01007387 */ /* 0x0003e20000100a00 */
[----:B0-----:R-:W-:Y:S01]  /*1a3590*/  IADD3 R52, P6, R11, R58, RZ ;  /* 0x0000003a0b347210 */ /* 0x001fe20007fde0ff */
[----:B-1----:R-:W-:-:S04]  /*1a35a0*/  IMAD.MOV.U32 R11, RZ, RZ, R16 ;  /* 0x000000ffff0b7224 */ /* 0x002fc800078e0010 */
[----:B----4-:R-:W-:Y:S01]  /*1a35b0*/  IMAD.X R53, R50, 0x1, R57, P6 ;  /* 0x0000000132357824 */ /* 0x010fe200030e0639 */
[----:B------:R-:W3:Y:S01]  /*1a35c0*/  LDL.LU R16, [R1+0x852c] ;  /* 0x00852c0001107983 */ /* 0x000ee20000300800 */
[----:B------:R-:W-:-:S03]  /*1a35d0*/  IMAD.MOV.U32 R10, RZ, RZ, R6 ;  /* 0x000000ffff0a7224 */ /* 0x000fc600078e0006 */
[----:B------:R-:W4:Y:S04]  /*1a35e0*/  LDL.LU R6, [R1+0x8528] ;  /* 0x0085280001067983 */ /* 0x000f280000300800 */
[----:B------:R0:W-:Y:S04]  /*1a35f0*/  STL [R1+0x8438], R50 ;  /* 0x0084383201007387 */ /* 0x0001e80000100800 */
[----:B0-----:R-:W2:Y:S04]  /*1a3600*/  LDL.LU R50, [R1+0x228] ;  /* 0x0002280001327983 */ /* 0x001ea80000300800 */
        /* <DEDUP_REMOVED lines=9> */
[----:B---3--:R-:W-:-:S05]  /*1a36a0*/  IMAD.X R41, R52, 0x1, R57, P6 ;  /* 0x0000000134297824 */ /* 0x008fca00030e0639 */
[----:B------:R0:W-:Y:S04]  /*1a36b0*/  STL.64 [R1+0x35a0], R40 ;  /* 0x0035a02801007387 */ /* 0x0001e80000100a00 */
[----:B0-----:R-:W3:Y:S04]  /*1a36c0*/  LDL.LU.64 R40, [R1+0x8518] ;  /* 0x0085180001287983 */ /* 0x001ee80000300a00 */
[----:B------:R0:W-:Y:S04]  /*1a36d0*/  STL.64 [R1+0x8408], R52 ;  /* 0x0084083401007387 */ /* 0x0001e80000100a00 */
[----:B----4-:R1:W-:Y:S01]  /*1a36e0*/  STL.64 [R1+0x8468], R6 ;  /* 0x0084680601007387 */ /* 0x0103e20000100a00 */
[----:B0-----:R-:W-:Y:S01]  /*1a36f0*/  IMAD.MOV.U32 R52, RZ, RZ, R14 ;  /* 0x000000ffff347224 */ /* 0x001fe200078e000e */
[----:B------:R-:W-:Y:S01]  /*1a3700*/  IADD3 R14, P6, R6, R58, RZ ;  /* 0x0000003a060e7210 */ /* 0x000fe20007fde0ff */
[----:B-1----:R-:W-:-:S02]  /*1a3710*/  IMAD.MOV.U32 R6, RZ, RZ, R8 ;  /* 0x000000ffff067224 */ /* 0x002fc400078e0008 */
[----:B------:R-:W4:Y:S01]  /*1a3720*/  LDL.LU R8, [R1+0x8514] ;  /* 0x0085140001087983 */ /* 0x000f220000300800 */
[----:B------:R-:W-:Y:S02]  /*1a3730*/  IMAD.MOV.U32 R53, RZ, RZ, R15 ;  /* 0x000000ffff357224 */ /* 0x000fe400078e000f */
[----:B--2---:R-:W-:Y:S02]  /*1a3740*/  IMAD.X R15, R50, 0x1, R57, P6 ;  /* 0x00000001320f7824 */ /* 0x004fe400030e0639 */
[----:B------:R-:W-:Y:S02]  /*1a3750*/  IMAD.MOV.U32 R7, RZ, RZ, R56 ;  /* 0x000000ffff077224 */ /* 0x000fe400078e0038 */
[----:B------:R-:W2:Y:S04]  /*1a3760*/  LDL.LU R56, [R1+0x8510] ;  /* 0x0085100001387983 */ /* 0x000ea80000300800 */
        /* <DEDUP_REMOVED lines=8> */
[----:B------:R1:W-:Y:S01]  /*1a37f0*/  STL.64 [R1+0x8470], R4 ;  /* 0x0084700401007387 */ /* 0x0003e20000100a00 */
[----:B0-----:R-:W-:Y:S01]  /*1a3800*/  IADD3 R48, P6, R4, R58, RZ ;  /* 0x0000003a04307210 */ /* 0x001fe20007fde0ff */
[----:B-1----:R-:W-:Y:S02]  /*1a3810*/  IMAD.MOV.U32 R4, RZ, RZ, R17 ;  /* 0x000000ffff047224 */ /* 0x002fe400078e0011 */
[----:B------:R-:W3:Y:S01]  /*1a3820*/  LDL.LU R17, [R1+0x8504] ;  /* 0x0085040001117983 */ /* 0x000ee20000300800 */
[----:B------:R-:W-:-:S03]  /*1a3830*/  IMAD.MOV.U32 R5, RZ, RZ, R47 ;  /* 0x000000ffff057224 */ /* 0x000fc600078e002f */
[----:B------:R-:W3:Y:S01]  /*1a3840*/  LDL.LU R47, [R1+0x8500] ;  /* 0x00850000012f7983 */ /* 0x000ee20000300800 */
[----:B----4-:R-:W-:-:S05]  /*1a3850*/  IMAD.X R49, R8, 0x1, R57, P6 ;  /* 0x0000000108317824 */ /* 0x010fca00030e0639 */
[----:B------:R0:W-:Y:S04]  /*1a3860*/  STL.64 [R1+0x3618], R48 ;  /* 0x0036183001007387 */ /* 0x0001e80000100a00 */
[----:B0-----:R-:W4:Y:S04]  /*1a3870*/  LDL.LU.64 R48, [R1+0x84f8] ;  /* 0x0084f80001307983 */ /* 0x001f280000300a00 */
[----:B------:R0:W-:Y:S02]  /*1a3880*/  STL.64 [R1+0x8478], R8 ;  /* 0x0084780801007387 */ /* 0x0001e40000100a00 */
[----:B0-----:R-:W-:Y:S01]  /*1a3890*/  IMAD.MOV.U32 R9, RZ, RZ, R18 ;  /* 0x000000ffff097224 */ /* 0x001fe200078e0012 */
[----:B------:R-:W-:Y:S01]  /*1a38a0*/  IADD3 R18, P6, R54, R58, RZ ;  /* 0x0000003a36127210 */ /* 0x000fe20007fde0ff */
[----:B------:R-:W-:-:S04]  /*1a38b0*/  IMAD.MOV.U32 R8, RZ, RZ, R19 ;  /* 0x000000ffff087224 */ /* 0x000fc800078e0013 */
[----:B------:R-:W-:Y:S01]  /*1a38c0*/  IMAD.X R19, R53, 0x1, R57, P6 ;  /* 0x0000000135137824 */ /* 0x000fe200030e0639 */
[----:B------:R-:W-:Y:S04]  /*1a38d0*/  STL.64 [R1+0x8448], R54 ;  /* 0x0084483601007387 */ /* 0x000fe80000100a00 */
[----:B------:R0:W-:Y:S04]  /*1a38e0*/  STL.64 [R1+0x3640], R18 ;  /* 0x0036401201007387 */ /* 0x0001e80000100a00 */
[----:B0-----:R-:W3:Y:S04]  /*1a38f0*/  LDL.LU.64 R18, [R1+0x84f0] ;  /* 0x0084f00001127983 */ /* 0x001ee80000300a00 */
[----:B------:R4:W-:Y:S02]  /*1a3900*/  STL.64 [R1+0x8450], R52 ;  /* 0x0084503401007387 */ /* 0x0009e40000100a00 */
[----:B----4-:R-:W-:-:S02]  /*1a3910*/  IMAD.MOV.U32 R53, RZ, RZ, R49 ;  /* 0x000000ffff357224 */ /* 0x010fc400078e0031 */
[----:B------:R-:W-:-:S03]  /*1a3920*/  IMAD.MOV.U32 R52, RZ, RZ, R48 ;  /* 0x000000ffff347224 */ /* 0x000fc600078e0030 */
[----:B------:R-:W-:-:S05]  /*1a3930*/  IADD3 R48, P6, R53, R58, RZ ;  /* 0x0000003a35307210 */ /* 0x000fca0007fde0ff */
[----:B------:R-:W-:-:S05]  /*1a3940*/  IMAD.X R49, R52, 0x1, R57, P6 ;  /* 0x0000000134317824 */ /* 0x000fca00030e0639 */
[----:B------:R0:W-:Y:S04]  /*1a3950*/  STL.64 [R1+0x5358], R48 ;  /* 0x0053583001007387 */ /* 0x0001e80000100a00 */
[----:B0-----:R-:W4:Y:S01]  /*1a3960*/  LDL.LU.64 R48, [R1+0x84e8] ;  /* 0x0084e80001307983 */ /* 0x001f220000300a00 */
[----:B------:R-:W-:-:S03]  /*1a3970*/  SHF.R.S32.HI R54, RZ, 0x1f, R0 ;  /* 0x0000001fff367819 */ /* 0x000fc60000011400 */
[----:B--2---:R4:W-:Y:S01]  /*1a3980*/  STL.64 [R1+0x8410], R56 ;  /* 0x0084103801007387 */ /* 0x0049e20000100a00 */
[----:B------:R-:W-:Y:S01]  /*1a3990*/  IMAD.MOV.U32 R55, RZ, RZ, R23 ;  /* 0x000000ffff377224 */ /* 0x000fe200078e0017 */
[----:B------:R-:W-:Y:S02]  /*1a39a0*/  SHF.R.S32.HI R23, RZ, 0x1f, R13 ;  /* 0x0000001fff177819 */ /* 0x000fe4000001140d */
[----:B----4-:R-:W-:-:S05]  /*1a39b0*/  IADD3 R56, P6, R0, R48, RZ ;  /* 0x0000003000387210 */ /* 0x010fca0007fde0ff */
[----:B------:R-:W-:-:S05]  /*1a39c0*/  IMAD.X R57, R54, 0x1, R49, P6 ;  /* 0x0000000136397824 */ /* 0x000fca00030e0631 */
[----:B------:R3:W-:Y:S02]  /*1a39d0*/  STL.64 [R1+0x5310], R56 ;  /* 0x0053103801007387 */ /* 0x0007e40000100a00 */
[----:B---3--:R-:W-:-:S05]  /*1a39e0*/  IADD3 R56, P6, R0, R19, RZ ;  /* 0x0000001300387210 */ /* 0x008fca0007fde0ff */
[----:B------:R-:W-:-:S05]  /*1a39f0*/  IMAD.X R57, R54, 0x1, R47, P6 ;  /* 0x0000000136397824 */ /* 0x000fca00030e062f */
[----:B------:R0:W-:Y:S02]  /*1a3a00*/  STL.64 [R1+0x5308], R56 ;  /* 0x0053083801007387 */ /* 0x0001e40000100a00 */
[----:B0-----:R-:W-:-:S05]  /*1a3a10*/  IADD3 R56, P6, R0, R17, RZ ;  /* 0x0000001100387210 */ /* 0x001fca0007fde0ff */
[----:B------:R-:W-:-:S05]  /*1a3a20*/  IMAD.X R57, R54, 0x1, R18, P6 ;  /* 0x0000000136397824 */ /* 0x000fca00030e0612 */
[----:B------:R0:W-:Y:S01]  /*1a3a30*/  STL.64 [R1+0x52f8], R56 ;  /* 0x0052f83801007387 */ /* 0x0001e20000100a00 */
[----:B------:R-:W-:Y:S02]  /*1a3a40*/  IMAD.MOV.U32 R54, RZ, RZ, R8 ;  /* 0x000000ffff367224 */ /* 0x000fe400078e0008 */
[----:B------:R-:W-:Y:S01]  /*1a3a50*/  IMAD.MOV.U32 R8, RZ, RZ, R51 ;  /* 0x000000ffff087224 */ /* 0x000fe200078e0033 */
[----:B0-----:R-:W-:Y:S01]  /*1a3a60*/  IADD3 R56, P6, R13, R48, RZ ;  /* 0x000000300d387210 */ /* 0x001fe20007fde0ff */
[----:B------:R-:W-:-:S04]  /*1a3a70*/  IMAD.MOV.U32 R51, RZ, RZ, R20 ;  /* 0x000000ffff337224 */ /* 0x000fc800078e0014 */
[----:B------:R-:W-:Y:S01]  /*1a3a80*/  IMAD.X R57, R23, 0x1, R49, P6 ;  /* 0x0000000117397824 */ /* 0x000fe200030e0631 */
[----:B------:R-:W-:-:S04]  /*1a3a90*/  IADD3 R20, P6, R13, R19, RZ ;  /* 0x000000130d147210 */ /* 0x000fc80007fde0ff */
[----:B------:R0:W-:Y:S02]  /*1a3aa0*/  STL.64 [R1+0x52d0], R56 ;  /* 0x0052d03801007387 */ /* 0x0001e40000100a00 */
[----:B0-----:R-:W-:Y:S02]  /*1a3ab0*/  IMAD.MOV.U32 R57, RZ, RZ, R55 ;  /* 0x000000ffff397224 */ /* 0x001fe400078e0037 */
[----:B------:R-:W-:Y:S02]  /*1a3ac0*/  IMAD.MOV.U32 R55, RZ, RZ, R9 ;  /* 0x000000ffff377224 */ /* 0x000fe400078e0009 */
[----:B------:R-:W-:Y:S02]  /*1a3ad0*/  IMAD.MOV.U32 R9, RZ, RZ, R21 ;  /* 0x000000ffff097224 */ /* 0x000fe400078e0015 */
[----:B------:R-:W-:-:S05]  /*1a3ae0*/  IMAD.X R21, R23, 0x1, R47, P6 ;  /* 0x0000000117157824 */ /* 0x000fca00030e062f */
[----:B------:R0:W-:Y:S01]  /*1a3af0*/  STL.64 [R1+0x52c0], R20 ;  /* 0x0052c01401007387 */ /* 0x0001e20000100a00 */
        /* <DEDUP_REMOVED lines=22> */
[----:B------:R-:W-:Y:S02]  /*1a3c60*/  IMAD.MOV.U32 R56, RZ, RZ, R55 ;  /* 0x000000ffff387224 */ /* 0x000fe400078e0037 */
[----:B------:R-:W-:Y:S01]  /*1a3c70*/  IMAD.MOV.U32 R55, RZ, RZ, R38 ;  /* 0x000000ffff377224 */ /* 0x000fe200078e0026 */
[----:B------:R-:W-:Y:S01]  /*1a3c80*/  IADD3 R38, P6, R15, R17, RZ ;  /* 0x000000110f267210 */ /* 0x000fe20007fde0ff */
[----:B------:R-:W-:Y:S02]  /*1a3c90*/  IMAD.MOV.U32 R0, RZ, RZ, R57 ;  /* 0x000000ffff007224 */ /* 0x000fe400078e0039 */
[----:B------:R-:W-:Y:S01]  /*1a3ca0*/  IMAD.MOV.U32 R57, RZ, RZ, R8 ;  /* 0x000000ffff397224 */ /* 0x000fe200078e0008 */
[----:B------:R-:W-:Y:S01]  /*1a3cb0*/  STL.64 [R1+0x83a0], R14 ;  /* 0x0083a00e01007387 */ /* 0x000fe20000100a00 */
[----:B------:R-:W-:-:S02]  /*1a3cc0*/  IMAD.MOV.U32 R8, RZ, RZ, R39 ;  /* 0x000000ffff087224 */ /* 0x000fc400078e0027 */
[----:B------:R-:W-:-:S05]  /*1a3cd0*/  IMAD.X R39, R23, 0x1, R18, P6 ;  /* 0x0000000117277824 */ /* 0x000fca00030e0612 */
[----:B------:R0:W-:Y:S04]  /*1a3ce0*/  STL.64 [R1+0x5218], R38 ;  /* 0x0052182601007387 */ /* 0x0001e80000100a00 */
[----:B0-----:R-:W3:Y:S01]  /*1a3cf0*/  LDL.LU.64 R38, [R1+0x84d8] ;  /* 0x0084d80001267983 */ /* 0x001ee20000300a00 */
[----:B--2---:R-:W-:Y:S02]  /*1a3d00*/  SHF.R.S32.HI R13, RZ, 0x1f, R20 ;  /* 0x0000001fff0d7819 */ /* 0x004fe40000011414 */
[----:B------:R-:W-:-:S05]  /*1a3d10*/  IADD3 R14, P6, R20, R48, RZ ;  /* 0x00000030140e7210 */ /* 0x000fca0007fde0ff */
        /* <DEDUP_REMOVED lines=18> */
[----:B------:R0:W-:Y:S04]  /*1a3e40*/  STL.64 [R1+0x5198], R14 ;  /* 0x0051980e01007387 */ /* 0x0001e80000100a00 */
[----:B------:R-:W-:Y:S01]  /*1a3e50*/  STL.64 [R1+0x83b0], R20 ;  /* 0x0083b01401007387 */ /* 0x000fe20000100a00 */
[----:B0-----:R-:W-:Y:S02]  /*1a3e60*/  IMAD.MOV.U32 R15, RZ, RZ, R0 ;  /* 0x000000ffff0f7224 */ /* 0x001fe400078e0000 */
[----:B------:R-:W-:Y:S02]  /*1a3e70*/  IMAD.MOV.U32 R0, RZ, RZ, R57 ;  /* 0x000000ffff007224 */ /* 0x000fe400078e0039 */
[----:B------:R-:W-:Y:S02]  /*1a3e80*/  IMAD.MOV.U32 R57, RZ, RZ, R25 ;  /* 0x000000ffff397224 */ /* 0x000fe400078e0019 */
[----:B------:R-:W-:-:S02]  /*1a3e90*/  IMAD.X R25, R23, 0x1, R18, P6 ;  /* 0x0000000117197824 */ /* 0x000fc400030e0612 */
[----:B------:R-:W2:Y:S04]  /*1a3ea0*/  LDL.LU R23, [R1+0x84d0] ;  /* 0x0084d00001177983 */ /* 0x000ea80000300800 */
[----:B------:R0:W-:Y:S04]  /*1a3eb0*/  STL.64 [R1+0x5180], R24 ;  /* 0x0051801801007387 */ /* 0x0001e80000100a00 */
[----:B0-----:R-:W4:Y:S01]  /*1a3ec0*/  LDL.LU.64 R24, [R1+0x84c8] ;  /* 0x0084c80001187983 */ /* 0x001f220000300a00 */
[----:B------:R-:W-:Y:S02]  /*1a3ed0*/  SHF.R.S32.HI R14, RZ, 0x1f, R22 ;  /* 0x0000001fff0e7819 */ /* 0x000fe40000011416 */
[----:B------:R-:W-:-:S05]  /*1a3ee0*/  IADD3 R20, P6, R22, R48, RZ ;  /* 0x0000003016147210 */ /* 0x000fca0007fde0ff */
[----:B------:R-:W-:-:S05]  /*1a3ef0*/  IMAD.X R21, R14, 0x1, R49, P6 ;  /* 0x000000010e157824 */ /* 0x000fca00030e0631 */
[----:B------:R0:W-:Y:S02]  /*1a3f00*/  STL.64 [R1+0x5158], R20 ;  /* 0x0051581401007387 */ /* 0x0001e40000100a00 */
[----:B0-----:R-:W-:-:S05]  /*1a3f10*/  IADD3 R20, P6, R22, R19, RZ ;  /* 0x0000001316147210 */ /* 0x001fca0007fde0ff */
[----:B------:R-:W-:-:S05]  /*1a3f20*/  IMAD.X R21, R14, 0x1, R47, P6 ;  /* 0x000000010e157824 */ /* 0x000fca00030e062f */
[----:B------:R0:W-:Y:S02]  /*1a3f30*/  STL.64 [R1+0x5148], R20 ;  /* 0x0051481401007387 */ /* 0x0001e40000100a00 */
[----:B0-----:R-:W-:Y:S02]  /*1a3f40*/  IADD3 R20, P6, R22, R17, RZ ;  /* 0x0000001116147210 */ /* 0x001fe40007fde0ff */
[----:B------:R2:W-:Y:S03]  /*1a3f50*/  STL [R1+0x83b8], R22 ;  /* 0x0083b81601007387 */ /* 0x0005e60000100800 */
[----:B------:R-:W-:-:S05]  /*1a3f60*/  IMAD.X R21, R14, 0x1, R18, P6 ;  /* 0x000000010e157824 */ /* 0x000fca00030e0612 */
[----:B------:R0:W-:Y:S01]  /*1a3f70*/  STL.64 [R1+0x5130], R20 ;  /* 0x0051301401007387 */ /* 0x0001e20000100a00 */
[----:B------:R-:W-:Y:S02]  /*1a3f80*/  IMAD.MOV.U32 R14, RZ, RZ, R15 ;  /* 0x000000ffff0e7224 */ /* 0x000fe400078e000f */
[----:B------:R-:W-:Y:S02]  /*1a3f90*/  IMAD.MOV.U32 R15, RZ, RZ, R56 ;  /* 0x000000ffff0f7224 */ /* 0x000fe400078e0038 */
[----:B------:R-:W-:Y:S02]  /*1a3fa0*/  IMAD.MOV.U32 R56, RZ, RZ, R57 ;  /* 0x000000ffff387224 */ /* 0x000fe400078e0039 */
[----:B------:R-:W-:Y:S01]  /*1a3fb0*/  IMAD.MOV.U32 R57, RZ, RZ, R29 ;  /* 0x000000ffff397224 */ /* 0x000fe200078e001d */
[----:B--2---:R-:W-:Y:S02]  /*1a3fc0*/  SHF.R.S32.HI R22, RZ, 0x1f, R23 ;  /* 0x0000001fff167819 */ /* 0x004fe40000011417 */
        /* <DEDUP_REMOVED lines=8> */
[----:B----4-:R-:W-:-:S03]  /*1a4050*/  SHF.R.S32.HI R21, RZ, 0x1f, R24 ;  /* 0x0000001fff157819 */ /* 0x010fc60000011418 */
[----:B------:R-:W-:Y:S01]  /*1a4060*/  IMAD.X R29, R22, 0x1, R18, P6 ;  /* 0x00000001161d7824 */ /* 0x000fe200030e0612 */
[----:B------:R-:W-:Y:S01]  /*1a4070*/  IADD3 R22, P6, R24, R48, RZ ;  /* 0x0000003018167210 */ /* 0x000fe20007fde0ff */
[----:B------:R0:W-:Y:S04]  /*1a4080*/  STL [R1+0x83bc], R23 ;  /* 0x0083bc1701007387 */ /* 0x0001e80000100800 */
[----:B------:R1:W-:Y:S01]  /*1a4090*/  STL.64 [R1+0x50f0], R28 ;  /* 0x0050f01c01007387 */ /* 0x0003e20000100a00 */
[----:B0-----:R-:W-:-:S03]  /*1a40a0*/  IMAD.X R23, R21, 0x1, R49, P6 ;  /* 0x0000000115177824 */ /* 0x001fc600030e0631 */
[----:B-1----:R-:W2:Y:S04]  /*1a40b0*/  LDL.LU.64 R28, [R1+0x84c0] ;  /* 0x0084c000011c7983 */ /* 0x002ea80000300a00 */
        /* <DEDUP_REMOVED lines=9> */
[----:B------:R-:W-:Y:S02]  /*1a4150*/  IMAD.MOV.U32 R4, RZ, RZ, R5 ;  /* 0x000000ffff047224 */ /* 0x000fe400078e0005 */
[----:B------:R-:W-:Y:S01]  /*1a4160*/  IMAD.MOV.U32 R5, RZ, RZ, R27 ;  /* 0x000000ffff057224 */ /* 0x000fe200078e001b */
[----:B------:R-:W-:Y:S02]  /*1a4170*/  SHF.R.S32.HI R27, RZ, 0x1f, R25 ;  /* 0x0000001fff1b7819 */ /* 0x000fe40000011419 */
[----:B0-----:R-:W-:-:S05]  /*1a4180*/  IADD3 R22, P6, R25, R48, RZ ;  /* 0x0000003019167210 */ /* 0x001fca0007fde0ff */
[----:B------:R-:W-:-:S05]  /*1a4190*/  IMAD.X R23, R27, 0x1, R49, P6 ;  /* 0x000000011b177824 */ /* 0x000fca00030e0631 */
[----:B------:R0:W-:Y:S02]  /*1a41a0*/  STL.64 [R1+0x5080], R22 ;  /* 0x0050801601007387 */ /* 0x0001e40000100a00 */
[----:B0-----:R-:W-:-:S05]  /*1a41b0*/  IADD3 R22, P6, R25, R19, RZ ;  /* 0x0000001319167210 */ /* 0x001fca0007fde0ff */
[----:B------:R-:W-:-:S05]  /*1a41c0*/  IMAD.X R23, R27, 0x1, R47, P6 ;  /* 0x000000011b177824 */ /* 0x000fca00030e062f */
[----:B------:R0:W-:Y:S02]  /*1a41d0*/  STL.64 [R1+0x5070], R22 ;  /* 0x0050701601007387 */ /* 0x0001e40000100a00 */
[----:B0-----:R-:W-:Y:S02]  /*1a41e0*/  IMAD.MOV.U32 R23, RZ, RZ, R27 ;  /* 0x000000ffff177224 */ /* 0x001fe400078e001b */
[----:B------:R-:W4:Y:S01]  /*1a41f0*/  LDL.LU R27, [R1+0x84b8] ;  /* 0x0084b800011b7983 */ /* 0x000f220000300800 */
[----:B------:R-:W-:-:S05]  /*1a4200*/  IADD3 R22, P6, R25, R17, RZ ;  /* 0x0000001119167210 */ /* 0x000fca0007fde0ff */
[----:B------:R-:W-:Y:S01]  /*1a4210*/  IMAD.X R23, R23, 0x1, R18, P6 ;  /* 0x0000000117177824 */ /* 0x000fe200030e0612 */
[----:B------:R0:W-:Y:S04]  /*1a4220*/  STL.64 [R1+0x83c0], R24 ;  /* 0x0083c01801007387 */ /* 0x0001e80000100a00 */
        /* <DEDUP_REMOVED lines=8> */
[----:B0-----:R-:W-:Y:S02]  /*1a42b0*/  IADD3 R22, P6, R26, R17, RZ ;  /* 0x000000111a167210 */ /* 0x001fe40007fde0ff */
[----:B------:R-:W-:Y:S03]  /*1a42c0*/  STL [R1+0x83c8], R26 ;  /* 0x0083c81a01007387 */ /* 0x000fe60000100800 */
[----:B------:R-:W-:-:S05]  /*1a42d0*/  IMAD.X R23, R25, 0x1, R18, P6 ;  /* 0x0000000119177824 */ /* 0x000fca00030e0612 */
[----:B------:R0:W-:Y:S01]  /*1a42e0*/  STL.64 [R1+0x5010], R22 ;  /* 0x0050101601007387 */ /* 0x0001e20000100a00 */
[----:B------:R-:W-:Y:S02]  /*1a42f0*/  IMAD.MOV.U32 R25, RZ, RZ, R20 ;  /* 0x000000ffff197224 */ /* 0x000fe400078e0014 */
[----:B------:R-:W-:Y:S01]  /*1a4300*/  IMAD.MOV.U32 R20, RZ, RZ, R33 ;  /* 0x000000ffff147224 */ /* 0x000fe200078e0021 */
[----:B----4-:R-:W-:Y:S02]  /*1a4310*/  SHF.R.S32.HI R24, RZ, 0x1f, R27 ;  /* 0x0000001fff187819 */ /* 0x010fe4000001141b */
[----:B0-----:R-:W-:-:S05]  /*1a4320*/  IADD3 R22, P6, R27, R48, RZ ;  /* 0x000000301b167210 */ /* 0x001fca0007fde0ff */
[----:B------:R-:W-:-:S05]  /*1a4330*/  IMAD.X R23, R24, 0x1, R49, P6 ;  /* 0x0000000118177824 */ /* 0x000fca00030e0631 */
[----:B------:R0:W-:Y:S02]  /*1a4340*/  STL.64 [R1+0x4fe8], R22 ;  /* 0x004fe81601007387 */ /* 0x0001e40000100a00 */
[----:B0-----:R-:W-:-:S05]  /*1a4350*/  IADD3 R22, P6, R27, R19, RZ ;  /* 0x000000131b167210 */ /* 0x001fca0007fde0ff */
[----:B------:R-:W-:-:S05]  /*1a4360*/  IMAD.X R23, R24, 0x1, R47, P6 ;  /* 0x0000000118177824 */ /* 0x000fca00030e062f */
[----:B------:R0:W-:Y:S02]  /*1a4370*/  STL.64 [R1+0x4fd8], R22 ;  /* 0x004fd81601007387 */ /* 0x0001e40000100a00 */
[----:B0-----:R-:W-:Y:S02]  /*1a4380*/  IMAD.MOV.U32 R23, RZ, RZ, R6 ;  /* 0x000000ffff177224 */ /* 0x001fe400078e0006 */
[----:B------:R-:W-:Y:S01]  /*1a4390*/  IMAD.MOV.U32 R6, RZ, RZ, R32 ;  /* 0x000000ffff067224 */ /* 0x000fe200078e0020 */
[----:B------:R-:W-:Y:S01]  /*1a43a0*/  IADD3 R32, P6, R27, R17, RZ ;  /* 0x000000111b207210 */ /* 0x000fe20007fde0ff */
[----:B------:R-:W-:Y:S02]  /*1a43b0*/  IMAD.MOV.U32 R22, RZ, RZ, R2 ;  /* 0x000000ffff167224 */ /* 0x000fe400078e0002 */
[----:B------:R-:W-:Y:S01]  /*1a43c0*/  IMAD.MOV.U32 R2, RZ, RZ, R30 ;  /* 0x000000ffff027224 */ /* 0x000fe200078e001e */
[----:B--2---:R-:W-:Y:S01]  /*1a43d0*/  SHF.R.S32.HI R30, RZ, 0x1f, R28 ;  /* 0x0000001fff1e7819 */ /* 0x004fe2000001141c */
        /* <DEDUP_REMOVED lines=9> */
[----:B------:R0:W-:Y:S01]  /*1a4470*/  STL.64 [R1+0x4f90], R26 ;  /* 0x004f901a01007387 */ /* 0x0001e20000100a00 */
[----:B------:R-:W-:Y:S01]  /*1a4480*/  IMAD.MOV.U32 R24, RZ, RZ, R25 ;  /* 0x000000ffff187224 */ /* 0x000fe200078e0019 */
[----:B0-----:R-:W-:-:S05]  /*1a4490*/  IADD3 R26, P6, R28, R17, RZ ;  /* 0x000000111c1a7210 */ /* 0x001fca0007fde0ff */
[----:B------:R-:W-:Y:S02]  /*1a44a0*/  IMAD.X R27, R30, 0x1, R18, P6 ;  /* 0x000000011e1b7824 */ /* 0x000fe400030e0612 */
[----:B------:R-:W4:Y:S01]  /*1a44b0*/  LDL.LU R30, [R1+0x84ac] ;  /* 0x0084ac00011e7983 */ /* 0x000f220000300800 */
[----:B------:R-:W-:Y:S02]  /*1a44c0*/  IMAD.MOV.U32 R25, RZ, RZ, R23 ;  /* 0x000000ffff197224 */ /* 0x000fe400078e0017 */
[----:B------:R-:W-:Y:S01]  /*1a44d0*/  IMAD.MOV.U32 R23, RZ, RZ, R22 ;  /* 0x000000ffff177224 */ /* 0x000fe200078e0016 */
[----:B------:R0:W-:Y:S01]  /*1a44e0*/  STL.64 [R1+0x4f80], R26 ;  /* 0x004f801a01007387 */ /* 0x0001e20000100a00 */
[----:B------:R-:W-:Y:S02]  /*1a44f0*/  IMAD.MOV.U32 R22, RZ, RZ, R20 ;  /* 0x000000ffff167224 */ /* 0x000fe400078e0014 */
[----:B------:R-:W-:Y:S01]  /*1a4500*/  IMAD.MOV.U32 R20, RZ, RZ, R31 ;  /* 0x000000ffff147224 */ /* 0x000fe200078e001f */
[----:B------:R-:W-:-:S02]  /*1a4510*/  SHF.R.S32.HI R31, RZ, 0x1f, R29 ;  /* 0x0000001fff1f7819 */ /* 0x000fc4000001141d */
[----:B0-----:R-:W-:-:S05]  /*1a4520*/  IADD3 R26, P6, R29, R48, RZ ;  /* 0x000000301d1a7210 */ /* 0x001fca0007fde0ff */
[----:B------:R-:W-:-:S05]  /*1a4530*/  IMAD.X R27, R31, 0x1, R49, P6 ;  /* 0x000000011f1b7824 */ /* 0x000fca00030e0631 */
[----:B------:R0:W-:Y:S02]  /*1a4540*/  STL.64 [R1+0x4f58], R26 ;  /* 0x004f581a01007387 */ /* 0x0001e40000100a00 */
[----:B0-----:R-:W-:-:S05]  /*1a4550*/  IADD3 R26, P6, R29, R19, RZ ;  /* 0x000000131d1a7210 */ /* 0x001fca0007fde0ff */
[----:B------:R-:W-:-:S05]  /*1a4560*/  IMAD.X R27, R31, 0x1, R47, P6 ;  /* 0x000000011f1b7824 */ /* 0x000fca00030e062f */
[----:B------:R0:W-:Y:S02]  /*1a4570*/  STL.64 [R1+0x4f48], R26 ;  /* 0x004f481a01007387 */ /* 0x0001e40000100a00 */
[----:B0-----:R-:W-:Y:S02]  /*1a4580*/  IMAD.MOV.U32 R27, RZ, RZ, R31 ;  /* 0x000000ffff1b7224 */ /* 0x001fe400078e001f */
[----:B------:R-:W3:Y:S01]  /*1a4590*/  LDL.LU R31, [R1+0x84a8] ;  /* 0x0084a800011f7983 */ /* 0x000ee20000300800 */
[----:B------:R-:W-:-:S05]  /*1a45a0*/  IADD3 R26, P6, R29, R17, RZ ;  /* 0x000000111d1a7210 */ /* 0x000fca0007fde0ff */
[----:B------:R-:W-:Y:S01]  /*1a45b0*/  IMAD.X R27, R27, 0x1, R18, P6 ;  /* 0x000000011b1b7824 */ /* 0x000fe200030e0612 */
[----:B------:R4:W-:Y:S04]  /*1a45c0*/  STL.64 [R1+0x83d0], R28 ;  /* 0x0083d01c01007387 */ /* 0x0009e80000100a00 */
[----:B------:R0:W-:Y:S01]  /*1a45d0*/  STL.64 [R1+0x4f30], R26 ;  /* 0x004f301a01007387 */ /* 0x0001e20000100a00 */
[----:B----4-:R-:W-:Y:S02]  /*1a45e0*/  SHF.R.S32.HI R29, RZ, 0x1f, R30 ;  /* 0x0000001fff1d7819 */ /* 0x010fe4000001141e */
[----:B0-----:R-:W-:-:S05]  /*1a45f0*/  IADD3 R26, P6, R30, R48, RZ ;  /* 0x000000301e1a7210 */ /* 0x001fca0007fde0ff */
        /* <DEDUP_REMOVED lines=9> */
[----:B---3--:R-:W-:Y:S02]  /*1a4690*/  SHF.R.S32.HI R28, RZ, 0x1f, R31 ;  /* 0x0000001fff1c7819 */ /* 0x008fe4000001141f */
[----:B0-----:R-:W-:-:S05]  /*1a46a0*/  IADD3 R26, P6, R31, R48, RZ ;  /* 0x000000301f1a7210 */ /* 0x001fca0007fde0ff */
[----:B------:R-:W-:-:S05]  /*1a46b0*/  IMAD.X R27, R28, 0x1, R49, P6 ;  /* 0x000000011c1b7824 */ /* 0x000fca00030e0631 */
[----:B------:R0:W-:Y:S02]  /*1a46c0*/  STL.64 [R1+0x4eb8], R26 ;  /* 0x004eb81a01007387 */ /* 0x0001e40000100a00 */
[----:B0-----:R-:W-:-:S05]  /*1a46d0*/  IADD3 R26, P6, R31, R19, RZ ;  /* 0x000000131f1a7210 */ /* 0x001fca0007fde0ff */
[----:B------:R-:W-:-:S05]  /*1a46e0*/  IMAD.X R27, R28, 0x1, R47, P6 ;  /* 0x000000011c1b7824 */ /* 0x000fca00030e062f */
[----:B------:R0:W-:Y:S01]  /*1a46f0*/  STL.64 [R1+0x4ea8], R26 ;  /* 0x004ea81a01007387 */ /* 0x0001e20000100a00 */
[----:B------:R-:W-:Y:S02]  /*1a4700*/  IMAD.MOV.U32 R29, RZ, RZ, R24 ;  /* 0x000000ffff1d7224 */ /* 0x000fe400078e0018 */
[----:B------:R-:W-:Y:S02]  /*1a4710*/  IMAD.MOV.U32 R24, RZ, RZ, R23 ;  /* 0x000000ffff187224 */ /* 0x000fe400078e0017 */
[----:B------:R-:W-:Y:S02]  /*1a4720*/  IMAD.MOV.U32 R23, RZ, RZ, R21 ;  /* 0x000000ffff177224 */ /* 0x000fe400078e0015 */
[----:B0-----:R-:W-:Y:S02]  /*1a4730*/  IMAD.MOV.U32 R27, RZ, RZ, R25 ;  /* 0x000000ffff1b7224 */ /* 0x001fe400078e0019 */
[----:B------:R-:W-:Y:S02]  /*1a4740*/  IMAD.MOV.U32 R25, RZ, RZ, R22 ;  /* 0x000000ffff197224 */ /* 0x000fe400078e0016 */
[----:B------:R-:W-:-:S02]  /*1a4750*/  IMAD.MOV.U32 R22, RZ, RZ, R13 ;  /* 0x000000ffff167224 */ /* 0x000fc400078e000d */
[----:B------:R-:W-:Y:S01]  /*1a4760*/  IMAD.MOV.U32 R13, RZ, RZ, R36 ;  /* 0x000000ffff0d7224 */ /* 0x000fe200078e0024 */
[----:B------:R-:W-:Y:S01]  /*1a4770*/  IADD3 R36, P6, R31, R17, RZ ;  /* 0x000000111f247210 */ /* 0x000fe20007fde0ff */
[----:B------:R-:W-:Y:S02]  /*1a4780*/  IMAD.MOV.U32 R26, RZ, RZ, R20 ;  /* 0x000000ffff1a7224 */ /* 0x000fe400078e0014 */
[----:B------:R-:W-:Y:S02]  /*1a4790*/  IMAD.MOV.U32 R21, RZ, RZ, R0 ;  /* 0x000000ffff157224 */ /* 0x000fe400078e0000 */
[----:B------:R-:W-:Y:S02]  /*1a47a0*/  IMAD.MOV.U32 R0, RZ, RZ, R50 ;  /* 0x000000ffff007224 */ /* 0x000fe400078e0032 */
        /* <DEDUP_REMOVED lines=15> */
[----:B------:R-:W3:Y:S01]  /*1a48a0*/  LDL.LU R34, [R1+0x849c] ;  /* 0x00849c0001227983 */ /* 0x000ee20000300800 */
[----:B------:R-:W-:Y:S02]  /*1a48b0*/  IMAD.MOV.U32 R28, RZ, RZ, R15 ;  /* 0x000000ffff1c7224 */ /* 0x000fe400078e000f */
[----:B------:R-:W-:Y:S01]  /*1a48c0*/  IMAD.MOV.U32 R15, RZ, RZ, R9 ;  /* 0x000000ffff0f7224 */ /* 0x000fe200078e0009 */
[----:B------:R0:W-:Y:S01]  /*1a48d0*/  STL.64 [R1+0x4e58], R30 ;  /* 0x004e581e01007387 */ /* 0x0001e20000100a00 */
        /* <DEDUP_REMOVED lines=14> */
[----:B---3--:R-:W-:Y:S02]  /*1a49c0*/  SHF.R.S32.HI R32, RZ, 0x1f, R34 ;  /* 0x0000001fff207819 */ /* 0x008fe40000011422 */
        /* <DEDUP_REMOVED lines=9> */
[----:B----4-:R-:W-:Y:S02]  /*1a4a60*/  SHF.R.S32.HI R33, RZ, 0x1f, R35 ;  /* 0x0000001fff217819 */ /* 0x010fe40000011423 */
[----:B0-----:R-:W-:-:S05]  /*1a4a70*/  IADD3 R30, P6, R35, R48, RZ ;  /* 0x00000030231e7210 */ /* 0x001fca0007fde0ff */
[----:B------:R-:W-:-:S05]  /*1a4a80*/  IMAD.X R31, R33, 0x1, R49, P6 ;  /* 0x00000001211f7824 */ /* 0x000fca00030e0631 */
[----:B------:R0:W-:Y:S02]  /*1a4a90*/  STL.64 [R1+0x4d98], R30 ;  /* 0x004d981e01007387 */ /* 0x0001e40000100a00 */
[----:B0-----:R-:W-:-:S05]  /*1a4aa0*/  IADD3 R30, P6, R35, R19, RZ ;  /* 0x00000013231e7210 */ /* 0x001fca0007fde0ff */
        /* <DEDUP_REMOVED lines=109> */
[----:B------:R0:W-:Y:S04]  /*1a5180*/  STL.64 [R1+0x4a80], R30 ;  /* 0x004a801e01007387 */ /* 0x0001e80000100a00 */
[----:B------:R-:W2:Y:S04]  /*1a5190*/  LDL.LU R40, [R1] ;  /* 0x0000000001287983 */ /* 0x000ea80000300800 */
[----:B------:R-:W3:Y:S01]  /*1a51a0*/  LDL.LU R38, [R1+0x3d4] ;  /* 0x0003d40001267983 */ /* 0x000ee20000300800 */
        /* <DEDUP_REMOVED lines=10> */
[----:B------:R-:W4:Y:S04]  /*1a5250*/  LDL.LU R37, [R1+0x4] ;  /* 0x0000040001257983 */ /* 0x000f280000300800 */
[----:B------:R-:W4:Y:S01]  /*1a5260*/  LDL.LU R32, [R1+0x3d0] ;  /* 0x0003d00001207983 */ /* 0x000f220000300800 */
        /* <DEDUP_REMOVED lines=9> */
[----:B------:R-:W4:Y:S04]  /*1a5300*/  LDL.LU R41, [R1+0x8] ;  /* 0x0000080001297983 */ /* 0x000f280000300800 */
[----:B------:R-:W4:Y:S01]  /*1a5310*/  LDL.LU R39, [R1+0x3cc] ;  /* 0x0003cc0001277983 */ /* 0x000f220000300800 */
        /* <DEDUP_REMOVED lines=16> */
[----:B0-----:R-:W-:Y:S02]  /*1a5420*/  IMAD.MOV.U32 R31, RZ, RZ, R28 ;  /* 0x000000ffff1f7224 */ /* 0x001fe400078e001c */
[----:B------:R-:W-:Y:S02]  /*1a5430*/  IMAD.MOV.U32 R28, RZ, RZ, R26 ;  /* 0x000000ffff1c7224 */ /* 0x000fe400078e001a */
[----:B------:R-:W-:Y:S02]  /*1a5440*/  IMAD.MOV.U32 R26, RZ, RZ, R25 ;  /* 0x000000ffff1a7224 */ /* 0x000fe400078e0019 */
[----:B------:R-:W-:Y:S02]  /*1a5450*/  IMAD.MOV.U32 R25, RZ, RZ, R54 ;  /* 0x000000ffff197224 */ /* 0x000fe400078e0036 */
[----:B------:R-:W-:Y:S01]  /*1a5460*/  IMAD.MOV.U32 R54, RZ, RZ, R10 ;  /* 0x000000ffff367224 */ /* 0x000fe200078e000a */
[----:B------:R-:W-:Y:S01]  /*1a5470*/  IADD3 R10, P6, R61, R19, RZ ;  /* 0x000000133d0a7210 */ /* 0x000fe20007fde0ff */
[----:B------:R-:W-:-:S02]  /*1a5480*/  IMAD.MOV.U32 R30, RZ, RZ, R29 ;  /* 0x000000ffff1e7224 */ /* 0x000fc400078e001d */
[----:B------:R-:W-:Y:S02]  /*1a5490*/  IMAD.MOV.U32 R29, RZ, RZ, R27 ;  /* 0x000000ffff1d7224 */ /* 0x000fe400078e001b */
[----:B------:R-:W-:Y:S02]  /*1a54a0*/  IMAD.MOV.U32 R27, RZ, RZ, R24 ;  /* 0x000000ffff1b7224 */ /* 0x000fe400078e0018 */
[----:B------:R-:W-:Y:S02]  /*1a54b0*/  IMAD.MOV.U32 R24, RZ, RZ, R23 ;  /* 0x000000ffff187224 */ /* 0x000fe400078e0017 */
[----:B------:R-:W-:Y:S02]  /*1a54c0*/  IMAD.MOV.U32 R23, RZ, RZ, R11 ;  /* 0x000000ffff177224 */ /* 0x000fe400078e000b */
[----:B------:R-:W-:Y:S01]  /*1a54d0*/  IMAD.X R11, R33, 0x1, R47, P6 ;  /* 0x00000001210b7824 */ /* 0x000fe200030e062f */
[----:B------:R-:W-:-:S05]  /*1a54e0*/  IADD3 R60, P6, R61, R17, RZ ;  /* 0x000000113d3c7210 */ /* 0x000fca0007fde0ff */
[----:B------:R-:W-:Y:S01]  /*1a54f0*/  IMAD.X R61, R33, 0x1, R18, P6 ;  /* 0x00000001213d7824 */ /* 0x000fe200030e0612 */
[----:B------:R0:W-:Y:S04]  /*1a5500*/  STL.64 [R1+0x4970], R10 ;  /* 0x0049700a01007387 */ /* 0x0001e80000100a00 */
[----:B0-----:R-:W4:Y:S04]  /*1a5510*/  LDL.LU.64 R10, [R1+0x8490] ;  /* 0x00849000010a7983 */ /* 0x001f280000300a00 */
[----:B------:R2:W-:Y:S02]  /*1a5520*/  STL.64 [R1+0x4958], R60 ;  /* 0x0049583c01007387 */ /* 0x0005e40000100a00 */
[----:B--2---:R-:W-:-:S05]  /*1a5530*/  IADD3 R60, P6, R40, R48, RZ ;  /* 0x00000030283c7210 */ /* 0x004fca0007fde0ff */
[----:B---3--:R-:W-:-:S05]  /*1a5540*/  IMAD.X R61, R38, 0x1, R49, P6 ;  /* 0x00000001263d7824 */ /* 0x008fca00030e0631 */
[----:B------:R0:W-:Y:S04]  /*1a5550*/  STL.64 [R1+0x4930], R60 ;  /* 0x0049303c01007387 */ /* 0x0001e80000100a00 */
[----:B------:R-:W2:Y:S04]  /*1a5560*/  LDL.LU R35, [R1+0x10] ;  /* 0x0000100001237983 */ /* 0x000ea80000300800 */
[----:B------:R-:W3:Y:S01]  /*1a5570*/  LDL.LU R33, [R1+0x3c4] ;  /* 0x0003c40001217983 */ /* 0x000ee20000300800 */
[----:B0-----:R-:W-:-:S05]  /*1a5580*/  IADD3 R60, P6, R40, R19, RZ ;  /* 0x00000013283c7210 */ /* 0x001fca0007fde0ff */
[----:B------:R-:W-:-:S05]  /*1a5590*/  IMAD.X R61, R38, 0x1, R47, P6 ;  /* 0x00000001263d7824 */ /* 0x000fca00030e062f */
[----:B------:R0:W-:Y:S02]  /*1a55a0*/  STL.64 [R1+0x4920], R60 ;  /* 0x0049203c01007387 */ /* 0x0001e40000100a00 */
[----:B0-----:R-:W-:-:S05]  /*1a55b0*/  IADD3 R60, P6, R40, R17, RZ ;  /* 0x00000011283c7210 */ /* 0x001fca0007fde0ff */
[----:B------:R-:W-:-:S05]  /*1a55c0*/  IMAD.X R61, R38, 0x1, R18, P6 ;  /* 0x00000001263d7824 */ /* 0x000fca00030e0612 */
[----:B------:R4:W-:Y:S02]  /*1a55d0*/  STL.64 [R1+0x4908], R60 ;  /* 0x0049083c01007387 */ /* 0x0009e40000100a00 */
[----:B----4-:R-:W-:-:S05]  /*1a55e0*/  IADD3 R60, P6, R37, R48, RZ ;  /* 0x00000030253c7210 */ /* 0x010fca0007fde0ff */
[----:B------:R-:W-:-:S05]  /*1a55f0*/  IMAD.X R61, R32, 0x1, R49, P6 ;  /* 0x00000001203d7824 */ /* 0x000fca00030e0631 */
        /* <DEDUP_REMOVED lines=33> */
[----:B--2---:R-:W-:-:S05]  /*1a5810*/  IADD3 R60, P6, R35, R48, RZ ;  /* 0x00000030233c7210 */ /* 0x004fca0007fde0ff */
[----:B---3--:R-:W-:-:S05]  /*1a5820*/  IMAD.X R61, R33, 0x1, R49, P6 ;  /* 0x00000001213d7824 */ /* 0x008fca00030e0631 */
[----:B------:R0:W-:Y:S02]  /*1a5830*/  STL.64 [R1+0x4808], R60 ;  /* 0x0048083c01007387 */ /* 0x0001e40000100a00 */
[----:B0-----:R-:W-:-:S05]  /*1a5840*/  IADD3 R60, P6, R35, R19, RZ ;  /* 0x00000013233c7210 */ /* 0x001fca0007fde0ff */
[----:B------:R-:W-:-:S05]  /*1a5850*/  IMAD.X R61, R33, 0x1, R47, P6 ;  /* 0x00000001213d7824 */ /* 0x000fca00030e062f */
[----:B------:R0:W-:Y:S02]  /*1a5860*/  STL.64 [R1+0x47f8], R60 ;  /* 0x0047f83c01007387 */ /* 0x0001e40000100a00 */
[----:B0-----:R-:W-:-:S05]  /*1a5870*/  IADD3 R60, P6, R35, R17, RZ ;  /* 0x00000011233c7210 */ /* 0x001fca0007fde0ff */
[----:B------:R-:W-:-:S05]  /*1a5880*/  IMAD.X R61, R33, 0x1, R18, P6 ;  /* 0x00000001213d7824 */ /* 0x000fca00030e0612 */
[----:B------:R4:W-:Y:S04]  /*1a5890*/  STL.64 [R1+0x47e0], R60 ;  /* 0x0047e03c01007387 */ /* 0x0009e80000100a00 */
[----:B------:R-:W2:Y:S04]  /*1a58a0*/  LDL.LU R35, [R1+0x24] ;  /* 0x0000240001237983 */ /* 0x000ea80000300800 */
[----:B------:R-:W3:Y:S01]  /*1a58b0*/  LDL.LU R33, [R1+0x3b0] ;  /* 0x0003b00001217983 */ /* 0x000ee20000300800 */
[----:B----4-:R-:W-:-:S05]  /*1a58c0*/  IADD3 R60, P6, R40, R48, RZ ;  /* 0x00000030283c7210 */ /* 0x010fca0007fde0ff */
        /* <DEDUP_REMOVED lines=54> */
[----:B------:R-:W-:Y:S01]  /*1a5c30*/  IMAD.MOV.U32 R30, RZ, RZ, R28 ;  /* 0x000000ffff1e7224 */ /* 0x000fe200078e001c */
[----:B----4-:R-:W-:Y:S01]  /*1a5c40*/  IADD3 R60, P6, R40, R48, RZ ;  /* 0x00000030283c7210 */ /* 0x010fe20007fde0ff */
[----:B------:R-:W-:-:S04]  /*1a5c50*/  IMAD.MOV.U32 R28, RZ, RZ, R29 ;  /* 0x000000ffff1c7224 */ /* 0x000fc800078e001d */
[----:B------:R-:W-:Y:S02]  /*1a5c60*/  IMAD.X R61, R38, 0x1, R49, P6 ;  /* 0x00000001263d7824 */ /* 0x000fe400030e0631 */
[----:B------:R-:W-:Y:S02]  /*1a5c70*/  IMAD.MOV.U32 R29, RZ, RZ, R27 ;  /* 0x000000ffff1d7224 */ /* 0x000fe400078e001b */
[----:B------:R-:W-:Y:S01]  /*1a5c80*/  IMAD.MOV.U32 R27, RZ, RZ, R26 ;  /* 0x000000ffff1b7224 */ /* 0x000fe200078e001a */
[----:B------:R0:W-:Y:S01]  /*1a5c90*/  STL.64 [R1+0x4640], R60 ;  /* 0x0046403c01007387 */ /* 0x0001e20000100a00 */
[----:B------:R-:W-:Y:S02]  /*1a5ca0*/  IMAD.MOV.U32 R26, RZ, RZ, R24 ;  /* 0x000000ffff1a7224 */ /* 0x000fe400078e0018 */
[----:B------:R-:W-:Y:S02]  /*1a5cb0*/  IMAD.MOV.U32 R24, RZ, RZ, R25 ;  /* 0x000000ffff187224 */ /* 0x000fe400078e0019 */
[----:B------:R-:W-:-:S02]  /*1a5cc0*/  IMAD.MOV.U32 R25, RZ, RZ, R23 ;  /* 0x000000ffff197224 */ /* 0x000fc400078e0017 */
[----:B------:R-:W-:Y:S02]  /*1a5cd0*/  IMAD.MOV.U32 R23, RZ, RZ, R22 ;  /* 0x000000ffff177224 */ /* 0x000fe400078e0016 */
[----:B------:R-:W-:Y:S01]  /*1a5ce0*/  IMAD.MOV.U32 R22, RZ, RZ, R20 ;  /* 0x000000ffff167224 */ /* 0x000fe200078e0014 */
[----:B0-----:R-:W-:Y:S01]  /*1a5cf0*/  IADD3 R60, P6, R40, R19, RZ ;  /* 0x00000013283c7210 */ /* 0x001fe20007fde0ff */
[----:B------:R-:W-:Y:S02]  /*1a5d00*/  IMAD.MOV.U32 R20, RZ, RZ, R21 ;  /* 0x000000ffff147224 */ /* 0x000fe400078e0015 */
[----:B------:R-:W-:Y:S02]  /*1a5d10*/  IMAD.MOV.U32 R21, RZ, RZ, R14 ;  /* 0x000000ffff157224 */ /* 0x000fe400078e000e */
[----:B------:R-:W-:Y:S02]  /*1a5d20*/  IMAD.X R61, R38, 0x1, R47, P6 ;  /* 0x00000001263d7824 */ /* 0x000fe400030e062f */
[----:B------:R-:W-:-:S02]  /*1a5d30*/  IMAD.MOV.U32 R14, RZ, RZ, R15 ;  /* 0x000000ffff0e7224 */ /* 0x000fc400078e000f */
[----:B------:R-:W-:Y:S02]  /*1a5d40*/  IMAD.MOV.U32 R15, RZ, RZ, R56 ;  /* 0x000000ffff0f7224 */ /* 0x000fe400078e0038 */
[----:B------:R-:W4:Y:S04]  /*1a5d50*/  LDL.LU R56, [R1+0x360] ;  /* 0x0003600001387983 */ /* 0x000f280000300800 */
[----:B------:R-:W4:Y:S04]  /*1a5d60*/  LDL.LU R33, [R1+0x39c] ;  /* 0x00039c0001217983 */ /* 0x000f280000300800 */
[----:B------:R0:W-:Y:S02]  /*1a5d70*/  STL.64 [R1+0x4638], R60 ;  /* 0x0046383c01007387 */ /* 0x0001e40000100a00 */
[----:B0-----:R-:W-:-:S05]  /*1a5d80*/  IADD3 R60, P6, R40, R17, RZ ;  /* 0x00000011283c7210 */ /* 0x001fca0007fde0ff */
[----:B------:R-:W-:-:S05]  /*1a5d90*/  IMAD.X R61, R38, 0x1, R18, P6 ;  /* 0x00000001263d7824 */ /* 0x000fca00030e0612 */
[----:B------:R0:W-:Y:S01]  /*1a5da0*/  STL.64 [R1+0x4630], R60 ;  /* 0x0046303c01007387 */ /* 0x0001e20000100a00 */
[----:B------:R-:W-:Y:S01]  /*1a5db0*/  IMAD.MOV.U32 R38, RZ, RZ, R31 ;  /* 0x000000ffff267224 */ /* 0x000fe200078e001f */
        /* <DEDUP_REMOVED lines=9> */
[----:B0-----:R-:W-:Y:S01]  /*1a5e50*/  IADD3 R60, P6, R37, R19, RZ ;  /* 0x00000013253c7210 */ /* 0x001fe20007fde0ff */
[----:B------:R-:W-:-:S02]  /*1a5e60*/  IMAD.MOV.U32 R26, RZ, RZ, R25 ;  /* 0x000000ffff1a7224 */ /* 0x000fc400078e0019 */
[----:B------:R-:W-:Y:S02]  /*1a5e70*/  IMAD.MOV.U32 R24, RZ, RZ, R23 ;  /* 0x000000ffff187224 */ /* 0x000fe400078e0017 */
[----:B------:R-:W-:Y:S02]  /*1a5e80*/  IMAD.MOV.U32 R25, RZ, RZ, R22 ;  /* 0x000000ffff197224 */ /* 0x000fe400078e0016 */
[----:B------:R-:W-:Y:S02]  /*1a5e90*/  IMAD.MOV.U32 R23, RZ, RZ, R20 ;  /* 0x000000ffff177224 */ /* 0x000fe400078e0014 */
[----:B------:R-:W-:Y:S02]  /*1a5ea0*/  IMAD.X R61, R32, 0x1, R47, P6 ;  /* 0x00000001203d7824 */ /* 0x000fe400030e062f */
[----:B------:R-:W-:Y:S02]  /*1a5eb0*/  IMAD.MOV.U32 R22, RZ, RZ, R21 ;  /* 0x000000ffff167224 */ /* 0x000fe400078e0015 */
[----:B------:R-:W-:-:S02]  /*1a5ec0*/  IMAD.MOV.U32 R20, RZ, RZ, R14 ;  /* 0x000000ffff147224 */ /* 0x000fc400078e000e */
[----:B------:R-:W-:Y:S02]  /*1a5ed0*/  IMAD.MOV.U32 R21, RZ, RZ, R15 ;  /* 0x000000ffff157224 */ /* 0x000fe400078e000f */
[----:B------:R-:W-:Y:S02]  /*1a5ee0*/  IMAD.MOV.U32 R14, RZ, RZ, R4 ;  /* 0x000000ffff0e7224 */ /* 0x000fe400078e0004 */
[----:B------:R-:W-:Y:S01]  /*1a5ef0*/  IMAD.MOV.U32 R15, RZ, RZ, R5 ;  /* 0x000000ffff0f7224 */ /* 0x000fe200078e0005 */
[----:B------:R-:W4:Y:S04]  /*1a5f00*/  LDL.LU R4, [R1+0x35c] ;  /* 0x00035c0001047983 */ /* 0x000f280000300800 */
[----:B------:R-:W4:Y:S04]  /*1a5f10*/  LDL.LU R5, [R1+0x78] ;  /* 0x0000780001057983 */ /* 0x000f280000300800 */
[----:B------:R0:W-:Y:S02]  /*1a5f20*/  STL.64 [R1+0x45f8], R60 ;  /* 0x0045f83c01007387 */ /* 0x0001e40000100a00 */
[----:B0-----:R-:W-:Y:S01]  /*1a5f30*/  IADD3 R60, P6, R37, R17, RZ ;  /* 0x00000011253c7210 */ /* 0x001fe20007fde0ff */
[----:B------:R-:W-:-:S02]  /*1a5f40*/  IMAD.MOV.U32 R37, RZ, RZ, R30 ;  /* 0x000000ffff257224 */ /* 0x000fc400078e001e */
[----:B------:R-:W-:Y:S02]  /*1a5f50*/  IMAD.MOV.U32 R30, RZ, RZ, R29 ;  /* 0x000000ffff1e7224 */ /* 0x000fe400078e001d */
[----:B------:R-:W-:Y:S02]  /*1a5f60*/  IMAD.X R61, R32, 0x1, R18, P6 ;  /* 0x00000001203d7824 */ /* 0x000fe400030e0612 */
[----:B------:R-:W-:Y:S02]  /*1a5f70*/  IMAD.MOV.U32 R29, RZ, RZ, R26 ;  /* 0x000000ffff1d7224 */ /* 0x000fe400078e001a */
[----:B------:R-:W-:Y:S02]  /*1a5f80*/  IMAD.MOV.U32 R26, RZ, RZ, R25 ;  /* 0x000000ffff1a7224 */ /* 0x000fe400078e0019 */
[----:B------:R-:W-:Y:S01]  /*1a5f90*/  IMAD.MOV.U32 R25, RZ, RZ, R22 ;  /* 0x000000ffff197224 */ /* 0x000fe200078e0016 */
[----:B------:R0:W-:Y:S01]  /*1a5fa0*/  STL.64 [R1+0x45e0], R60 ;  /* 0x0045e03c01007387 */ /* 0x0001e20000100a00 */
[----:B------:R-:W-:-:S02]  /*1a5fb0*/  IMAD.MOV.U32 R22, RZ, RZ, R21 ;  /* 0x000000ffff167224 */ /* 0x000fc400078e0015 */
[----:B------:R-:W-:Y:S02]  /*1a5fc0*/  IMAD.MOV.U32 R21, RZ, RZ, R15 ;  /* 0x000000ffff157224 */ /* 0x000fe400078e000f */
[----:B------:R-:W4:Y:S01]  /*1a5fd0*/  LDL.LU R15, [R1+0x5c] ;  /* 0x00005c00010f7983 */ /* 0x000f220000300800 */
[----:B------:R-:W-:Y:S02]  /*1a5fe0*/  IMAD.MOV.U32 R32, RZ, RZ, R31 ;  /* 0x000000ffff207224 */ /* 0x000fe400078e001f */
[----:B------:R-:W-:Y:S01]  /*1a5ff0*/  IMAD.MOV.U32 R31, RZ, RZ, R28 ;  /* 0x000000ffff1f7224 */ /* 0x000fe200078e001c */
[----:B0-----:R-:W-:Y:S01]  /*1a6000*/  IADD3 R60, P6, R41, R48, RZ ;  /* 0x00000030293c7210 */ /* 0x001fe20007fde0ff */
[----:B------:R-:W-:Y:S02]  /*1a6010*/  IMAD.MOV.U32 R28, RZ, RZ, R27 ;  /* 0x000000ffff1c7224 */ /* 0x000fe400078e001b */
[----:B------:R-:W-:Y:S02]  /*1a6020*/  IMAD.MOV.U32 R27, RZ, RZ, R24 ;  /* 0x000000ffff1b7224 */ /* 0x000fe400078e0018 */
[----:B------:R-:W-:-:S02]  /*1a6030*/  IMAD.MOV.U32 R24, RZ, RZ, R23 ;  /* 0x000000ffff187224 */ /* 0x000fc400078e0017 */
[----:B------:R-:W-:Y:S02]  /*1a6040*/  IMAD.X R61, R39, 0x1, R49, P6 ;  /* 0x00000001273d7824 */ /* 0x000fe400030e0631 */
[----:B------:R-:W-:Y:S02]  /*1a6050*/  IMAD.MOV.U32 R23, RZ, RZ, R20 ;  /* 0x000000ffff177224 */ /* 0x000fe400078e0014 */
[----:B------:R-:W-:Y:S02]  /*1a6060*/  IMAD.MOV.U32 R20, RZ, RZ, R14 ;  /* 0x000000ffff147224 */ /* 0x000fe400078e000e */
[----:B------:R-:W-:Y:S02]  /*1a6070*/  IMAD.MOV.U32 R14, RZ, RZ, R6 ;  /* 0x000000ffff0e7224 */ /* 0x000fe400078e0006 */
[----:B------:R-:W4:Y:S04]  /*1a6080*/  LDL.LU R6, [R1+0x358] ;  /* 0x0003580001067983 */ /* 0x000f280000300800 */
        /* <DEDUP_REMOVED lines=16> */
[----:B------:R-:W-:Y:S02]  /*1a6190*/  IMAD.MOV.U32 R25, RZ, RZ, R22 ;  /* 0x000000ffff197224 */ /* 0x000fe400078e0016 */
[----:B------:R-:W-:Y:S01]  /*1a61a0*/  IMAD.MOV.U32 R23, RZ, RZ, R20 ;  /* 0x000000ffff177224 */ /* 0x000fe200078e0014 */
[----:B--2---:R-:W-:Y:S01]  /*1a61b0*/  IADD3 R60, P6, R36, R48, RZ ;  /* 0x00000030243c7210 */ /* 0x004fe20007fde0ff */
[----:B------:R-:W-:Y:S02]  /*1a61c0*/  IMAD.MOV.U32 R22, RZ, RZ, R21 ;  /* 0x000000ffff167224 */ /* 0x000fe400078e0015 */
[----:B------:R-:W-:-:S02]  /*1a61d0*/  IMAD.MOV.U32 R20, RZ, RZ, R14 ;  /* 0x000000ffff147224 */ /* 0x000fc400078e000e */
[----:B---3--:R-:W-:Y:S02]  /*1a61e0*/  IMAD.X R61, R34, 0x1, R49, P6 ;  /* 0x00000001223d7824 */ /* 0x008fe400030e0631 */
[----:B------:R-:W-:Y:S02]  /*1a61f0*/  IMAD.MOV.U32 R14, RZ, RZ, R7 ;  /* 0x000000ffff0e7224 */ /* 0x000fe400078e0007 */
[----:B------:R-:W2:Y:S01]  /*1a6200*/  LDL.LU R7, [R1+0x354] ;  /* 0x0003540001077983 */ /* 0x000ea20000300800 */
[----:B----4-:R-:W-:Y:S02]  /*1a6210*/  IMAD.MOV.U32 R21, RZ, RZ, R15 ;  /* 0x000000ffff157224 */ /* 0x010fe400078e000f */
[----:B------:R-:W-:Y:S02]  /*1a6220*/  IMAD.MOV.U32 R15, RZ, RZ, R2 ;  /* 0x000000ffff0f7224 */ /* 0x000fe400078e0002 */
[----:B------:R-:W3:Y:S04]  /*1a6230*/  LDL.LU R2, [R1+0x80] ;  /* 0x0000800001027983 */ /* 0x000ee80000300800 */
        /* <DEDUP_REMOVED lines=18> */
[----:B------:R-:W-:Y:S02]  /*1a6360*/  IMAD.MOV.U32 R23, RZ, RZ, R20 ;  /* 0x000000ffff177224 */ /* 0x000fe400078e0014 */
[----:B------:R-:W-:Y:S02]  /*1a6370*/  IMAD.X R61, R33, 0x1, R49, P6 ;  /* 0x00000001213d7824 */ /* 0x000fe400030e0631 */
[----:B------:R-:W-:-:S02]  /*1a6380*/  IMAD.MOV.U32 R22, RZ, RZ, R21 ;  /* 0x000000ffff167224 */ /* 0x000fc400078e0015 */
[----:B------:R-:W-:Y:S02]  /*1a6390*/  IMAD.MOV.U32 R20, RZ, RZ, R14 ;  /* 0x000000ffff147224 */ /* 0x000fe400078e000e */
[----:B------:R-:W-:Y:S02]  /*1a63a0*/  IMAD.MOV.U32 R21, RZ, RZ, R15 ;  /* 0x000000ffff157224 */ /* 0x000fe400078e000f */
[----:B------:R-:W-:Y:S02]  /*1a63b0*/  IMAD.MOV.U32 R14, RZ, RZ, R54 ;  /* 0x000000ffff0e7224 */ /* 0x000fe400078e0036 */
[----:B------:R-:W-:Y:S01]  /*1a63c0*/  IMAD.MOV.U32 R15, RZ, RZ, R3 ;  /* 0x000000ffff0f7224 */ /* 0x000fe200078e0003 */
[----:B------:R-:W4:Y:S04]  /*1a63d0*/  LDL.LU R54, [R1+0x350] ;  /* 0x0003500001367983 */ /* 0x000f280000300800 */
        /* <DEDUP_REMOVED lines=151> */
[----:B------:R-:W3:Y:S01]  /*1a6d50*/  LDL.LU R15, [R1+0x7c] ;  /* 0x00007c00010f7983 */ /* 0x000ee20000300800 */
        /* <DEDUP_REMOVED lines=33> */
[----:B--2---:R-:W-:Y:S02]  /*1a6f70*/  IMAD.MOV.U32 R14, RZ, RZ, R7 ;  /* 0x000000ffff0e7224 */ /* 0x004fe400078e0007 */
[----:B------:R-:W2:Y:S01]  /*1a6f80*/  LDL.LU R7, [R1+0x334] ;  /* 0x0003340001077983 */ /* 0x000ea20000300800 */
[----:B---3--:R-:W-:Y:S02]  /*1a6f90*/  IMAD.MOV.U32 R21, RZ, RZ, R15 ;  /* 0x000000ffff157224 */ /* 0x008fe400078e000f */
        /* <DEDUP_REMOVED lines=25> */
[----:B----4-:R-:W-:Y:S02]  /*1a7130*/  IMAD.MOV.U32 R14, RZ, RZ, R54 ;  /* 0x000000ffff0e7224 */ /* 0x010fe400078e0036 */
        /* <DEDUP_REMOVED lines=1082> */
[----:B------:R-:W2:Y:S04]  /*1ab4e0*/  LDL.LU R3, [R1+0x14c] ;  /* 0x00014c0001037983 */ /* 0x000ea80000300800 */
[----:B------:R0:W-:Y:S02]  /*1ab4f0*/  STL.64 [R1+0x3340], R60 ;  /* 0x0033403c01007387 */ /* 0x0001e40000100a00 */
[----:B0-----:R-:W-:-:S05]  /*1ab500*/  IADD3 R60, P6, R41, R19, RZ ;  /* 0x00000013293c7210 */ /* 0x001fca0007fde0ff */
[----:B------:R-:W-:-:S05]  /*1ab510*/  IMAD.X R61, R39, 0x1, R47, P6 ;  /* 0x00000001273d7824 */ /* 0x000fca00030e062f */
[----:B------:R0:W-:Y:S02]  /*1ab520*/  STL.64 [R1+0x3338], R60 ;  /* 0x0033383c01007387 */ /* 0x0001e40000100a00 */
[----:B0-----:R-:W-:Y:S01]  /*1ab530*/  IADD3 R60, P6, R41, R17, RZ ;  /* 0x00000011293c7210 */ /* 0x001fe20007fde0ff */
[----:B------:R-:W-:Y:S02]  /*1ab540*/  IMAD.MOV.U32 R41, RZ, RZ, R30 ;  /* 0x000000ffff297224 */ /* 0x000fe400078e001e */
[----:B------:R-:W-:Y:S02]  /*1ab550*/  IMAD.MOV.U32 R30, RZ, RZ, R29 ;  /* 0x000000ffff1e7224 */ /* 0x000fe400078e001d */
[----:B------:R-:W-:Y:S02]  /*1ab560*/  IMAD.X R61, R39, 0x1, R18, P6 ;  /* 0x00000001273d7824 */ /* 0x000fe400030e0612 */
[----:B------:R-:W-:Y:S02]  /*1ab570*/  IMAD.MOV.U32 R39, RZ, RZ, R31 ;  /* 0x000000ffff277224 */ /* 0x000fe400078e001f */
        /* <DEDUP_REMOVED lines=8> */
[----:B------:R-:W-:Y:S01]  /*1ab600*/  IMAD.MOV.U32 R21, RZ, RZ, R15 ;  /* 0x000000ffff157224 */ /* 0x000fe200078e000f */
[----:B------:R0:W-:Y:S01]  /*1ab610*/  STL.64 [R1+0x3330], R60 ;  /* 0x0033303c01007387 */ /* 0x0001e20000100a00 */
[----:B------:R-:W-:Y:S02]  /*1ab620*/  IMAD.MOV.U32 R23, RZ, RZ, R20 ;  /* 0x000000ffff177224 */ /* 0x000fe400078e0014 */
[----:B------:R-:W-:Y:S02]  /*1ab630*/  IMAD.MOV.U32 R15, RZ, RZ, R51 ;  /* 0x000000ffff0f7224 */ /* 0x000fe400078e0033 */
[----:B------:R-:W-:Y:S02]  /*1ab640*/  IMAD.MOV.U32 R20, RZ, RZ, R14 ;  /* 0x000000ffff147224 */ /* 0x000fe400078e000e */
[----:B------:R-:W-:-:S02]  /*1ab650*/  IMAD.MOV.U32 R51, RZ, RZ, R11 ;  /* 0x000000ffff337224 */ /* 0x000fc400078e000b */
[----:B------:R-:W-:Y:S01]  /*1ab660*/  IMAD.MOV.U32 R14, RZ, RZ, R13 ;  /* 0x000000ffff0e7224 */ /* 0x000fe200078e000d */
[----:B------:R-:W3:Y:S04]  /*1ab670*/  LDL.LU R11, [R1+0x8488] ;  /* 0x00848800010b7983 */ /* 0x000ee80000300800 */
        /* <DEDUP_REMOVED lines=24> */
[----:B------:R-:W-:Y:S02]  /*1ab800*/  IMAD.MOV.U32 R23, RZ, RZ, R20 ;  /* 0x000000ffff177224 */ /* 0x000fe400078e0014 */
[----:B------:R-:W-:-:S02]  /*1ab810*/  IMAD.MOV.U32 R22, RZ, RZ, R21 ;  /* 0x000000ffff167224 */ /* 0x000fc400078e0015 */
[----:B------:R-:W-:Y:S02]  /*1ab820*/  IMAD.MOV.U32 R20, RZ, RZ, R14 ;  /* 0x000000ffff147224 */ /* 0x000fe400078e000e */
[----:B------:R-:W-:Y:S02]  /*1ab830*/  IMAD.X R61, R33, 0x1, R47, P6 ;  /* 0x00000001213d7824 */ /* 0x000fe400030e062f */
[----:B------:R-:W-:Y:S02]  /*1ab840*/  IMAD.MOV.U32 R21, RZ, RZ, R15 ;  /* 0x000000ffff157224 */ /* 0x000fe400078e000f */
[----:B------:R-:W-:Y:S02]  /*1ab850*/  IMAD.MOV.U32 R15, RZ, RZ, R0 ;  /* 0x000000ffff0f7224 */ /* 0x000fe400078e0000 */
[----:B------:R-:W-:Y:S02]  /*1ab860*/  IMAD.MOV.U32 R0, RZ, RZ, R50 ;  /* 0x000000ffff007224 */ /* 0x000fe400078e0032 */
[----:B----4-:R-:W-:-:S02]  /*1ab870*/  IMAD.MOV.U32 R14, RZ, RZ, R13 ;  /* 0x000000ffff0e7224 */ /* 0x010fc400078e000d */
        /* <DEDUP_REMOVED lines=28> */
[----:B------:R-:W-:-:S02]  /*1aba40*/  IMAD.MOV.U32 R13, RZ, RZ, R8 ;  /* 0x000000ffff0d7224 */ /* 0x000fc400078e0008 */
[----:B------:R-:W-:Y:S01]  /*1aba50*/  IMAD.MOV.U32 R0, RZ, RZ, R9 ;  /* 0x000000ffff007224 */ /* 0x000fe200078e0009 */
[----:B------:R-:W4:Y:S04]  /*1aba60*/  LDL.LU R8, [R1+0x27c] ;  /* 0x00027c0001087983 */ /* 0x000f280000300800 */
[----:B------:R-:W4:Y:S04]  /*1aba70*/  LDL.LU R9, [R1+0x158] ;  /* 0x0001580001097983 */ /* 0x000f280000300800 */
        /* <DEDUP_REMOVED lines=8> */
[----:B------:R-:W-:Y:S01]  /*1abb00*/  IMAD.MOV.U32 R28, RZ, RZ, R27 ;  /* 0x000000ffff1c7224 */ /* 0x000fe200078e001b */
[----:B0-----:R-:W-:Y:S01]  /*1abb10*/  IADD3 R60, P6, R37, R48, RZ ;  /* 0x00000030253c7210 */ /* 0x001fe20007fde0ff */
[----:B------:R-:W-:Y:S02]  /*1abb20*/  IMAD.MOV.U32 R29, RZ, RZ, R26 ;  /* 0x000000ffff1d7224 */ /* 0x000fe400078e001a */
[----:B------:R-:W-:-:S02]  /*1abb30*/  IMAD.MOV.U32 R27, RZ, RZ, R24 ;  /* 0x000000ffff1b7224 */ /* 0x000fc400078e0018 */
[----:B------:R-:W-:Y:S02]  /*1abb40*/  IMAD.X R61, R32, 0x1, R49, P6 ;  /* 0x00000001203d7824 */ /* 0x000fe400030e0631 */
[----:B------:R-:W-:Y:S02]  /*1abb50*/  IMAD.MOV.U32 R26, RZ, RZ, R25 ;  /* 0x000000ffff1a7224 */ /* 0x000fe400078e0019 */
[----:B------:R-:W-:Y:S02]  /*1abb60*/  IMAD.MOV.U32 R24, RZ, RZ, R23 ;  /* 0x000000ffff187224 */ /* 0x000fe400078e0017 */
[----:B------:R-:W-:Y:S02]  /*1abb70*/  IMAD.MOV.U32 R25, RZ, RZ, R22 ;  /* 0x000000ffff197224 */ /* 0x000fe400078e0016 */
[----:B------:R-:W-:Y:S02]  /*1abb80*/  IMAD.MOV.U32 R23, RZ, RZ, R20 ;  /* 0x000000ffff177224 */ /* 0x000fe400078e0014 */
[----:B------:R-:W-:-:S02]  /*1abb90*/  IMAD.MOV.U32 R22, RZ, RZ, R21 ;  /* 0x000000ffff167224 */ /* 0x000fc400078e0015 */
[----:B------:R-:W-:Y:S01]  /*1abba0*/  IMAD.MOV.U32 R20, RZ, RZ, R14 ;  /* 0x000000ffff147224 */ /* 0x000fe200078e000e */
[----:B------:R0:W-:Y:S01]  /*1abbb0*/  STL.64 [R1+0x32d8], R60 ;  /* 0x0032d83c01007387 */ /* 0x0001e20000100a00 */
[----:B------:R-:W-:Y:S02]  /*1abbc0*/  IMAD.MOV.U32 R21, RZ, RZ, R15 ;  /* 0x000000ffff157224 */ /* 0x000fe400078e000f */
[----:B------:R-:W-:Y:S02]  /*1abbd0*/  IMAD.MOV.U32 R14, RZ, RZ, R13 ;  /* 0x000000ffff0e7224 */ /* 0x000fe400078e000d */
[----:B------:R-:W-:Y:S02]  /*1abbe0*/  IMAD.MOV.U32 R15, RZ, RZ, R0 ;  /* 0x000000ffff0f7224 */ /* 0x000fe400078e0000 */
[----:B------:R-:W-:Y:S02]  /*1abbf0*/  IMAD.MOV.U32 R13, RZ, RZ, R56 ;  /* 0x000000ffff0d7224 */ /* 0x000fe400078e0038 */
[----:B------:R-:W-:Y:S01]  /*1abc00*/  IMAD.MOV.U32 R0, RZ, RZ, R57 ;  /* 0x000000ffff007224 */ /* 0x000fe200078e0039 */
[----:B------:R-:W2:Y:S04]  /*1abc10*/  LDL.LU R56, [R1+0x298] ;  /* 0x0002980001387983 */ /* 0x000ea80000300800 */
[----:B------:R-:W3:Y:S01]  /*1abc20*/  LDL.LU R57, [R1+0x13c] ;  /* 0x00013c0001397983 */ /* 0x000ee20000300800 */
        /* <DEDUP_REMOVED lines=9> */
[----:B------:R-:W-:Y:S01]  /*1abcc0*/  IMAD.MOV.U32 R26, RZ, RZ, R25 ;  /* 0x000000ffff1a7224 */ /* 0x000fe200078e0019 */
[----:B0-----:R-:W-:Y:S01]  /*1abcd0*/  IADD3 R60, P6, R41, R48, RZ ;  /* 0x00000030293c7210 */ /* 0x001fe20007fde0ff */
[----:B------:R-:W-:Y:S02]  /*1abce0*/  IMAD.MOV.U32 R25, RZ, RZ, R22 ;  /* 0x000000ffff197224 */ /* 0x000fe400078e0016 */
[----:B------:R-:W-:Y:S02]  /*1abcf0*/  IMAD.MOV.U32 R22, RZ, RZ, R21 ;  /* 0x000000ffff167224 */ /* 0x000fe400078e0015 */
[----:B------:R-:W-:-:S02]  /*1abd00*/  IMAD.X R61, R39, 0x1, R49, P6 ;  /* 0x00000001273d7824 */ /* 0x000fc400030e0631 */
[----:B------:R-:W-:Y:S02]  /*1abd10*/  IMAD.MOV.U32 R21, RZ, RZ, R15 ;  /* 0x000000ffff157224 */ /* 0x000fe400078e000f */
[----:B------:R-:W-:Y:S01]  /*1abd20*/  IMAD.MOV.U32 R15, RZ, RZ, R0 ;  /* 0x000000ffff0f7224 */ /* 0x000fe200078e0000 */
[----:B------:R0:W-:Y:S01]  /*1abd30*/  STL.64 [R1+0x32c0], R60 ;  /* 0x0032c03c01007387 */ /* 0x0001e20000100a00 */
[----:B---3--:R-:W-:-:S03]  /*1abd40*/  IMAD.MOV.U32 R0, RZ, RZ, R57 ;  /* 0x000000ffff007224 */ /* 0x008fc600078e0039 */
[----:B------:R-:W3:Y:S01]  /*1abd50*/  LDL.LU R57, [R1+0x140] ;  /* 0x0001400001397983 */ /* 0x000ee20000300800 */
[----:B------:R-:W-:Y:S01]  /*1abd60*/  IMAD.MOV.U32 R32, RZ, RZ, R31 ;  /* 0x000000ffff207224 */ /* 0x000fe200078e001f */
[----:B0-----:R-:W-:Y:S01]  /*1abd70*/  IADD3 R60, P6, R41, R19, RZ ;  /* 0x00000013293c7210 */ /* 0x001fe20007fde0ff */
[----:B------:R-:W-:Y:S02]  /*1abd80*/  IMAD.MOV.U32 R31, RZ, RZ, R28 ;  /* 0x000000ffff1f7224 */ /* 0x000fe400078e001c */
[----:B------:R-:W-:Y:S02]  /*1abd90*/  IMAD.MOV.U32 R28, RZ, RZ, R27 ;  /* 0x000000ffff1c7224 */ /* 0x000fe400078e001b */
[----:B------:R-:W-:Y:S02]  /*1abda0*/  IMAD.MOV.U32 R27, RZ, RZ, R24 ;  /* 0x000000ffff1b7224 */ /* 0x000fe400078e0018 */
[----:B------:R-:W-:Y:S02]  /*1abdb0*/  IMAD.MOV.U32 R24, RZ, RZ, R23 ;  /* 0x000000ffff187224 */ /* 0x000fe400078e0017 */
[----:B------:R-:W-:-:S02]  /*1abdc0*/  IMAD.MOV.U32 R23, RZ, RZ, R20 ;  /* 0x000000ffff177224 */ /* 0x000fc400078e0014 */
[----:B------:R-:W-:Y:S02]  /*1abdd0*/  IMAD.MOV.U32 R20, RZ, RZ, R14 ;  /* 0x000000ffff147224 */ /* 0x000fe400078e000e */
[----:B------:R-:W-:Y:S02]  /*1abde0*/  IMAD.X R61, R39, 0x1, R47, P6 ;  /* 0x00000001273d7824 */ /* 0x000fe400030e062f */
[----:B------:R-:W-:Y:S02]  /*1abdf0*/  IMAD.MOV.U32 R14, RZ, RZ, R13 ;  /* 0x000000ffff0e7224 */ /* 0x000fe400078e000d */
[----:B--2---:R-:W-:Y:S02]  /*1abe00*/  IMAD.MOV.U32 R13, RZ, RZ, R56 ;  /* 0x000000ffff0d7224 */ /* 0x004fe400078e0038 */
[----:B------:R-:W-:Y:S02]  /*1abe10*/  IMAD.MOV.U32 R56, RZ, RZ, R5 ;  /* 0x000000ffff387224 */ /* 0x000fe400078e0005 */
[----:B------:R-:W2:Y:S04]  /*1abe20*/  LDL.LU R5, [R1+0x254] ;  /* 0x0002540001057983 */ /* 0x000ea80000300800 */
[----:B------:R0:W-:Y:S02]  /*1abe30*/  STL.64 [R1+0x32c8], R60 ;  /* 0x0032c83c01007387 */ /* 0x0001e40000100a00 */
[----:B0-----:R-:W-:Y:S01]  /*1abe40*/  IADD3 R60, P6, R41, R17, RZ ;  /* 0x00000011293c7210 */ /* 0x001fe20007fde0ff */
[----:B------:R-:W-:-:S02]  /*1abe50*/  IMAD.MOV.U32 R41, RZ, RZ, R31 ;  /* 0x000000ffff297224 */ /* 0x000fc400078e001f */
[----:B------:R-:W-:Y:S02]  /*1abe60*/  IMAD.MOV.U32 R31, RZ, RZ, R28 ;  /* 0x000000ffff1f7224 */ /* 0x000fe400078e001c */
[----:B------:R-:W-:Y:S02]  /*1abe70*/  IMAD.X R61, R39, 0x1, R18, P6 ;  /* 0x00000001273d7824 */ /* 0x000fe400030e0612 */
[----:B------:R-:W-:Y:S02]  /*1abe80*/  IMAD.MOV.U32 R39, RZ, RZ, R30 ;  /* 0x000000ffff277224 */ /* 0x000fe400078e001e */
[----:B------:R-:W-:Y:S02]  /*1abe90*/  IMAD.MOV.U32 R30, RZ, RZ, R29 ;  /* 0x000000ffff1e7224 */ /* 0x000fe400078e001d */
        /* <DEDUP_REMOVED lines=14> */
[----:B------:R-:W4:Y:S01]  /*1abf80*/  LDL.LU R56, [R1+0x290] ;  /* 0x0002900001387983 */ /* 0x000f220000300800 */
[----:B---3--:R-:W-:-:S03]  /*1abf90*/  IMAD.MOV.U32 R0, RZ, RZ, R57 ;  /* 0x000000ffff007224 */ /* 0x008fc600078e0039 */
[----:B------:R-:W3:Y:S01]  /*1abfa0*/  LDL.LU R57, [R1+0x144] ;  /* 0x0001440001397983 */ /* 0x000ee20000300800 */
[----:B0-----:R-:W-:-:S05]  /*1abfb0*/  IADD3 R60, P6, R36, R48, RZ ;  /* 0x00000030243c7210 */ /* 0x001fca0007fde0ff */
[----:B------:R-:W-:-:S05]  /*1abfc0*/  IMAD.X R61, R34, 0x1, R49, P6 ;  /* 0x00000001223d7824 */ /* 0x000fca00030e0631 */
[----:B------:R0:W-:Y:S02]  /*1abfd0*/  STL.64 [R1+0x32a8], R60 ;  /* 0x0032a83c01007387 */ /* 0x0001e40000100a00 */
[----:B0-----:R-:W-:-:S05]  /*1abfe0*/  IADD3 R60, P6, R36, R19, RZ ;  /* 0x00000013243c7210 */ /* 0x001fca0007fde0ff */
[----:B------:R-:W-:-:S05]  /*1abff0*/  IMAD.X R61, R34, 0x1, R47, P6 ;  /* 0x00000001223d7824 */ /* 0x000fca00030e062f */
[----:B------:R0:W-:Y:S02]  /*1ac000*/  STL.64 [R1+0x32b0], R60 ;  /* 0x0032b03c01007387 */ /* 0x0001e40000100a00 */
[----:B0-----:R-:W-:Y:S01]  /*1ac010*/  IADD3 R60, P6, R36, R17, RZ ;  /* 0x00000011243c7210 */ /* 0x001fe20007fde0ff */
[----:B------:R-:W-:-:S04]  /*1ac020*/  IMAD.MOV.U32 R36, RZ, RZ, R30 ;  /* 0x000000ffff247224 */ /* 0x000fc800078e001e */
[----:B------:R-:W-:Y:S02]  /*1ac030*/  IMAD.X R61, R34, 0x1, R18, P6 ;  /* 0x00000001223d7824 */ /* 0x000fe400030e0612 */
        /* <DEDUP_REMOVED lines=16> */
[----:B----4-:R-:W-:Y:S02]  /*1ac140*/  IMAD.MOV.U32 R13, RZ, RZ, R56 ;  /* 0x000000ffff0d7224 */ /* 0x010fe400078e0038 */
        /* <DEDUP_REMOVED lines=18> */
[----:B------:R-:W-:Y:S02]  /*1ac270*/  IMAD.MOV.U32 R30, RZ, RZ, R24 ;  /* 0x000000ffff1e7224 */ /* 0x000fe400078e0018 */
[----:B------:R-:W-:Y:S01]  /*1ac280*/  IMAD.MOV.U32 R25, RZ, RZ, R22 ;  /* 0x000000ffff197224 */ /* 0x000fe200078e0016 */
[----:B0-----:R-:W-:Y:S01]  /*1ac290*/  IADD3 R60, P6, R40, R48, RZ ;  /* 0x00000030283c7210 */ /* 0x001fe20007fde0ff */
[----:B------:R-:W-:Y:S02]  /*1ac2a0*/  IMAD.MOV.U32 R24, RZ, RZ, R23 ;  /* 0x000000ffff187224 */ /* 0x000fe400078e0017 */
[----:B------:R-:W-:Y:S02]  /*1ac2b0*/  IMAD.MOV.U32 R22, RZ, RZ, R21 ;  /* 0x000000ffff167224 */ /* 0x000fe400078e0015 */
[----:B------:R-:W-:-:S02]  /*1ac2c0*/  IMAD.MOV.U32 R23, RZ, RZ, R20 ;  /* 0x000000ffff177224 */ /* 0x000fc400078e0014 */
[----:B------:R-:W-:Y:S02]  /*1ac2d0*/  IMAD.MOV.U32 R21, RZ, RZ, R15 ;  /* 0x000000ffff157224 */ /* 0x000fe400078e000f */
[----:B------:R-:W-:Y:S02]  /*1ac2e0*/  IMAD.MOV.U32 R20, RZ, RZ, R14 ;  /* 0x000000ffff147224 */ /* 0x000fe400078e000e */
[----:B------:R-:W-:Y:S02]  /*1ac2f0*/  IMAD.MOV.U32 R15, RZ, RZ, R0 ;  /* 0x000000ffff0f7224 */ /* 0x000fe400078e0000 */
[----:B------:R-:W-:Y:S02]  /*1ac300*/  IMAD.MOV.U32 R14, RZ, RZ, R13 ;  /* 0x000000ffff0e7224 */ /* 0x000fe400078e000d */
[----:B------:R-:W-:Y:S02]  /*1ac310*/  IMAD.X R61, R38, 0x1, R49, P6 ;  /* 0x00000001263d7824 */ /* 0x000fe400030e0631 */
[----:B----4-:R-:W-:-:S02]  /*1ac320*/  IMAD.MOV.U32 R13, RZ, RZ, R56 ;  /* 0x000000ffff0d7224 */ /* 0x010fc400078e0038 */
[----:B------:R-:W-:Y:S02]  /*1ac330*/  IMAD.MOV.U32 R56, RZ, RZ, R54 ;  /* 0x000000ffff387224 */ /* 0x000fe400078e0036 */
[----:B------:R-:W-:Y:S02]  /*1ac340*/  IMAD.MOV.U32 R54, RZ, RZ, R11 ;  /* 0x000000ffff367224 */ /* 0x000fe400078e000b */
[----:B---3--:R-:W-:Y:S02]  /*1ac350*/  IMAD.MOV.U32 R0, RZ, RZ, R57 ;  /* 0x000000ffff007224 */ /* 0x008fe400078e0039 */
[----:B------:R-:W-:Y:S02]  /*1ac360*/  IMAD.MOV.U32 R57, RZ, RZ, R3 ;  /* 0x000000ffff397224 */ /* 0x000fe400078e0003 */
[----:B------:R-:W-:Y:S02]  /*1ac370*/  IMAD.MOV.U32 R3, RZ, RZ, R10 ;  /* 0x000000ffff037224 */ /* 0x000fe400078e000a */
[----:B------:R-:W3:Y:S04]  /*1ac380*/  LDL.LU R10, [R1+0x8484] ;  /* 0x00848400010a7983 */ /* 0x000ee80000300800 */
[----:B------:R-:W4:Y:S04]  /*1ac390*/  LDL.LU R11, [R1+0x8480] ;  /* 0x00848000010b7983 */ /* 0x000f280000300800 */
        /* <DEDUP_REMOVED lines=28> */
[----:B------:R-:W-:Y:S01]  /*1ac560*/  IMAD.MOV.U32 R14, RZ, RZ, R13 ;  /* 0x000000ffff0e7224 */ /* 0x000fe200078e000d */
[----:B------:R0:W-:Y:S01]  /*1ac570*/  STL.64 [R1+0x3248], R60 ;  /* 0x0032483c01007387 */ /* 0x0001e20000100a00 */
[----:B------:R-:W-:-:S02]  /*1ac580*/  IMAD.MOV.U32 R15, RZ, RZ, R0 ;  /* 0x000000ffff0f7224 */ /* 0x000fc400078e0000 */
[----:B------:R-:W-:Y:S02]  /*1ac590*/  IMAD.MOV.U32 R13, RZ, RZ, R56 ;  /* 0x000000ffff0d7224 */ /* 0x000fe400078e0038 */
[----:B------:R-:W-:Y:S02]  /*1ac5a0*/  IMAD.MOV.U32 R0, RZ, RZ, R57 ;  /* 0x000000ffff007224 */ /* 0x000fe400078e0039 */
[----:B------:R-:W-:Y:S02]  /*1ac5b0*/  IMAD.MOV.U32 R56, RZ, RZ, R52 ;  /* 0x000000ffff387224 */ /* 0x000fe400078e0034 */
[----:B------:R-:W-:Y:S01]  /*1ac5c0*/  IMAD.MOV.U32 R57, RZ, RZ, R53 ;  /* 0x000000ffff397224 */ /* 0x000fe200078e0035 */
[----:B------:R-:W2:Y:S04]  /*1ac5d0*/  LDL.LU R52, [R1+0x284] ;  /* 0x0002840001347983 */ /* 0x000ea80000300800 */
[----:B------:R-:W3:Y:S01]  /*1ac5e0*/  LDL.LU R53, [R1+0x150] ;  /* 0x0001500001357983 */ /* 0x000ee20000300800 */
[----:B0-----:R-:W-:-:S05]  /*1ac5f0*/  IADD3 R60, P6, R39, R19, RZ ;  /* 0x00000013273c7210 */ /* 0x001fca0007fde0ff */
[----:B------:R-:W-:Y:S01]  /*1ac600*/  IMAD.X R61, R41, 0x1, R47, P6 ;  /* 0x00000001293d7824 */ /* 0x000fe200030e062f */
[----:B------:R-:W-:-:S05]  /*1ac610*/  IADD3 R38, P6, R39, R17, RZ ;  /* 0x0000001127267210 */ /* 0x000fca0007fde0ff */
[----:B------:R-:W-:Y:S01]  /*1ac620*/  IMAD.X R39, R41, 0x1, R18, P6 ;  /* 0x0000000129277824 */ /* 0x000fe200030e0612 */
[----:B------:R-:W-:Y:S04]  /*1ac630*/  STL.64 [R1+0x3250], R60 ;  /* 0x0032503c01007387 */ /* 0x000fe80000100a00 */
[----:B------:R0:W-:Y:S02]  /*1ac640*/  STL.64 [R1+0x3240], R38 ;  /* 0x0032402601007387 */ /* 0x0001e40000100a00 */
[----:B0-----:R-:W-:-:S05]  /*1ac650*/  IADD3 R38, P6, R36, R48, RZ ;  /* 0x0000003024267210 */ /* 0x001fca0007fde0ff */
[----:B------:R-:W-:-:S05]  /*1ac660*/  IMAD.X R39, R34, 0x1, R49, P6 ;  /* 0x0000000122277824 */ /* 0x000fca00030e0631 */
[----:B------:R0:W-:Y:S02]  /*1ac670*/  STL.64 [R1+0x3230], R38 ;  /* 0x0032302601007387 */ /* 0x0001e40000100a00 */
[----:B0-----:R-:W-:Y:S02]  /*1ac680*/  IMAD.MOV.U32 R39, RZ, RZ, R37 ;  /* 0x000000ffff277224 */ /* 0x001fe400078e0025 */
        /* <DEDUP_REMOVED lines=29> */
[----:B--2---:R-:W-:-:S02]  /*1ac860*/  IMAD.MOV.U32 R57, RZ, RZ, R52 ;  /* 0x000000ffff397224 */ /* 0x004fc400078e0034 */
[----:B---3--:R-:W-:Y:S02]  /*1ac870*/  IMAD.MOV.U32 R52, RZ, RZ, R53 ;  /* 0x000000ffff347224 */ /* 0x008fe400078e0035 */
[----:B------:R-:W-:Y:S02]  /*1ac880*/  IMAD.MOV.U32 R53, RZ, RZ, R55 ;  /* 0x000000ffff357224 */ /* 0x000fe400078e0037 */
[----:B------:R-:W-:Y:S02]  /*1ac890*/  IMAD.MOV.U32 R55, RZ, RZ, R50 ;  /* 0x000000ffff377224 */ /* 0x000fe400078e0032 */
[----:B------:R-:W-:Y:S02]  /*1ac8a0*/  IMAD.MOV.U32 R50, RZ, RZ, R12 ;  /* 0x000000ffff327224 */ /* 0x000fe400078e000c */
        /* <DEDUP_REMOVED lines=25> */
[----:B----4-:R-:W-:Y:S02]  /*1aca40*/  IMAD.MOV.U32 R9, RZ, RZ, R11 ;  /* 0x000000ffff097224 */ /* 0x010fe400078e000b */
[----:B------:R-:W-:Y:S01]  /*1aca50*/  IMAD.MOV.U32 R8, RZ, RZ, R10 ;  /* 0x000000ffff087224 */ /* 0x000fe200078e000a */
[----:B------:R-:W3:Y:S04]  /*1aca60*/  LDL.LU R11, [R1+0x464] ;  /* 0x00046400010b7983 */ /* 0x000ee80000300800 */
[----:B------:R-:W4:Y:S04]  /*1aca70*/  LDL.LU R10, [R1+0x1d4] ;  /* 0x0001d400010a7983 */ /* 0x000f280000300800 */
        /* <DEDUP_REMOVED lines=10> */
[----:B0-----:R-:W-:Y:S02]  /*1acb20*/  IMAD.MOV.U32 R35, RZ, RZ, R24 ;  /* 0x000000ffff237224 */ /* 0x001fe400078e0018 */
        /* <DEDUP_REMOVED lines=11> */
[----:B------:R-:W-:Y:S01]  /*1acbe0*/  IMAD.MOV.U32 R8, RZ, RZ, R4 ;  /* 0x000000ffff087224 */ /* 0x000fe200078e0004 */
[----:B------:R-:W2:Y:S04]  /*1acbf0*/  LDL.LU R9, [R1+0x160] ;  /* 0x0001600001097983 */ /* 0x000ea80000300800 */
[----:B------:R-:W3:Y:S01]  /*1acc00*/  LDL.LU R4, [R1+0x17c] ;  /* 0x00017c0001047983 */ /* 0x000ee20000300800 */
[----:B------:R-:W-:-:S05]  /*1acc10*/  IADD3 R40, P6, R29, R48, RZ ;  /* 0x000000301d287210 */ /* 0x000fca0007fde0ff */
[----:B------:R-:W-:-:S05]  /*1acc20*/  IMAD.X R41, R27, 0x1, R49, P6 ;  /* 0x000000011b297824 */ /* 0x000fca00030e0631 */
[----:B------:R0:W-:Y:S02]  /*1acc30*/  STL.64 [R1+0x31e8], R40 ;  /* 0x0031e82801007387 */ /* 0x0001e40000100a00 */
[----:B0-----:R-:W-:-:S05]  /*1acc40*/  IADD3 R40, P6, R29, R19, RZ ;  /* 0x000000131d287210 */ /* 0x001fca0007fde0ff */
[----:B------:R-:W-:Y:S01]  /*1acc50*/  IMAD.X R41, R27, 0x1, R47, P6 ;  /* 0x000000011b297824 */ /* 0x000fe200030e062f */
[----:B------:R-:W-:-:S05]  /*1acc60*/  IADD3 R28, P6, R29, R17, RZ ;  /* 0x000000111d1c7210 */ /* 0x000fca0007fde0ff */
[----:B------:R-:W-:Y:S02]  /*1acc70*/  IMAD.X R29, R27, 0x1, R18, P6 ;  /* 0x000000011b1d7824 */ /* 0x000fe400030e0612 */
[----:B------:R-:W-:Y:S02]  /*1acc80*/  IMAD.MOV.U32 R27, RZ, RZ, R23 ;  /* 0x000000ffff1b7224 */ /* 0x000fe400078e0017 */
[----:B------:R-:W-:Y:S01]  /*1acc90*/  IMAD.MOV.U32 R23, RZ, RZ, R14 ;  /* 0x000000ffff177224 */ /* 0x000fe200078e000e */
[----:B------:R-:W-:Y:S01]  /*1acca0*/  STL.64 [R1+0x31f0], R40 ;  /* 0x0031f02801007387 */ /* 0x000fe20000100a00 */
[----:B------:R-:W-:Y:S02]  /*1accb0*/  IMAD.MOV.U32 R14, RZ, RZ, R56 ;  /* 0x000000ffff0e7224 */ /* 0x000fe400078e0038 */
[----:B------:R-:W-:Y:S01]  /*1accc0*/  IMAD.MOV.U32 R56, RZ, RZ, R55 ;  /* 0x000000ffff387224 */ /* 0x000fe200078e0037 */
[----:B------:R0:W-:Y:S01]  /*1accd0*/  STL.64 [R1+0x31e0], R28 ;  /* 0x0031e01c01007387 */ /* 0x0001e20000100a00 */
[----:B------:R-:W-:-:S03]  /*1acce0*/  IMAD.MOV.U32 R55, RZ, RZ, R5 ;  /* 0x000000ffff377224 */ /* 0x000fc600078e0005 */
[----:B------:R-:W4:Y:S01]  /*1accf0*/  LDL.LU R5, [R1+0x164] ;  /* 0x0001640001057983 */ /* 0x000f220000300800 */
[----:B0-----:R-:W-:Y:S02]  /*1acd00*/  IMAD.MOV.U32 R29, RZ, RZ, R25 ;  /* 0x000000ffff1d7224 */ /* 0x001fe400078e0019 */
[----:B------:R-:W-:Y:S02]  /*1acd10*/  IMAD.MOV.U32 R25, RZ, RZ, R21 ;  /* 0x000000ffff197224 */ /* 0x000fe400078e0015 */
[----:B------:R-:W-:Y:S02]  /*1acd20*/  IMAD.MOV.U32 R21, RZ, RZ, R0 ;  /* 0x000000ffff157224 */ /* 0x000fe400078e0000 */
[----:B------:R-:W-:Y:S02]  /*1acd30*/  IMAD.MOV.U32 R0, RZ, RZ, R53 ;  /* 0x000000ffff007224 */ /* 0x000fe400078e0035 */
[----:B---3--:R-:W-:Y:S02]  /*1acd40*/  IMAD.MOV.U32 R53, RZ, RZ, R4 ;  /* 0x000000ffff357224 */ /* 0x008fe400078e0004 */
[----:B------:R-:W-:-:S02]  /*1acd50*/  IMAD.MOV.U32 R4, RZ, RZ, R6 ;  /* 0x000000ffff047224 */ /* 0x000fc400078e0006 */
[----:B------:R-:W3:Y:S01]  /*1acd60*/  LDL.LU R6, [R1+0x184] ;  /* 0x0001840001067983 */ /* 0x000ee20000300800 */
        /* <DEDUP_REMOVED lines=26> */
[----:B------:R-:W-:Y:S02]  /*1acf10*/  IMAD.MOV.U32 R57, RZ, RZ, R53 ;  /* 0x000000ffff397224 */ /* 0x000fe400078e0035 */
[----:B------:R-:W-:Y:S02]  /*1acf20*/  IMAD.MOV.U32 R27, RZ, RZ, R26 ;  /* 0x000000ffff1b7224 */ /* 0x000fe400078e001a */
[----:B------:R-:W-:Y:S02]  /*1acf30*/  IMAD.X R9, R39, 0x1, R49, P6 ;  /* 0x0000000127097824 */ /* 0x000fe400030e0631 */
        /* <DEDUP_REMOVED lines=12> */
[----:B----4-:R-:W-:Y:S02]  /*1ad000*/  IMAD.MOV.U32 R55, RZ, RZ, R5 ;  /* 0x000000ffff377224 */ /* 0x010fe400078e0005 */
[----:B------:R-:W-:Y:S02]  /*1ad010*/  IMAD.MOV.U32 R20, RZ, RZ, R21 ;  /* 0x000000ffff147224 */ /* 0x000fe400078e0015 */
[----:B------:R-:W-:Y:S01]  /*1ad020*/  IMAD.X R5, R39, 0x1, R47, P6 ;  /* 0x0000000127057824 */ /* 0x000fe200030e062f */
[----:B------:R-:W-:Y:S01]  /*1ad030*/  IADD3 R36, P6, R37, R17, RZ ;  /* 0x0000001125247210 */ /* 0x000fe20007fde0ff */
[----:B------:R-:W-:-:S02]  /*1ad040*/  IMAD.MOV.U32 R21, RZ, RZ, R14 ;  /* 0x000000ffff157224 */ /* 0x000fc400078e000e */
[----:B------:R-:W-:Y:S02]  /*1ad050*/  IMAD.MOV.U32 R14, RZ, RZ, R15 ;  /* 0x000000ffff0e7224 */ /* 0x000fe400078e000f */
[----:B------:R-:W-:Y:S02]  /*1ad060*/  IMAD.MOV.U32 R15, RZ, RZ, R13 ;  /* 0x000000ffff0f7224 */ /* 0x000fe400078e000d */
[----:B------:R-:W-:Y:S02]  /*1ad070*/  IMAD.MOV.U32 R13, RZ, RZ, R0 ;  /* 0x000000ffff0d7224 */ /* 0x000fe400078e0000 */
[----:B------:R-:W-:Y:S02]  /*1ad080*/  IMAD.MOV.U32 R0, RZ, RZ, R56 ;  /* 0x000000ffff007224 */ /* 0x000fe400078e0038 */
[----:B------:R-:W-:Y:S01]  /*1ad090*/  IMAD.MOV.U32 R56, RZ, RZ, R57 ;  /* 0x000000ffff387224 */ /* 0x000fe200078e0039 */
[----:B------:R0:W-:Y:S01]  /*1ad0a0*/  STL.64 [R1+0x31d0], R8 ;  /* 0x0031d00801007387 */ /* 0x0001e20000100a00 */
[----:B------:R-:W-:-:S02]  /*1ad0b0*/  IMAD.X R37, R39, 0x1, R18, P6 ;  /* 0x0000000127257824 */ /* 0x000fc400030e0612 */
[----:B------:R-:W-:Y:S02]  /*1ad0c0*/  IMAD.MOV.U32 R57, RZ, RZ, R52 ;  /* 0x000000ffff397224 */ /* 0x000fe400078e0034 */
[----:B------:R-:W-:Y:S02]  /*1ad0d0*/  IMAD.MOV.U32 R52, RZ, RZ, R53 ;  /* 0x000000ffff347224 */ /* 0x000fe400078e0035 */
[----:B------:R-:W-:Y:S01]  /*1ad0e0*/  IMAD.MOV.U32 R53, RZ, RZ, R55 ;  /* 0x000000ffff357224 */ /* 0x000fe200078e0037 */
[----:B0-----:R-:W2:Y:S04]  /*1ad0f0*/  LDL.LU.64 R8, [R1+0x8478] ;  /* 0x0084780001087983 */ /* 0x001ea80000300a00 */
[----:B------:R0:W-:Y:S04]  /*1ad100*/  STL.64 [R1+0x31d8], R4 ;  /* 0x0031d80401007387 */ /* 0x0001e80000100a00 */
[----:B0-----:R-:W4:Y:S04]  /*1ad110*/  LDL.LU.64 R4, [R1+0x8470] ;  /* 0x0084700001047983 */ /* 0x001f280000300a00 */
[----:B------:R0:W-:Y:S01]  /*1ad120*/  STL.64 [R1+0x31c8], R36 ;  /* 0x0031c82401007387 */ /* 0x0001e20000100a00 */
[----:B---3--:R-:W-:-:S02]  /*1ad130*/  IMAD.MOV.U32 R55, RZ, RZ, R6 ;  /* 0x000000ffff377224 */ /* 0x008fc400078e0006 */
[----:B------:R-:W-:Y:S02]  /*1ad140*/  IMAD.MOV.U32 R6, RZ, RZ, R7 ;  /* 0x000000ffff067224 */ /* 0x000fe400078e0007 */
[----:B------:R-:W-:Y:S02]  /*1ad150*/  IMAD.MOV.U32 R7, RZ, RZ, R2 ;  /* 0x000000ffff077224 */ /* 0x000fe400078e0002 */
[----:B------:R-:W3:Y:S01]  /*1ad160*/  LDL.LU R2, [R1+0x168] ;  /* 0x0001680001027983 */ /* 0x000ee20000300800 */
[----:B0-----:R-:W-:-:S05]  /*1ad170*/  IADD3 R36, P6, R30, R48, RZ ;  /* 0x000000301e247210 */ /* 0x001fca0007fde0ff */
[----:B------:R-:W-:-:S05]  /*1ad180*/  IMAD.X R37, R32, 0x1, R49, P6 ;  /* 0x0000000120257824 */ /* 0x000fca00030e0631 */
[----:B------:R0:W-:Y:S01]  /*1ad190*/  STL.64 [R1+0x31b8], R36 ;  /* 0x0031b82401007387 */ /* 0x0001e20000100a00 */
[----:B------:R-:W-:Y:S01]  /*1ad1a0*/  IMAD.MOV.U32 R38, RZ, RZ, R31 ;  /* 0x000000ffff267224 */ /* 0x000fe200078e001f */
[----:B0-----:R-:W-:-:S05]  /*1ad1b0*/  IADD3 R36, P6, R30, R19, RZ ;  /* 0x000000131e247210 */ /* 0x001fca0007fde0ff */
[----:B------:R-:W-:Y:S01]  /*1ad1c0*/  IMAD.X R37, R32, 0x1, R47, P6 ;  /* 0x0000000120257824 */ /* 0x000fe200030e062f */
[----:B------:R-:W-:-:S05]  /*1ad1d0*/  IADD3 R30, P6, R30, R17, RZ ;  /* 0x000000111e1e7210 */ /* 0x000fca0007fde0ff */
[----:B------:R-:W-:Y:S01]  /*1ad1e0*/  IMAD.X R31, R32, 0x1, R18, P6 ;  /* 0x00000001201f7824 */ /* 0x000fe200030e0612 */
[----:B------:R0:W-:Y:S04]  /*1ad1f0*/  STL.64 [R1+0x31c0], R36 ;  /* 0x0031c02401007387 */ /* 0x0001e80000100a00 */
[----:B------:R1:W-:Y:S01]  /*1ad200*/  STL.64 [R1+0x31b0], R30 ;  /* 0x0031b01e01007387 */ /* 0x0003e20000100a00 */
[----:B0-----:R-:W-:Y:S02]  /*1ad210*/  IMAD.MOV.U32 R37, RZ, RZ, R28 ;  /* 0x000000ffff257224 */ /* 0x001fe400078e001c */
[----:B------:R-:W-:Y:S02]  /*1ad220*/  IMAD.MOV.U32 R28, RZ, RZ, R24 ;  /* 0x000000ffff1c7224 */ /* 0x000fe400078e0018 */
[----:B------:R-:W-:-:S02]  /*1ad230*/  IMAD.MOV.U32 R24, RZ, RZ, R20 ;  /* 0x000000ffff187224 */ /* 0x000fc400078e0014 */
[----:B-1----:R-:W-:Y:S02]  /*1ad240*/  IMAD.MOV.U32 R30, RZ, RZ, R26 ;  /* 0x000000ffff1e7224 */ /* 0x002fe400078e001a */
[----:B------:R-:W-:Y:S02]  /*1ad250*/  IMAD.MOV.U32 R20, RZ, RZ, R13 ;  /* 0x000000ffff147224 */ /* 0x000fe400078e000d */
[----:B------:R-:W-:Y:S02]  /*1ad260*/  IMAD.MOV.U32 R26, RZ, RZ, R22 ;  /* 0x000000ffff1a7224 */ /* 0x000fe400078e0016 */
[----:B------:R-:W-:Y:S02]  /*1ad270*/  IMAD.MOV.U32 R13, RZ, RZ, R56 ;  /* 0x000000ffff0d7224 */ /* 0x000fe400078e0038 */
[----:B------:R-:W-:Y:S02]  /*1ad280*/  IMAD.MOV.U32 R22, RZ, RZ, R15 ;  /* 0x000000ffff167224 */ /* 0x000fe400078e000f */
[----:B------:R-:W-:-:S02]  /*1ad290*/  IMAD.MOV.U32 R56, RZ, RZ, R55 ;  /* 0x000000ffff387224 */ /* 0x000fc400078e0037 */
[----:B------:R-:W-:Y:S02]  /*1ad2a0*/  IMAD.MOV.U32 R15, RZ, RZ, R53 ;  /* 0x000000ffff0f7224 */ /* 0x000fe400078e0035 */
[----:B--2---:R-:W-:Y:S02]  /*1ad2b0*/  IMAD.MOV.U32 R55, RZ, RZ, R9 ;  /* 0x000000ffff377224 */ /* 0x004fe400078e0009 */
[----:B------:R-:W2:Y:S01]  /*1ad2c0*/  LDL.LU R9, [R1+0x1e8] ;  /* 0x0001e80001097983 */ /* 0x000ea20000300800 */
[----:B---3--:R-:W-:-:S03]  /*1ad2d0*/  IMAD.MOV.U32 R53, RZ, RZ, R2 ;  /* 0x000000ffff357224 */ /* 0x008fc600078e0002 */
        /* <DEDUP_REMOVED lines=30> */
[----:B------:R-:W-:Y:S01]  /*1ad4c0*/  IMAD.MOV.U32 R53, RZ, RZ, R3 ;  /* 0x000000ffff357224 */ /* 0x000fe200078e0003 */
[----:B------:R0:W-:Y:S04]  /*1ad4d0*/  STL.64 [R1+0x31a0], R6 ;  /* 0x0031a00601007387 */ /* 0x0001e80000100a00 */
[----:B0-----:R-:W4:Y:S01]  /*1ad4e0*/  LDL.LU.64 R6, [R1+0x8468] ;  /* 0x0084680001067983 */ /* 0x001f220000300a00 */
[----:B---3--:R-:W-:Y:S01]  /*1ad4f0*/  IMAD.MOV.U32 R52, RZ, RZ, R2 ;  /* 0x000000ffff347224 */ /* 0x008fe200078e0002 */
[----:B------:R-:W-:-:S05]  /*1ad500*/  IADD3 R2, P6, R60, R19, RZ ;  /* 0x000000133c027210 */ /* 0x000fca0007fde0ff */
        /* <DEDUP_REMOVED lines=33> */
[----:B------:R-:W-:Y:S02]  /*1ad720*/  IMAD.MOV.U32 R52, RZ, RZ, R53 ;  /* 0x000000ffff347224 */ /* 0x000fe400078e0035 */
[----:B------:R-:W-:Y:S02]  /*1ad730*/  IMAD.X R61, R34, 0x1, R47, P6 ;  /* 0x00000001223d7824 */ /* 0x000fe400030e062f */
[----:B------:R-:W-:Y:S02]  /*1ad740*/  IMAD.MOV.U32 R14, RZ, RZ, R55 ;  /* 0x000000ffff0e7224 */ /* 0x000fe400078e0037 */
[----:B------:R-:W-:Y:S01]  /*1ad750*/  IMAD.MOV.U32 R53, RZ, RZ, R54 ;  /* 0x000000ffff357224 */ /* 0x000fe200078e0036 */
[--C-:B---3--:R-:W-:Y:S01]  /*1ad760*/  SHF.R.S32.HI R55, RZ, 0x1f, R2.reuse ;  /* 0x0000001fff377819 */ /* 0x108fe20000011402 */
[----:B------:R-:W-:-:S02]  /*1ad770*/  IMAD.MOV.U32 R54, RZ, RZ, R2 ;  /* 0x000000ffff367224 */ /* 0x000fc400078e0002 */
[----:B--2---:R-:W-:Y:S02]  /*1ad780*/  IMAD.MOV.U32 R2, RZ, RZ, R9 ;  /* 0x000000ffff027224 */ /* 0x004fe400078e0009 */
[----:B------:R-:W2:Y:S04]  /*1ad790*/  LDL.LU R9, [R1+0x214] ;  /* 0x0002140001097983 */ /* 0x000ea80000300800 */
        /* <DEDUP_REMOVED lines=22> */
[----:B------:R-:W-:Y:S01]  /*1ad900*/  IMAD.MOV.U32 R14, RZ, RZ, R55 ;  /* 0x000000ffff0e7224 */ /* 0x000fe200078e0037 */
[--C-:B----4-:R-:W-:Y:S01]  /*1ad910*/  SHF.R.S32.HI R55, RZ, 0x1f, R5.reuse ;  /* 0x0000001fff377819 */ /* 0x110fe20000011405 */
[----:B------:R-:W-:Y:S02]  /*1ad920*/  IMAD.MOV.U32 R15, RZ, RZ, R54 ;  /* 0x000000ffff0f7224 */ /* 0x000fe400078e0036 */
[----:B------:R-:W-:Y:S02]  /*1ad930*/  IMAD.MOV.U32 R54, RZ, RZ, R5 ;  /* 0x000000ffff367224 */ /* 0x000fe400078e0005 */
[----:B------:R-:W3:Y:S04]  /*1ad940*/  LDL.LU R5, [R1+0x1f8] ;  /* 0x0001f80001057983 */ /* 0x000ee80000300800 */
        /* <DEDUP_REMOVED lines=17> */
[----:B------:R-:W-:Y:S02]  /*1ada60*/  IMAD.MOV.U32 R21, RZ, RZ, R14 ;  /* 0x000000ffff157224 */ /* 0x000fe400078e000e */
[----:B------:R-:W-:Y:S01]  /*1ada70*/  IMAD.MOV.U32 R14, RZ, RZ, R15 ;  /* 0x000000ffff0e7224 */ /* 0x000fe200078e000f */
[----:B------:R0:W-:Y:S01]  /*1ada80*/  STL.64 [R1+0x2af0], R60 ;  /* 0x002af03c01007387 */ /* 0x0001e20000100a00 */
[----:B------:R-:W-:Y:S02]  /*1ada90*/  IMAD.MOV.U32 R15, RZ, RZ, R54 ;  /* 0x000000ffff0f7224 */ /* 0x000fe400078e0036 */
[----:B------:R-:W-:Y:S02]  /*1adaa0*/  IMAD.MOV.U32 R54, RZ, RZ, R50 ;  /* 0x000000ffff367224 */ /* 0x000fe400078e0032 */
[----:B------:R-:W4:Y:S01]  /*1adab0*/  LDL.LU R50, [R1+0x1cc] ;  /* 0x0001cc0001327983 */ /* 0x000f220000300800 */
[----:B0-----:R-:W-:-:S05]  /*1adac0*/  IADD3 R60, P6, R39, R19, RZ ;  /* 0x00000013273c7210 */ /* 0x001fca0007fde0ff */
[----:B------:R-:W-:-:S05]  /*1adad0*/  IMAD.X R61, R37, 0x1, R47, P6 ;  /* 0x00000001253d7824 */ /* 0x000fca00030e062f */
[----:B------:R0:W-:Y:S02]  /*1adae0*/  STL.64 [R1+0x2af8], R60 ;  /* 0x002af83c01007387 */ /* 0x0001e40000100a00 */
[----:B0-----:R-:W-:-:S05]  /*1adaf0*/  IADD3 R60, P6, R39, R17, RZ ;  /* 0x00000011273c7210 */ /* 0x001fca0007fde0ff */
        /* <DEDUP_REMOVED lines=10> */
[----:B------:R-:W-:Y:S01]  /*1adba0*/  IMAD.MOV.U32 R21, RZ, RZ, R55 ;  /* 0x000000ffff157224 */ /* 0x000fe200078e0037 */
[----:B------:R-:W-:Y:S01]  /*1adbb0*/  SHF.R.S32.HI R55, RZ, 0x1f, R7 ;  /* 0x0000001fff377819 */ /* 0x000fe20000011407 */
        /* <DEDUP_REMOVED lines=8> */
[----:B----4-:R-:W-:Y:S02]  /*1adc40*/  IMAD.MOV.U32 R55, RZ, RZ, R50 ;  /* 0x000000ffff377224 */ /* 0x010fe400078e0032 */
[----:B------:R-:W-:-:S02]  /*1adc50*/  IMAD.MOV.U32 R50, RZ, RZ, R51 ;  /* 0x000000ffff327224 */ /* 0x000fc400078e0033 */
[----:B------:R-:W-:Y:S02]  /*1adc60*/  IMAD.MOV.U32 R51, RZ, RZ, R7 ;  /* 0x000000ffff337224 */ /* 0x000fe400078e0007 */
[----:B------:R-:W4:Y:S04]  /*1adc70*/  LDL.LU R7, [R1+0x1f4] ;  /* 0x0001f40001077983 */ /* 0x000f280000300800 */
        /* <DEDUP_REMOVED lines=45> */
[----:B------:R-:W4:Y:S01]  /*1adf50*/  LDL.LU R13, [R1+0x180] ;  /* 0x00018000010d7983 */ /* 0x000f220000300800 */
[----:B---3--:R-:W-:Y:S02]  /*1adf60*/  IMAD.MOV.U32 R21, RZ, RZ, R15 ;  /* 0x000000ffff157224 */ /* 0x008fe400078e000f */
[----:B------:R-:W-:Y:S02]  /*1adf70*/  IMAD.MOV.U32 R15, RZ, RZ, R0 ;  /* 0x000000ffff0f7224 */ /* 0x000fe400078e0000 */
[----:B------:R-:W3:Y:S01]  /*1adf80*/  LDL.LU R0, [R1+0x250] ;  /* 0x0002500001007983 */ /* 0x000ee20000300800 */
[----:B0-----:R-:W-:-:S05]  /*1adf90*/  IADD3 R60, P6, R41, R48, RZ ;  /* 0x00000030293c7210 */ /* 0x001fca0007fde0ff */
[----:B------:R-:W-:-:S05]  /*1adfa0*/  IMAD.X R61, R33, 0x1, R49, P6 ;  /* 0x00000001213d7824 */ /* 0x000fca00030e0631 */
[----:B------:R0:W-:Y:S02]  /*1adfb0*/  STL.64 [R1+0x2ac0], R60 ;  /* 0x002ac03c01007387 */ /* 0x0001e40000100a00 */
[----:B0-----:R-:W-:-:S05]  /*1adfc0*/  IADD3 R60, P6, R41, R19, RZ ;  /* 0x00000013293c7210 */ /* 0x001fca0007fde0ff */
[----:B------:R-:W-:Y:S01]  /*1adfd0*/  IMAD.X R61, R33, 0x1, R47, P6 ;  /* 0x00000001213d7824 */ /* 0x000fe200030e062f */
[----:B------:R-:W-:-:S05]  /*1adfe0*/  IADD3 R40, P6, R41, R17, RZ ;  /* 0x0000001129287210 */ /* 0x000fca0007fde0ff */
        /* <DEDUP_REMOVED lines=14> */
[----:B------:R-:W-:Y:S04]  /*1ae0d0*/  STL.64 [R1+0x2ac8], R60 ;  /* 0x002ac83c01007387 */ /* 0x000fe80000100a00 */
[----:B------:R0:W-:Y:S01]  /*1ae0e0*/  STL.64 [R1+0x2ab8], R40 ;  /* 0x002ab82801007387 */ /* 0x0001e20000100a00 */
[----:B----4-:R-:W-:Y:S02]  /*1ae0f0*/  IMAD.MOV.U32 R15, RZ, RZ, R13 ;  /* 0x000000ffff0f7224 */ /* 0x010fe400078e000d */
[----:B---3--:R-:W-:-:S02]  /*1ae100*/  IMAD.MOV.U32 R13, RZ, RZ, R0 ;  /* 0x000000ffff0d7224 */ /* 0x008fc400078e0000 */
[----:B------:R-:W-:Y:S02]  /*1ae110*/  IMAD.MOV.U32 R0, RZ, RZ, R56 ;  /* 0x000000ffff007224 */ /* 0x000fe400078e0038 */
[----:B------:R-:W-:Y:S02]  /*1ae120*/  IMAD.MOV.U32 R56, RZ, RZ, R57 ;  /* 0x000000ffff387224 */ /* 0x000fe400078e0039 */
        /* <DEDUP_REMOVED lines=33> */
[----:B------:R-:W4:Y:S01]  /*1ae340*/  LDL.LU R6, [R1+0x1fc] ;  /* 0x0001fc0001067983 */ /* 0x000f220000300800 */
        /* <DEDUP_REMOVED lines=14> */
[----:B---3--:R-:W-:Y:S02]  /*1ae430*/  IMAD.MOV.U32 R0, RZ, RZ, R57 ;  /* 0x000000ffff007224 */ /* 0x008fe400078e0039 */
[----:B------:R-:W-:Y:S02]  /*1ae440*/  IMAD.MOV.U32 R57, RZ, RZ, R4 ;  /* 0x000000ffff397224 */ /* 0x000fe400078e0004 */
[----:B------:R-:W3:Y:S04]  /*1ae450*/  LDL.LU R4, [R1+0x845c] ;  /* 0x00845c0001047983 */ /* 0x000ee80000300800 */
[----:B------:R-:W-:Y:S04]  /*1ae460*/  STL.64 [R1+0x2a98], R40 ;  /* 0x002a982801007387 */ /* 0x000fe80000100a00 */
[----:B------:R0:W-:Y:S02]  /*1ae470*/  STL.64 [R1+0x2a88], R38 ;  /* 0x002a882601007387 */ /* 0x0001e40000100a00 */
[----:B0-----:R-:W-:-:S05]  /*1ae480*/  IADD3 R38, P6, R36, R48, RZ ;  /* 0x0000003024267210 */ /* 0x001fca0007fde0ff */
[----:B------:R-:W-:-:S05]  /*1ae490*/  IMAD.X R39, R32, 0x1, R49, P6 ;  /* 0x0000000120277824 */ /* 0x000fca00030e0631 */
[----:B------:R0:W-:Y:S04]  /*1ae4a0*/  STL.64 [R1+0x2a78], R38 ;  /* 0x002a782601007387 */ /* 0x0001e80000100a00 */
[----:B------:R-:W2:Y:S01]  /*1ae4b0*/  LDL.LU R52, [R1+0x240] ;  /* 0x0002400001347983 */ /* 0x000ea20000300800 */
[----:B------:R-:W-:Y:S02]  /*1ae4c0*/  IMAD.MOV.U32 R15, RZ, RZ, R0 ;  /* 0x000000ffff0f7224 */ /* 0x000fe400078e0000 */
[----:B------:R-:W-:Y:S02]  /*1ae4d0*/  IMAD.MOV.U32 R0, RZ, RZ, R56 ;  /* 0x000000ffff007224 */ /* 0x000fe400078e0038 */
[----:B------:R-:W-:Y:S02]  /*1ae4e0*/  IMAD.MOV.U32 R56, RZ, RZ, R57 ;  /* 0x000000ffff387224 */ /* 0x000fe400078e0039 */
[----:B------:R-:W-:-:S02]  /*1ae4f0*/  IMAD.MOV.U32 R57, RZ, RZ, R53 ;  /* 0x000000ffff397224 */ /* 0x000fc400078e0035 */
[----:B------:R-:W4:Y:S01]  /*1ae500*/  LDL.LU R53, [R1+0x194] ;  /* 0x0001940001357983 */ /* 0x000f220000300800 */
        /* <DEDUP_REMOVED lines=16> */
[----:B------:R-:W-:Y:S02]  /*1ae610*/  IMAD.MOV.U32 R36, RZ, RZ, R29 ;  /* 0x000000ffff247224 */ /* 0x000fe400078e001d */
[----:B------:R-:W-:Y:S02]  /*1ae620*/  IMAD.MOV.U32 R29, RZ, RZ, R26 ;  /* 0x000000ffff1d7224 */ /* 0x000fe400078e001a */
[----:B------:R-:W-:Y:S02]  /*1ae630*/  IMAD.MOV.U32 R26, RZ, RZ, R25 ;  /* 0x000000ffff1a7224 */ /* 0x000fe400078e0019 */
[----:B------:R-:W-:-:S02]  /*1ae640*/  IMAD.MOV.U32 R25, RZ, RZ, R22 ;  /* 0x000000ffff197224 */ /* 0x000fc400078e0016 */
[----:B------:R-:W-:Y:S02]  /*1ae650*/  IMAD.MOV.U32 R22, RZ, RZ, R21 ;  /* 0x000000ffff167224 */ /* 0x000fe400078e0015 */
[----:B------:R-:W-:Y:S02]  /*1ae660*/  IMAD.MOV.U32 R21, RZ, RZ, R15 ;  /* 0x000000ffff157224 */ /* 0x000fe400078e000f */
[----:B------:R-:W-:Y:S02]  /*1ae670*/  IMAD.MOV.U32 R15, RZ, RZ, R57 ;  /* 0x000000ffff0f7224 */ /* 0x000fe400078e0039 */
[----:B--2---:R-:W-:Y:S02]  /*1ae680*/  IMAD.MOV.U32 R13, RZ, RZ, R52 ;  /* 0x000000ffff0d7224 */ /* 0x004fe400078e0034 */
[----:B------:R-:W2:Y:S01]  /*1ae690*/  LDL.LU R52, [R1+0x198] ;  /* 0x0001980001347983 */ /* 0x000ea20000300800 */
[----:B----4-:R-:W-:Y:S02]  /*1ae6a0*/  IMAD.MOV.U32 R57, RZ, RZ, R53 ;  /* 0x000000ffff397224 */ /* 0x010fe400078e0035 */
[----:B---3--:R-:W-:-:S02]  /*1ae6b0*/  IMAD.MOV.U32 R53, RZ, RZ, R4 ;  /* 0x000000ffff357224 */ /* 0x008fc400078e0004 */
        /* <DEDUP_REMOVED lines=35> */
[----:B--2---:R-:W-:Y:S01]  /*1ae8f0*/  IMAD.MOV.U32 R13, RZ, RZ, R52 ;  /* 0x000000ffff0d7224 */ /* 0x004fe200078e0034 */
[----:B------:R-:W-:-:S05]  /*1ae900*/  IADD3 R52, P6, R30, R19, RZ ;  /* 0x000000131e347210 */ /* 0x000fca0007fde0ff */
[----:B------:R-:W-:Y:S01]  /*1ae910*/  IMAD.X R53, R33, 0x1, R47, P6 ;  /* 0x0000000121357824 */ /* 0x000fe200030e062f */
[----:B------:R-:W-:-:S05]  /*1ae920*/  IADD3 R30, P6, R30, R17, RZ ;  /* 0x000000111e1e7210 */ /* 0x000fca0007fde0ff */
[----:B------:R-:W-:Y:S01]  /*1ae930*/  IMAD.X R31, R33, 0x1, R18, P6 ;  /* 0x00000001211f7824 */ /* 0x000fe200030e0612 */
[----:B------:R0:W-:Y:S01]  /*1ae940*/  STL.64 [R1+0x2a50], R52 ;  /* 0x002a503401007387 */ /* 0x0001e20000100a00 */
[----:B------:R-:W-:-:S03]  /*1ae950*/  IADD3 R54, P6, R60, R48, RZ ;  /* 0x000000303c367210 */ /* 0x000fc60007fde0ff */
[----:B0-----:R-:W2:Y:S04]  /*1ae960*/  LDL.LU.64 R52, [R1+0x8450] ;  /* 0x0084500001347983 */ /* 0x001ea80000300a00 */
[----:B------:R0:W-:Y:S02]  /*1ae970*/  STL.64 [R1+0x2a40], R30 ;  /* 0x002a401e01007387 */ /* 0x0001e40000100a00 */
[----:B0-----:R-:W-:Y:S02]  /*1ae980*/  IMAD.MOV.U32 R31, RZ, RZ, R26 ;  /* 0x000000ffff1f7224 */ /* 0x001fe400078e001a */
[----:B------:R-:W-:Y:S02]  /*1ae990*/  IMAD.MOV.U32 R26, RZ, RZ, R22 ;  /* 0x000000ffff1a7224 */ /* 0x000fe400078e0016 */
[----:B------:R-:W-:-:S02]  /*1ae9a0*/  IMAD.MOV.U32 R22, RZ, RZ, R15 ;  /* 0x000000ffff167224 */ /* 0x000fc400078e000f */
[----:B------:R-:W-:Y:S01]  /*1ae9b0*/  IMAD.MOV.U32 R15, RZ, RZ, R51 ;  /* 0x000000ffff0f7224 */ /* 0x000fe200078e0033 */
[----:B---3--:R-:W-:Y:S01]  /*1ae9c0*/  SHF.R.S32.HI R51, RZ, 0x1f, R4 ;  /* 0x0000001fff337819 */ /* 0x008fe20000011404 */
        /* <DEDUP_REMOVED lines=40> */
[----:B------:R-:W3:Y:S01]  /*1aec50*/  LDL.LU R10, [R1+0x208] ;  /* 0x00020800010a7983 */ /* 0x000ee20000300800 */
[----:B------:R-:W-:Y:S02]  /*1aec60*/  IMAD.MOV.U32 R22, RZ, RZ, R20 ;  /* 0x000000ffff167224 */ /* 0x000fe400078e0014 */
[----:B------:R-:W-:Y:S01]  /*1aec70*/  IMAD.MOV.U32 R20, RZ, RZ, R21 ;  /* 0x000000ffff147224 */ /* 0x000fe200078e0015 */
[----:B------:R0:W-:Y:S01]  /*1aec80*/  STL.64 [R1+0x2a30], R54 ;  /* 0x002a303601007387 */ /* 0x0001e20000100a00 */
[----:B------:R-:W-:Y:S02]  /*1aec90*/  IMAD.MOV.U32 R21, RZ, RZ, R14 ;  /* 0x000000ffff157224 */ /* 0x000fe400078e000e */
[----:B------:R-:W-:-:S02]  /*1aeca0*/  IMAD.MOV.U32 R14, RZ, RZ, R15 ;  /* 0x000000ffff0e7224 */ /* 0x000fc400078e000f */
[----:B------:R-:W-:Y:S02]  /*1aecb0*/  IMAD.MOV.U32 R15, RZ, RZ, R13 ;  /* 0x000000ffff0f7224 */ /* 0x000fe400078e000d */
[----:B------:R-:W-:Y:S01]  /*1aecc0*/  IMAD.MOV.U32 R13, RZ, RZ, R3 ;  /* 0x000000ffff0d7224 */ /* 0x000fe200078e0003 */
[----:B0-----:R-:W4:Y:S04]  /*1aecd0*/  LDL.LU.64 R54, [R1+0x8448] ;  /* 0x0084480001367983 */ /* 0x001f280000300a00 */
[----:B------:R0:W-:Y:S04]  /*1aece0*/  STL.64 [R1+0x2a38], R50 ;  /* 0x002a383201007387 */ /* 0x0001e80000100a00 */
[----:B0-----:R-:W2:Y:S04]  /*1aecf0*/  LDL.LU.64 R50, [R1+0x8440] ;  /* 0x0084400001327983 */ /* 0x001ea80000300a00 */
[----:B------:R0:W-:Y:S04]  /*1aed00*/  STL.64 [R1+0x2a28], R60 ;  /* 0x002a283c01007387 */ /* 0x0001e80000100a00 */
        /* <DEDUP_REMOVED lines=24> */
[----:B------:R0:W-:Y:S01]  /*1aee90*/  STL.64 [R1+0x2a10], R60 ;  /* 0x002a103c01007387 */ /* 0x0001e20000100a00 */
[----:B--2---:R-:W-:Y:S02]  /*1aeea0*/  IMAD.MOV.U32 R13, RZ, RZ, R51 ;  /* 0x000000ffff0d7224 */ /* 0x004fe400078e0033 */
[----:B---3--:R-:W-:-:S02]  /*1aeeb0*/  IMAD.MOV.U32 R51, RZ, RZ, R3 ;  /* 0x000000ffff337224 */ /* 0x008fc400078e0003 */
[----:B------:R-:W-:Y:S02]  /*1aeec0*/  IMAD.MOV.U32 R3, RZ, RZ, R7 ;  /* 0x000000ffff037224 */ /* 0x000fe400078e0007 */
[----:B------:R-:W2:Y:S01]  /*1aeed0*/  LDL.LU R7, [R1+0x1f0] ;  /* 0x0001f00001077983 */ /* 0x000ea20000300800 */
        /* <DEDUP_REMOVED lines=22> */
[----:B----4-:R-:W-:Y:S02]  /*1af040*/  IMAD.MOV.U32 R15, RZ, RZ, R55 ;  /* 0x000000ffff0f7224 */ /* 0x010fe400078e0037 */
[----:B------:R-:W-:Y:S02]  /*1af050*/  IMAD.X R61, R39, 0x1, R49, P6 ;  /* 0x00000001273d7824 */ /* 0x000fe400030e0631 */
[----:B------:R-:W-:Y:S02]  /*1af060*/  IMAD.MOV.U32 R20, RZ, RZ, R14 ;  /* 0x000000ffff147224 */ /* 0x000fe400078e000e */
[----:B------:R-:W-:Y:S02]  /*1af070*/  IMAD.MOV.U32 R55, RZ, RZ, R3 ;  /* 0x000000ffff377224 */ /* 0x000fe400078e0003 */
[----:B------:R-:W-:-:S02]  /*1af080*/  IMAD.MOV.U32 R14, RZ, RZ, R13 ;  /* 0x000000ffff0e7224 */ /* 0x000fc400078e000d */
[----:B------:R-:W-:Y:S02]  /*1af090*/  IMAD.MOV.U32 R13, RZ, RZ, R50 ;  /* 0x000000ffff0d7224 */ /* 0x000fe400078e0032 */
[----:B--2---:R-:W-:Y:S02]  /*1af0a0*/  IMAD.MOV.U32 R3, RZ, RZ, R7 ;  /* 0x000000ffff037224 */ /* 0x004fe400078e0007 */
[----:B------:R-:W2:Y:S04]  /*1af0b0*/  LDL.LU R7, [R1+0x200] ;  /* 0x0002000001077983 */ /* 0x000ea80000300800 */
        /* <DEDUP_REMOVED lines=15> */
[----:B------:R-:W-:-:S04]  /*1af1b0*/  IMAD.MOV.U32 R21, RZ, RZ, R14 ;  /* 0x000000ffff157224 */ /* 0x000fc800078e000e */
[C---:B------:R-:W-:Y:S01]  /*1af1c0*/  IMAD.X R61, R38.reuse, 0x1, R47, P6 ;  /* 0x00000001263d7824 */ /* 0x040fe200030e062f */
[----:B------:R-:W-:Y:S01]  /*1af1d0*/  IADD3 R40, P6, R41, R17, RZ ;  /* 0x0000001129287210 */ /* 0x000fe20007fde0ff */
[----:B------:R-:W-:Y:S02]  /*1af1e0*/  IMAD.MOV.U32 R14, RZ, RZ, R15 ;  /* 0x000000ffff0e7224 */ /* 0x000fe400078e000f */
[----:B------:R-:W-:Y:S02]  /*1af1f0*/  IMAD.MOV.U32 R15, RZ, RZ, R13 ;  /* 0x000000ffff0f7224 */ /* 0x000fe400078e000d */
[----:B------:R-:W-:Y:S02]  /*1af200*/  IMAD.MOV.U32 R13, RZ, RZ, R0 ;  /* 0x000000ffff0d7224 */ /* 0x000fe400078e0000 */
[----:B------:R-:W-:Y:S02]  /*1af210*/  IMAD.X R41, R38, 0x1, R18, P6 ;  /* 0x0000000126297824 */ /* 0x000fe400030e0612 */
[----:B------:R-:W-:-:S02]  /*1af220*/  IMAD.MOV.U32 R0, RZ, RZ, R56 ;  /* 0x000000ffff007224 */ /* 0x000fc400078e0038 */
[----:B------:R-:W-:Y:S02]  /*1af230*/  IMAD.MOV.U32 R56, RZ, RZ, R8 ;  /* 0x000000ffff387224 */ /* 0x000fe400078e0008 */
[----:B------:R-:W4:Y:S04]  /*1af240*/  LDL.LU R8, [R1+0x8434] ;  /* 0x0084340001087983 */ /* 0x000f280000300800 */
[----:B------:R-:W-:Y:S04]  /*1af250*/  STL.64 [R1+0x29d8], R60 ;  /* 0x0029d83c01007387 */ /* 0x000fe80000100a00 */
        /* <DEDUP_REMOVED lines=15> */
[----:B------:R-:W-:Y:S02]  /*1af350*/  IMAD.X R61, R37, 0x1, R49, P6 ;  /* 0x00000001253d7824 */ /* 0x000fe400030e0631 */
[----:B------:R-:W-:Y:S02]  /*1af360*/  IMAD.MOV.U32 R14, RZ, RZ, R13 ;  /* 0x000000ffff0e7224 */ /* 0x000fe400078e000d */
[----:B------:R-:W-:Y:S01]  /*1af370*/  IMAD.MOV.U32 R13, RZ, RZ, R56 ;  /* 0x000000ffff0d7224 */ /* 0x000fe200078e0038 */
[----:B------:R0:W-:Y:S04]  /*1af380*/  STL.64 [R1+0x29a0], R60 ;  /* 0x0029a03c01007387 */ /* 0x0001e80000100a00 */
[----:B------:R-:W2:Y:S01]  /*1af390*/  LDL.LU R56, [R1+0x1e4] ;  /* 0x0001e40001387983 */ /* 0x000ea20000300800 */
[----:B------:R-:W-:Y:S01]  /*1af3a0*/  IMAD.MOV.U32 R41, RZ, RZ, R36 ;  /* 0x000000ffff297224 */ /* 0x000fe200078e0024 */
[----:B0-----:R-:W-:Y:S01]  /*1af3b0*/  IADD3 R60, P6, R35, R19, RZ ;  /* 0x00000013233c7210 */ /* 0x001fe20007fde0ff */
[----:B------:R-:W-:-:S04]  /*1af3c0*/  IMAD.MOV.U32 R36, RZ, RZ, R29 ;  /* 0x000000ffff247224 */ /* 0x000fc800078e001d */
[----:B------:R-:W-:Y:S01]  /*1af3d0*/  IMAD.X R61, R37, 0x1, R47, P6 ;  /* 0x00000001253d7824 */ /* 0x000fe200030e062f */
[----:B------:R-:W-:Y:S01]  /*1af3e0*/  IADD3 R34, P6, R35, R17, RZ ;  /* 0x0000001123227210 */ /* 0x000fe20007fde0ff */
[----:B------:R-:W-:Y:S02]  /*1af3f0*/  IMAD.MOV.U32 R29, RZ, RZ, R24 ;  /* 0x000000ffff1d7224 */ /* 0x000fe400078e0018 */
        /* <DEDUP_REMOVED lines=15> */
[----:B---3--:R-:W-:Y:S01]  /*1af4f0*/  IMAD.MOV.U32 R25, RZ, RZ, R50 ;  /* 0x000000ffff197224 */ /* 0x008fe200078e0032 */
[--C-:B----4-:R-:W-:Y:S01]  /*1af500*/  SHF.R.S32.HI R50, RZ, 0x1f, R8.reuse ;  /* 0x0000001fff327819 */ /* 0x110fe20000011408 */
[----:B------:R-:W-:-:S02]  /*1af510*/  IMAD.MOV.U32 R0, RZ, RZ, R8 ;  /* 0x000000ffff007224 */ /* 0x000fc400078e0008 */
[----:B------:R-:W3:Y:S04]  /*1af520*/  LDL.LU R8, [R1+0x204] ;  /* 0x0002040001087983 */ /* 0x000ee80000300800 */
[----:B------:R-:W-:Y:S04]  /*1af530*/  STL.64 [R1+0x29a8], R60 ;  /* 0x0029a83c01007387 */ /* 0x000fe80000100a00 */
[----:B------:R0:W-:Y:S02]  /*1af540*/  STL.64 [R1+0x2998], R34 ;  /* 0x0029982201007387 */ /* 0x0001e40000100a00 */
[----:B0-----:R-:W-:-:S05]  /*1af550*/  IADD3 R34, P6, R32, R48, RZ ;  /* 0x0000003020227210 */ /* 0x001fca0007fde0ff */
[----:B------:R-:W-:-:S05]  /*1af560*/  IMAD.X R35, R31, 0x1, R49, P6 ;  /* 0x000000011f237824 */ /* 0x000fca00030e0631 */
[----:B------:R0:W-:Y:S01]  /*1af570*/  STL.64 [R1+0x2988], R34 ;  /* 0x0029882201007387 */ /* 0x0001e20000100a00 */
[----:B------:R-:W-:Y:S01]  /*1af580*/  IADD3 R60, P6, R32, R19, RZ ;  /* 0x00000013203c7210 */ /* 0x000fe20007fde0ff */
        /* <DEDUP_REMOVED lines=8> */
[----:B------:R-:W4:Y:S01]  /*1af610*/  LDL.LU R2, [R1+0x1ec] ;  /* 0x0001ec0001027983 */ /* 0x000f220000300800 */
[----:B------:R-:W-:Y:S02]  /*1af620*/  IMAD.X R61, R31, 0x1, R47, P6 ;  /* 0x000000011f3d7824 */ /* 0x000fe400030e062f */
[----:B------:R-:W-:Y:S02]  /*1af630*/  IMAD.MOV.U32 R35, RZ, RZ, R28 ;  /* 0x000000ffff237224 */ /* 0x000fe400078e001c */
[----:B------:R-:W-:-:S02]  /*1af640*/  IMAD.MOV.U32 R28, RZ, RZ, R26 ;  /* 0x000000ffff1c7224 */ /* 0x000fc400078e001a */
[----:B------:R-:W-:Y:S02]  /*1af650*/  IMAD.MOV.U32 R26, RZ, RZ, R25 ;  /* 0x000000ffff1a7224 */ /* 0x000fe400078e0019 */
[----:B--2---:R-:W-:Y:S02]  /*1af660*/  IMAD.MOV.U32 R13, RZ, RZ, R56 ;  /* 0x000000ffff0d7224 */ /* 0x004fe400078e0038 */
[----:B------:R-:W2:Y:S04]  /*1af670*/  LDL.LU R56, [R1+0x1d8] ;  /* 0x0001d80001387983 */ /* 0x000ea80000300800 */
[----:B------:R0:W-:Y:S01]  /*1af680*/  STL.64 [R1+0x2990], R60 ;  /* 0x0029903c01007387 */ /* 0x0001e20000100a00 */
        /* <DEDUP_REMOVED lines=8> */
[----:B------:R-:W3:Y:S01]  /*1af710*/  LDL.LU R0, [R1+0x1dc] ;  /* 0x0001dc0001007983 */ /* 0x000ee20000300800 */
        /* <DEDUP_REMOVED lines=12> */
[----:B--2---:R-:W-:Y:S02]  /*1af7e0*/  IMAD.MOV.U32 R14, RZ, RZ, R56 ;  /* 0x000000ffff0e7224 */ /* 0x004fe400078e0038 */
[----:B------:R-:W-:-:S02]  /*1af7f0*/  IMAD.MOV.U32 R56, RZ, RZ, R16 ;  /* 0x000000ffff387224 */ /* 0x000fc400078e0010 */
[----:B------:R-:W2:Y:S04]  /*1af800*/  LDL.LU R16, [R1+0x8430] ;  /* 0x0084300001107983 */ /* 0x000ea80000300800 */
[----:B------:R0:W-:Y:S02]  /*1af810*/  STL.64 [R1+0x2970], R60 ;  /* 0x0029703c01007387 */ /* 0x0001e40000100a00 */
[----:B0-----:R-:W-:-:S05]  /*1af820*/  IADD3 R60, P6, R30, R19, RZ ;  /* 0x000000131e3c7210 */ /* 0x001fca0007fde0ff */
[----:B------:R-:W-:-:S05]  /*1af830*/  IMAD.X R61, R33, 0x1, R47, P6 ;  /* 0x00000001213d7824 */ /* 0x000fca00030e062f */
[----:B------:R0:W-:Y:S01]  /*1af840*/  STL.64 [R1+0x2978], R60 ;  /* 0x0029783c01007387 */ /* 0x0001e20000100a00 */
[----:B------:R-:W-:Y:S02]  /*1af850*/  IMAD.MOV.U32 R20, RZ, RZ, R14 ;  /* 0x000000ffff147224 */ /* 0x000fe400078e000e */
[----:B------:R-:W-:Y:S02]  /*1af860*/  IMAD.MOV.U32 R14, RZ, RZ, R56 ;  /* 0x000000ffff0e7224 */ /* 0x000fe400078e0038 */
[----:B------:R-:W4:Y:S01]  /*1af870*/  LDL.LU R56, [R1+0x1e0] ;  /* 0x0001e00001387983 */ /* 0x000f220000300800 */
[----:B0-----:R-:W-:Y:S01]  /*1af880*/  IADD3 R60, P6, R30, R17, RZ ;  /* 0x000000111e3c7210 */ /* 0x001fe20007fde0ff */
[----:B------:R-:W-:Y:S02]  /*1af890*/  IMAD.MOV.U32 R30, RZ, RZ, R28 ;  /* 0x000000ffff1e7224 */ /* 0x000fe400078e001c */
[----:B------:R-:W-:Y:S02]  /*1af8a0*/  IMAD.MOV.U32 R28, RZ, RZ, R26 ;  /* 0x000000ffff1c7224 */ /* 0x000fe400078e001a */
[----:B------:R-:W-:-:S02]  /*1af8b0*/  IMAD.MOV.U32 R26, RZ, RZ, R25 ;  /* 0x000000ffff1a7224 */ /* 0x000fc400078e0019 */
[----:B------:R-:W-:Y:S02]  /*1af8c0*/  IMAD.MOV.U32 R25, RZ, RZ, R22 ;  /* 0x000000ffff197224 */ /* 0x000fe400078e0016 */
[----:B------:R-:W-:Y:S02]  /*1af8d0*/  IMAD.MOV.U32 R22, RZ, RZ, R21 ;  /* 0x000000ffff167224 */ /* 0x000fe400078e0015 */
[----:B---3--:R-:W-:Y:S02]  /*1af8e0*/  IMAD.MOV.U32 R21, RZ, RZ, R0 ;  /* 0x000000ffff157224 */ /* 0x008fe400078e0000 */
[----:B------:R-:W-:Y:S02]  /*1af8f0*/  IMAD.MOV.U32 R0, RZ, RZ, R57 ;  /* 0x000000ffff007224 */ /* 0x000fe400078e0039 */
[----:B------:R-:W3:Y:S01]  /*1af900*/  LDL.LU R57, [R1+0x1c4] ;  /* 0x0001c40001397983 */ /* 0x000ee20000300800 */
[----:B------:R-:W-:Y:S02]  /*1af910*/  IMAD.X R61, R33, 0x1, R18, P6 ;  /* 0x00000001213d7824 */ /* 0x000fe400030e0612 */
[----:B------:R-:W-:-:S02]  /*1af920*/  IMAD.MOV.U32 R33, RZ, RZ, R28 ;  /* 0x000000ffff217224 */ /* 0x000fc400078e001c */
[----:B------:R-:W-:Y:S01]  /*1af930*/  IMAD.MOV.U32 R28, RZ, RZ, R27 ;  /* 0x000000ffff1c7224 */ /* 0x000fe200078e001b */
[----:B------:R0:W-:Y:S01]  /*1af940*/  STL.64 [R1+0x2968], R60 ;  /* 0x0029683c01007387 */ /* 0x0001e20000100a00 */
[----:B------:R-:W-:Y:S02]  /*1af950*/  IMAD.MOV.U32 R27, RZ, RZ, R26 ;  /* 0x000000ffff1b7224 */ /* 0x000fe400078e001a */
[----:B------:R-:W-:Y:S02]  /*1af960*/  IMAD.MOV.U32 R26, RZ, RZ, R24 ;  /* 0x000000ffff1a7224 */ /* 0x000fe400078e0018 */
[----:B------:R-:W-:Y:S02]  /*1af970*/  IMAD.MOV.U32 R24, RZ, RZ, R25 ;  /* 0x000000ffff187224 */ /* 0x000fe400078e0019 */
[----:B------:R-:W-:Y:S01]  /*1af980*/  IMAD.MOV.U32 R25, RZ, RZ, R23 ;  /* 0x000000ffff197224 */ /* 0x000fe200078e0017 */
[----:B0-----:R-:W-:Y:S01]  /*1af990*/  IADD3 R60, P6, R41, R48, RZ ;  /* 0x00000030293c7210 */ /* 0x001fe20007fde0ff */
[----:B------:R-:W-:-:S02]  /*1af9a0*/  IMAD.MOV.U32 R23, RZ, RZ, R22 ;  /* 0x000000ffff177224 */ /* 0x000fc400078e0016 */
[----:B------:R-:W-:Y:S02]  /*1af9b0*/  IMAD.MOV.U32 R22, RZ, RZ, R14 ;  /* 0x000000ffff167224 */ /* 0x000fe400078e000e */
[----:B------:R-:W-:Y:S02]  /*1af9c0*/  IMAD.X R61, R38, 0x1, R49, P6 ;  /* 0x00000001263d7824 */ /* 0x000fe400030e0631 */
[----:B------:R-:W-:-:S03]  /*1af9d0*/  IMAD.MOV.U32 R14, RZ, RZ, R0 ;  /* 0x000000ffff0e7224 */ /* 0x000fc600078e0000 */
[----:B------:R0:W-:Y:S01]  /*1af9e0*/  STL.64 [R1+0x2958], R60 ;  /* 0x0029583c01007387 */ /* 0x0001e20000100a00 */
[----:B----4-:R-:W-:Y:S02]  /*1af9f0*/  IMAD.MOV.U32 R0, RZ, RZ, R56 ;  /* 0x000000ffff007224 */ /* 0x010fe400078e0038 */
[----:B---3--:R-:W-:Y:S02]  /*1afa00*/  IMAD.MOV.U32 R56, RZ, RZ, R57 ;  /* 0x000000ffff387224 */ /* 0x008fe400078e0039 */
[----:B------:R-:W-:Y:S02]  /*1afa10*/  IMAD.MOV.U32 R57, RZ, RZ, R52 ;  /* 0x000000ffff397224 */ /* 0x000fe400078e0034 */
        /* <DEDUP_REMOVED lines=18> */
[C---:B------:R-:W-:Y:S01]  /*1afb40*/  IMAD.X R41, R36.reuse, 0x1, R47, P6 ;  /* 0x0000000124297824 */ /* 0x040fe200030e062f */
[----:B------:R-:W-:Y:S01]  /*1afb50*/  IADD3 R38, P6, R39, R17, RZ ;  /* 0x0000001127267210 */ /* 0x000fe20007fde0ff */
[----:B------:R-:W-:Y:S02]  /*1afb60*/  IMAD.MOV.U32 R22, RZ, RZ, R14 ;  /* 0x000000ffff167224 */ /* 0x000fe400078e000e */
[----:B------:R-:W-:Y:S02]  /*1afb70*/  IMAD.MOV.U32 R14, RZ, RZ, R0 ;  /* 0x000000ffff0e7224 */ /* 0x000fe400078e0000 */
[----:B------:R-:W-:Y:S02]  /*1afb80*/  IMAD.MOV.U32 R0, RZ, RZ, R56 ;  /* 0x000000ffff007224 */ /* 0x000fe400078e0038 */
[----:B------:R-:W-:Y:S02]  /*1afb90*/  IMAD.MOV.U32 R56, RZ, RZ, R57 ;  /* 0x000000ffff387224 */ /* 0x000fe400078e0039 */
[----:B------:R-:W-:-:S02]  /*1afba0*/  IMAD.X R39, R36, 0x1, R18, P6 ;  /* 0x0000000124277824 */ /* 0x000fc400030e0612 */
[----:B---3--:R-:W-:Y:S02]  /*1afbb0*/  IMAD.MOV.U32 R57, RZ, RZ, R52 ;  /* 0x000000ffff397224 */ /* 0x008fe400078e0034 */
[----:B------:R-:W-:Y:S02]  /*1afbc0*/  IMAD.MOV.U32 R52, RZ, RZ, R50 ;  /* 0x000000ffff347224 */ /* 0x000fe400078e0032 */
[----:B------:R-:W3:Y:S04]  /*1afbd0*/  LDL.LU R50, [R1+0x1d0] ;  /* 0x0001d00001327983 */ /* 0x000ee80000300800 */
[----:B------:R0:W-:Y:S04]  /*1afbe0*/  STL.64 [R1+0x2948], R40 ;  /* 0x0029482801007387 */ /* 0x0001e80000100a00 */
[----:B0-----:R-:W4:Y:S04]  /*1afbf0*/  LDL.LU.64 R40, [R1+0x8428] ;  /* 0x0084280001287983 */ /* 0x001f280000300a00 */
        /* <DEDUP_REMOVED lines=16> */
[----:B------:R-:W-:-:S04]  /*1afd00*/  IADD3 R34, P6, R35, R17, RZ ;  /* 0x0000001123227210 */ /* 0x000fc80007fde0ff */
[----:B------:R0:W-:Y:S01]  /*1afd10*/  STL.64 [R1+0x2918], R36 ;  /* 0x0029182401007387 */ /* 0x0001e20000100a00 */
[----:B------:R-:W-:Y:S01]  /*1afd20*/  IMAD.X R35, R32, 0x1, R18, P6 ;  /* 0x0000000120237824 */ /* 0x000fe200030e0612 */
[----:B0-----:R-:W-:-:S04]  /*1afd30*/  IADD3 R36, P6, R29, R48, RZ ;  /* 0x000000301d247210 */ /* 0x001fc80007fde0ff */
[----:B------:R0:W-:Y:S01]  /*1afd40*/  STL.64 [R1+0x1968], R34 ;  /* 0x0019682201007387 */ /* 0x0001e20000100a00 */
[----:B------:R-:W-:-:S05]  /*1afd50*/  IMAD.X R37, R30, 0x1, R49, P6 ;  /* 0x000000011e257824 */ /* 0x000fca00030e0631 */
[----:B------:R1:W-:Y:S01]  /*1afd60*/  STL.64 [R1+0x1958], R36 ;  /* 0x0019582401007387 */ /* 0x0003e20000100a00 */
[----:B0-----:R-:W-:Y:S01]  /*1afd70*/  IMAD.MOV.U32 R34, RZ, RZ, R28 ;  /* 0x000000ffff227224 */ /* 0x001fe200078e001c */
[----:B-1----:R-:W-:-:S05]  /*1afd80*/  IADD3 R36, P6, R29, R19, RZ ;  /* 0x000000131d247210 */ /* 0x002fca0007fde0ff */
[----:B------:R-:W-:Y:S01]  /*1afd90*/  IMAD.X R37, R30, 0x1, R47, P6 ;  /* 0x000000011e257824 */ /* 0x000fe200030e062f */
[----:B------:R-:W-:-:S05]  /*1afda0*/  IADD3 R28, P6, R29, R17, RZ ;  /* 0x000000111d1c7210 */ /* 0x000fca0007fde0ff */
[----:B------:R-:W-:Y:S01]  /*1afdb0*/  IMAD.X R29, R30, 0x1, R18, P6 ;  /* 0x000000011e1d7824 */ /* 0x000fe200030e0612 */
[----:B------:R0:W-:Y:S04]  /*1afdc0*/  STL.64 [R1+0x1960], R36 ;  /* 0x0019602401007387 */ /* 0x0001e80000100a00 */
[----:B0-----:R-:W4:Y:S04]  /*1afdd0*/  LDL.LU.64 R36, [R1+0x8418] ;  /* 0x0084180001247983 */ /* 0x001f280000300a00 */
[----:B------:R0:W-:Y:S02]  /*1afde0*/  STL.64 [R1+0x1950], R28 ;  /* 0x0019501c01007387 */ /* 0x0001e40000100a00 */
[----:B0-----:R-:W-:-:S02]  /*1afdf0*/  IMAD.MOV.U32 R28, RZ, RZ, R27 ;  /* 0x000000ffff1c7224 */ /* 0x001fc400078e001b */
[----:B------:R-:W-:Y:S02]  /*1afe00*/  IMAD.MOV.U32 R29, RZ, RZ, R26 ;  /* 0x000000ffff1d7224 */ /* 0x000fe400078e001a */
[----:B------:R-:W-:Y:S02]  /*1afe10*/  IMAD.MOV.U32 R27, RZ, RZ, R24 ;  /* 0x000000ffff1b7224 */ /* 0x000fe400078e0018 */
[----:B------:R-:W-:Y:S02]  /*1afe20*/  IMAD.MOV.U32 R26, RZ, RZ, R25 ;  /* 0x000000ffff1a7224 */ /* 0x000fe400078e0019 */
[----:B------:R-:W-:Y:S02]  /*1afe30*/  IMAD.MOV.U32 R24, RZ, RZ, R23 ;  /* 0x000000ffff187224 */ /* 0x000fe400078e0017 */
        /* <DEDUP_REMOVED lines=8> */
[----:B------:R-:W-:-:S02]  /*1afec0*/  IMAD.MOV.U32 R23, RZ, RZ, R0 ;  /* 0x000000ffff177224 */ /* 0x000fc400078e0000 */
[----:B------:R-:W-:Y:S02]  /*1afed0*/  IMAD.X R57, R31, 0x1, R49, P6 ;  /* 0x000000011f397824 */ /* 0x000fe400030e0631 */
[----:B------:R-:W-:Y:S01]  /*1afee0*/  IMAD.MOV.U32 R0, RZ, RZ, R52 ;  /* 0x000000ffff007224 */ /* 0x000fe200078e0034 */
[----:B------:R-:W-:Y:S01]  /*1afef0*/  IADD3 R52, P6, R33, R19, RZ ;  /* 0x0000001321347210 */ /* 0x000fe20007fde0ff */
[----:B------:R-:W-:Y:S02]  /*1aff00*/  IMAD.MOV.U32 R59, RZ, RZ, R28 ;  /* 0x000000ffff3b7224 */ /* 0x000fe400078e001c */
[----:B------:R-:W-:Y:S02]  /*1aff10*/  IMAD.MOV.U32 R28, RZ, RZ, R27 ;  /* 0x000000ffff1c7224 */ /* 0x000fe400078e001b */
[----:B------:R-:W-:Y:S02]  /*1aff20*/  IMAD.MOV.U32 R27, RZ, RZ, R24 ;  /* 0x000000ffff1b7224 */ /* 0x000fe400078e0018 */
[----:B------:R-:W-:-:S02]  /*1aff30*/  IMAD.MOV.U32 R24, RZ, RZ, R22 ;  /* 0x000000ffff187224 */ /* 0x000fc400078e0016 */
[----:B------:R-:W-:Y:S02]  /*1aff40*/  IMAD.MOV.U32 R22, RZ, RZ, R53 ;  /* 0x000000ffff167224 */ /* 0x000fe400078e0035 */
[----:B------:R-:W-:Y:S01]  /*1aff50*/  IMAD.X R53, R31, 0x1, R47, P6 ;  /* 0x000000011f357824 */ /* 0x000fe200030e062f */
[----:B------:R0:W-:Y:S04]  /*1aff60*/  STL.64 [R1+0x1940], R56 ;  /* 0x0019403801007387 */ /* 0x0001e80000100a00 */
[----:B0-----:R-:W2:Y:S04]  /*1aff70*/  LDL.LU.64 R56, [R1+0x8410] ;  /* 0x0084100001387983 */ /* 0x001ea80000300a00 */
[----:B------:R0:W-:Y:S04]  /*1aff80*/  STL.64 [R1+0x1948], R52 ;  /* 0x0019483401007387 */ /* 0x0001e80000100a00 */
[----:B0-----:R-:W4:Y:S01]  /*1aff90*/  LDL.LU.64 R52, [R1+0x8408] ;  /* 0x0084080001347983 */ /* 0x001f220000300a00 */
[----:B------:R-:W-:-:S05]  /*1affa0*/  IADD3 R32, P6, R33, R17, RZ ;  /* 0x0000001121207210 */ /* 0x000fca0007fde0ff */
        /* <DEDUP_REMOVED lines=13> */
[----:B---3--:R-:W-:Y:S02]  /*1b0080*/  IMAD.MOV.U32 R23, RZ, RZ, R50 ;  /* 0x000000ffff177224 */ /* 0x008fe400078e0032 */
[----:B------:R-:W-:-:S02]  /*1b0090*/  IMAD.MOV.U32 R32, RZ, RZ, R28 ;  /* 0x000000ffff207224 */ /* 0x000fc400078e001c */
[----:B------:R-:W-:Y:S02]  /*1b00a0*/  IMAD.MOV.U32 R28, RZ, RZ, R24 ;  /* 0x000000ffff1c7224 */ /* 0x000fe400078e0018 */
[----:B------:R-:W-:Y:S02]  /*1b00b0*/  IMAD.MOV.U32 R24, RZ, RZ, R51 ;  /* 0x000000ffff187224 */ /* 0x000fe400078e0033 */
[----:B----4-:R-:W-:Y:S01]  /*1b00c0*/  IMAD.X R55, R52, 0x1, R49, P6 ;  /* 0x0000000134377824 */ /* 0x010fe200030e0631 */
[----:B------:R-:W-:-:S05]  /*1b00d0*/  IADD3 R50, P6, R60, R19, RZ ;  /* 0x000000133c327210 */ /* 0x000fca0007fde0ff */
[----:B------:R-:W-:Y:S01]  /*1b00e0*/  IMAD.X R51, R52, 0x1, R47, P6 ;  /* 0x0000000134337824 */ /* 0x000fe200030e062f */
[----:B------:R0:W-:Y:S04]  /*1b00f0*/  STL.64 [R1+0x1928], R54 ;  /* 0x0019283601007387 */ /* 0x0001e80000100a00 */
[----:B0-----:R-:W3:Y:S04]  /*1b0100*/  LDL.LU.64 R54, [R1+0x8400] ;  /* 0x0084000001367983 */ /* 0x001ee80000300a00 */
[----:B------:R0:W-:Y:S04]  /*1b0110*/  STL.64 [R1+0x1930], R50 ;  /* 0x0019303201007387 */ /* 0x0001e80000100a00 */
[----:B0-----:R-:W4:Y:S01]  /*1b0120*/  LDL.LU.64 R50, [R1+0x83f8] ;  /* 0x0083f80001327983 */ /* 0x001f220000300a00 */
[----:B------:R-:W-:-:S05]  /*1b0130*/  IADD3 R60, P6, R60, R17, RZ ;  /* 0x000000113c3c7210 */ /* 0x000fca0007fde0ff */
        /* <DEDUP_REMOVED lines=39> */
[----:B----4-:R-:W-:-:S05]  /*1b03b0*/  IADD3 R30, P6, R29, R50, RZ ;  /* 0x000000321d1e7210 */ /* 0x010fca0007fde0ff */
[----:B------:R-:W-:-:S05]  /*1b03c0*/  IMAD.X R31, R0, 0x1, R51, P6 ;  /* 0x00000001001f7824 */ /* 0x000fca00030e0633 */
[----:B------:R2:W-:Y:S02]  /*1b03d0*/  STL.64 [R1+0x1050], R30 ;  /* 0x0010501e01007387 */ /* 0x0005e40000100a00 */
[----:B--2---:R-:W-:-:S05]  /*1b03e0*/  IADD3 R30, P6, R29, R56, RZ ;  /* 0x000000381d1e7210 */ /* 0x004fca0007fde0ff */
[----:B------:R-:W-:-:S05]  /*1b03f0*/  IMAD.X R31, R0, 0x1, R16, P6 ;  /* 0x00000001001f7824 */ /* 0x000fca00030e0610 */
[----:B------:R3:W-:Y:S02]  /*1b0400*/  STL.64 [R1+0x1068], R30 ;  /* 0x0010681e01007387 */ /* 0x0007e40000100a00 */
[----:B---3--:R-:W-:-:S05]  /*1b0410*/  IADD3 R30, P6, R29, R54, RZ ;  /* 0x000000361d1e7210 */ /* 0x008fca0007fde0ff */
        /* <DEDUP_REMOVED lines=12> */
[----:B------:R-:W-:Y:S01]  /*1b04e0*/  STL.64 [R1+0x1060], R30 ;  /* 0x0010601e01007387 */ /* 0x000fe20000100a00 */
[----:B------:R-:W-:-:S03]  /*1b04f0*/  SHF.R.S32.HI R0, RZ, 0x1f, R27 ;  /* 0x0000001fff007819 */ /* 0x000fc6000001141b */
        /* <DEDUP_REMOVED lines=515> */
[----:B------:R-:W2:Y:S01]  /*1b2530*/  LDL.LU R26, [R1+0x2004] ;  /* 0x00200400011a7983 */ /* 0x000ea20000300800 */
[----:B0-----:R-:W-:-:S03]  /*1b2540*/  IADD3 R2, P6, R29, R58, RZ ;  /* 0x0000003a1d027210 */ /* 0x001fc60007fde0ff */
[----:B------:R-:W3:Y:S02]  /*1b2550*/  LDL.LU R24, [R1+0x2008] ;  /* 0x0020080001187983 */ /* 0x000ee40000300800 */
[----:B------:R-:W-:-:S05]  /*1b2560*/  IMAD.X R3, R0, 0x1, R57, P6 ;  /* 0x0000000100037824 */ /* 0x000fca00030e0639 */
[----:B------:R0:W-:Y:S04]  /*1b2570*/  STL.64 [R1+0x958], R2 ;  /* 0x0009580201007387 */ /* 0x0001e80000100a00 */
        /* <DEDUP_REMOVED lines=19> */
[----:B------:R-:W4:Y:S01]  /*1b26b0*/  LDL.LU R12, [R1+0x1fb4] ;  /* 0x001fb400010c7983 */ /* 0x000f220000300800 */
[----:B------:R-:W-:-:S05]  /*1b26c0*/  IADD3 R30, P6, R29, R48, RZ ;  /* 0x000000301d1e7210 */ /* 0x000fca0007fde0ff */
[----:B------:R-:W-:-:S05]  /*1b26d0*/  IMAD.X R31, R0, 0x1, R49, P6 ;  /* 0x00000001001f7824 */ /* 0x000fca00030e0631 */
[----:B------:R0:W-:Y:S04]  /*1b26e0*/  STL.64 [R1+0x9a8], R30 ;  /* 0x0009a81e01007387 */ /* 0x0001e80000100a00 */
[----:B------:R-:W4:Y:S01]  /*1b26f0*/  LDL.LU R35, [R1+0x468] ;  /* 0x0004680001237983 */ /* 0x000f220000300800 */
        /* <DEDUP_REMOVED lines=10> */
[----:B--2---:R-:W-:Y:S02]  /*1b27a0*/  F2FP.SATFINITE.E4M3.F32.PACK_AB_MERGE_C R28, R26, R27, RZ ;  /* 0x0000001b1a1c723e */ /* 0x004fe400048070ff */
[----:B------:R-:W-:-:S05]  /*1b27b0*/  IADD3 R26, P6, R60, R50, RZ ;  /* 0x000000323c1a7210 */ /* 0x000fca0007fde0ff */
[----:B------:R-:W-:Y:S01]  /*1b27c0*/  IMAD.X R27, R0, 0x1, R51, P6 ;  /* 0x00000001001b7824 */ /* 0x000fe200030e0633 */
[----:B---3--:R-:W-:Y:S02]  /*1b27d0*/  F2FP.SATFINITE.E4M3.F32.PACK_AB_MERGE_C R25, R25, R24, RZ ;  /* 0x000000181919723e */ /* 0x008fe400048070ff */
[----:B----4-:R-:W-:Y:S02]  /*1b27e0*/  F2FP.SATFINITE.E4M3.F32.PACK_AB_MERGE_C R24, R22, R23, RZ ;  /* 0x000000171618723e */ /* 0x010fe400048070ff */
[----:B------:R-:W-:-:S05]  /*1b27f0*/  IADD3 R22, P6, R60, R56, RZ ;  /* 0x000000383c167210 */ /* 0x000fca0007fde0ff */
[----:B------:R-:W-:Y:S01]  /*1b2800*/  IMAD.X R23, R0, 0x1, R16, P6 ;  /* 0x0000000100177824 */ /* 0x000fe200030e0610 */
[----:B------:R-:W-:Y:S01]  /*1b2810*/  F2FP.SATFINITE.E4M3.F32.PACK_AB_MERGE_C R21, R21, R20, RZ ;  /* 0x000000141515723e */ /* 0x000fe200048070ff */
[----:B------:R-:W-:Y:S01]  /*1b2820*/  STL [R1+0x5540], R28 ;  /* 0x0055401c01007387 */ /* 0x000fe20000100800 */
[----:B------:R-:W-:Y:S02]  /*1b2830*/  F2FP.SATFINITE.E4M3.F32.PACK_AB_MERGE_C R20, R15, R14, RZ ;  /* 0x0000000e0f14723e */ /* 0x000fe400048070ff */
[----:B------:R-:W-:Y:S01]  /*1b2840*/  IADD3 R14, P6, R60, R54, RZ ;  /* 0x000000363c0e7210 */ /* 0x000fe20007fde0ff */
[----:B------:R-:W-:Y:S04]  /*1b2850*/  STL.64 [R1+0x940], R26 ;  /* 0x0009401a01007387 */ /* 0x000fe80000100a00 */
[----:B------:R-:W-:Y:S01]  /*1b2860*/  IMAD.X R15, R0, 0x1, R55, P6 ;  /* 0x00000001000f7824 */ /* 0x000fe200030e0637 */
[----:B------:R-:W-:-:S02]  /*1b2870*/  F2FP.SATFINITE.E4M3.F32.PACK_AB_MERGE_C R13, R2, R13, RZ ;  /* 0x0000000d020d723e */ /* 0x000fc400048070ff */
[----:B------:R-:W-:Y:S01]  /*1b2880*/  IADD3 R2, P6, R60, R58, RZ ;  /* 0x0000003a3c027210 */ /* 0x000fe20007fde0ff */
[----:B------:R-:W-:Y:S04]  /*1b2890*/  STL [R1+0x5558], R25 ;  /* 0x0055581901007387 */ /* 0x000fe80000100800 */
[----:B------:R-:W-:Y:S01]  /*1b28a0*/  STL [R1+0x5510], R24 ;  /* 0x0055101801007387 */ /* 0x000fe20000100800 */
[----:B------:R-:W-:Y:S01]  /*1b28b0*/  F2FP.SATFINITE.E4M3.F32.PACK_AB_MERGE_C R4, R4, R3, RZ ;  /* 0x000000030404723e */ /* 0x000fe200048070ff */
[----:B------:R-:W-:Y:S02]  /*1b28c0*/  IMAD.X R3, R0, 0x1, R57, P6 ;  /* 0x0000000100037824 */ /* 0x000fe400030e0639 */
[----:B------:R-:W-:Y:S04]  /*1b28d0*/  STL.64 [R1+0x938], R22 ;  /* 0x0009381601007387 */ /* 0x000fe80000100a00 */
[----:B------:R-:W-:Y:S04]  /*1b28e0*/  STL [R1+0x5520], R21 ;  /* 0x0055201501007387 */ /* 0x000fe80000100800 */
[----:B------:R-:W-:Y:S04]  /*1b28f0*/  STL [R1+0x54d4], R20 ;  /* 0x0054d41401007387 */ /* 0x000fe80000100800 */
[----:B------:R-:W-:Y:S04]  /*1b2900*/  STL.64 [R1+0x930], R14 ;  /* 0x0009300e01007387 */ /* 0x000fe80000100a00 */
[----:B------:R-:W-:Y:S04]  /*1b2910*/  STL [R1+0x54e0], R13 ;  /* 0x0054e00d01007387 */ /* 0x000fe80000100800 */
[----:B------:R0:W-:Y:S04]  /*1b2920*/  STL [R1+0x5480], R4 ;  /* 0x0054800401007387 */ /* 0x0001e80000100800 */
[----:B------:R1:W-:Y:S01]  /*1b2930*/  STL.64 [R1+0x928], R2 ;  /* 0x0009280201007387 */ /* 0x0003e20000100a00 */
[----:B------:R-:W-:-:S02]  /*1b2940*/  F2FP.SATFINITE.E4M3.F32.PACK_AB_MERGE_C R5, R6, R5, RZ ;  /* 0x000000050605723e */ /* 0x000fc400048070ff */
[----:B0-----:R-:W-:Y:S02]  /*1b2950*/  F2FP.SATFINITE.E4M3.F32.PACK_AB_MERGE_C R4, R8, R7, RZ ;  /* 0x000000070804723e */ /* 0x001fe400048070ff */
[----:B-1----:R-:W-:Y:S01]  /*1b2960*/  IADD3 R2, P6, R60, R48, RZ ;  /* 0x000000303c027210 */ /* 0x002fe20007fde0ff */
[----:B------:R-:W-:Y:S04]  /*1b2970*/  STL [R1+0x5488], R5 ;  /* 0x0054880501007387 */ /* 0x000fe80000100800 */
[----:B------:R-:W-:Y:S01]  /*1b2980*/  IMAD.X R3, R0, 0x1, R49, P6 ;  /* 0x0000000100037824 */ /* 0x000fe200030e0631 */
[----:B------:R-:W-:Y:S04]  /*1b2990*/  STL [R1+0x5430], R4 ;  /* 0x0054300401007387 */ /* 0x000fe80000100800 */
[----:B------:R0:W-:Y:S04]  /*1b29a0*/  STL.64 [R1+0x920], R2 ;  /* 0x0009200201007387 */ /* 0x0001e80000100a00 */
[----:B------:R-:W2:Y:S01]  /*1b29b0*/  LDL.LU R59, [R1+0x1fb8] ;  /* 0x001fb800013b7983 */ /* 0x000ea20000300800 */
[----:B0-----:R-:W-:-:S02]  /*1b29c0*/  F2FP.SATFINITE.E4M3.F32.PACK_AB_MERGE_C R3, R10, R9, RZ ;  /* 0x000000090a03723e */ /* 0x001fc400048070ff */
[----:B------:R-:W-:-:S03]  /*1b29d0*/  F2FP.SATFINITE.E4M3.F32.PACK_AB_MERGE_C R2, R12, R11, RZ ;  /* 0x0000000b0c02723e */ /* 0x000fc600048070ff */
[----:B------:R-:W-:Y:S04]  /*1b29e0*/  STL [R1+0x544c], R3 ;  /* 0x00544c0301007387 */ /* 0x000fe80000100800 */
[----:B------:R-:W2:Y:S04]  /*1b29f0*/  LDL.LU R34, [R1+0x1fbc] ;  /* 0x001fbc0001227983 */ /* 0x000ea80000300800 */
[----:B------:R0:W-:Y:S04]  /*1b2a00*/  STL [R1+0x5408], R2 ;  /* 0x0054080201007387 */ /* 0x0001e80000100800 */
[----:B------:R-:W3:Y:S04]  /*1b2a10*/  LDL.LU R32, [R1+0x1fa0] ;  /* 0x001fa00001207983 */ /* 0x000ee80000300800 */
[----:B------:R-:W3:Y:S01]  /*1b2a20*/  LDL.LU R33, [R1+0x1fa4] ;  /* 0x001fa40001217983 */ /* 0x000ee20000300800 */
[----:B0-----:R-:W-:-:S03]  /*1b2a30*/  IADD3 R2, P6, R60, R19, RZ ;  /* 0x000000133c027210 */ /* 0x001fc60007fde0ff */
[----:B------:R-:W4:Y:S02]  /*1b2a40*/  LDL.LU R31, [R1+0x1fa8] ;  /* 0x001fa800011f7983 */ /* 0x000f240000300800 */
[----:B------:R-:W-:Y:S02]  /*1b2a50*/  IMAD.X R3, R0, 0x1, R47, P6 ;  /* 0x0000000100037824 */ /* 0x000fe400030e062f */
[----:B------:R-:W4:Y:S04]  /*1b2a60*/  LDL.LU R9, [R1+0x1fac] ;  /* 0x001fac0001097983 */ /* 0x000f280000300800 */
[----:B------:R-:W4:Y:S04]  /*1b2a70*/  LDL.LU R30, [R1+0x1f90] ;  /* 0x001f9000011e7983 */ /* 0x000f280000300800 */
[----:B------:R-:W4:Y:S04]  /*1b2a80*/  LDL.LU R28, [R1+0x1f94] ;  /* 0x001f9400011c7983 */ /* 0x000f280000300800 */
[----:B------:R-:W4:Y:S04]  /*1b2a90*/  LDL.LU R29, [R1+0x1f98] ;  /* 0x001f9800011d7983 */ /* 0x000f280000300800 */
        /* <DEDUP_REMOVED lines=22> */
[----:B------:R-:W-:-:S05]  /*1b2c00*/  IADD3 R60, P6, R60, R17, RZ ;  /* 0x000000113c3c7210 */ /* 0x000fca0007fde0ff */
[----:B------:R-:W-:-:S05]  /*1b2c10*/  IMAD.X R61, R0, 0x1, R18, P6 ;  /* 0x00000001003d7824 */ /* 0x000fca00030e0612 */
[----:B------:R-:W-:Y:S01]  /*1b2c20*/  STL.64 [R1+0x910], R60 ;  /* 0x0009103c01007387 */ /* 0x000fe20000100a00 */
[----:B--2---:R-:W-:-:S05]  /*1b2c30*/  F2FP.SATFINITE.E4M3.F32.PACK_AB_MERGE_C R0, R34, R59, RZ ;  /* 0x0000003b2200723e */ /* 0x004fca00048070ff */
[----:B------:R0:W-:Y:S01]  /*1b2c40*/  STL [R1+0x5410], R0 ;  /* 0x0054100001007387 */ /* 0x0001e20000100800 */
[----:B---3--:R-:W-:Y:S02]  /*1b2c50*/  F2FP.SATFINITE.E4M3.F32.PACK_AB_MERGE_C R32, R33, R32, RZ ;  /* 0x000000202120723e */ /* 0x008fe400048070ff */
[----:B0-----:R-:W-:-:S03]  /*1b2c60*/  SHF.R.S32.HI R0, RZ, 0x1f, R35 ;  /* 0x0000001fff007819 */ /* 0x001fc60000011423 */
[----:B------:R0:W-:Y:S02]  /*1b2c70*/  STL [R1+0x53d0], R32 ;  /* 0x0053d02001007387 */ /* 0x0001e40000100800 */
[----:B0-----:R-:W-:Y:S02]  /*1b2c80*/  IADD3 R32, P6, R35, R52, RZ ;  /* 0x0000003423207210 */ /* 0x001fe40007fde0ff */
[----:B----4-:R-:W-:-:S03]  /*1b2c90*/  F2FP.SATFINITE.E4M3.F32.PACK_AB_MERGE_C R30, R28, R30, RZ ;  /* 0x0000001e1c1e723e */ /* 0x010fc600048070ff */
[C---:B------:R-:W-:Y:S01]  /*1b2ca0*/  IMAD.X R33, R0.reuse, 0x1, R53, P6 ;  /* 0x0000000100217824 */ /* 0x040fe200030e0635 */
[----:B------:R-:W-:Y:S02]  /*1b2cb0*/  IADD3 R28, P6, R35, R50, RZ ;  /* 0x00000032231c7210 */ /* 0x000fe40007fde0ff */
[----:B------:R-:W-:Y:S02]  /*1b2cc0*/  F2FP.SATFINITE.E4M3.F32.PACK_AB_MERGE_C R9, R9, R31, RZ ;  /* 0x0000001f0909723e */ /* 0x000fe400048070ff */
[----:B------:R-:W-:Y:S01]  /*1b2cd0*/  F2FP.SATFINITE.E4M3.F32.PACK_AB_MERGE_C R27, R27, R29, RZ ;  /* 0x0000001d1b1b723e */ /* 0x000fe200048070ff */
[----:B------:R-:W-:Y:S02]  /*1b2ce0*/  IMAD.X R29, R0, 0x1, R51, P6 ;  /* 0x00000001001d7824 */ /* 0x000fe400030e0633 */
[----:B------:R0:W-:Y:S01]  /*1b2cf0*/  STL [R1+0x53d4], R9 ;  /* 0x0053d40901007387 */ /* 0x0001e20000100800 */
[----:B------:R-:W-:Y:S02]  /*1b2d00*/  F2FP.SATFINITE.E4M3.F32.PACK_AB_MERGE_C R26, R24, R26, RZ ;  /* 0x0000001a181a723e */ /* 0x000fe400048070ff */
[----:B------:R-:W-:Y:S01]  /*1b2d10*/  IADD3 R24, P6, R35, R56, RZ ;  /* 0x0000003823187210 */ /* 0x000fe20007fde0ff */
[----:B0-----:R-:W2:Y:S04]  /*1b2d20*/  LDL.LU R9, [R1+0x46c] ;  /* 0x00046c0001097983 */ /* 0x001ea80000300800 */
[----:B------:R-:W-:Y:S01]  /*1b2d30*/  STL.64 [R1+0x908], R32 ;  /* 0x0009082001007387 */ /* 0x000fe20000100a00 */
[----:B------:R-:W-:Y:S01]  /*1b2d40*/  F2FP.SATFINITE.E4M3.F32.PACK_AB_MERGE_C R23, R23, R25, RZ ;  /* 0x000000191717723e */ /* 0x000fe200048070ff */
[----:B------:R-:W-:-:S02]  /*1b2d50*/  IMAD.X R25, R0, 0x1, R16, P6 ;  /* 0x0000000100197824 */ /* 0x000fc400030e0610 */
[----:B------:R-:W-:Y:S04]  /*1b2d60*/  STL [R1+0x53b0], R30 ;  /* 0x0053b01e01007387 */ /* 0x000fe80000100800 */
[----:B------:R-:W-:Y:S01]  /*1b2d70*/  STL [R1+0x53b4], R27 ;  /* 0x0053b41b01007387 */ /* 0x000fe20000100800 */
[----:B------:R-:W-:-:S03]  /*1b2d80*/  F2FP.SATFINITE.E4M3.F32.PACK_AB_MERGE_C R22, R20, R22, RZ ;  /* 0x000000161416723e */ /* 0x000fc600048070ff */
[----:B------:R-:W-:Y:S01]  /*1b2d90*/  STL.64 [R1+0x900], R28 ;  /* 0x0009001c01007387 */ /* 0x000fe20000100a00 */
[----:B------:R-:W-:Y:S02]  /*1b2da0*/  IADD3 R20, P6, R35, R54, RZ ;  /* 0x0000003623147210 */ /* 0x000fe40007fde0ff */
[----:B------:R-:W-:Y:S01]  /*1b2db0*/  F2FP.SATFINITE.E4M3.F32.PACK_AB_MERGE_C R14, R14, R21, RZ ;  /* 0x000000150e0e723e */ /* 0x000fe200048070ff */
[----:B------:R-:W-:Y:S04]  /*1b2dc0*/  STL [R1+0x53a0], R26 ;  /* 0x0053a01a01007387 */ /* 0x000fe80000100800 */
[----:B------:R-:W-:Y:S04]  /*1b2dd0*/  STL [R1+0x53a8], R23 ;  /* 0x0053a81701007387 */ /* 0x000fe80000100800 */
[----:B------:R-:W-:Y:S01]  /*1b2de0*/  STL.64 [R1+0x8e8], R24 ;  /* 0x0008e81801007387 */ /* 0x000fe20000100a00 */
[----:B------:R-:W-:-:S03]  /*1b2df0*/  IMAD.X R21, R0, 0x1, R55, P6 ;  /* 0x0000000100157824 */ /* 0x000fc600030e0637 */
[----:B------:R-:W-:Y:S04]  /*1b2e00*/  STL [R1+0x5390], R22 ;  /* 0x0053901601007387 */ /* 0x000fe80000100800 */
[----:B------:R0:W-:Y:S02]  /*1b2e10*/  STL [R1+0x5394], R14 ;  /* 0x0053940e01007387 */ /* 0x0001e40000100800 */
[----:B0-----:R-:W-:Y:S02]  /*1b2e20*/  F2FP.SATFINITE.E4M3.F32.PACK_AB_MERGE_C R14, R13, R15, RZ ;  /* 0x0000000f0d0e723e */ /* 0x001fe400048070ff */
[----:B------:R-:W-:Y:S02]  /*1b2e30*/  F2FP.SATFINITE.E4M3.F32.PACK_AB_MERGE_C R13, R3, R2, RZ ;  /* 0x00000002030d723e */ /* 0x000fe400048070ff */
[----:B------:R-:W-:Y:S01]  /*1b2e40*/  IADD3 R2, P6, R35, R58, RZ ;  /* 0x0000003a23027210 */ /* 0x000fe20007fde0ff */
[----:B------:R-:W-:Y:S04]  /*1b2e50*/  STL.64 [R1+0x8e0], R20 ;  /* 0x0008e01401007387 */ /* 0x000fe80000100a00 */
[----:B------:R-:W-:Y:S01]  /*1b2e60*/  IMAD.X R3, R0, 0x1, R57, P6 ;  /* 0x0000000100037824 */ /* 0x000fe200030e0639 */
[----:B------:R-:W-:Y:S04]  /*1b2e70*/  STL [R1+0x5388], R14 ;  /* 0x0053880e01007387 */ /* 0x000fe80000100800 */
[----:B------:R-:W-:Y:S04]  /*1b2e80*/  STL [R1+0x538c], R13 ;  /* 0x00538c0d01007387 */ /* 0x000fe80000100800 */
[----:B------:R0:W-:Y:S01]  /*1b2e90*/  STL.64 [R1+0x8d8], R2 ;  /* 0x0008d80201007387 */ /* 0x0001e20000100a00 */
[----:B------:R-:W-:-:S02]  /*1b2ea0*/  F2FP.SATFINITE.E4M3.F32.PACK_AB_MERGE_C R5, R5, R4, RZ ;  /* 0x000000040505723e */ /* 0x000fc400048070ff */
[----:B------:R-:W-:Y:S02]  /*1b2eb0*/  F2FP.SATFINITE.E4M3.F32.PACK_AB_MERGE_C R4, R7, R6, RZ ;  /* 0x000000060704723e */ /* 0x000fe400048070ff */
[----:B0-----:R-:W-:Y:S01]  /*1b2ec0*/  IADD3 R2, P6, R35, R48, RZ ;  /* 0x0000003023027210 */ /* 0x001fe20007fde0ff */
[----:B------:R-:W-:Y:S04]  /*1b2ed0*/  STL [R1+0x5380], R5 ;  /* 0x0053800501007387 */ /* 0x000fe80000100800 */
[----:B------:R-:W-:Y:S01]  /*1b2ee0*/  IMAD.X R3, R0, 0x1, R49, P6 ;  /* 0x0000000100037824 */ /* 0x000fe200030e0631 */
[----:B------:R-:W-:Y:S04]  /*1b2ef0*/  STL [R1+0x5384], R4 ;  /* 0x0053840401007387 */ /* 0x000fe80000100800 */
[----:B------:R0:W-:Y:S04]  /*1b2f00*/  STL.64 [R1+0x8d0], R2 ;  /* 0x0008d00201007387 */ /* 0x0001e80000100a00 */
[----:B------:R-:W3:Y:S01]  /*1b2f10*/  LDL.LU R61, [R1+0x1f30] ;  /* 0x001f3000013d7983 */ /* 0x000ee20000300800 */
[----:B0-----:R-:W-:-:S02]  /*1b2f20*/  F2FP.SATFINITE.E4M3.F32.PACK_AB_MERGE_C R3, R10, R8, RZ ;  /* 0x000000080a03723e */ /* 0x001fc400048070ff */
[----:B------:R-:W-:-:S03]  /*1b2f30*/  F2FP.SATFINITE.E4M3.F32.PACK_AB_MERGE_C R2, R12, R11, RZ ;  /* 0x0000000b0c02723e */ /* 0x000fc600048070ff */
[----:B------:R-:W-:Y:S04]  /*1b2f40*/  STL [R1+0x5378], R3 ;  /* 0x0053780301007387 */ /* 0x000fe80000100800 */
[----:B------:R-:W3:Y:S04]  /*1b2f50*/  LDL.LU R60, [R1+0x1f34] ;  /* 0x001f3400013c7983 */ /* 0x000ee80000300800 */
[----:B------:R0:W-:Y:S04]  /*1b2f60*/  STL [R1+0x537c], R2 ;  /* 0x00537c0201007387 */ /* 0x0001e80000100800 */
[----:B------:R-:W4:Y:S04]  /*1b2f70*/  LDL.LU R59, [R1+0x1f38] ;  /* 0x001f3800013b7983 */ /* 0x000f280000300800 */
[----:B------:R-:W4:Y:S01]  /*1b2f80*/  LDL.LU R32, [R1+0x1f3c] ;  /* 0x001f3c0001207983 */ /* 0x000f220000300800 */
[----:B0-----:R-:W-:-:S03]  /*1b2f90*/  IADD3 R2, P6, R35, R19, RZ ;  /* 0x0000001323027210 */ /* 0x001fc60007fde0ff */
[----:B------:R-:W2:Y:S04]  /*1b2fa0*/  LDL.LU R33, [R1+0x1f20] ;  /* 0x001f200001217983 */ /* 0x000ea80000300800 */
[----:B------:R-:W2:Y:S01]  /*1b2fb0*/  LDL.LU R10, [R1+0x1f24] ;  /* 0x001f2400010a7983 */ /* 0x000ea20000300800 */
[----:B------:R-:W-:-:S03]  /*1b2fc0*/  IMAD.X R3, R0, 0x1, R47, P6 ;  /* 0x0000000100037824 */ /* 0x000fc600030e062f */
[----:B------:R-:W2:Y:S04]  /*1b2fd0*/  LDL.LU R31, [R1+0x1f28] ;  /* 0x001f2800011f7983 */ /* 0x000ea80000300800 */
[----:B------:R-:W2:Y:S04]  /*1b2fe0*/  LDL.LU R30, [R1+0x1f2c] ;  /* 0x001f2c00011e7983 */ /* 0x000ea80000300800 */
[----:B------:R-:W2:Y:S04]  /*1b2ff0*/  LDL.LU R28, [R1+0x1f10] ;  /* 0x001f1000011c7983 */ /* 0x000ea80000300800 */
        /* <DEDUP_REMOVED lines=22> */
[----:B------:R-:W-:-:S05]  /*1b3160*/  IADD3 R34, P6, R35, R17, RZ ;  /* 0x0000001123227210 */ /* 0x000fca0007fde0ff */
[----:B------:R-:W-:-:S05]  /*1b3170*/  IMAD.X R35, R0, 0x1, R18, P6 ;  /* 0x0000000100237824 */ /* 0x000fca00030e0612 */
[----:B------:R0:W-:Y:S04]  /*1b3180*/  STL.64 [R1+0x8c0], R34 ;  /* 0x0008c02201007387 */ /* 0x0001e80000100a00 */
[----:B0-----:R-:W2:Y:S01]  /*1b3190*/  LDL.LU.64 R34, [R1+0x83e8] ;  /* 0x0083e80001227983 */ /* 0x001ea20000300a00 */
[----:B---3--:R-:W-:-:S05]  /*1b31a0*/  F2FP.SATFINITE.E4M3.F32.PACK_AB_MERGE_C R60, R60, R61, RZ ;  /* 0x0000003d3c3c723e */ /* 0x008fca00048070ff */
[----:B------:R-:W-:Y:S01]  /*1b31b0*/  STL [R1+0x5370], R60 ;  /* 0x0053703c01007387 */ /* 0x000fe20000100800 */
[----:B----4-:R-:W-:Y:S02]  /*1b31c0*/  F2FP.SATFINITE.E4M3.F32.PACK_AB_MERGE_C R0, R32, R59, RZ ;  /* 0x0000003b2000723e */ /* 0x010fe400048070ff */
[----:B--2---:R-:W-:Y:S02]  /*1b31d0*/  F2FP.SATFINITE.E4M3.F32.PACK_AB_MERGE_C R32, R10, R33, RZ ;  /* 0x000000210a20723e */ /* 0x004fe400048070ff */
[----:B------:R-:W2:Y:S04]  /*1b31e0*/  LDL.LU R10, [R1+0x470] ;  /* 0x00047000010a7983 */ /* 0x000ea80000300800 */
[----:B------:R0:W-:Y:S04]  /*1b31f0*/  STL [R1+0x5374], R0 ;  /* 0x0053740001007387 */ /* 0x0001e80000100800 */
[----:B------:R1:W-:Y:S01]  /*1b3200*/  STL [R1+0x5368], R32 ;  /* 0x0053682001007387 */ /* 0x0003e20000100800 */
[----:B------:R-:W-:-:S02]  /*1b3210*/  F2FP.SATFINITE.E4M3.F32.PACK_AB_MERGE_C R31, R30, R31, RZ ;  /* 0x0000001f1e1f723e */ /* 0x000fc400048070ff */
[----:B0-----:R-:W-:Y:S02]  /*1b3220*/  SHF.R.S32.HI R0, RZ, 0x1f, R9 ;  /* 0x0000001fff007819 */ /* 0x001fe40000011409 */
[----:B-1----:R-:W-:Y:S02]  /*1b3230*/  IADD3 R32, P6, R9, R52, RZ ;  /* 0x0000003409207210 */ /* 0x002fe40007fde0ff */
[----:B------:R-:W-:-:S03]  /*1b3240*/  F2FP.SATFINITE.E4M3.F32.PACK_AB_MERGE_C R30, R29, R28, RZ ;  /* 0x0000001c1d1e723e */ /* 0x000fc600048070ff */
[----:B------:R-:W-:Y:S01]  /*1b3250*/  IMAD.X R33, R0, 0x1, R53, P6 ;  /* 0x0000000100217824 */ /* 0x000fe200030e0635 */
[----:B------:R-:W-:Y:S02]  /*1b3260*/  IADD3 R28, P6, R9, R50, RZ ;  /* 0x00000032091c7210 */ /* 0x000fe40007fde0ff */
[----:B------:R-:W-:-:S03]  /*1b3270*/  F2FP.SATFINITE.E4M3.F32.PACK_AB_MERGE_C R27, R26, R27, RZ ;  /* 0x0000001b1a1b723e */ /* 0x000fc600048070ff */
[C---:B------:R-:W-:Y:S01]  /*1b3280*/  IMAD.X R29, R0.reuse, 0x1, R51, P6 ;  /* 0x00000001001d7824 */ /* 0x040fe200030e0633 */
[----:B------:R-:W-:Y:S02]  /*1b3290*/  F2FP.SATFINITE.E4M3.F32.PACK_AB_MERGE_C R26, R25, R24, RZ ;  /* 0x00000018191a723e */ /* 0x000fe400048070ff */
[----:B------:R-:W-:Y:S01]  /*1b32a0*/  IADD3 R24, P6, R9, R56, RZ ;  /* 0x0000003809187210 */ /* 0x000fe20007fde0ff */
[----:B------:R-:W-:Y:S04]  /*1b32b0*/  STL.64 [R1+0x8b8], R32 ;  /* 0x0008b82001007387 */ /* 0x000fe80000100a00 */
[----:B------:R-:W-:Y:S01]  /*1b32c0*/  IMAD.X R25, R0, 0x1, R16, P6 ;  /* 0x0000000100197824 */ /* 0x000fe200030e0610 */
[----:B------:R-:W-:Y:S01]  /*1b32d0*/  F2FP.SATFINITE.E4M3.F32.PACK_AB_MERGE_C R23, R22, R23, RZ ;  /* 0x000000171617723e */ /* 0x000fe200048070ff */
[----:B------:R-:W-:Y:S01]  /*1b32e0*/  STL [R1+0x536c], R31 ;  /* 0x00536c1f01007387 */ /* 0x000fe20000100800 */
[----:B------:R-:W-:-:S02]  /*1b32f0*/  F2FP.SATFINITE.E4M3.F32.PACK_AB_MERGE_C R22, R21, R20, RZ ;  /* 0x000000141516723e */ /* 0x000fc400048070ff */
[----:B------:R-:W-:Y:S01]  /*1b3300*/  IADD3 R20, P6, R9, R54, RZ ;  /* 0x0000003609147210 */ /* 0x000fe20007fde0ff */
[----:B------:R-:W-:Y:S04]  /*1b3310*/  STL [R1+0x5360], R30 ;  /* 0x0053601e01007387 */ /* 0x000fe80000100800 */
[----:B------:R-:W-:Y:S01]  /*1b3320*/  STL.64 [R1+0x8b0], R28 ;  /* 0x0008b01c01007387 */ /* 0x000fe20000100a00 */
[----:B------:R-:W-:-:S03]  /*1b3330*/  IMAD.X R21, R0, 0x1, R55, P6 ;  /* 0x0000000100157824 */ /* 0x000fc600030e0637 */
[----:B------:R-:W-:Y:S04]  /*1b3340*/  STL [R1+0x5364], R27 ;  /* 0x0053641b01007387 */ /* 0x000fe80000100800 */
[----:B------:R-:W-:Y:S04]  /*1b3350*/  STL [R1+0x7d4], R26 ;  /* 0x0007d41a01007387 */ /* 0x000fe80000100800 */
[----:B------:R-:W-:Y:S04]  /*1b3360*/  STL.64 [R1+0x8a8], R24 ;  /* 0x0008a81801007387 */ /* 0x000fe80000100a00 */
[----:B------:R-:W-:Y:S01]  /*1b3370*/  STL [R1+0x36c4], R23 ;  /* 0x0036c41701007387 */ /* 0x000fe20000100800 */
[----:B------:R-:W-:-:S03]  /*1b3380*/  F2FP.SATFINITE.E4M3.F32.PACK_AB_MERGE_C R2, R2, R13, RZ ;  /* 0x0000000d0202723e */ /* 0x000fc600048070ff */
[----:B------:R-:W-:Y:S04]  /*1b3390*/  STL [R1+0x78c], R22 ;  /* 0x00078c1601007387 */ /* 0x000fe80000100800 */
[----:B------:R0:W-:Y:S01]  /*1b33a0*/  STL.64 [R1+0x8a0], R20 ;  /* 0x0008a01401007387 */ /* 0x0001e20000100a00 */
[----:B------:R-:W-:Y:S02]  /*1b33b0*/  F2FP.SATFINITE.E4M3.F32.PACK_AB_MERGE_C R13, R4, R3, RZ ;  /* 0x00000003040d723e */ /* 0x000fe400048070ff */
[----:B0-----:R-:W-:Y:S02]  /*1b33c0*/  F2FP.SATFINITE.E4M3.F32.PACK_AB_MERGE_C R20, R15, R14, RZ ;  /* 0x0000000e0f14723e */ /* 0x001fe400048070ff */
[----:B------:R-:W-:-:S03]  /*1b33d0*/  IADD3 R14, P6, R9, R58, RZ ;  /* 0x0000003a090e7210 */ /* 0x000fc60007fde0ff */
[----:B------:R-:W-:Y:S02]  /*1b33e0*/  STL [R1+0x794], R20 ;  /* 0x0007941401007387 */ /* 0x000fe40000100800 */
[----:B------:R-:W-:Y:S02]  /*1b33f0*/  IMAD.X R15, R0, 0x1, R57, P6 ;  /* 0x00000001000f7824 */ /* 0x000fe400030e0639 */
[----:B------:R0:W-:Y:S01]  /*1b3400*/  STL [R1+0x734], R2 ;  /* 0x0007340201007387 */ /* 0x0001e20000100800 */
[----:B------:R-:W-:Y:S02]  /*1b3410*/  F2FP.SATFINITE.E4M3.F32.PACK_AB_MERGE_C R4, R6, R5, RZ ;  /* 0x000000050604723e */ /* 0x000fe400048070ff */
[----:B0-----:R-:W-:Y:S01]  /*1b3420*/  IADD3 R2, P6, R9, R48, RZ ;  /* 0x0000003009027210 */ /* 0x001fe20007fde0ff */
[----:B------:R-:W-:Y:S04]  /*1b3430*/  STL.64 [R1+0x898], R14 ;  /* 0x0008980e01007387 */ /* 0x000fe80000100a00 */
[----:B------:R-:W-:Y:S01]  /*1b3440*/  IMAD.X R3, R0, 0x1, R49, P6 ;  /* 0x0000000100037824 */ /* 0x000fe200030e0631 */
[----:B------:R-:W-:Y:S04]  /*1b3450*/  STL [R1+0x750], R13 ;  /* 0x0007500d01007387 */ /* 0x000fe80000100800 */
        /* <DEDUP_REMOVED lines=9> */
[----:B------:R-:W4:Y:S04]  /*1b34f0*/  LDL.LU R32, [R1+0x2024] ;  /* 0x0020240001207983 */ /* 0x000f280000300800 */
[----:B------:R-:W2:Y:S04]  /*1b3500*/  LDL.LU R33, [R1+0x2028] ;  /* 0x0020280001217983 */ /* 0x000ea80000300800 */
[----:B------:R-:W2:Y:S04]  /*1b3510*/  LDL.LU R31, [R1+0x202c] ;  /* 0x00202c00011f7983 */ /* 0x000ea80000300800 */
[----:B------:R-:W2:Y:S04]  /*1b3520*/  LDL.LU R11, [R1+0x2010] ;  /* 0x00201000010b7983 */ /* 0x000ea80000300800 */
[----:B------:R-:W2:Y:S01]  /*1b3530*/  LDL.LU R12, [R1+0x2014] ;  /* 0x00201400010c7983 */ /* 0x000ea20000300800 */
[----:B0-----:R-:W-:-:S05]  /*1b3540*/  IADD3 R2, P6, R9, R19, RZ ;  /* 0x0000001309027210 */ /* 0x001fca0007fde0ff */
[----:B------:R-:W-:-:S05]  /*1b3550*/  IMAD.X R3, R0, 0x1, R47, P6 ;  /* 0x0000000100037824 */ /* 0x000fca00030e062f */
[----:B------:R0:W-:Y:S04]  /*1b3560*/  STL.64 [R1+0x888], R2 ;  /* 0x0008880201007387 */ /* 0x0001e80000100a00 */
[----:B------:R-:W2:Y:S04]  /*1b3570*/  LDL.LU R30, [R1+0x2018] ;  /* 0x00201800011e7983 */ /* 0x000ea80000300800 */
[----:B------:R-:W2:Y:S01]  /*1b3580*/  LDL.LU R5, [R1+0x201c] ;  /* 0x00201c0001057983 */ /* 0x000ea20000300800 */
[----:B0-----:R-:W-:-:S03]  /*1b3590*/  IADD3 R2, P6, R9, R17, RZ ;  /* 0x0000001109027210 */ /* 0x001fc60007fde0ff */
[----:B------:R-:W2:Y:S02]  /*1b35a0*/  LDL.LU R28, [R1+0x1eb0] ;  /* 0x001eb000011c7983 */ /* 0x000ea40000300800 */
[----:B------:R-:W-:Y:S02]  /*1b35b0*/  IMAD.X R3, R0, 0x1, R18, P6 ;  /* 0x0000000100037824 */ /* 0x000fe400030e0612 */
        /* <DEDUP_REMOVED lines=19> */
[----:B------:R-:W2:Y:S01]  /*1b36f0*/  LDL.LU R9, [R1+0x1e7c] ;  /* 0x001e7c0001097983 */ /* 0x000ea20000300800 */
[----:B---3--:R-:W-:-:S05]  /*1b3700*/  F2FP.SATFINITE.E4M3.F32.PACK_AB_MERGE_C R0, R60, R61, RZ ;  /* 0x0000003d3c00723e */ /* 0x008fca00048070ff */
[----:B------:R-:W-:Y:S01]  /*1b3710*/  STL [R1+0x6ac], R0 ;  /* 0x0006ac0001007387 */ /* 0x000fe20000100800 */
[----:B----4-:R-:W-:Y:S02]  /*1b3720*/  F2FP.SATFINITE.E4M3.F32.PACK_AB_MERGE_C R32, R32, R59, RZ ;  /* 0x0000003b2020723e */ /* 0x010fe400048070ff */
[----:B--2---:R-:W-:-:S03]  /*1b3730*/  F2FP.SATFINITE.E4M3.F32.PACK_AB_MERGE_C R31, R31, R33, RZ ;  /* 0x000000211f1f723e */ /* 0x004fc600048070ff */
[----:B------:R-:W-:Y:S04]  /*1b3740*/  STL [R1+0x644], R32 ;  /* 0x0006442001007387 */ /* 0x000fe80000100800 */
[----:B------:R0:W-:Y:S02]  /*1b3750*/  STL [R1+0x654], R31 ;  /* 0x0006541f01007387 */ /* 0x0001e40000100800 */
[----:B0-----:R-:W-:Y:S02]  /*1b3760*/  F2FP.SATFINITE.E4M3.F32.PACK_AB_MERGE_C R31, R12, R11, RZ ;  /* 0x0000000b0c1f723e */ /* 0x001fe400048070ff */
[----:B------:R-:W2:Y:S04]  /*1b3770*/  LDL.LU R11, [R1+0x1e60] ;  /* 0x001e6000010b7983 */ /* 0x000ea80000300800 */
[----:B------:R-:W2:Y:S01]  /*1b3780*/  LDL.LU R12, [R1+0x1e64] ;  /* 0x001e6400010c7983 */ /* 0x000ea20000300800 */
[----:B------:R-:W-:-:S02]  /*1b3790*/  SHF.R.S32.HI R0, RZ, 0x1f, R10 ;  /* 0x0000001fff007819 */ /* 0x000fc4000001140a */
[----:B------:R-:W-:-:S05]  /*1b37a0*/  IADD3 R32, P6, R10, R52, RZ ;  /* 0x000000340a207210 */ /* 0x000fca0007fde0ff */
[----:B------:R-:W-:-:S05]  /*1b37b0*/  IMAD.X R33, R0, 0x1, R53, P6 ;  /* 0x0000000100217824 */ /* 0x000fca00030e0635 */
[----:B------:R0:W-:Y:S01]  /*1b37c0*/  STL.64 [R1+0x878], R32 ;  /* 0x0008782001007387 */ /* 0x0001e20000100a00 */
[----:B------:R-:W-:-:S03]  /*1b37d0*/  F2FP.SATFINITE.E4M3.F32.PACK_AB_MERGE_C R29, R29, R28, RZ ;  /* 0x0000001c1d1d723e */ /* 0x000fc600048070ff */
[----:B------:R1:W-:Y:S01]  /*1b37e0*/  STL [R1+0x628], R31 ;  /* 0x0006281f01007387 */ /* 0x0003e20000100800 */
[----:B0-----:R-:W-:Y:S02]  /*1b37f0*/  F2FP.SATFINITE.E4M3.F32.PACK_AB_MERGE_C R32, R5, R30, RZ ;  /* 0x0000001e0520723e */ /* 0x001fe400048070ff */
[----:B------:R-:W-:Y:S01]  /*1b3800*/  IADD3 R30, P6, R10, R50, RZ ;  /* 0x000000320a1e7210 */ /* 0x000fe20007fde0ff */
[----:B------:R-:W3:Y:S01]  /*1b3810*/  LDL.LU R5, [R1+0x474] ;  /* 0x0004740001057983 */ /* 0x000ee20000300800 */
[----:B------:R-:W-:-:S03]  /*1b3820*/  F2FP.SATFINITE.E4M3.F32.PACK_AB_MERGE_C R28, R26, R27, RZ ;  /* 0x0000001b1a1c723e */ /* 0x000fc600048070ff */
[----:B-1----:R-:W-:Y:S01]  /*1b3830*/  IMAD.X R31, R0, 0x1, R51, P6 ;  /* 0x00000001001f7824 */ /* 0x002fe200030e0633 */
[----:B------:R-:W-:Y:S02]  /*1b3840*/  IADD3 R26, P6, R10, R56, RZ ;  /* 0x000000380a1a7210 */ /* 0x000fe40007fde0ff */
[----:B------:R-:W-:-:S03]  /*1b3850*/  F2FP.SATFINITE.E4M3.F32.PACK_AB_MERGE_C R25, R25, R24, RZ ;  /* 0x000000181919723e */ /* 0x000fc600048070ff */
[----:B------:R-:W-:Y:S01]  /*1b3860*/  IMAD.X R27, R0, 0x1, R16, P6 ;  /* 0x00000001001b7824 */ /* 0x000fe200030e0610 */
[----:B------:R-:W-:Y:S02]  /*1b3870*/  F2FP.SATFINITE.E4M3.F32.PACK_AB_MERGE_C R24, R22, R23, RZ ;  /* 0x000000171618723e */ /* 0x000fe400048070ff */
[----:B------:R-:W-:Y:S01]  /*1b3880*/  IADD3 R22, P6, R10, R54, RZ ;  /* 0x000000360a167210 */ /* 0x000fe20007fde0ff */
[----:B------:R-:W-:Y:S04]  /*1b3890*/  STL [R1+0x638], R32 ;  /* 0x0006382001007387 */ /* 0x000fe80000100800 */
[----:B------:R-:W-:Y:S01]  /*1b38a0*/  IMAD.X R23, R0, 0x1, R55, P6 ;  /* 0x0000000100177824 */ /* 0x000fe200030e0637 */
[----:B------:R-:W-:Y:S01]  /*1b38b0*/  F2FP.SATFINITE.E4M3.F32.PACK_AB_MERGE_C R21, R21, R20, RZ ;  /* 0x000000141515723e */ /* 0x000fe200048070ff */
[----:B------:R-:W-:Y:S01]  /*1b38c0*/  STL.64 [R1+0x870], R30 ;  /* 0x0008701e01007387 */ /* 0x000fe20000100a00 */
[----:B------:R-:W-:-:S02]  /*1b38d0*/  F2FP.SATFINITE.E4M3.F32.PACK_AB_MERGE_C R20, R15, R14, RZ ;  /* 0x0000000e0f14723e */ /* 0x000fc400048070ff */
[----:B------:R-:W-:Y:S01]  /*1b38e0*/  IADD3 R14, P6, R10, R58, RZ ;  /* 0x0000003a0a0e7210 */ /* 0x000fe20007fde0ff */
[----:B------:R-:W-:Y:S04]  /*1b38f0*/  STL [R1+0x60c], R29 ;  /* 0x00060c1d01007387 */ /* 0x000fe80000100800 */
[----:B------:R-:W-:Y:S01]  /*1b3900*/  IMAD.X R15, R0, 0x1, R57, P6 ;  /* 0x00000001000f7824 */ /* 0x000fe200030e0639 */
[----:B------:R-:W-:Y:S01]  /*1b3910*/  F2FP.SATFINITE.E4M3.F32.PACK_AB_MERGE_C R13, R2, R13, RZ ;  /* 0x0000000d020d723e */ /* 0x000fe200048070ff */
[----:B------:R-:W-:Y:S01]  /*1b3920*/  STL [R1+0x610], R28 ;  /* 0x0006101c01007387 */ /* 0x000fe20000100800 */
[----:B------:R-:W-:-:S03]  /*1b3930*/  IADD3 R2, P6, R10, R48, RZ ;  /* 0x000000300a027210 */ /* 0x000fc60007fde0ff */
[----:B------:R-:W-:Y:S04]  /*1b3940*/  STL.64 [R1+0x858], R26 ;  /* 0x0008581a01007387 */ /* 0x000fe80000100a00 */
[----:B------:R-:W-:Y:S01]  /*1b3950*/  STL [R1+0x5f4], R25 ;  /* 0x0005f41901007387 */ /* 0x000fe20000100800 */
[----:B------:R-:W-:Y:S01]  /*1b3960*/  F2FP.SATFINITE.E4M3.F32.PACK_AB_MERGE_C R4, R4, R3, RZ ;  /* 0x000000030404723e */ /* 0x000fe200048070ff */
[----:B------:R-:W-:Y:S02]  /*1b3970*/  IMAD.X R3, R0, 0x1, R49, P6 ;  /* 0x0000000100037824 */ /* 0x000fe400030e0631 */
[----:B------:R-:W-:Y:S04]  /*1b3980*/  STL [R1+0x5f8], R24 ;  /* 0x0005f81801007387 */ /* 0x000fe80000100800 */
[----:B------:R-:W-:Y:S04]  /*1b3990*/  STL.64 [R1+0x850], R22 ;  /* 0x0008501601007387 */ /* 0x000fe80000100a00 */
[----:B------:R-:W-:Y:S04]  /*1b39a0*/  STL [R1+0x5d8], R21 ;  /* 0x0005d81501007387 */ /* 0x000fe80000100800 */
[----:B------:R-:W-:Y:S04]  /*1b39b0*/  STL [R1+0x5d4], R20 ;  /* 0x0005d41401007387 */ /* 0x000fe80000100800 */
[----:B------:R-:W-:Y:S04]  /*1b39c0*/  STL.64 [R1+0x848], R14 ;  /* 0x0008480e01007387 */ /* 0x000fe80000100a00 */
[----:B------:R-:W-:Y:S04]  /*1b39d0*/  STL [R1+0x5c4], R13 ;  /* 0x0005c40d01007387 */ /* 0x000fe80000100800 */
[----:B------:R-:W-:Y:S04]  /*1b39e0*/  STL [R1+0x5c0], R4 ;  /* 0x0005c00401007387 */ /* 0x000fe80000100800 */
[----:B------:R0:W-:Y:S02]  /*1b39f0*/  STL.64 [R1+0x840], R2 ;  /* 0x0008400201007387 */ /* 0x0001e40000100a00 */
[----:B0-----:R-:W-:-:S02]  /*1b3a00*/  F2FP.SATFINITE.E4M3.F32.PACK_AB_MERGE_C R3, R7, R6, RZ ;  /* 0x000000060703723e */ /* 0x001fc400048070ff */
[----:B------:R-:W-:Y:S01]  /*1b3a10*/  F2FP.SATFINITE.E4M3.F32.PACK_AB_MERGE_C R2, R9, R8, RZ ;  /* 0x000000080902723e */ /* 0x000fe200048070ff */
[----:B------:R-:W4:Y:S04]  /*1b3a20*/  LDL.LU R6, [R1+0x1e68] ;  /* 0x001e680001067983 */ /* 0x000f280000300800 */
[----:B------:R-:W-:Y:S04]  /*1b3a30*/  STL [R1+0x5a8], R3 ;  /* 0x0005a80301007387 */ /* 0x000fe80000100800 */
[----:B------:R-:W4:Y:S04]  /*1b3a40*/  LDL.LU R7, [R1+0x1e6c] ;  /* 0x001e6c0001077983 */ /* 0x000f280000300800 */
[----:B------:R0:W-:Y:S04]  /*1b3a50*/  STL [R1+0x5b0], R2 ;  /* 0x0005b00201007387 */ /* 0x0001e80000100800 */
[----:B------:R-:W3:Y:S04]  /*1b3a60*/  LDL.LU R8, [R1+0x2050] ;  /* 0x0020500001087983 */ /* 0x000ee80000300800 */
[----:B------:R-:W3:Y:S01]  /*1b3a70*/  LDL.LU R9, [R1+0x2054] ;  /* 0x0020540001097983 */ /* 0x000ee20000300800 */
[----:B0-----:R-:W-:-:S05]  /*1b3a80*/  IADD3 R2, P6, R10, R19, RZ ;  /* 0x000000130a027210 */ /* 0x001fca0007fde0ff */
[----:B------:R-:W-:-:S05]  /*1b3a90*/  IMAD.X R3, R0, 0x1, R47, P6 ;  /* 0x0000000100037824 */ /* 0x000fca00030e062f */
[----:B------:R0:W-:Y:S04]  /*1b3aa0*/  STL.64 [R1+0x838], R2 ;  /* 0x0008380201007387 */ /* 0x0001e80000100a00 */
[----:B------:R-:W3:Y:S04]  /*1b3ab0*/  LDL.LU R31, [R1+0x2058] ;  /* 0x00205800011f7983 */ /* 0x000ee80000300800 */
[----:B------:R-:W3:Y:S01]  /*1b3ac0*/  LDL.LU R30, [R1+0x205c] ;  /* 0x00205c00011e7983 */ /* 0x000ee20000300800 */
[----:B0-----:R-:W-:-:S05]  /*1b3ad0*/  IADD3 R2, P6, R10, R17, RZ ;  /* 0x000000110a027210 */ /* 0x001fca0007fde0ff */
[----:B------:R-:W-:-:S05]  /*1b3ae0*/  IMAD.X R3, R0, 0x1, R18, P6 ;  /* 0x0000000100037824 */ /* 0x000fca00030e0612 */
[----:B------:R0:W-:Y:S01]  /*1b3af0*/  STL.64 [R1+0x830], R2 ;  /* 0x0008300201007387 */ /* 0x0001e20000100a00 */
[----:B--2---:R-:W-:-:S05]  /*1b3b00*/  F2FP.SATFINITE.E4M3.F32.PACK_AB_MERGE_C R0, R12, R11, RZ ;  /* 0x0000000b0c00723e */ /* 0x004fca00048070ff */
        /* <DEDUP_REMOVED lines=23> */
[----:B----4-:R-:W-:-:S03]  /*1b3c80*/  F2FP.SATFINITE.E4M3.F32.PACK_AB_MERGE_C R7, R7, R6, RZ ;  /* 0x000000060707723e */ /* 0x010fc600048070ff */
[----:B------:R-:W4:Y:S04]  /*1b3c90*/  LDL.LU R6, [R1+0x1e18] ;  /* 0x001e180001067983 */ /* 0x000f280000300800 */
[----:B------:R0:W-:Y:S01]  /*1b3ca0*/  STL [R1+0x594], R7 ;  /* 0x0005940701007387 */ /* 0x0001e20000100800 */
[----:B---3--:R-:W-:-:S03]  /*1b3cb0*/  F2FP.SATFINITE.E4M3.F32.PACK_AB_MERGE_C R0, R9, R8, RZ ;  /* 0x000000080900723e */ /* 0x008fc600048070ff */
[----:B0-----:R-:W4:Y:S04]  /*1b3cc0*/  LDL.LU R7, [R1+0x1e1c] ;  /* 0x001e1c0001077983 */ /* 0x001f280000300800 */
[----:B------:R0:W-:Y:S04]  /*1b3cd0*/  STL [R1+0x570], R0 ;  /* 0x0005700001007387 */ /* 0x0001e80000100800 */
[----:B------:R-:W3:Y:S04]  /*1b3ce0*/  LDL.LU R8, [R1+0x2730] ;  /* 0x0027300001087983 */ /* 0x000ee80000300800 */
[----:B------:R-:W3:Y:S01]  /*1b3cf0*/  LDL.LU R9, [R1+0x2734] ;  /* 0x0027340001097983 */ /* 0x000ee20000300800 */
[----:B------:R-:W-:-:S02]  /*1b3d00*/  IADD3 R32, P6, R5, R52, RZ ;  /* 0x0000003405207210 */ /* 0x000fc40007fde0ff */
[----:B0-----:R-:W-:Y:S02]  /*1b3d10*/  SHF.R.S32.HI R0, RZ, 0x1f, R5 ;  /* 0x0000001fff007819 */ /* 0x001fe40000011405 */
[----:B------:R-:W-:-:S03]  /*1b3d20*/  F2FP.SATFINITE.E4M3.F32.PACK_AB_MERGE_C R30, R30, R31, RZ ;  /* 0x0000001f1e1e723e */ /* 0x000fc600048070ff */
[----:B------:R-:W-:-:S05]  /*1b3d30*/  IMAD.X R33, R0, 0x1, R53, P6 ;  /* 0x0000000100217824 */ /* 0x000fca00030e0635 */
[----:B------:R0:W-:Y:S04]  /*1b3d40*/  STL.64 [R1+0x828], R32 ;  /* 0x0008282001007387 */ /* 0x0001e80000100a00 */
[----:B0-----:R-:W4:Y:S04]  /*1b3d50*/  LDL.LU.64 R32, [R1+0x83e0] ;  /* 0x0083e00001207983 */ /* 0x001f280000300a00 */
[----:B------:R-:W4:Y:S04]  /*1b3d60*/  LDL.LU R31, [R1+0x83dc] ;  /* 0x0083dc00011f7983 */ /* 0x000f280000300800 */
[----:B------:R0:W-:Y:S04]  /*1b3d70*/  STL [R1+0x578], R30 ;  /* 0x0005781e01007387 */ /* 0x0001e80000100800 */
[----:B0-----:R-:W4:Y:S01]  /*1b3d80*/  LDL.LU R30, [R1+0x83d8] ;  /* 0x0083d800011e7983 */ /* 0x001f220000300800 */
[----:B--2---:R-:W-:-:S02]  /*1b3d90*/  F2FP.SATFINITE.E4M3.F32.PACK_AB_MERGE_C R29, R29, R28, RZ ;  /* 0x0000001c1d1d723e */ /* 0x004fc400048070ff */
[----:B------:R-:W-:-:S03]  /*1b3da0*/  IADD3 R28, P6, R5, R50, RZ ;  /* 0x00000032051c7210 */ /* 0x000fc60007fde0ff */
[----:B------:R0:W-:Y:S01]  /*1b3db0*/  STL [R1+0x548], R29 ;  /* 0x0005481d01007387 */ /* 0x0001e20000100800 */
[----:B------:R-:W-:Y:S01]  /*1b3dc0*/  F2FP.SATFINITE.E4M3.F32.PACK_AB_MERGE_C R26, R26, R27, RZ ;  /* 0x0000001b1a1a723e */ /* 0x000fe200048070ff */
[----:B0-----:R-:W-:Y:S01]  /*1b3dd0*/  IMAD.X R29, R0, 0x1, R51, P6 ;  /* 0x00000001001d7824 */ /* 0x001fe200030e0633 */
[----:B------:R-:W-:Y:S02]  /*1b3de0*/  F2FP.SATFINITE.E4M3.F32.PACK_AB_MERGE_C R25, R25, R24, RZ ;  /* 0x000000181919723e */ /* 0x000fe400048070ff */
[----:B------:R-:W-:Y:S02]  /*1b3df0*/  IADD3 R24, P6, R5, R56, RZ ;  /* 0x0000003805187210 */ /* 0x000fe40007fde0ff */
[----:B------:R0:W-:Y:S01]  /*1b3e00*/  STL.64 [R1+0x820], R28 ;  /* 0x0008201c01007387 */ /* 0x0001e20000100a00 */
[----:B------:R-:W-:-:S03]  /*1b3e10*/  F2FP.SATFINITE.E4M3.F32.PACK_AB_MERGE_C R22, R22, R23, RZ ;  /* 0x000000171616723e */ /* 0x000fc600048070ff */
[----:B0-----:R-:W2:Y:S04]  /*1b3e20*/  LDL.LU.64 R28, [R1+0x83d0] ;  /* 0x0083d000011c7983 */ /* 0x001ea80000300a00 */
[----:B------:R-:W2:Y:S04]  /*1b3e30*/  LDL.LU R27, [R1+0x83cc] ;  /* 0x0083cc00011b7983 */ /* 0x000ea80000300800 */
[----:B------:R0:W-:Y:S01]  /*1b3e40*/  STL [R1+0x558], R26 ;  /* 0x0005581a01007387 */ /* 0x0001e20000100800 */
[----:B------:R-:W-:-:S03]  /*1b3e50*/  F2FP.SATFINITE.E4M3.F32.PACK_AB_MERGE_C R21, R21, R20, RZ ;  /* 0x000000141515723e */ /* 0x000fc600048070ff */
[----:B0-----:R-:W2:Y:S04]  /*1b3e60*/  LDL.LU R26, [R1+0x83c8] ;  /* 0x0083c800011a7983 */ /* 0x001ea80000300800 */
[----:B------:R0:W-:Y:S02]  /*1b3e70*/  STL [R1+0x1a0], R25 ;  /* 0x0001a01901007387 */ /* 0x0001e40000100800 */
[----:B0-----:R-:W-:Y:S01]  /*1b3e80*/  IMAD.X R25, R0, 0x1, R16, P6 ;  /* 0x0000000100197824 */ /* 0x001fe200030e0610 */
[----:B------:R-:W-:-:S04]  /*1b3e90*/  IADD3 R20, P6, R5, R54, RZ ;  /* 0x0000003605147210 */ /* 0x000fc80007fde0ff */
        /* <DEDUP_REMOVED lines=21> */
[----:B------:R-:W-:Y:S02]  /*1b3ff0*/  F2FP.SATFINITE.E4M3.F32.PACK_AB_MERGE_C R61, R60, R61, RZ ;  /* 0x0000003d3c3d723e */ /* 0x000fe400048070ff */
[----:B------:R-:W-:Y:S01]  /*1b4000*/  F2FP.SATFINITE.E4M3.F32.PACK_AB_MERGE_C R4, R4, R59, RZ ;  /* 0x0000003b0404723e */ /* 0x000fe200048070ff */
[----:B0-----:R-:W2:Y:S04]  /*1b4010*/  LDL.LU.64 R14, [R1+0x83a0] ;  /* 0x0083a000010e7983 */ /* 0x001ea80000300a00 */
[----:B------:R-:W2:Y:S04]  /*1b4020*/  LDL.LU R3, [R1+0x839c] ;  /* 0x00839c0001037983 */ /* 0x000ea80000300800 */
[----:B------:R0:W-:Y:S04]  /*1b4030*/  STL [R1+0x54f0], R12 ;  /* 0x0054f00c01007387 */ /* 0x0001e80000100800 */
[----:B0-----:R-:W2:Y:S04]  /*1b4040*/  LDL.LU R12, [R1+0x8398] ;  /* 0x00839800010c7983 */ /* 0x001ea80000300800 */
[----:B------:R0:W-:Y:S02]  /*1b4050*/  STL [R1+0x54a4], R11 ;  /* 0x0054a40b01007387 */ /* 0x0001e40000100800 */
[----:B0-----:R-:W-:Y:S01]  /*1b4060*/  IMAD.X R11, R0, 0x1, R49, P6 ;  /* 0x00000001000b7824 */ /* 0x001fe200030e0631 */
[----:B------:R-:W-:-:S04]  /*1b4070*/  IADD3 R60, P6, R5, R19, RZ ;  /* 0x00000013053c7210 */ /* 0x000fc80007fde0ff */
[----:B------:R0:W-:Y:S04]  /*1b4080*/  STL.64 [R1+0x800], R10 ;  /* 0x0008000a01007387 */ /* 0x0001e80000100a00 */
[----:B0-----:R-:W2:Y:S04]  /*1b4090*/  LDL.LU.64 R10, [R1+0x8390] ;  /* 0x00839000010a7983 */ /* 0x001ea80000300a00 */
[----:B------:R0:W-:Y:S04]  /*1b40a0*/  STL [R1+0x54ac], R61 ;  /* 0x0054ac3d01007387 */ /* 0x0001e80000100800 */
[----:B------:R1:W-:Y:S01]  /*1b40b0*/  STL [R1+0x5440], R4 ;  /* 0x0054400401007387 */ /* 0x0003e20000100800 */
[----:B0-----:R-:W-:Y:S01]  /*1b40c0*/  IMAD.X R61, R0, 0x1, R47, P6 ;  /* 0x00000001003d7824 */ /* 0x001fe200030e062f */
[----:B-1----:R-:W-:-:S05]  /*1b40d0*/  IADD3 R4, P6, R5, R17, RZ ;  /* 0x0000001105047210 */ /* 0x002fca0007fde0ff */
[----:B------:R-:W-:Y:S01]  /*1b40e0*/  IMAD.X R5, R0, 0x1, R18, P6 ;  /* 0x0000000100057824 */ /* 0x000fe200030e0612 */
[----:B---3--:R-:W-:-:S04]  /*1b40f0*/  F2FP.SATFINITE.E4M3.F32.PACK_AB_MERGE_C R0, R9, R8, RZ ;  /* 0x000000080900723e */ /* 0x008fc800048070ff */
[----:B------:R4:W-:Y:S04]  /*1b4100*/  STL.64 [R1+0x7f0], R4 ;  /* 0x0007f00401007387 */ /* 0x0009e80000100a00 */
[----:B------:R0:W-:Y:S04]  /*1b4110*/  STL.64 [R1+0x7f8], R60 ;  /* 0x0007f83c01007387 */ /* 0x0001e80000100a00 */
[----:B------:R-:W3:Y:S01]  /*1b4120*/  LDL R9, [R1+0x36c0] ;  /* 0x0036c00001097983 */ /* 0x000ee20000100800 */
[----:B----4-:R-:W-:-:S05]  /*1b4130*/  F2FP.SATFINITE.E4M3.F32.PACK_AB_MERGE_C R4, R7, R6, RZ ;  /* 0x000000060704723e */ /* 0x010fca00048070ff */
[----:B------:R1:W-:Y:S04]  /*1b4140*/  STL [R1+0x5454], R4 ;  /* 0x0054540401007387 */ /* 0x0003e80000100800 */
[----:B------:R-:W4:Y:S04]  /*1b4150*/  LDL R8, [R1+0x38d8] ;  /* 0x0038d80001087983 */ /* 0x000f280000100800 */
[----:B------:R3:W-:Y:S04]  /*1b4160*/  STL [R1+0x53fc], R0 ;  /* 0x0053fc0001007387 */ /* 0x0007e80000100800 */
[----:B0-----:R-:W3:Y:S04]  /*1b4170*/  LDL R61, [R1+0x38dc] ;  /* 0x0038dc00013d7983 */ /* 0x001ee80000100800 */
[----:B------:R-:W4:Y:S04]  /*1b4180*/  LDL R5, [R1+0x38f0] ;  /* 0x0038f00001057983 */ /* 0x000f280000100800 */
[----:B-1----:R-:W4:Y:S04]  /*1b4190*/  LDL R4, [R1+0x38f4] ;  /* 0x0038f40001047983 */ /* 0x002f280000100800 */
[----:B------:R-:W4:Y:S04]  /*1b41a0*/  LDL R7, [R1+0x38e8] ;  /* 0x0038e80001077983 */ /* 0x000f280000100800 */
[----:B------:R-:W4:Y:S01]  /*1b41b0*/  LDL R6, [R1+0x38ec] ;  /* 0x0038ec0001067983 */ /* 0x000f220000100800 */
[----:B--2---:R-:W-:-:S02]  /*1b41c0*/  LOP3.LUT R13, R13, 0xdfffffff, RZ, 0xc0, !PT ;  /* 0xdfffffff0d0d7812 */ /* 0x004fc400078ec0ff */
[----:B---3--:R-:W-:-:S13]  /*1b41d0*/  ISETP.LT.AND P6, PT, R61, UR4, !P0 ;  /* 0x000000043d007c0c */ /* 0x008fda000c7c1270 */
[----:B------:R-:W-:Y:S02]  /*1b41e0*/  @P6 LOP3.LUT R13, R13, 0x20000000, RZ, 0xfc, !PT ;  /* 0x200000000d0d6812 */ /* 0x000fe400078efcff */
[----:B----4-:R-:W-:Y:S02]  /*1b41f0*/  ISETP.LT.AND P6, PT, R5, UR6, !P0 ;  /* 0x0000000605007c0c */ /* 0x010fe4000c7c1270 */
[----:B------:R-:W-:-:S11]  /*1b4200*/  LOP3.LUT R13, R13, 0x7fffffff, RZ, 0xc0, !PT ;  /* 0x7fffffff0d0d7812 */ /* 0x000fd600078ec0ff */
[----:B------:R-:W-:Y:S02]  /*1b4210*/  @P6 LOP3.LUT R13, R13, 0x80000000, RZ, 0xfc, !PT ;  /* 0x800000000d0d6812 */ /* 0x000fe400078efcff */
[----:B------:R-:W-:Y:S01]  /*1b4220*/  ISETP.LT.AND P6, PT, R4, UR7, !P0 ;  /* 0x0000000704007c0c */ /* 0x000fe2000c7c1270 */
[----:B------:R-:W-:Y:S01]  /*1b4230*/  VIADD R0, R9, 0xab ;  /* 0x000000ab09007836 */ /* 0x000fe20000000000 */
[----:B------:R-:W-:Y:S01]  /*1b4240*/  LOP3.LUT R13, R13, 0xbfffffff, RZ, 0xc0, !PT ;  /* 0xbfffffff0d0d7812 */ /* 0x000fe200078ec0ff */
[----:B------:R-:W-:-:S10]  /*1b4250*/  ULDC.64 UR6, c[0x0][0x228] ;  /* 0x00008a0000067ab9 */ /* 0x000fd40000000a00 */
[----:B------:R-:W-:Y:S02]  /*1b4260*/  @P6 LOP3.LUT R13, R13, 0x40000000, RZ, 0xfc, !PT ;  /* 0x400000000d0d6812 */ /* 0x000fe400078efcff */
[----:B------:R-:W-:Y:S01]  /*1b4270*/  ISETP.LT.AND P6, PT, R3, UR52, !P0 ;  /* 0x0000003403007c0c */ /* 0x000fe2000c7c1270 */
[----:B------:R-:W-:Y:S01]  /*1b4280*/  ULDC UR52, c[0x0][0x228] ;  /* 0x00008a0000347ab9 */ /* 0x000fe20000000800 */
[----:B------:R-:W-:-:S11]  /*1b4290*/  LOP3.LUT R13, R13, 0xefffffff, RZ, 0xc0, !PT ;  /* 0xefffffff0d0d7812 */ /* 0x000fd600078ec0ff */
[----:B------:R-:W-:Y:S02]  /*1b42a0*/  @P6 LOP3.LUT R13, R13, 0x10000000, RZ, 0xfc, !PT ;  /* 0x100000000d0d6812 */ /* 0x000fe400078efcff */
[----:B------:R-:W-:Y:S02]  /*1b42b0*/  ISETP.LT.AND P6, PT, R2, UR9, !P0 ;  /* 0x0000000902007c0c */ /* 0x000fe4000c7c1270 */
[----:B------:R-:W-:Y:S01]  /*1b42c0*/  ISETP.LT.AND P0, PT, R8, UR8, !P0 ;  /* 0x0000000808007c0c */ /* 0x000fe2000c701270 */
[----:B------:R-:W-:Y:S01]  /*1b42d0*/  ULDC.64 UR8, c[0x0][0x228] ;  /* 0x00008a0000087ab9 */ /* 0x000fe20000000a00 */
[----:B------:R-:W-:-:S09]  /*1b42e0*/  LOP3.LUT R13, R13, 0xf7ffffff, RZ, 0xc0, !PT ;  /* 0xf7ffffff0d0d7812 */ /* 0x000fd200078ec0ff */
        /* <DEDUP_REMOVED lines=8> */
[----:B------:R-:W-:Y:S01]  /*1b4370*/  LOP3.LUT R14, R14, 0xdfffffff, RZ, 0xc0, !PT ;  /* 0xdfffffff0e0e7812 */ /* 0x000fe200078ec0ff */
[----:B------:R-:W-:-:S10]  /*1b4380*/  ULDC UR8, c[0x0][0x228] ;  /* 0x00008a0000087ab9 */ /* 0x000fd40000000800 */
[----:B------:R-:W-:Y:S02]  /*1b4390*/  @P6 LOP3.LUT R13, R13, 0x2000000, RZ, 0xfc, !PT ;  /* 0x020000000d0d6812 */ /* 0x000fe400078efcff */
[----:B------:R-:W-:Y:S01]  /*1b43a0*/  ISETP.LT.AND P6, PT, R61, UR6, !P0 ;  /* 0x000000063d007c0c */ /* 0x000fe2000c7c1270 */
[----:B------:R-:W-:Y:S01]  /*1b43b0*/  ULDC UR6, c[0x0][0x228] ;  /* 0x00008a0000067ab9 */ /* 0x000fe20000000800 */
[----:B------:R-:W-:-:S11]  /*1b43c0*/  LOP3.LUT R13, R13, 0xffdfffff, RZ, 0xc0, !PT ;  /* 0xffdfffff0d0d7812 */ /* 0x000fd600078ec0ff */
        /* <DEDUP_REMOVED lines=30> */
[----:B------:R-:W-:Y:S01]  /*1b45b0*/  LOP3.LUT R15, R15, 0xdfffffff, RZ, 0xc0, !PT ;  /* 0xdfffffff0f0f7812 */ /* 0x000fe200078ec0ff */
[----:B------:R-:W-:-:S10]  /*1b45c0*/  ULDC UR9, c[0x0][0x228] ;  /* 0x00008a0000097ab9 */ /* 0x000fd40000000800 */
        /* <DEDUP_REMOVED lines=68> */
[----:B------:R-:W-:-:S11]  /*1b4a10*/  ULDC UR24, c[0x0][0x228] ;  /* 0x00008a0000187ab9 */ /* 0x000fd60000000800 */
[----:B------:R-:W-:Y:S02]  /*1b4a20*/  @P6 LOP3.LUT R14, R14, 0x20000000, RZ, 0xfc, !PT ;  /* 0x200000000e0e6812 */ /* 0x000fe400078efcff */
[----:B------:R-:W-:-:S13]  /*1b4a30*/  ISETP.LT.AND P6, PT, R7, UR32, !P0 ;  /* 0x0000002007007c0c */ /* 0x000fda000c7c1270 */
        /* <DEDUP_REMOVED lines=29> */
[----:B------:R-:W-:-:S12]  /*1b4c10*/  ULDC UR11, c[0x0][0x228] ;  /* 0x00008a00000b7ab9 */ /* 0x000fd80000000800 */
        /* <DEDUP_REMOVED lines=65> */
[----:B------:R-:W-:-:S12]  /*1b5030*/  ULDC.64 UR32, c[0x0][0x228] ;  /* 0x00008a0000207ab9 */ /* 0x000fd80000000a00 */
        /* <DEDUP_REMOVED lines=69> */
[----:B------:R-:W-:-:S11]  /*1b5490*/  ULDC UR36, c[0x0][0x228] ;  /* 0x00008a0000247ab9 */ /* 0x000fd60000000800 */
        /* <DEDUP_REMOVED lines=56> */
[----:B------:R-:W-:Y:S01]  /*1b5820*/  ISETP.LT.AND P0, PT, R8, UR30, !P0 ;  /* 0x0000001e08007c0c */ /* 0x000fe2000c701270 */
[----:B------:R-:W-:Y:S01]  /*1b5830*/  ULDC UR30, c[0x0][0x228] ;  /* 0x00008a00001e7ab9 */ /* 0x000fe20000000800 */
[----:B------:R-:W-:-:S09]  /*1b5840*/  LOP3.LUT R15, R15, 0xfffff7ff, RZ, 0xc0, !PT ;  /* 0xfffff7ff0f0f7812 */ /* 0x000fd200078ec0ff */
[----:B------:R-:W-:-:S04]  /*1b5850*/  @P6 LOP3.LUT R15, R15, 0x800, RZ, 0xfc, !PT ;  /* 0x000008000f0f6812 */ /* 0x000fc800078efcff */
[----:B------:R-:W-:-:S04]  /*1b5860*/  LOP3.LUT R15, R15, 0xfffffbff, RZ, 0xc0, !PT ;  /* 0xfffffbff0f0f7812 */ /* 0x000fc800078ec0ff */
[----:B------:R-:W-:Y:S02]  /*1b5870*/  @P0 LOP3.LUT R15, R15, 0x400, RZ, 0xfc, !PT ;  /* 0x000004000f0f0812 */ /* 0x000fe400078efcff */
[----:B------:R-:W-:-:S04]  /*1b5880*/  ISETP.GE.AND P0, PT, R0, UR37, PT ;  /* 0x0000002500007c0c */ /* 0x000fc8000bf06270 */
[----:B------:R-:W-:Y:S02]  /*1b5890*/  ISETP.LT.AND P6, PT, R61, UR28, !P0 ;  /* 0x0000001c3d007c0c */ /* 0x000fe4000c7c1270 */
[----:B------:R-:W-:Y:S01]  /*1b58a0*/  LOP3.LUT R15, R15, 0xffffffdf, RZ, 0xc0, !PT ;  /* 0xffffffdf0f0f7812 */ /* 0x000fe200078ec0ff */
[----:B------:R-:W-:Y:S01]  /*1b58b0*/  VIADD R0, R9, 0xa0 ;  /* 0x000000a009007836 */ /* 0x000fe20000000000 */
[----:B------:R-:W-:Y:S01]  /*1b58c0*/  LOP3.LUT R23, R23, 0xdfffffff, RZ, 0xc0, !PT ;  /* 0xdfffffff17177812 */ /* 0x000fe200078ec0ff */
[----:B------:R-:W-:-:S08]  /*1b58d0*/  ULDC UR28, c[0x0][0x228] ;  /* 0x00008a00001c7ab9 */ /* 0x000fd00000000800 */
        /* <DEDUP_REMOVED lines=36> */
[----:B------:R-:W-:-:S12]  /*1b5b20*/  ULDC.64 UR36, c[0x0][0x228] ;  /* 0x00008a0000247ab9 */ /* 0x000fd80000000a00 */
        /* <DEDUP_REMOVED lines=200> */
[----:B------:R-:W-:-:S09]  /*1b67b0*/  ULDC UR38, c[0x0][0x228] ;  /* 0x00008a0000267ab9 */ /* 0x000fd20000000800 */
        /* <DEDUP_REMOVED lines=91> */
[----:B------:R-:W-:Y:S02]  /*1b6d70*/  ISETP.LT.AND P0, PT, R8, UR8, !P0 ;  /* 0x0000000808007c0c */ /* 0x000fe4000c701270 */
        /* <DEDUP_REMOVED lines=250> */
[----:B------:R-:W-:-:S12]  /*1b7d20*/  ULDC UR52, c[0x0][0x228] ;  /* 0x00008a0000347ab9 */ /* 0x000fd80000000800 */
        /* <DEDUP_REMOVED lines=331> */
[----:B------:R-:W-:-:S04]  /*1b91e0*/  ISETP.GE.AND P0, PT, R0, UR35, PT ;  /* 0x0000002300007c0c */ /* 0x000fc8000bf06270 */
[----:B------:R-:W-:Y:S02]  /*1b91f0*/  ISETP.LT.AND P6, PT, R61, UR40, !P0 ;  /* 0x000000283d007c0c */ /* 0x000fe4000c7c1270 */
        /* <DEDUP_REMOVED lines=890> */
[----:B------:R-:W-:-:S12]  /*1bc9a0*/  ULDC UR16, c[0x0][0x228] ;  /* 0x00008a0000107ab9 */ /* 0x000fd80000000800 */
        /* <DEDUP_REMOVED lines=876> */
[----:B------:R-:W-:Y:S01]  /*1c0070*/  ISETP.GE.AND P0, PT, R0, UR33, PT ;  /* 0x0000002100007c0c */ /* 0x000fe2000bf06270 */
[----:B------:R-:W-:-:S03]  /*1c0080*/  ULDC UR33, c[0x0][0x228] ;  /* 0x00008a0000217ab9 */ /* 0x000fc60000000800 */
[----:B------:R-:W-:Y:S02]  /*1c0090*/  ISETP.LT.AND P6, PT, R61, UR8, !P0 ;  /* 0x000000083d007c0c */ /* 0x000fe4000c7c1270 */
[----:B------:R-:W-:Y:S01]  /*1c00a0*/  LOP3.LUT R39, R39, 0xffffdfff, RZ, 0xc0, !PT ;  /* 0xffffdfff27277812 */ /* 0x000fe200078ec0ff */
[----:B------:R-:W-:Y:S01]  /*1c00b0*/  VIADD R0, R9, 0x51 ;  /* 0x0000005109007836 */ /* 0x000fe20000000000 */
[----:B------:R-:W-:-:S09]  /*1c00c0*/  ULDC UR8, c[0x0][0x228] ;  /* 0x00008a0000087ab9 */ /* 0x000fd20000000800 */
        /* <DEDUP_REMOVED lines=459> */
[----:B------:R-:W-:Y:S01]  /*1c1d80*/  VIADD R59, R9, 0x39 ;  /* 0x00000039093b7836 */ /* 0x000fe20000000000 */
[----:B------:R-:W-:Y:S01]  /*1c1d90*/  LOP3.LUT R41, R41, 0xffffffef, RZ, 0xc0, !PT ;  /* 0xffffffef29297812 */ /* 0x000fe200078ec0ff */
[----:B------:R-:W-:Y:S01]  /*1c1da0*/  VIADD R60, R9, 0x38 ;  /* 0x00000038093c7836 */ /* 0x000fe20000000000 */
[----:B------:R-:W-:Y:S01]  /*1c1db0*/  LOP3.LUT R46, R46, 0xdfffffff, RZ, 0xc0, !PT ;  /* 0xdfffffff2e2e7812 */ /* 0x000fe200078ec0ff */
[----:B------:R-:W-:-:S08]  /*1c1dc0*/  ULDC UR21, c[0x0][0x228] ;  /* 0x00008a0000157ab9 */ /* 0x000fd00000000800 */
        /* <DEDUP_REMOVED lines=237> */
[----:B------:R-:W-:Y:S02]  /*1c2ca0*/  ISETP.LT.AND P0, PT, R8, UR36, !P0 ;  /* 0x0000002408007c0c */ /* 0x000fe4000c701270 */
        /* <DEDUP_REMOVED lines=43> */
[----:B------:R-:W-:-:S11]  /*1c2f60*/  ULDC.64 UR42, c[0x0][0x228] ;  /* 0x00008a00002a7ab9 */ /* 0x000fd60000000a00 */
        /* <DEDUP_REMOVED lines=21> */
[----:B------:R-:W-:Y:S01]  /*1c30c0*/  ULDC.64 UR46, c[0x0][0x228] ;  /* 0x00008a00002e7ab9 */ /* 0x000fe20000000a00 */
[----:B------:R-:W-:-:S09]  /*1c30d0*/  LOP3.LUT R45, R45, 0xf7ffffff, RZ, 0xc0, !PT ;  /* 0xf7ffffff2d2d7812 */ /* 0x000fd200078ec0ff */
[----:B------:R-:W-:-:S04]  /*1c30e0*/  @P6 LOP3.LUT R45, R45, 0x8000000, RZ, 0xfc, !PT ;  /* 0x080000002d2d6812 */ /* 0x000fc800078efcff */
[----:B------:R-:W-:-:S04]  /*1c30f0*/  LOP3.LUT R45, R45, 0xfbffffff, RZ, 0xc0, !PT ;  /* 0xfbffffff2d2d7812 */ /* 0x000fc800078ec0ff */
[----:B------:R-:W-:Y:S02]  /*1c3100*/  @P0 LOP3.LUT R45, R45, 0x4000000, RZ, 0xfc, !PT ;  /* 0x040000002d2d0812 */ /* 0x000fe400078efcff */
[----:B------:R-:W-:Y:S01]  /*1c3110*/  ISETP.GE.AND P0, PT, R0, UR33, PT ;  /* 0x0000002100007c0c */ /* 0x000fe2000bf06270 */
[----:B------:R-:W-:-:S03]  /*1c3120*/  ULDC UR33, c[0x0][0x228] ;  /* 0x00008a0000217ab9 */ /* 0x000fc60000000800 */
        /* <DEDUP_REMOVED lines=9> */
[----:B------:R-:W-:Y:S01]  /*1c31c0*/  VIADD R0, R9, 0x3a ;  /* 0x0000003a09007836 */ /* 0x000fe20000000000 */
        /* <DEDUP_REMOVED lines=44> */
[----:B------:R-:W-:Y:S02]  /*1c3490*/  LOP3.LUT R45, R45, 0xfffffbff, RZ, 0xc0, !PT ;  /* 0xfffffbff2d2d7812 */ /* 0x000fe400078ec0ff */
[----:B------:R-:W-:-:S09]  /*1c34a0*/  ISETP.GE.AND P0, PT, R59, UR37, PT ;  /* 0x000000253b007c0c */ /* 0x000fd2000bf06270 */
        /* <DEDUP_REMOVED lines=29> */
[----:B------:R-:W-:-:S13]  /*1c3680*/  ISETP.LT.AND P6, PT, R7, UR20, !P0 ;  /* 0x0000001407007c0c */ /* 0x000fda000c7c1270 */
        /* <DEDUP_REMOVED lines=14> */
[----:B------:R-:W-:Y:S01]  /*1c3770*/  LOP3.LUT R46, R46, 0xf7ffffff, RZ, 0xc0, !PT ;  /* 0xf7ffffff2e2e7812 */ /* 0x000fe200078ec0ff */
[----:B------:R-:W-:-:S10]  /*1c3780*/  VIADD R0, R9, 0x37 ;  /* 0x0000003709007836 */ /* 0x000fd40000000000 */
        /* <DEDUP_REMOVED lines=51> */
[----:B------:R-:W-:Y:S02]  /*1c3ac0*/  VIADD R0, R9, 0x35 ;  /* 0x0000003509007836 */ /* 0x000fe40000000000 */
[----:B------:R-:W2:Y:S08]  /*1c3ad0*/  LDL.LU R9, [R1+0x838c] ;  /* 0x00838c0001097983 */ /* 0x000eb00000300800 */
[----:B------:R-:W-:-:S02]  /*1c3ae0*/  @P6 LOP3.LUT R46, R46, 0x800, RZ, 0xfc, !PT ;  /* 0x000008002e2e6812 */ /* 0x000fc400078efcff */
[----:B------:R-:W-:Y:S02]  /*1c3af0*/  ISETP.LT.AND P6, PT, R8, UR53, !P0 ;  /* 0x0000003508007c0c */ /* 0x000fe4000c7c1270 */
[----:B------:R-:W-:Y:S01]  /*1c3b00*/  LOP3.LUT R46, R46, 0xfffffbff, RZ, 0xc0, !PT ;  /* 0xfffffbff2e2e7812 */ /* 0x000fe200078ec0ff */
[----:B------:R-:W3:Y:S01]  /*1c3b10*/  LDL.LU R8, [R1+0x8388] ;  /* 0x0083880001087983 */ /* 0x000ee20000300800 */
[----:B------:R-:W-:-:S09]  /*1c3b20*/  ISETP.GE.AND P0, PT, R0, UR43, PT ;  /* 0x0000002b00007c0c */ /* 0x000fd2000bf06270 */
[----:B------:R-:W-:Y:S02]  /*1c3b30*/  @P6 LOP3.LUT R46, R46, 0x400, RZ, 0xfc, !PT ;  /* 0x000004002e2e6812 */ /* 0x000fe400078efcff */
[----:B------:R-:W-:Y:S02]  /*1c3b40*/  ISETP.LT.AND P6, PT, R7, UR52, !P0 ;  /* 0x0000003407007c0c */ /* 0x000fe4000c7c1270 */
[----:B------:R-:W-:Y:S01]  /*1c3b50*/  LOP3.LUT R46, R46, 0xfffffdff, RZ, 0xc0, !PT ;  /* 0xfffffdff2e2e7812 */ /* 0x000fe200078ec0ff */
[----:B------:R-:W4:Y:S10]  /*1c3b60*/  LDL.LU R7, [R1+0x8384] ;  /* 0x0083840001077983 */ /* 0x000f340000300800 */
[----:B------:R-:W-:-:S02]  /*1c3b70*/  @P6 LOP3.LUT R46, R46, 0x200, RZ, 0xfc, !PT ;  /* 0x000002002e2e6812 */ /* 0x000fc400078efcff */
        /* <DEDUP_REMOVED lines=13> */
[----:B------:R-:W-:-:S11]  /*1c3c50*/  LOP3.LUT R46, R46, 0xffffffdf, RZ, 0xc0, !PT ;  /* 0xffffffdf2e2e7812 */ /* 0x000fd600078ec0ff */
[----:B------:R-:W-:Y:S02]  /*1c3c60*/  @P6 LOP3.LUT R46, R46, 0x20, RZ, 0xfc, !PT ;  /* 0x000000202e2e6812 */ /* 0x000fe400078efcff */
[----:B------:R-:W-:Y:S02]  /*1c3c70*/  ISETP.LT.AND P6, PT, R3, UR58, !P0 ;  /* 0x0000003a03007c0c */ /* 0x000fe4000c7c1270 */
[----:B------:R-:W-:Y:S01]  /*1c3c80*/  LOP3.LUT R46, R46, 0xffffffef, RZ, 0xc0, !PT ;  /* 0xffffffef2e2e7812 */ /* 0x000fe200078ec0ff */
[----:B------:R-:W4:Y:S10]  /*1c3c90*/  LDL.LU R3, [R1+0x8374] ;  /* 0x0083740001037983 */ /* 0x000f340000300800 */
[----:B------:R-:W-:-:S02]  /*1c3ca0*/  @P6 LOP3.LUT R46, R46, 0x10, RZ, 0xfc, !PT ;  /* 0x000000102e2e6812 */ /* 0x000fc400078efcff */
[----:B------:R-:W-:Y:S02]  /*1c3cb0*/  ISETP.LT.AND P6, PT, R2, UR59, !P0 ;  /* 0x0000003b02007c0c */ /* 0x000fe4000c7c1270 */
[----:B------:R-:W4:Y:S01]  /*1c3cc0*/  LDL.LU R2, [R1+0x8370] ;  /* 0x0083700001027983 */ /* 0x000f220000300800 */
[----:B------:R-:W-:-:S10]  /*1c3cd0*/  LOP3.LUT R46, R46, 0xfffffff7, RZ, 0xc0, !PT ;  /* 0xfffffff72e2e7812 */ /* 0x000fd400078ec0ff */
[----:B------:R-:W-:Y:S01]  /*1c3ce0*/  @P6 LOP3.LUT R46, R46, 0x8, RZ, 0xfc, !PT ;  /* 0x000000082e2e6812 */ /* 0x000fe200078efcff */
[----:B------:R-:W4:Y:S01]  /*1c3cf0*/  LDL.LU R0, [R1+0x210] ;  /* 0x0002100001007983 */ /* 0x000f220000300800 */
[----:B------:R-:W-:Y:S01]  /*1c3d00*/  ULDC UR4, c[0x0][0x248] ;  /* 0x0000920000047ab9 */ /* 0x000fe20000000800 */
[----:B------:R-:W-:Y:S01]  /*1c3d10*/  ULDC UR6, c[0x0][0x228] ;  /* 0x00008a0000067ab9 */ /* 0x000fe20000000800 */
[----:B------:R-:W-:Y:S01]  /*1c3d20*/  ULDC UR45, c[0x0][0x228] ;  /* 0x00008a00002d7ab9 */ /* 0x000fe20000000800 */
[----:B------:R-:W4:Y:S01]  /*1c3d30*/  LDL.LU R61, [R1+0x273c] ;  /* 0x00273c00013d7983 */ /* 0x000f220000300800 */
        /* <DEDUP_REMOVED lines=13> */
[----:B0-----:R-:W4:Y:S01]  /*1c3e10*/  LDL.LU R46, [R1+0x2738] ;  /* 0x00273800012e7983 */ /* 0x001f220000300800 */
[----:B------:R-:W-:Y:S01]  /*1c3e20*/  ULDC UR28, c[0x0][0x228] ;  /* 0x00008a00001c7ab9 */ /* 0x000fe20000000800 */
[----:B------:R-:W-:Y:S01]  /*1c3e30*/  ULDC UR29, c[0x0][0x228] ;  /* 0x00008a00001d7ab9 */ /* 0x000fe20000000800 */
[----:B------:R-:W-:Y:S01]  /*1c3e40*/  ULDC UR32, c[0x0][0x228] ;  /* 0x00008a0000207ab9 */ /* 0x000fe20000000800 */
[----:B------:R0:W-:Y:S01]  /*1c3e50*/  STL [R1+0x8414], R59 ;  /* 0x0084143b01007387 */ /* 0x0001e20000100800 */
        /* <DEDUP_REMOVED lines=45> */
[----:B------:R-:W-:-:S02]  /*1c4130*/  ULDC UR18, c[0x0][0x228] ;  /* 0x00008a0000127ab9 */ /* 0x000fc40000000800 */
        /* <DEDUP_REMOVED lines=22> */
[----:B--2---:R-:W-:Y:S04]  /*1c42a0*/  STL [R1+0x838c], R9 ;  /* 0x00838c0901007387 */ /* 0x004fe80000100800 */
[----:B---3--:R-:W-:Y:S04]  /*1c42b0*/  STL [R1+0x8388], R8 ;  /* 0x0083880801007387 */ /* 0x008fe80000100800 */
[----:B----4-:R-:W-:Y:S04]  /*1c42c0*/  STL [R1+0x8384], R7 ;  /* 0x0083840701007387 */ /* 0x010fe80000100800 */
[----:B------:R-:W-:Y:S04]  /*1c42d0*/  STL [R1+0x8380], R6 ;  /* 0x0083800601007387 */ /* 0x000fe80000100800 */
[----:B------:R-:W-:Y:S04]  /*1c42e0*/  STL [R1+0x837c], R5 ;  /* 0x00837c0501007387 */ /* 0x000fe80000100800 */
[----:B------:R-:W-:Y:S04]  /*1c42f0*/  STL [R1+0x8378], R4 ;  /* 0x0083780401007387 */ /* 0x000fe80000100800 */
[----:B------:R-:W-:Y:S04]  /*1c4300*/  STL [R1+0x8374], R3 ;  /* 0x0083740301007387 */ /* 0x000fe80000100800 */
[----:B------:R1:W-:Y:S04]  /*1c4310*/  STL [R1+0x8370], R2 ;  /* 0x0083700201007387 */ /* 0x0003e80000100800 */
[----:B0-----:R-:W2:Y:S01]  /*1c4320*/  LDL.LU R59, [R1+0x2720] ;  /* 0x00272000013b7983 */ /* 0x001ea20000300800 */
[----:B------:R-:W-:Y:S01]  /*1c4330*/  VIADD R0, R0, UR4 ;  /* 0x0000000400007c36 */ /* 0x000fe20008000000 */
[----:B------:R-:W-:Y:S01]  /*1c4340*/  ULDC UR4, c[0x0][0x248] ;  /* 0x0000920000047ab9 */ /* 0x000fe20000000800 */
[----:B-1----:R-:W-:-:S02]  /*1c4350*/  F2FP.SATFINITE.E4M3.F32.PACK_AB_MERGE_C R2, R61, R46, RZ ;  /* 0x0000002e3d02723e */ /* 0x002fc400048070ff */
[----:B------:R-:W2:Y:S04]  /*1c4360*/  LDL.LU R46, [R1+0x2724] ;  /* 0x00272400012e7983 */ /* 0x000ea80000300800 */
[----:B------:R0:W-:Y:S04]  /*1c4370*/  STL [R1+0x55c0], R2 ;  /* 0x0055c00201007387 */ /* 0x0001e80000100800 */
        /* <DEDUP_REMOVED lines=22> */
[----:B------:R-:W-:-:S02]  /*1c44e0*/  SHF.R.S32.HI R61, RZ, 0x1f, R0 ;  /* 0x0000001fff3d7819 */ /* 0x000fc40000011400 */
[----:B0-----:R-:W-:Y:S01]  /*1c44f0*/  IADD3 R2, P6, R0, R56, RZ ;  /* 0x0000003800027210 */ /* 0x001fe20007fde0ff */
[----:B------:R-:W4:Y:S04]  /*1c4500*/  LDL.LU R41, [R1+0x26c0] ;  /* 0x0026c00001297983 */ /* 0x000f280000300800 */
[----:B------:R-:W-:Y:S01]  /*1c4510*/  IMAD.X R3, R61, 0x1, R16, P6 ;  /* 0x000000013d037824 */ /* 0x000fe200030e0610 */
[----:B------:R-:W4:Y:S04]  /*1c4520*/  LDL.LU R42, [R1+0x26c4] ;  /* 0x0026c400012a7983 */ /* 0x000f280000300800 */
[----:B------:R-:W4:Y:S04]  /*1c4530*/  LDL.LU R43, [R1+0x26c8] ;  /* 0x0026c800012b7983 */ /* 0x000f280000300800 */
[----:B------:R2:W-:Y:S04]  /*1c4540*/  STL.64 [R1+0x2730], R2 ;  /* 0x0027300201007387 */ /* 0x0005e80000100a00 */
[----:B------:R-:W4:Y:S04]  /*1c4550*/  LDL.LU R44, [R1+0x26cc] ;  /* 0x0026cc00012c7983 */ /* 0x000f280000300800 */
[----:B------:R-:W4:Y:S04]  /*1c4560*/  LDL.LU R45, [R1+0x26b0] ;  /* 0x0026b000012d7983 */ /* 0x000f280000300800 */
[----:B------:R-:W4:Y:S01]  /*1c4570*/  LDL.LU R60, [R1+0x26b4] ;  /* 0x0026b400013c7983 */ /* 0x000f220000300800 */
[----:B--2---:R-:W-:-:S03]  /*1c4580*/  F2FP.SATFINITE.E4M3.F32.PACK_AB_MERGE_C R2, R46, R59, RZ ;  /* 0x0000003b2e02723e */ /* 0x004fc600048070ff */
[----:B------:R-:W2:Y:S04]  /*1c4590*/  LDL.LU R59, [R1+0x26b8] ;  /* 0x0026b800013b7983 */ /* 0x000ea80000300800 */
[----:B------:R-:W2:Y:S04]  /*1c45a0*/  LDL.LU R46, [R1+0x26bc] ;  /* 0x0026bc00012e7983 */ /* 0x000ea80000300800 */
[----:B------:R0:W-:Y:S01]  /*1c45b0*/  STL [R1+0x5470], R2 ;  /* 0x0054700201007387 */ /* 0x0001e20000100800 */
[----:B---3--:R-:W-:Y:S02]  /*1c45c0*/  F2FP.SATFINITE.E4M3.F32.PACK_AB_MERGE_C R4, R20, R15, RZ ;  /* 0x0000000f1404723e */ /* 0x008fe400048070ff */
[----:B0-----:R-:W-:-:S03]  /*1c45d0*/  IADD3 R2, P6, R0, R17, RZ ;  /* 0x0000001100027210 */ /* 0x001fc60007fde0ff */
[----:B------:R0:W-:Y:S02]  /*1c45e0*/  STL [R1+0x5474], R4 ;  /* 0x0054740401007387 */ /* 0x0001e40000100800 */
[----:B------:R-:W-:Y:S01]  /*1c45f0*/  IMAD.X R3, R61, 0x1, R18, P6 ;  /* 0x000000013d037824 */ /* 0x000fe200030e0612 */
[----:B----4-:R-:W-:-:S04]  /*1c4600*/  F2FP.SATFINITE.E4M3.F32.PACK_AB_MERGE_C R5, R22, R21, RZ ;  /* 0x000000151605723e */ /* 0x010fc800048070ff */
[----:B------:R1:W-:Y:S01]  /*1c4610*/  STL.64 [R1+0x2720], R2 ;  /* 0x0027200201007387 */ /* 0x0003e20000100a00 */
[----:B0-----:R-:W-:-:S03]  /*1c4620*/  F2FP.SATFINITE.E4M3.F32.PACK_AB_MERGE_C R4, R24, R23, RZ ;  /* 0x000000171804723e */ /* 0x001fc600048070ff */
[----:B------:R0:W-:Y:S01]  /*1c4630*/  STL [R1+0x5418], R5 ;  /* 0x0054180501007387 */ /* 0x0001e20000100800 */
[----:B-1----:R-:W-:-:S03]  /*1c4640*/  IADD3 R2, P6, R0, R19, RZ ;  /* 0x0000001300027210 */ /* 0x002fc60007fde0ff */
[----:B------:R1:W-:Y:S02]  /*1c4650*/  STL [R1+0x5420], R4 ;  /* 0x0054200401007387 */ /* 0x0003e40000100800 */
[----:B------:R-:W-:Y:S01]  /*1c4660*/  IMAD.X R3, R61, 0x1, R47, P6 ;  /* 0x000000013d037824 */ /* 0x000fe200030e062f */
[----:B0-----:R-:W-:-:S04]  /*1c4670*/  F2FP.SATFINITE.E4M3.F32.PACK_AB_MERGE_C R5, R26, R25, RZ ;  /* 0x000000191a05723e */ /* 0x001fc800048070ff */
[----:B------:R0:W-:Y:S01]  /*1c4680*/  STL.64 [R1+0x2710], R2 ;  /* 0x0027100201007387 */ /* 0x0001e20000100a00 */
[----:B-1----:R-:W-:-:S03]  /*1c4690*/  F2FP.SATFINITE.E4M3.F32.PACK_AB_MERGE_C R4, R28, R27, RZ ;  /* 0x0000001b1c04723e */ /* 0x002fc600048070ff */
[----:B------:R1:W-:Y:S01]  /*1c46a0*/  STL [R1+0x53e0], R5 ;  /* 0x0053e00501007387 */ /* 0x0003e20000100800 */
[----:B0-----:R-:W-:-:S03]  /*1c46b0*/  IADD3 R2, P6, R0, R48, RZ ;  /* 0x0000003000027210 */ /* 0x001fc60007fde0ff */
[----:B------:R0:W-:Y:S02]  /*1c46c0*/  STL [R1+0x53e8], R4 ;  /* 0x0053e80401007387 */ /* 0x0001e40000100800 */
[----:B------:R-:W-:Y:S01]  /*1c46d0*/  IMAD.X R3, R61, 0x1, R49, P6 ;  /* 0x000000013d037824 */ /* 0x000fe200030e0631 */
[----:B-1----:R-:W-:-:S04]  /*1c46e0*/  F2FP.SATFINITE.E4M3.F32.PACK_AB_MERGE_C R5, R30, R29, RZ ;  /* 0x0000001d1e05723e */ /* 0x002fc800048070ff */
        /* <DEDUP_REMOVED lines=16> */
[----:B------:R-:W-:Y:S01]  /*1c47f0*/  STL [R1+0x5398], R5 ;  /* 0x0053980501007387 */ /* 0x000fe20000100800 */
[----:B-1----:R-:W-:-:S03]  /*1c4800*/  IADD3 R2, P6, R0, R54, RZ ;  /* 0x0000003600027210 */ /* 0x002fc60007fde0ff */
[----:B------:R0:W-:Y:S02]  /*1c4810*/  STL [R1+0x539c], R4 ;  /* 0x00539c0401007387 */ /* 0x0001e40000100800 */
[----:B------:R-:W-:-:S05]  /*1c4820*/  IMAD.X R3, R61, 0x1, R55, P6 ;  /* 0x000000013d037824 */ /* 0x000fca00030e0637 */
[----:B------:R1:W-:Y:S01]  /*1c4830*/  STL.64 [R1+0x26d0], R2 ;  /* 0x0026d00201007387 */ /* 0x0003e20000100a00 */
[----:B0-----:R-:W-:Y:S02]  /*1c4840*/  F2FP.SATFINITE.E4M3.F32.PACK_AB_MERGE_C R4, R42, R41, RZ ;  /* 0x000000292a04723e */ /* 0x001fe400048070ff */
[----:B-1----:R-:W-:-:S03]  /*1c4850*/  IADD3 R2, P6, R0, R58, RZ ;  /* 0x0000003a00027210 */ /* 0x002fc60007fde0ff */
[----:B------:R-:W-:Y:S02]  /*1c4860*/  STL [R1+0x26dc], R4 ;  /* 0x0026dc0401007387 */ /* 0x000fe40000100800 */
[----:B------:R-:W-:-:S05]  /*1c4870*/  IMAD.X R3, R61, 0x1, R57, P6 ;  /* 0x000000013d037824 */ /* 0x000fca00030e0639 */
[----:B------:R0:W-:Y:S02]  /*1c4880*/  STL.64 [R1+0x26c0], R2 ;  /* 0x0026c00201007387 */ /* 0x0001e40000100a00 */
[----:B0-----:R-:W-:Y:S02]  /*1c4890*/  F2FP.SATFINITE.E4M3.F32.PACK_AB_MERGE_C R3, R44, R43, RZ ;  /* 0x0000002b2c03723e */ /* 0x001fe400048070ff */
[----:B------:R-:W-:-:S03]  /*1c48a0*/  F2FP.SATFINITE.E4M3.F32.PACK_AB_MERGE_C R2, R60, R45, RZ ;  /* 0x0000002d3c02723e */ /* 0x000fc600048070ff */
[----:B------:R-:W-:Y:S04]  /*1c48b0*/  STL [R1+0x26e8], R3 ;  /* 0x0026e80301007387 */ /* 0x000fe80000100800 */
[----:B------:R2:W-:Y:S04]  /*1c48c0*/  STL [R1+0x26c8], R2 ;  /* 0x0026c80201007387 */ /* 0x0005e80000100800 */
[----:B------:R-:W3:Y:S04]  /*1c48d0*/  LDL.LU R15, [R1+0x26a0] ;  /* 0x0026a000010f7983 */ /* 0x000ee80000300800 */
[----:B------:R-:W3:Y:S01]  /*1c48e0*/  LDL.LU R20, [R1+0x26a4] ;  /* 0x0026a40001147983 */ /* 0x000ee20000300800 */
[----:B--2---:R-:W-:-:S05]  /*1c48f0*/  F2FP.SATFINITE.E4M3.F32.PACK_AB_MERGE_C R2, R46, R59, RZ ;  /* 0x0000003b2e02723e */ /* 0x004fca00048070ff */
[----:B------:R0:W-:Y:S04]  /*1c4900*/  STL [R1+0x55f0], R2 ;  /* 0x0055f00201007387 */ /* 0x0001e80000100800 */
        /* <DEDUP_REMOVED lines=20> */
[----:B------:R-:W-:Y:S01]  /*1c4a50*/  VIADD R0, R0, UR4 ;  /* 0x0000000400007c36 */ /* 0x000fe20008000000 */
[----:B------:R-:W-:-:S02]  /*1c4a60*/  ULDC UR4, c[0x0][0x248] ;  /* 0x0000920000047ab9 */ /* 0x000fc40000000800 */
[----:B------:R-:W4:Y:S04]  /*1c4a70*/  LDL.LU R39, [R1+0x2658] ;  /* 0x0026580001277983 */ /* 0x000f280000300800 */
[----:B------:R-:W4:Y:S01]  /*1c4a80*/  LDL.LU R40, [R1+0x265c] ;  /* 0x00265c0001287983 */ /* 0x000f220000300800 */
[----:B------:R-:W-:Y:S02]  /*1c4a90*/  SHF.R.S32.HI R61, RZ, 0x1f, R0 ;  /* 0x0000001fff3d7819 */ /* 0x000fe40000011400 */
[----:B0-----:R-:W-:Y:S01]  /*1c4aa0*/  IADD3 R2, P6, R0, R56, RZ ;  /* 0x0000003800027210 */ /* 0x001fe20007fde0ff */
[----:B------:R-:W4:Y:S04]  /*1c4ab0*/  LDL.LU R41, [R1+0x2640] ;  /* 0x0026400001297983 */ /* 0x000f280000300800 */
[----:B------:R-:W4:Y:S01]  /*1c4ac0*/  LDL.LU R42, [R1+0x2644] ;  /* 0x00264400012a7983 */ /* 0x000f220000300800 */
[----:B------:R-:W-:-:S03]  /*1c4ad0*/  IMAD.X R3, R61, 0x1, R16, P6 ;  /* 0x000000013d037824 */ /* 0x000fc600030e0610 */
[----:B------:R-:W4:Y:S04]  /*1c4ae0*/  LDL.LU R43, [R1+0x2648] ;  /* 0x00264800012b7983 */ /* 0x000f280000300800 */
[----:B------:R0:W-:Y:S04]  /*1c4af0*/  STL.64 [R1+0x26b0], R2 ;  /* 0x0026b00201007387 */ /* 0x0001e80000100a00 */
[----:B------:R-:W4:Y:S04]  /*1c4b00*/  LDL.LU R44, [R1+0x264c] ;  /* 0x00264c00012c7983 */ /* 0x000f280000300800 */
[----:B------:R-:W4:Y:S04]  /*1c4b10*/  LDL.LU R45, [R1+0x2630] ;  /* 0x00263000012d7983 */ /* 0x000f280000300800 */
[----:B------:R-:W4:Y:S01]  /*1c4b20*/  LDL.LU R60, [R1+0x2634] ;  /* 0x00263400013c7983 */ /* 0x000f220000300800 */
[----:B0-----:R-:W-:-:S05]  /*1c4b30*/  IADD3 R2, P6, R0, R17, RZ ;  /* 0x0000001100027210 */ /* 0x001fca0007fde0ff */
[----:B------:R-:W-:Y:S01]  /*1c4b40*/  IMAD.X R3, R61, 0x1, R18, P6 ;  /* 0x000000013d037824 */ /* 0x000fe200030e0612 */
[----:B---3--:R-:W-:-:S05]  /*1c4b50*/  F2FP.SATFINITE.E4M3.F32.PACK_AB_MERGE_C R5, R20, R15, RZ ;  /* 0x0000000f1405723e */ /* 0x008fca00048070ff */
[----:B------:R-:W-:Y:S01]  /*1c4b60*/  STL [R1+0x26b8], R5 ;  /* 0x0026b80501007387 */ /* 0x000fe20000100800 */
[----:B--2---:R-:W-:-:S05]  /*1c4b70*/  F2FP.SATFINITE.E4M3.F32.PACK_AB_MERGE_C R4, R22, R21, RZ ;  /* 0x000000151604723e */ /* 0x004fca00048070ff */
[----:B------:R-:W-:Y:S04]  /*1c4b80*/  STL [R1+0x26ac], R4 ;  /* 0x0026ac0401007387 */ /* 0x000fe80000100800 */
[----:B------:R4:W-:Y:S02]  /*1c4b90*/  STL.64 [R1+0x26a0], R2 ;  /* 0x0026a00201007387 */ /* 0x0009e40000100a00 */
[----:B----4-:R-:W-:Y:S02]  /*1c4ba0*/  F2FP.SATFINITE.E4M3.F32.PACK_AB_MERGE_C R2, R46, R59, RZ ;  /* 0x0000003b2e02723e */ /* 0x010fe400048070ff */
[----:B------:R-:W2:Y:S04]  /*1c4bb0*/  LDL.LU R59, [R1+0x2638] ;  /* 0x00263800013b7983 */ /* 0x000ea80000300800 */
[----:B------:R-:W2:Y:S04]  /*1c4bc0*/  LDL.LU R46, [R1+0x263c] ;  /* 0x00263c00012e7983 */ /* 0x000ea80000300800 */
[----:B------:R0:W-:Y:S01]  /*1c4bd0*/  STL [R1+0x26a8], R2 ;  /* 0x0026a80201007387 */ /* 0x0001e20000100800 */
[----:B------:R-:W-:-:S02]  /*1c4be0*/  F2FP.SATFINITE.E4M3.F32.PACK_AB_MERGE_C R4, R24, R23, RZ ;  /* 0x000000171804723e */ /* 0x000fc400048070ff */
[----:B0-----:R-:W-:-:S03]  /*1c4bf0*/  IADD3 R2, P6, R0, R19, RZ ;  /* 0x0000001300027210 */ /* 0x001fc60007fde0ff */
[----:B------:R0:W-:Y:S02]  /*1c4c00*/  STL [R1+0x269c], R4 ;  /* 0x00269c0401007387 */ /* 0x0001e40000100800 */
[----:B------:R-:W-:Y:S01]  /*1c4c10*/  IMAD.X R3, R61, 0x1, R47, P6 ;  /* 0x000000013d037824 */ /* 0x000fe200030e062f */
[----:B------:R-:W-:-:S04]  /*1c4c20*/  F2FP.SATFINITE.E4M3.F32.PACK_AB_MERGE_C R5, R26, R25, RZ ;  /* 0x000000191a05723e */ /* 0x000fc800048070ff */
        /* <DEDUP_REMOVED lines=23> */
[----:B------:R-:W-:Y:S01]  /*1c4da0*/  STL [R1+0x790], R5 ;  /* 0x0007900501007387 */ /* 0x000fe20000100800 */
[----:B0-----:R-:W-:-:S03]  /*1c4db0*/  IADD3 R2, P6, R0, R54, RZ ;  /* 0x0000003600027210 */ /* 0x001fc60007fde0ff */
[----:B------:R0:W-:Y:S02]  /*1c4dc0*/  STL [R1+0x79c], R4 ;  /* 0x00079c0401007387 */ /* 0x0001e40000100800 */
[----:B------:R-:W-:-:S05]  /*1c4dd0*/  IMAD.X R3, R61, 0x1, R55, P6 ;  /* 0x000000013d037824 */ /* 0x000fca00030e0637 */
[----:B------:R1:W-:Y:S01]  /*1c4de0*/  STL.64 [R1+0x2650], R2 ;  /* 0x0026500201007387 */ /* 0x0003e20000100a00 */
[----:B0-----:R-:W-:Y:S02]  /*1c4df0*/  F2FP.SATFINITE.E4M3.F32.PACK_AB_MERGE_C R4, R42, R41, RZ ;  /* 0x000000292a04723e */ /* 0x001fe400048070ff */
[----:B-1----:R-:W-:-:S03]  /*1c4e00*/  IADD3 R2, P6, R0, R58, RZ ;  /* 0x0000003a00027210 */ /* 0x002fc60007fde0ff */
[----:B------:R-:W-:Y:S02]  /*1c4e10*/  STL [R1+0x738], R4 ;  /* 0x0007380401007387 */ /* 0x000fe40000100800 */
[----:B------:R-:W-:-:S05]  /*1c4e20*/  IMAD.X R3, R61, 0x1, R57, P6 ;  /* 0x000000013d037824 */ /* 0x000fca00030e0639 */
[----:B------:R0:W-:Y:S04]  /*1c4e30*/  STL.64 [R1+0x2640], R2 ;  /* 0x0026400201007387 */ /* 0x0001e80000100a00 */
[----:B------:R-:W3:Y:S01]  /*1c4e40*/  LDL.LU R40, [R1+0x2620] ;  /* 0x0026200001287983 */ /* 0x000ee20000300800 */
[----:B0-----:R-:W-:Y:S02]  /*1c4e50*/  F2FP.SATFINITE.E4M3.F32.PACK_AB_MERGE_C R3, R44, R43, RZ ;  /* 0x0000002b2c03723e */ /* 0x001fe400048070ff */
[----:B------:R-:W-:-:S03]  /*1c4e60*/  F2FP.SATFINITE.E4M3.F32.PACK_AB_MERGE_C R2, R60, R45, RZ ;  /* 0x0000002d3c02723e */ /* 0x000fc600048070ff */
[----:B------:R-:W-:Y:S04]  /*1c4e70*/  STL [R1+0x74c], R3 ;  /* 0x00074c0301007387 */ /* 0x000fe80000100800 */
[----:B------:R-:W3:Y:S04]  /*1c4e80*/  LDL.LU R41, [R1+0x2624] ;  /* 0x0026240001297983 */ /* 0x000ee80000300800 */
[----:B------:R0:W-:Y:S04]  /*1c4e90*/  STL [R1+0x6e4], R2 ;  /* 0x0006e40201007387 */ /* 0x0001e80000100800 */
[----:B------:R-:W4:Y:S04]  /*1c4ea0*/  LDL.LU R45, [R1+0x2628] ;  /* 0x00262800012d7983 */ /* 0x000f280000300800 */
[----:B------:R-:W4:Y:S04]  /*1c4eb0*/  LDL.LU R60, [R1+0x262c] ;  /* 0x00262c00013c7983 */ /* 0x000f280000300800 */
[----:B------:R-:W4:Y:S04]  /*1c4ec0*/  LDL.LU R22, [R1+0x2610] ;  /* 0x0026100001167983 */ /* 0x000f280000300800 */
[----:B------:R-:W4:Y:S01]  /*1c4ed0*/  LDL.LU R23, [R1+0x2614] ;  /* 0x0026140001177983 */ /* 0x000f220000300800 */
[----:B--2---:R-:W-:-:S03]  /*1c4ee0*/  F2FP.SATFINITE.E4M3.F32.PACK_AB_MERGE_C R42, R46, R59, RZ ;  /* 0x0000003b2e2a723e */ /* 0x004fc600048070ff */
        /* <DEDUP_REMOVED lines=14> */
[----:B------:R-:W-:Y:S01]  /*1c4fd0*/  VIADD R0, R0, UR4 ;  /* 0x0000000400007c36 */ /* 0x000fe20008000000 */
[----:B------:R-:W-:-:S02]  /*1c4fe0*/  ULDC UR4, c[0x0][0x248] ;  /* 0x0000920000047ab9 */ /* 0x000fc40000000800 */
[----:B------:R-:W2:Y:S04]  /*1c4ff0*/  LDL.LU R36, [R1+0x25d0] ;  /* 0x0025d00001247983 */ /* 0x000ea80000300800 */
[----:B------:R-:W2:Y:S04]  /*1c5000*/  LDL.LU R37, [R1+0x25d4] ;  /* 0x0025d40001257983 */ /* 0x000ea80000300800 */
[----:B------:R-:W2:Y:S04]  /*1c5010*/  LDL.LU R38, [R1+0x25d8] ;  /* 0x0025d80001267983 */ /* 0x000ea80000300800 */
[----:B------:R-:W2:Y:S01]  /*1c5020*/  LDL.LU R39, [R1+0x25dc] ;  /* 0x0025dc0001277983 */ /* 0x000ea20000300800 */
[----:B------:R-:W-:-:S02]  /*1c5030*/  SHF.R.S32.HI R61, RZ, 0x1f, R0 ;  /* 0x0000001fff3d7819 */ /* 0x000fc40000011400 */
[----:B0-----:R-:W-:Y:S01]  /*1c5040*/  IADD3 R2, P6, R0, R56, RZ ;  /* 0x0000003800027210 */ /* 0x001fe20007fde0ff */
[----:B------:R-:W-:Y:S04]  /*1c5050*/  STL [R1+0x8630], R42 ;  /* 0x0086302a01007387 */ /* 0x000fe80000100800 */
[----:B------:R-:W2:Y:S04]  /*1c5060*/  LDL.LU R43, [R1+0x25c0] ;  /* 0x0025c000012b7983 */ /* 0x000ea80000300800 */
[----:B------:R-:W2:Y:S01]  /*1c5070*/  LDL.LU R44, [R1+0x25c4] ;  /* 0x0025c400012c7983 */ /* 0x000ea20000300800 */
[----:B------:R-:W-:-:S05]  /*1c5080*/  IMAD.X R3, R61, 0x1, R16, P6 ;  /* 0x000000013d037824 */ /* 0x000fca00030e0610 */
[----:B------:R3:W-:Y:S02]  /*1c5090*/  STL.64 [R1+0x2630], R2 ;  /* 0x0026300201007387 */ /* 0x0007e40000100a00 */
[----:B---3--:R-:W-:Y:S02]  /*1c50a0*/  F2FP.SATFINITE.E4M3.F32.PACK_AB_MERGE_C R3, R41, R40, RZ ;  /* 0x000000282903723e */ /* 0x008fe400048070ff */
[----:B----4-:R-:W-:Y:S02]  /*1c50b0*/  F2FP.SATFINITE.E4M3.F32.PACK_AB_MERGE_C R2, R60, R45, RZ ;  /* 0x0000002d3c02723e */ /* 0x010fe400048070ff */
[----:B------:R-:W3:Y:S04]  /*1c50c0*/  LDL.LU R45, [R1+0x25c8] ;  /* 0x0025c800012d7983 */ /* 0x000ee80000300800 */
[----:B------:R-:W-:Y:S04]  /*1c50d0*/  STL [R1+0x6a0], R3 ;  /* 0x0006a00301007387 */ /* 0x000fe80000100800 */
[----:B------:R-:W3:Y:S04]  /*1c50e0*/  LDL.LU R60, [R1+0x25cc] ;  /* 0x0025cc00013c7983 */ /* 0x000ee80000300800 */
[----:B------:R0:W-:Y:S04]  /*1c50f0*/  STL [R1+0x5618], R2 ;  /* 0x0056180201007387 */ /* 0x0001e80000100800 */
[----:B------:R-:W4:Y:S04]  /*1c5100*/  LDL.LU R40, [R1+0x25b0] ;  /* 0x0025b00001287983 */ /* 0x000f280000300800 */
[----:B------:R-:W4:Y:S01]  /*1c5110*/  LDL.LU R41, [R1+0x25b4] ;  /* 0x0025b40001297983 */ /* 0x000f220000300800 */
[----:B0-----:R-:W-:-:S05]  /*1c5120*/  IADD3 R2, P6, R0, R17, RZ ;  /* 0x0000001100027210 */ /* 0x001fca0007fde0ff */
[----:B------:R-:W-:-:S05]  /*1c5130*/  IMAD.X R3, R61, 0x1, R18, P6 ;  /* 0x000000013d037824 */ /* 0x000fca00030e0612 */
[----:B------:R0:W-:Y:S02]  /*1c5140*/  STL.64 [R1+0x2620], R2 ;  /* 0x0026200201007387 */ /* 0x0001e40000100a00 */
[----:B0-----:R-:W-:Y:S02]  /*1c5150*/  F2FP.SATFINITE.E4M3.F32.PACK_AB_MERGE_C R3, R23, R22, RZ ;  /* 0x000000161703723e */ /* 0x001fe400048070ff */
[----:B--2---:R-:W-:Y:S02]  /*1c5160*/  F2FP.SATFINITE.E4M3.F32.PACK_AB_MERGE_C R2, R46, R59, RZ ;  /* 0x0000003b2e02723e */ /* 0x004fe400048070ff */
[----:B------:R-:W2:Y:S04]  /*1c5170*/  LDL.LU R59, [R1+0x25b8] ;  /* 0x0025b800013b7983 */ /* 0x000ea80000300800 */
[----:B------:R-:W-:Y:S04]  /*1c5180*/  STL [R1+0x648], R3 ;  /* 0x0006480301007387 */ /* 0x000fe80000100800 */
[----:B------:R-:W2:Y:S04]  /*1c5190*/  LDL.LU R46, [R1+0x25bc] ;  /* 0x0025bc00012e7983 */ /* 0x000ea80000300800 */
[----:B------:R0:W-:Y:S02]  /*1c51a0*/  STL [R1+0x650], R2 ;  /* 0x0006500201007387 */ /* 0x0001e40000100800 */
[----:B0-----:R-:W-:-:S05]  /*1c51b0*/  IADD3 R2, P6, R0, R19, RZ ;  /* 0x0000001300027210 */ /* 0x001fca0007fde0ff */
[----:B------:R-:W-:Y:S01]  /*1c51c0*/  IMAD.X R3, R61, 0x1, R47, P6 ;  /* 0x000000013d037824 */ /* 0x000fe200030e062f */
[----:B------:R-:W-:-:S04]  /*1c51d0*/  F2FP.SATFINITE.E4M3.F32.PACK_AB_MERGE_C R5, R25, R24, RZ ;  /* 0x000000181905723e */ /* 0x000fc800048070ff */
[----:B------:R0:W-:Y:S01]  /*1c51e0*/  STL.64 [R1+0x2610], R2 ;  /* 0x0026100201007387 */ /* 0x0001e20000100a00 */
[----:B------:R-:W-:-:S03]  /*1c51f0*/  F2FP.SATFINITE.E4M3.F32.PACK_AB_MERGE_C R4, R27, R26, RZ ;  /* 0x0000001a1b04723e */ /* 0x000fc600048070ff */
        /* <DEDUP_REMOVED lines=24> */
[----:B------:R-:W-:Y:S01]  /*1c5380*/  IMAD.X R3, R61, 0x1, R55, P6 ;  /* 0x000000013d037824 */ /* 0x000fe200030e0637 */
[----:B0-----:R-:W-:-:S04]  /*1c5390*/  F2FP.SATFINITE.E4M3.F32.PACK_AB_MERGE_C R4, R44, R43, RZ ;  /* 0x0000002b2c04723e */ /* 0x001fc800048070ff */
[----:B------:R0:W-:Y:S04]  /*1c53a0*/  STL.64 [R1+0x25d8], R2 ;  /* 0x0025d80201007387 */ /* 0x0001e80000100a00 */
[----:B------:R-:W-:Y:S04]  /*1c53b0*/  STL [R1+0x5dc], R4 ;  /* 0x0005dc0401007387 */ /* 0x000fe80000100800 */
[----:B------:R-:W2:Y:S01]  /*1c53c0*/  LDL.LU R43, [R1+0x2890] ;  /* 0x00289000012b7983 */ /* 0x000ea20000300800 */
[----:B0-----:R-:W-:-:S03]  /*1c53d0*/  IADD3 R2, P6, R0, R58, RZ ;  /* 0x0000003a00027210 */ /* 0x001fc60007fde0ff */
[----:B------:R-:W2:Y:S02]  /*1c53e0*/  LDL.LU R44, [R1+0x2894] ;  /* 0x00289400012c7983 */ /* 0x000ea40000300800 */
[----:B------:R-:W-:-:S05]  /*1c53f0*/  IMAD.X R3, R61, 0x1, R57, P6 ;  /* 0x000000013d037824 */ /* 0x000fca00030e0639 */
[----:B------:R3:W-:Y:S02]  /*1c5400*/  STL.64 [R1+0x25d0], R2 ;  /* 0x0025d00201007387 */ /* 0x0007e40000100a00 */
[----:B---3--:R-:W-:Y:S02]  /*1c5410*/  F2FP.SATFINITE.E4M3.F32.PACK_AB_MERGE_C R2, R60, R45, RZ ;  /* 0x0000002d3c02723e */ /* 0x008fe400048070ff */
[----:B------:R-:W3:Y:S04]  /*1c5420*/  LDL.LU R45, [R1+0x2898] ;  /* 0x00289800012d7983 */ /* 0x000ee80000300800 */
[----:B------:R-:W3:Y:S04]  /*1c5430*/  LDL.LU R60, [R1+0x289c] ;  /* 0x00289c00013c7983 */ /* 0x000ee80000300800 */
[----:B------:R4:W-:Y:S02]  /*1c5440*/  STL [R1+0x5e0], R2 ;  /* 0x0005e00201007387 */ /* 0x0009e40000100800 */
[----:B----4-:R-:W-:-:S02]  /*1c5450*/  F2FP.SATFINITE.E4M3.F32.PACK_AB_MERGE_C R2, R41, R40, RZ ;  /* 0x000000282902723e */ /* 0x010fc400048070ff */
[----:B------:R-:W4:Y:S04]  /*1c5460*/  LDL.LU R40, [R1+0x2880] ;  /* 0x0028800001287983 */ /* 0x000f280000300800 */
[----:B------:R-:W4:Y:S04]  /*1c5470*/  LDL.LU R41, [R1+0x2884] ;  /* 0x0028840001297983 */ /* 0x000f280000300800 */
[----:B------:R2:W-:Y:S02]  /*1c5480*/  STL [R1+0x5d0], R2 ;  /* 0x0005d00201007387 */ /* 0x0005e40000100800 */
[----:B--2---:R-:W-:-:S02]  /*1c5490*/  F2FP.SATFINITE.E4M3.F32.PACK_AB_MERGE_C R2, R46, R59, RZ ;  /* 0x0000003b2e02723e */ /* 0x004fc400048070ff */
[----:B------:R-:W2:Y:S04]  /*1c54a0*/  LDL.LU R59, [R1+0x2888] ;  /* 0x00288800013b7983 */ /* 0x000ea80000300800 */
        /* <DEDUP_REMOVED lines=12> */
[----:B------:R-:W2:Y:S02]  /*1c5570*/  LDL.LU R32, [R1+0x2580] ;  /* 0x0025800001207983 */ /* 0x000ea40000300800 */
[----:B------:R-:W-:Y:S02]  /*1c5580*/  SHF.R.S32.HI R61, RZ, 0x1f, R0 ;  /* 0x0000001fff3d7819 */ /* 0x000fe40000011400 */
[----:B0-----:R-:W-:Y:S01]  /*1c5590*/  IADD3 R2, P6, R0, R56, RZ ;  /* 0x0000003800027210 */ /* 0x001fe20007fde0ff */
[----:B------:R-:W2:Y:S04]  /*1c55a0*/  LDL.LU R33, [R1+0x2584] ;  /* 0x0025840001217983 */ /* 0x000ea80000300800 */
[----:B------:R-:W-:Y:S01]  /*1c55b0*/  IMAD.X R3, R61, 0x1, R16, P6 ;  /* 0x000000013d037824 */ /* 0x000fe200030e0610 */
[----:B------:R-:W2:Y:S04]  /*1c55c0*/  LDL.LU R34, [R1+0x2588] ;  /* 0x0025880001227983 */ /* 0x000ea80000300800 */
[----:B------:R0:W-:Y:S04]  /*1c55d0*/  STL.64 [R1+0x25c0], R2 ;  /* 0x0025c00201007387 */ /* 0x0001e80000100a00 */
[----:B------:R-:W2:Y:S04]  /*1c55e0*/  LDL.LU R35, [R1+0x258c] ;  /* 0x00258c0001237983 */ /* 0x000ea80000300800 */
[----:B------:R-:W2:Y:S04]  /*1c55f0*/  LDL.LU R36, [R1+0x2570] ;  /* 0x0025700001247983 */ /* 0x000ea80000300800 */
[----:B------:R-:W2:Y:S04]  /*1c5600*/  LDL.LU R37, [R1+0x2574] ;  /* 0x0025740001257983 */ /* 0x000ea80000300800 */
[----:B------:R-:W2:Y:S04]  /*1c5610*/  LDL.LU R38, [R1+0x2578] ;  /* 0x0025780001267983 */ /* 0x000ea80000300800 */
[----:B------:R-:W2:Y:S01]  /*1c5620*/  LDL.LU R39, [R1+0x257c] ;  /* 0x00257c0001277983 */ /* 0x000ea20000300800 */
[----:B0-----:R-:W-:-:S03]  /*1c5630*/  F2FP.SATFINITE.E4M3.F32.PACK_AB_MERGE_C R2, R44, R43, RZ ;  /* 0x0000002b2c02723e */ /* 0x001fc600048070ff */
[----:B------:R-:W2:Y:S04]  /*1c5640*/  LDL.LU R43, [R1+0x2560] ;  /* 0x00256000012b7983 */ /* 0x000ea80000300800 */
[----:B------:R-:W2:Y:S04]  /*1c5650*/  LDL.LU R44, [R1+0x2564] ;  /* 0x00256400012c7983 */ /* 0x000ea80000300800 */
[----:B------:R3:W-:Y:S02]  /*1c5660*/  STL [R1+0x5b8], R2 ;  /* 0x0005b80201007387 */ /* 0x0007e40000100800 */
[----:B---3--:R-:W-:-:S02]  /*1c5670*/  F2FP.SATFINITE.E4M3.F32.PACK_AB_MERGE_C R2, R60, R45, RZ ;  /* 0x0000002d3c02723e */ /* 0x008fc400048070ff */
[----:B------:R-:W3:Y:S04]  /*1c5680*/  LDL.LU R45, [R1+0x2568] ;  /* 0x00256800012d7983 */ /* 0x000ee80000300800 */
[----:B------:R-:W3:Y:S04]  /*1c5690*/  LDL.LU R60, [R1+0x256c] ;  /* 0x00256c00013c7983 */ /* 0x000ee80000300800 */
[----:B------:R0:W-:Y:S02]  /*1c56a0*/  STL [R1+0x5630], R2 ;  /* 0x0056300201007387 */ /* 0x0001e40000100800 */
[----:B0-----:R-:W-:-:S05]  /*1c56b0*/  IADD3 R2, P6, R0, R17, RZ ;  /* 0x0000001100027210 */ /* 0x001fca0007fde0ff */
[----:B------:R-:W-:-:S05]  /*1c56c0*/  IMAD.X R3, R61, 0x1, R18, P6 ;  /* 0x000000013d037824 */ /* 0x000fca00030e0612 */
[----:B------:R4:W-:Y:S02]  /*1c56d0*/  STL.64 [R1+0x25b8], R2 ;  /* 0x0025b80201007387 */ /* 0x0009e40000100a00 */
[----:B----4-:R-:W-:Y:S02]  /*1c56e0*/  F2FP.SATFINITE.E4M3.F32.PACK_AB_MERGE_C R2, R41, R40, RZ ;  /* 0x000000282902723e */ /* 0x010fe400048070ff */
[----:B------:R-:W4:Y:S04]  /*1c56f0*/  LDL.LU R40, [R1+0x2550] ;  /* 0x0025500001287983 */ /* 0x000f280000300800 */
[----:B------:R-:W4:Y:S04]  /*1c5700*/  LDL.LU R41, [R1+0x2554] ;  /* 0x0025540001297983 */ /* 0x000f280000300800 */
[----:B------:R0:W-:Y:S01]  /*1c5710*/  STL [R1+0x598], R2 ;  /* 0x0005980201007387 */ /* 0x0001e20000100800 */
[----:B--2---:R-:W-:-:S03]  /*1c5720*/  F2FP.SATFINITE.E4M3.F32.PACK_AB_MERGE_C R10, R46, R59, RZ ;  /* 0x0000003b2e0a723e */ /* 0x004fc600048070ff */
[----:B------:R-:W2:Y:S04]  /*1c5730*/  LDL.LU R59, [R1+0x2558] ;  /* 0x00255800013b7983 */ /* 0x000ea80000300800 */
[----:B------:R-:W2:Y:S01]  /*1c5740*/  LDL.LU R46, [R1+0x255c] ;  /* 0x00255c00012e7983 */ /* 0x000ea20000300800 */
[----:B0-----:R-:W-:-:S05]  /*1c5750*/  IADD3 R2, P6, R0, R19, RZ ;  /* 0x0000001300027210 */ /* 0x001fca0007fde0ff */
[----:B------:R-:W-:Y:S01]  /*1c5760*/  IMAD.X R3, R61, 0x1, R47, P6 ;  /* 0x000000013d037824 */ /* 0x000fe200030e062f */
[----:B------:R-:W-:-:S04]  /*1c5770*/  F2FP.SATFINITE.E4M3.F32.PACK_AB_MERGE_C R5, R25, R24, RZ ;  /* 0x000000181905723e */ /* 0x000fc800048070ff */
[----:B------:R0:W-:Y:S01]  /*1c5780*/  STL.64 [R1+0x25b0], R2 ;  /* 0x0025b00201007387 */ /* 0x0001e20000100a00 */
[----:B------:R-:W-:-:S03]  /*1c5790*/  F2FP.SATFINITE.E4M3.F32.PACK_AB_MERGE_C R4, R27, R26, RZ ;  /* 0x0000001a1b04723e */ /* 0x000fc600048070ff */
[----:B------:R-:W-:Y:S01]  /*1c57a0*/  STL [R1+0x1ac], R5 ;  /* 0x0001ac0501007387 */ /* 0x000fe20000100800 */
[----:B0-----:R-:W-:-:S03]  /*1c57b0*/  IADD3 R2, P6, R0, R48, RZ ;  /* 0x0000003000027210 */ /* 0x001fc60007fde0ff */
[----:B------:R-:W-:Y:S02]  /*1c57c0*/  STL [R1+0x584], R4 ;  /* 0x0005840401007387 */ /* 0x000fe40000100800 */
[----:B------:R-:W-:Y:S01]  /*1c57d0*/  IMAD.X R3, R61, 0x1, R49, P6 ;  /* 0x000000013d037824 */ /* 0x000fe200030e0631 */
[----:B------:R-:W-:-:S04]  /*1c57e0*/  F2FP.SATFINITE.E4M3.F32.PACK_AB_MERGE_C R7, R31, R30, RZ ;  /* 0x0000001e1f07723e */ /* 0x000fc800048070ff */
[----:B------:R0:W-:Y:S04]  /*1c57f0*/  STL.64 [R1+0x25a0], R2 ;  /* 0x0025a00201007387 */ /* 0x0001e80000100a00 */
[----:B------:R-:W-:Y:S01]  /*1c5800*/  STL [R1+0x86dc], R7 ;  /* 0x0086dc0701007387 */ /* 0x000fe20000100800 */
[----:B0-----:R-:W-:-:S05]  /*1c5810*/  F2FP.SATFINITE.E4M3.F32.PACK_AB_MERGE_C R2, R29, R28, RZ ;  /* 0x0000001c1d02723e */ /* 0x001fca00048070ff */
        /* <DEDUP_REMOVED lines=23> */
[----:B------:R-:W2:Y:S04]  /*1c5990*/  LDL.LU R43, [R1+0x2540] ;  /* 0x00254000012b7983 */ /* 0x000ea80000300800 */
[----:B------:R-:W2:Y:S01]  /*1c59a0*/  LDL.LU R44, [R1+0x2544] ;  /* 0x00254400012c7983 */ /* 0x000ea20000300800 */
[----:B---3--:R-:W-:-:S05]  /*1c59b0*/  F2FP.SATFINITE.E4M3.F32.PACK_AB_MERGE_C R2, R60, R45, RZ ;  /* 0x0000002d3c02723e */ /* 0x008fca00048070ff */
[----:B------:R4:W-:Y:S04]  /*1c59c0*/  STL [R1+0x5498], R2 ;  /* 0x0054980201007387 */ /* 0x0009e80000100800 */
[----:B------:R-:W3:Y:S04]  /*1c59d0*/  LDL.LU R45, [R1+0x2548] ;  /* 0x00254800012d7983 */ /* 0x000ee80000300800 */
[----:B------:R-:W3:Y:S01]  /*1c59e0*/  LDL.LU R60, [R1+0x254c] ;  /* 0x00254c00013c7983 */ /* 0x000ee20000300800 */
[----:B----4-:R-:W-:-:S05]  /*1c59f0*/  F2FP.SATFINITE.E4M3.F32.PACK_AB_MERGE_C R2, R41, R40, RZ ;  /* 0x000000282902723e */ /* 0x010fca00048070ff */
[----:B------:R2:W-:Y:S04]  /*1c5a00*/  STL [R1+0x5448], R2 ;  /* 0x0054480201007387 */ /* 0x0005e80000100800 */
[----:B------:R-:W4:Y:S04]  /*1c5a10*/  LDL.LU R22, [R1+0x2530] ;  /* 0x0025300001167983 */ /* 0x000f280000300800 */
[----:B------:R-:W4:Y:S01]  /*1c5a20*/  LDL.LU R23, [R1+0x2534] ;  /* 0x0025340001177983 */ /* 0x000f220000300800 */
        /* <DEDUP_REMOVED lines=23> */
[----:B------:R-:W-:-:S04]  /*1c5ba0*/  ULDC UR4, c[0x0][0x248] ;  /* 0x0000920000047ab9 */ /* 0x000fc80000000800 */
[----:B------:R-:W-:Y:S02]  /*1c5bb0*/  SHF.R.S32.HI R61, RZ, 0x1f, R0 ;  /* 0x0000001fff3d7819 */ /* 0x000fe40000011400 */
[----:B0-----:R-:W-:-:S05]  /*1c5bc0*/  IADD3 R2, P6, R0, R56, RZ ;  /* 0x0000003800027210 */ /* 0x001fca0007fde0ff */
[----:B------:R-:W-:-:S05]  /*1c5bd0*/  IMAD.X R3, R61, 0x1, R16, P6 ;  /* 0x000000013d037824 */ /* 0x000fca00030e0610 */
[----:B------:R0:W-:Y:S02]  /*1c5be0*/  STL.64 [R1+0x2550], R2 ;  /* 0x0025500201007387 */ /* 0x0001e40000100a00 */
[----:B0-----:R-:W-:Y:S02]  /*1c5bf0*/  F2FP.SATFINITE.E4M3.F32.PACK_AB_MERGE_C R3, R44, R43, RZ ;  /* 0x0000002b2c03723e */ /* 0x001fe400048070ff */
[----:B------:R-:W2:Y:S04]  /*1c5c00*/  LDL.LU R43, [R1+0x24e8] ;  /* 0x0024e800012b7983 */ /* 0x000ea80000300800 */
[----:B------:R-:W-:Y:S04]  /*1c5c10*/  STL [R1+0x540c], R3 ;  /* 0x00540c0301007387 */ /* 0x000fe80000100800 */
[----:B------:R-:W2:Y:S01]  /*1c5c20*/  LDL.LU R44, [R1+0x24ec] ;  /* 0x0024ec00012c7983 */ /* 0x000ea20000300800 */
[----:B---3--:R-:W-:-:S05]  /*1c5c30*/  F2FP.SATFINITE.E4M3.F32.PACK_AB_MERGE_C R2, R60, R45, RZ ;  /* 0x0000002d3c02723e */ /* 0x008fca00048070ff */
[----:B------:R0:W-:Y:S04]  /*1c5c40*/  STL [R1+0x5414], R2 ;  /* 0x0054140201007387 */ /* 0x0001e80000100800 */
[----:B------:R-:W3:Y:S04]  /*1c5c50*/  LDL.LU R45, [R1+0x24d0] ;  /* 0x0024d000012d7983 */ /* 0x000ee80000300800 */
[----:B------:R-:W3:Y:S01]  /*1c5c60*/  LDL.LU R60, [R1+0x24d4] ;  /* 0x0024d400013c7983 */ /* 0x000ee20000300800 */
[----:B0-----:R-:W-:-:S05]  /*1c5c70*/  IADD3 R2, P6, R0, R17, RZ ;  /* 0x0000001100027210 */ /* 0x001fca0007fde0ff */
[----:B------:R-:W-:-:S05]  /*1c5c80*/  IMAD.X R3, R61, 0x1, R18, P6 ;  /* 0x000000013d037824 */ /* 0x000fca00030e0612 */
[----:B------:R4:W-:Y:S02]  /*1c5c90*/  STL.64 [R1+0x2540], R2 ;  /* 0x0025400201007387 */ /* 0x0009e40000100a00 */
[----:B----4-:R-:W-:Y:S02]  /*1c5ca0*/  F2FP.SATFINITE.E4M3.F32.PACK_AB_MERGE_C R3, R23, R22, RZ ;  /* 0x000000161703723e */ /* 0x010fe400048070ff */
        /* <DEDUP_REMOVED lines=38> */
[----:B------:R-:W4:Y:S04]  /*1c5f10*/  LDL.LU R39, [R1+0x24c0] ;  /* 0x0024c00001277983 */ /* 0x000f280000300800 */
[----:B------:R-:W4:Y:S01]  /*1c5f20*/  LDL.LU R40, [R1+0x24c4] ;  /* 0x0024c40001287983 */ /* 0x000f220000300800 */
[----:B0-----:R-:W-:-:S05]  /*1c5f30*/  IADD3 R2, P6, R0, R58, RZ ;  /* 0x0000003a00027210 */ /* 0x001fca0007fde0ff */
[----:B------:R-:W-:-:S05]  /*1c5f40*/  IMAD.X R3, R61, 0x1, R57, P6 ;  /* 0x000000013d037824 */ /* 0x000fca00030e0639 */
[----:B------:R0:W-:Y:S04]  /*1c5f50*/  STL.64 [R1+0x24e0], R2 ;  /* 0x0024e00201007387 */ /* 0x0001e80000100a00 */
[----:B------:R-:W4:Y:S01]  /*1c5f60*/  LDL.LU R41, [R1+0x24c8] ;  /* 0x0024c80001297983 */ /* 0x000f220000300800 */
[----:B0-----:R-:W-:-:S03]  /*1c5f70*/  F2FP.SATFINITE.E4M3.F32.PACK_AB_MERGE_C R2, R44, R43, RZ ;  /* 0x0000002b2c02723e */ /* 0x001fc600048070ff */
[----:B------:R-:W4:Y:S04]  /*1c5f80*/  LDL.LU R43, [R1+0x24cc] ;  /* 0x0024cc00012b7983 */ /* 0x000f280000300800 */
[----:B------:R3:W-:Y:S04]  /*1c5f90*/  STL [R1+0x2558], R2 ;  /* 0x0025580201007387 */ /* 0x0007e80000100800 */
[----:B------:R-:W4:Y:S01]  /*1c5fa0*/  LDL.LU R44, [R1+0x24b0] ;  /* 0x0024b000012c7983 */ /* 0x000f220000300800 */
[----:B---3--:R-:W-:-:S03]  /*1c5fb0*/  F2FP.SATFINITE.E4M3.F32.PACK_AB_MERGE_C R2, R60, R45, RZ ;  /* 0x0000002d3c02723e */ /* 0x008fc600048070ff */
[----:B------:R-:W3:Y:S04]  /*1c5fc0*/  LDL.LU R45, [R1+0x24b4] ;  /* 0x0024b400012d7983 */ /* 0x000ee80000300800 */
[----:B------:R2:W-:Y:S04]  /*1c5fd0*/  STL [R1+0x24e8], R2 ;  /* 0x0024e80201007387 */ /* 0x0005e80000100800 */
[----:B------:R-:W3:Y:S04]  /*1c5fe0*/  LDL.LU R24, [R1+0x24b8] ;  /* 0x0024b80001187983 */ /* 0x000ee80000300800 */
[----:B------:R-:W3:Y:S01]  /*1c5ff0*/  LDL.LU R25, [R1+0x24bc] ;  /* 0x0024bc0001197983 */ /* 0x000ee20000300800 */
        /* <DEDUP_REMOVED lines=15> */
[----:B------:R-:W2:Y:S01]  /*1c60f0*/  LDL.LU R60, [R1+0x248c] ;  /* 0x00248c00013c7983 */ /* 0x000ea20000300800 */
[----:B------:R-:W-:Y:S02]  /*1c6100*/  SHF.R.S32.HI R61, RZ, 0x1f, R0 ;  /* 0x0000001fff3d7819 */ /* 0x000fe40000011400 */
[----:B0-----:R-:W-:Y:S01]  /*1c6110*/  IADD3 R2, P6, R0, R56, RZ ;  /* 0x0000003800027210 */ /* 0x001fe20007fde0ff */
[----:B------:R-:W2:Y:S04]  /*1c6120*/  LDL.LU R35, [R1+0x2470] ;  /* 0x0024700001237983 */ /* 0x000ea80000300800 */
[----:B------:R-:W-:Y:S01]  /*1c6130*/  IMAD.X R3, R61, 0x1, R16, P6 ;  /* 0x000000013d037824 */ /* 0x000fe200030e0610 */
[----:B------:R-:W2:Y:S04]  /*1c6140*/  LDL.LU R36, [R1+0x2474] ;  /* 0x0024740001247983 */ /* 0x000ea80000300800 */
[----:B------:R-:W2:Y:S04]  /*1c6150*/  LDL.LU R37, [R1+0x2478] ;  /* 0x0024780001257983 */ /* 0x000ea80000300800 */
[----:B------:R4:W-:Y:S04]  /*1c6160*/  STL.64 [R1+0x24d0], R2 ;  /* 0x0024d00201007387 */ /* 0x0009e80000100a00 */
[----:B------:R-:W2:Y:S01]  /*1c6170*/  LDL.LU R38, [R1+0x247c] ;  /* 0x00247c0001267983 */ /* 0x000ea20000300800 */
[----:B----4-:R-:W-:-:S03]  /*1c6180*/  F2FP.SATFINITE.E4M3.F32.PACK_AB_MERGE_C R2, R40, R39, RZ ;  /* 0x000000272802723e */ /* 0x010fc600048070ff */
[----:B------:R-:W4:Y:S04]  /*1c6190*/  LDL.LU R39, [R1+0x2460] ;  /* 0x0024600001277983 */ /* 0x000f280000300800 */
[----:B------:R-:W4:Y:S04]  /*1c61a0*/  LDL.LU R40, [R1+0x2464] ;  /* 0x0024640001287983 */ /* 0x000f280000300800 */
[----:B------:R0:W-:Y:S02]  /*1c61b0*/  STL [R1+0x24d8], R2 ;  /* 0x0024d80201007387 */ /* 0x0001e40000100800 */
[----:B0-----:R-:W-:-:S02]  /*1c61c0*/  IADD3 R2, P6, R0, R17, RZ ;  /* 0x0000001100027210 */ /* 0x001fc40007fde0ff */
[----:B------:R-:W-:-:S03]  /*1c61d0*/  F2FP.SATFINITE.E4M3.F32.PACK_AB_MERGE_C R4, R43, R41, RZ ;  /* 0x000000292b04723e */ /* 0x000fc600048070ff */
[----:B------:R-:W-:Y:S02]  /*1c61e0*/  IMAD.X R3, R61, 0x1, R18, P6 ;  /* 0x000000013d037824 */ /* 0x000fe400030e0612 */
[----:B------:R-:W-:Y:S04]  /*1c61f0*/  STL [R1+0x24cc], R4 ;  /* 0x0024cc0401007387 */ /* 0x000fe80000100800 */
[----:B------:R-:W4:Y:S04]  /*1c6200*/  LDL.LU R41, [R1+0x2468] ;  /* 0x0024680001297983 */ /* 0x000f280000300800 */
[----:B------:R-:W4:Y:S04]  /*1c6210*/  LDL.LU R43, [R1+0x246c] ;  /* 0x00246c00012b7983 */ /* 0x000f280000300800 */
[----:B------:R3:W-:Y:S02]  /*1c6220*/  STL.64 [R1+0x24c0], R2 ;  /* 0x0024c00201007387 */ /* 0x0007e40000100a00 */
[----:B---3--:R-:W-:-:S02]  /*1c6230*/  F2FP.SATFINITE.E4M3.F32.PACK_AB_MERGE_C R2, R45, R44, RZ ;  /* 0x0000002c2d02723e */ /* 0x008fc400048070ff */
[----:B------:R-:W3:Y:S04]  /*1c6240*/  LDL.LU R44, [R1+0x2450] ;  /* 0x00245000012c7983 */ /* 0x000ee80000300800 */
[----:B------:R-:W3:Y:S04]  /*1c6250*/  LDL.LU R45, [R1+0x2454] ;  /* 0x00245400012d7983 */ /* 0x000ee80000300800 */
[----:B------:R0:W-:Y:S01]  /*1c6260*/  STL [R1+0x24c8], R2 ;  /* 0x0024c80201007387 */ /* 0x0001e20000100800 */
[----:B------:R-:W-:Y:S02]  /*1c6270*/  F2FP.SATFINITE.E4M3.F32.PACK_AB_MERGE_C R4, R25, R24, RZ ;  /* 0x000000181904723e */ /* 0x000fe400048070ff */
[----:B0-----:R-:W-:-:S03]  /*1c6280*/  IADD3 R2, P6, R0, R19, RZ ;  /* 0x0000001300027210 */ /* 0x001fc60007fde0ff */
[----:B------:R-:W-:Y:S02]  /*1c6290*/  STL [R1+0x24bc], R4 ;  /* 0x0024bc0401007387 */ /* 0x000fe40000100800 */
[----:B------:R-:W-:-:S05]  /*1c62a0*/  IMAD.X R3, R61, 0x1, R47, P6 ;  /* 0x000000013d037824 */ /* 0x000fca00030e062f */
[----:B------:R2:W-:Y:S02]  /*1c62b0*/  STL.64 [R1+0x24b0], R2 ;  /* 0x0024b00201007387 */ /* 0x0005e40000100a00 */
[----:B--2---:R-:W-:Y:S02]  /*1c62c0*/  F2FP.SATFINITE.E4M3.F32.PACK_AB_MERGE_C R3, R27, R26, RZ ;  /* 0x0000001a1b03723e */ /* 0x004fe400048070ff */
[----:B------:R-:W-:Y:S02]  /*1c62d0*/  F2FP.SATFINITE.E4M3.F32.PACK_AB_MERGE_C R2, R46, R59, RZ ;  /* 0x0000003b2e02723e */ /* 0x000fe400048070ff */
        /* <DEDUP_REMOVED lines=20> */
[----:B------:R-:W-:Y:S02]  /*1c6420*/  F2FP.SATFINITE.E4M3.F32.PACK_AB_MERGE_C R5, R36, R35, RZ ;  /* 0x000000232405723e */ /* 0x000fe400048070ff */
[----:B------:R-:W-:Y:S02]  /*1c6430*/  F2FP.SATFINITE.E4M3.F32.PACK_AB_MERGE_C R4, R38, R37, RZ ;  /* 0x000000252604723e */ /* 0x000fe400048070ff */
[----:B------:R0:W-:Y:S04]  /*1c6440*/  STL.64 [R1+0x2480], R2 ;  /* 0x0024800201007387 */ /* 0x0001e80000100a00 */
[----:B------:R-:W-:Y:S01]  /*1c6450*/  STL [R1+0x710], R5 ;  /* 0x0007100501007387 */ /* 0x000fe20000100800 */
[----:B0-----:R-:W-:-:S03]  /*1c6460*/  IADD3 R2, P6, R0, R54, RZ ;  /* 0x0000003600027210 */ /* 0x001fc60007fde0ff */
[----:B------:R4:W-:Y:S02]  /*1c6470*/  STL [R1+0x71c], R4 ;  /* 0x00071c0401007387 */ /* 0x0009e40000100800 */
[----:B------:R-:W-:Y:S01]  /*1c6480*/  IMAD.X R3, R61, 0x1, R55, P6 ;  /* 0x000000013d037824 */ /* 0x000fe200030e0637 */
[----:B----4-:R-:W-:-:S04]  /*1c6490*/  F2FP.SATFINITE.E4M3.F32.PACK_AB_MERGE_C R4, R40, R39, RZ ;  /* 0x000000272804723e */ /* 0x010fc800048070ff */
[----:B------:R0:W-:Y:S04]  /*1c64a0*/  STL.64 [R1+0x2470], R2 ;  /* 0x0024700201007387 */ /* 0x0001e80000100a00 */
[----:B------:R-:W-:Y:S04]  /*1c64b0*/  STL [R1+0x6b4], R4 ;  /* 0x0006b40401007387 */ /* 0x000fe80000100800 */
[----:B------:R-:W4:Y:S04]  /*1c64c0*/  LDL.LU R39, [R1+0x2440] ;  /* 0x0024400001277983 */ /* 0x000f280000300800 */
[----:B------:R-:W4:Y:S01]  /*1c64d0*/  LDL.LU R40, [R1+0x2444] ;  /* 0x0024440001287983 */ /* 0x000f220000300800 */
[----:B0-----:R-:W-:-:S05]  /*1c64e0*/  IADD3 R2, P6, R0, R58, RZ ;  /* 0x0000003a00027210 */ /* 0x001fca0007fde0ff */
[----:B------:R-:W-:-:S05]  /*1c64f0*/  IMAD.X R3, R61, 0x1, R57, P6 ;  /* 0x000000013d037824 */ /* 0x000fca00030e0639 */
[----:B------:R0:W-:Y:S02]  /*1c6500*/  STL.64 [R1+0x2460], R2 ;  /* 0x0024600201007387 */ /* 0x0001e40000100a00 */
[----:B0-----:R-:W-:Y:S02]  /*1c6510*/  F2FP.SATFINITE.E4M3.F32.PACK_AB_MERGE_C R2, R43, R41, RZ ;  /* 0x000000292b02723e */ /* 0x001fe400048070ff */
[----:B------:R-:W4:Y:S04]  /*1c6520*/  LDL.LU R41, [R1+0x2448] ;  /* 0x0024480001297983 */ /* 0x000f280000300800 */
[----:B------:R-:W4:Y:S04]  /*1c6530*/  LDL.LU R43, [R1+0x244c] ;  /* 0x00244c00012b7983 */ /* 0x000f280000300800 */
[----:B------:R3:W-:Y:S04]  /*1c6540*/  STL [R1+0x6c4], R2 ;  /* 0x0006c40201007387 */ /* 0x0007e80000100800 */
[----:B------:R-:W4:Y:S04]  /*1c6550*/  LDL.LU R22, [R1+0x2430] ;  /* 0x0024300001167983 */ /* 0x000f280000300800 */
[----:B------:R-:W4:Y:S01]  /*1c6560*/  LDL.LU R23, [R1+0x2434] ;  /* 0x0024340001177983 */ /* 0x000f220000300800 */
[----:B---3--:R-:W-:-:S05]  /*1c6570*/  F2FP.SATFINITE.E4M3.F32.PACK_AB_MERGE_C R2, R45, R44, RZ ;  /* 0x0000002c2d02723e */ /* 0x008fca00048070ff */
[----:B------:R2:W-:Y:S04]  /*1c6580*/  STL [R1+0x664], R2 ;  /* 0x0006640201007387 */ /* 0x0005e80000100800 */
[----:B------:R-:W3:Y:S04]  /*1c6590*/  LDL.LU R24, [R1+0x2438] ;  /* 0x0024380001187983 */ /* 0x000ee80000300800 */
[----:B------:R-:W3:Y:S04]  /*1c65a0*/  LDL.LU R25, [R1+0x243c] ;  /* 0x00243c0001197983 */ /* 0x000ee80000300800 */
[----:B------:R-:W3:Y:S04]  /*1c65b0*/  LDL.LU R44, [R1+0x2420] ;  /* 0x00242000012c7983 */ /* 0x000ee80000300800 */
[----:B------:R-:W3:Y:S01]  /*1c65c0*/  LDL.LU R45, [R1+0x2424] ;  /* 0x00242400012d7983 */ /* 0x000ee20000300800 */
[----:B--2---:R-:W-:-:S05]  /*1c65d0*/  F2FP.SATFINITE.E4M3.F32.PACK_AB_MERGE_C R2, R46, R59, RZ ;  /* 0x0000003b2e02723e */ /* 0x004fca00048070ff */
[----:B------:R0:W-:Y:S04]  /*1c65e0*/  STL [R1+0x680], R2 ;  /* 0x0006800201007387 */ /* 0x0001e80000100800 */
        /* <DEDUP_REMOVED lines=22> */
[----:B------:R-:W4:Y:S04]  /*1c6750*/  LDL.LU R40, [R1+0x23e4] ;  /* 0x0023e40001287983 */ /* 0x000f280000300800 */
[----:B------:R0:W-:Y:S02]  /*1c6760*/  STL [R1+0x634], R2 ;  /* 0x0006340201007387 */ /* 0x0001e40000100800 */
[----:B0-----:R-:W-:-:S05]  /*1c6770*/  IADD3 R2, P6, R0, R17, RZ ;  /* 0x0000001100027210 */ /* 0x001fca0007fde0ff */
[----:B------:R-:W-:Y:S01]  /*1c6780*/  IMAD.X R3, R61, 0x1, R18, P6 ;  /* 0x000000013d037824 */ /* 0x000fe200030e0612 */
[----:B------:R-:W-:Y:S02]  /*1c6790*/  F2FP.SATFINITE.E4M3.F32.PACK_AB_MERGE_C R33, R43, R41, RZ ;  /* 0x000000292b21723e */ /* 0x000fe400048070ff */
[----:B------:R-:W4:Y:S04]  /*1c67a0*/  LDL.LU R41, [R1+0x23e8] ;  /* 0x0023e80001297983 */ /* 0x000f280000300800 */
[----:B------:R-:W4:Y:S04]  /*1c67b0*/  LDL.LU R43, [R1+0x23ec] ;  /* 0x0023ec00012b7983 */ /* 0x000f280000300800 */
[----:B------:R-:W-:Y:S04]  /*1c67c0*/  STL [R1+0x878c], R33 ;  /* 0x00878c2101007387 */ /* 0x000fe80000100800 */
[----:B------:R0:W-:Y:S01]  /*1c67d0*/  STL.64 [R1+0x2440], R2 ;  /* 0x0024400201007387 */ /* 0x0001e20000100a00 */
[----:B------:R-:W-:-:S02]  /*1c67e0*/  F2FP.SATFINITE.E4M3.F32.PACK_AB_MERGE_C R5, R23, R22, RZ ;  /* 0x000000161705723e */ /* 0x000fc400048070ff */
[----:B0-----:R-:W-:Y:S02]  /*1c67f0*/  IADD3 R2, P6, R0, R19, RZ ;  /* 0x0000001300027210 */ /* 0x001fe40007fde0ff */
[----:B---3--:R-:W-:-:S03]  /*1c6800*/  F2FP.SATFINITE.E4M3.F32.PACK_AB_MERGE_C R4, R25, R24, RZ ;  /* 0x000000181904723e */ /* 0x008fc600048070ff */
[----:B------:R-:W-:Y:S01]  /*1c6810*/  IMAD.X R3, R61, 0x1, R47, P6 ;  /* 0x000000013d037824 */ /* 0x000fe200030e062f */
[----:B------:R-:W-:Y:S04]  /*1c6820*/  STL [R1+0x5fc], R5 ;  /* 0x0005fc0501007387 */ /* 0x000fe80000100800 */
[----:B------:R-:W-:Y:S04]  /*1c6830*/  STL [R1+0x600], R4 ;  /* 0x0006000401007387 */ /* 0x000fe80000100800 */
[----:B------:R0:W-:Y:S02]  /*1c6840*/  STL.64 [R1+0x2430], R2 ;  /* 0x0024300201007387 */ /* 0x0001e40000100a00 */
[----:B0-----:R-:W-:-:S02]  /*1c6850*/  F2FP.SATFINITE.E4M3.F32.PACK_AB_MERGE_C R2, R45, R44, RZ ;  /* 0x0000002c2d02723e */ /* 0x001fc400048070ff */
[----:B------:R-:W3:Y:S04]  /*1c6860*/  LDL.LU R44, [R1+0x23d0] ;  /* 0x0023d000012c7983 */ /* 0x000ee80000300800 */
[----:B------:R-:W3:Y:S04]  /*1c6870*/  LDL.LU R45, [R1+0x23d4] ;  /* 0x0023d400012d7983 */ /* 0x000ee80000300800 */
[----:B------:R0:W-:Y:S01]  /*1c6880*/  STL [R1+0x5e4], R2 ;  /* 0x0005e40201007387 */ /* 0x0001e20000100800 */
[----:B--2---:R-:W-:-:S05]  /*1c6890*/  F2FP.SATFINITE.E4M3.F32.PACK_AB_MERGE_C R4, R46, R59, RZ ;  /* 0x0000003b2e04723e */ /* 0x004fca00048070ff */
[----:B------:R1:W-:Y:S04]  /*1c68a0*/  STL [R1+0x5e8], R4 ;  /* 0x0005e80401007387 */ /* 0x0003e80000100800 */
[----:B------:R-:W2:Y:S04]  /*1c68b0*/  LDL.LU R59, [R1+0x23d8] ;  /* 0x0023d800013b7983 */ /* 0x000ea80000300800 */
[----:B------:R-:W2:Y:S01]  /*1c68c0*/  LDL.LU R46, [R1+0x23dc] ;  /* 0x0023dc00012e7983 */ /* 0x000ea20000300800 */
[----:B0-----:R-:W-:-:S05]  /*1c68d0*/  IADD3 R2, P6, R0, R48, RZ ;  /* 0x0000003000027210 */ /* 0x001fca0007fde0ff */
[----:B------:R-:W-:Y:S01]  /*1c68e0*/  IMAD.X R3, R61, 0x1, R49, P6 ;  /* 0x000000013d037824 */ /* 0x000fe200030e0631 */
[----:B------:R-:W-:-:S04]  /*1c68f0*/  F2FP.SATFINITE.E4M3.F32.PACK_AB_MERGE_C R5, R27, R26, RZ ;  /* 0x0000001a1b05723e */ /* 0x000fc800048070ff */
        /* <DEDUP_REMOVED lines=18> */
[----:B------:R-:W-:Y:S02]  /*1c6a20*/  STL [R1+0x58c], R4 ;  /* 0x00058c0401007387 */ /* 0x000fe40000100800 */
[----:B------:R-:W-:-:S05]  /*1c6a30*/  IMAD.X R3, R61, 0x1, R55, P6 ;  /* 0x000000013d037824 */ /* 0x000fca00030e0637 */
[----:B------:R0:W-:Y:S02]  /*1c6a40*/  STL.64 [R1+0x23f8], R2 ;  /* 0x0023f80201007387 */ /* 0x0001e40000100a00 */
[----:B0-----:R-:W-:Y:S02]  /*1c6a50*/  IADD3 R2, P6, R0, R58, RZ ;  /* 0x0000003a00027210 */ /* 0x001fe40007fde0ff */
[----:B----4-:R-:W-:-:S05]  /*1c6a60*/  F2FP.SATFINITE.E4M3.F32.PACK_AB_MERGE_C R4, R40, R39, RZ ;  /* 0x000000272804723e */ /* 0x010fca00048070ff */
[----:B------:R-:W-:Y:S04]  /*1c6a70*/  STL [R1+0x564], R4 ;  /* 0x0005640401007387 */ /* 0x000fe80000100800 */
[----:B------:R-:W4:Y:S01]  /*1c6a80*/  LDL.LU R39, [R1+0x2870] ;  /* 0x0028700001277983 */ /* 0x000f220000300800 */
[----:B------:R-:W-:-:S03]  /*1c6a90*/  IMAD.X R3, R61, 0x1, R57, P6 ;  /* 0x000000013d037824 */ /* 0x000fc600030e0639 */
[----:B------:R-:W4:Y:S04]  /*1c6aa0*/  LDL.LU R40, [R1+0x2874] ;  /* 0x0028740001287983 */ /* 0x000f280000300800 */
[----:B------:R3:W-:Y:S04]  /*1c6ab0*/  STL.64 [R1+0x23f0], R2 ;  /* 0x0023f00201007387 */ /* 0x0007e80000100a00 */
[----:B------:R-:W4:Y:S04]  /*1c6ac0*/  LDL.LU R22, [R1+0x2878] ;  /* 0x0028780001167983 */ /* 0x000f280000300800 */
[----:B------:R-:W4:Y:S04]  /*1c6ad0*/  LDL.LU R23, [R1+0x287c] ;  /* 0x00287c0001177983 */ /* 0x000f280000300800 */
[----:B------:R-:W4:Y:S01]  /*1c6ae0*/  LDL.LU R24, [R1+0x2860] ;  /* 0x0028600001187983 */ /* 0x000f220000300800 */
[----:B------:R-:W-:-:S03]  /*1c6af0*/  F2FP.SATFINITE.E4M3.F32.PACK_AB_MERGE_C R15, R43, R41, RZ ;  /* 0x000000292b0f723e */ /* 0x000fc600048070ff */
[----:B------:R-:W4:Y:S04]  /*1c6b00*/  LDL.LU R25, [R1+0x2864] ;  /* 0x0028640001197983 */ /* 0x000f280000300800 */
[----:B------:R-:W4:Y:S04]  /*1c6b10*/  LDL.LU R41, [R1+0x2868] ;  /* 0x0028680001297983 */ /* 0x000f280000300800 */
[----:B------:R-:W4:Y:S04]  /*1c6b20*/  LDL.LU R43, [R1+0x286c] ;  /* 0x00286c00012b7983 */ /* 0x000f280000300800 */
[----:B------:R-:W-:Y:S01]  /*1c6b30*/  STL [R1+0x885c], R15 ;  /* 0x00885c0f01007387 */ /* 0x000fe20000100800 */
[----:B---3--:R-:W-:-:S03]  /*1c6b40*/  F2FP.SATFINITE.E4M3.F32.PACK_AB_MERGE_C R2, R45, R44, RZ ;  /* 0x0000002c2d02723e */ /* 0x008fc600048070ff */
[----:B------:R-:W3:Y:S04]  /*1c6b50*/  LDL.LU R44, [R1+0x23c0] ;  /* 0x0023c000012c7983 */ /* 0x000ee80000300800 */
        /* <DEDUP_REMOVED lines=27> */
[----:B------:R0:W-:Y:S01]  /*1c6d10*/  STL [R1+0x52c], R2 ;  /* 0x00052c0201007387 */ /* 0x0001e20000100800 */
[----:B------:R-:W-:Y:S02]  /*1c6d20*/  F2FP.SATFINITE.E4M3.F32.PACK_AB_MERGE_C R4, R23, R22, RZ ;  /* 0x000000161704723e */ /* 0x000fe400048070ff */
[----:B0-----:R-:W-:-:S03]  /*1c6d30*/  IADD3 R2, P6, R0, R17, RZ ;  /* 0x0000001100027210 */ /* 0x001fc60007fde0ff */
[----:B------:R-:W-:Y:S02]  /*1c6d40*/  STL [R1+0x534], R4 ;  /* 0x0005340401007387 */ /* 0x000fe40000100800 */
[----:B------:R-:W-:-:S05]  /*1c6d50*/  IMAD.X R3, R61, 0x1, R18, P6 ;  /* 0x000000013d037824 */ /* 0x000fca00030e0612 */
[----:B------:R0:W-:Y:S02]  /*1c6d60*/  STL.64 [R1+0x23d8], R2 ;  /* 0x0023d80201007387 */ /* 0x0001e40000100a00 */
[----:B0-----:R-:W-:Y:S02]  /*1c6d70*/  F2FP.SATFINITE.E4M3.F32.PACK_AB_MERGE_C R3, R25, R24, RZ ;  /* 0x000000181903723e */ /* 0x001fe400048070ff */
[----:B------:R-:W-:Y:S02]  /*1c6d80*/  F2FP.SATFINITE.E4M3.F32.PACK_AB_MERGE_C R2, R43, R41, RZ ;  /* 0x000000292b02723e */ /* 0x000fe400048070ff */
[----:B------:R-:W4:Y:S04]  /*1c6d90*/  LDL.LU R41, [R1+0x2388] ;  /* 0x0023880001297983 */ /* 0x000f280000300800 */
[----:B------:R-:W-:Y:S04]  /*1c6da0*/  STL [R1+0x508], R3 ;  /* 0x0005080301007387 */ /* 0x000fe80000100800 */
[----:B------:R-:W4:Y:S04]  /*1c6db0*/  LDL.LU R43, [R1+0x238c] ;  /* 0x00238c00012b7983 */ /* 0x000f280000300800 */
[----:B------:R0:W-:Y:S02]  /*1c6dc0*/  STL [R1+0x510], R2 ;  /* 0x0005100201007387 */ /* 0x0001e40000100800 */
[----:B0-----:R-:W-:-:S05]  /*1c6dd0*/  IADD3 R2, P6, R0, R19, RZ ;  /* 0x0000001300027210 */ /* 0x001fca0007fde0ff */
[----:B------:R-:W-:-:S05]  /*1c6de0*/  IMAD.X R3, R61, 0x1, R47, P6 ;  /* 0x000000013d037824 */ /* 0x000fca00030e062f */
[----:B------:R3:W-:Y:S02]  /*1c6df0*/  STL.64 [R1+0x23d0], R2 ;  /* 0x0023d00201007387 */ /* 0x0007e40000100a00 */
[----:B---3--:R-:W-:Y:S02]  /*1c6e00*/  F2FP.SATFINITE.E4M3.F32.PACK_AB_MERGE_C R2, R45, R44, RZ ;  /* 0x0000002c2d02723e */ /* 0x008fe400048070ff */
[----:B------:R-:W3:Y:S04]  /*1c6e10*/  LDL.LU R44, [R1+0x2370] ;  /* 0x00237000012c7983 */ /* 0x000ee80000300800 */
[----:B------:R-:W3:Y:S04]  /*1c6e20*/  LDL.LU R45, [R1+0x2374] ;  /* 0x00237400012d7983 */ /* 0x000ee80000300800 */
[----:B------:R0:W-:Y:S01]  /*1c6e30*/  STL [R1+0x198], R2 ;  /* 0x0001980201007387 */ /* 0x0001e20000100800 */
[----:B------:R-:W-:-:S02]  /*1c6e40*/  F2FP.SATFINITE.E4M3.F32.PACK_AB_MERGE_C R4, R27, R26, RZ ;  /* 0x0000001a1b04723e */ /* 0x000fc400048070ff */
        /* <DEDUP_REMOVED lines=8> */
[----:B------:R-:W2:Y:S01]  /*1c6ed0*/  LDL.LU R46, [R1+0x237c] ;  /* 0x00237c00012e7983 */ /* 0x000ea20000300800 */
[----:B------:R-:W-:-:S03]  /*1c6ee0*/  IADD3 R4, P6, R0, R50, RZ ;  /* 0x0000003200047210 */ /* 0x000fc60007fde0ff */
[----:B------:R0:W-:Y:S02]  /*1c6ef0*/  STL [R1+0x86d0], R2 ;  /* 0x0086d00201007387 */ /* 0x0001e40000100800 */
[----:B------:R-:W-:-:S05]  /*1c6f00*/  IMAD.X R5, R61, 0x1, R51, P6 ;  /* 0x000000013d057824 */ /* 0x000fca00030e0633 */
[----:B------:R1:W-:Y:S01]  /*1c6f10*/  STL.64 [R1+0x23b0], R4 ;  /* 0x0023b00401007387 */ /* 0x0003e20000100a00 */
[----:B0-----:R-:W-:-:S05]  /*1c6f20*/  IADD3 R2, P6, R0, R52, RZ ;  /* 0x0000003400027210 */ /* 0x001fca0007fde0ff */
[----:B------:R-:W-:Y:S01]  /*1c6f30*/  IMAD.X R3, R61, 0x1, R53, P6 ;  /* 0x000000013d037824 */ /* 0x000fe200030e0635 */
[----:B-1----:R-:W-:Y:S02]  /*1c6f40*/  F2FP.SATFINITE.E4M3.F32.PACK_AB_MERGE_C R5, R31, R30, RZ ;  /* 0x0000001e1f05723e */ /* 0x002fe400048070ff */
[----:B------:R-:W-:-:S03]  /*1c6f50*/  F2FP.SATFINITE.E4M3.F32.PACK_AB_MERGE_C R4, R34, R32, RZ ;  /* 0x000000202204723e */ /* 0x000fc600048070ff */
[----:B------:R0:W-:Y:S04]  /*1c6f60*/  STL [R1+0x54fc], R5 ;  /* 0x0054fc0501007387 */ /* 0x0001e80000100800 */
[----:B------:R1:W-:Y:S04]  /*1c6f70*/  STL [R1+0x5500], R4 ;  /* 0x0055000401007387 */ /* 0x0003e80000100800 */
[----:B------:R1:W-:Y:S01]  /*1c6f80*/  STL.64 [R1+0x23a0], R2 ;  /* 0x0023a00201007387 */ /* 0x0003e20000100a00 */
[----:B0-----:R-:W-:Y:S02]  /*1c6f90*/  F2FP.SATFINITE.E4M3.F32.PACK_AB_MERGE_C R5, R36, R35, RZ ;  /* 0x000000232405723e */ /* 0x001fe400048070ff */
[----:B-1----:R-:W-:-:S02]  /*1c6fa0*/  F2FP.SATFINITE.E4M3.F32.PACK_AB_MERGE_C R4, R38, R37, RZ ;  /* 0x000000252604723e */ /* 0x002fc400048070ff */
[----:B------:R-:W-:Y:S01]  /*1c6fb0*/  IADD3 R2, P6, R0, R54, RZ ;  /* 0x0000003600027210 */ /* 0x000fe20007fde0ff */
[----:B------:R-:W-:Y:S04]  /*1c6fc0*/  STL [R1+0x54b0], R5 ;  /* 0x0054b00501007387 */ /* 0x000fe80000100800 */
[----:B------:R-:W-:Y:S01]  /*1c6fd0*/  IMAD.X R3, R61, 0x1, R55, P6 ;  /* 0x000000013d037824 */ /* 0x000fe200030e0637 */
[----:B------:R-:W-:Y:S04]  /*1c6fe0*/  STL [R1+0x54b8], R4 ;  /* 0x0054b80401007387 */ /* 0x000fe80000100800 */
[----:B------:R4:W-:Y:S04]  /*1c6ff0*/  STL.64 [R1+0x2390], R2 ;  /* 0x0023900201007387 */ /* 0x0009e80000100a00 */
[----:B------:R-:W2:Y:S04]  /*1c7000*/  LDL.LU R22, [R1+0x2360] ;  /* 0x0023600001167983 */ /* 0x000ea80000300800 */
[----:B------:R-:W2:Y:S01]  /*1c7010*/  LDL.LU R23, [R1+0x2364] ;  /* 0x0023640001177983 */ /* 0x000ea20000300800 */
[----:B----4-:R-:W-:-:S05]  /*1c7020*/  F2FP.SATFINITE.E4M3.F32.PACK_AB_MERGE_C R2, R40, R39, RZ ;  /* 0x000000272802723e */ /* 0x010fca00048070ff */
[----:B------:R0:W-:Y:S04]  /*1c7030*/  STL [R1+0x5450], R2 ;  /* 0x0054500201007387 */ /* 0x0001e80000100800 */
[----:B------:R-:W4:Y:S04]  /*1c7040*/  LDL.LU R35, [R1+0x2368] ;  /* 0x0023680001237983 */ /* 0x000f280000300800 */
[----:B------:R-:W4:Y:S01]  /*1c7050*/  LDL.LU R36, [R1+0x236c] ;  /* 0x00236c0001247983 */ /* 0x000f220000300800 */
[----:B0-----:R-:W-:-:S05]  /*1c7060*/  IADD3 R2, P6, R0, R58, RZ ;  /* 0x0000003a00027210 */ /* 0x001fca0007fde0ff */
[----:B------:R-:W-:-:S05]  /*1c7070*/  IMAD.X R3, R61, 0x1, R57, P6 ;  /* 0x000000013d037824 */ /* 0x000fca00030e0639 */
[----:B------:R0:W-:Y:S04]  /*1c7080*/  STL.64 [R1+0x2380], R2 ;  /* 0x0023800201007387 */ /* 0x0001e80000100a00 */
[----:B------:R-:W4:Y:S04]  /*1c7090*/  LDL.LU R24, [R1+0x2350] ;  /* 0x0023500001187983 */ /* 0x000f280000300800 */
[----:B------:R-:W4:Y:S01]  /*1c70a0*/  LDL.LU R25, [R1+0x2354] ;  /* 0x0023540001197983 */ /* 0x000f220000300800 */
[----:B0-----:R-:W-:-:S05]  /*1c70b0*/  F2FP.SATFINITE.E4M3.F32.PACK_AB_MERGE_C R2, R43, R41, RZ ;  /* 0x000000292b02723e */ /* 0x001fca00048070ff */
[----:B------:R3:W-:Y:S04]  /*1c70c0*/  STL [R1+0x5464], R2 ;  /* 0x0054640201007387 */ /* 0x0007e80000100800 */
[----:B------:R-:W4:Y:S04]  /*1c70d0*/  LDL.LU R26, [R1+0x2358] ;  /* 0x00235800011a7983 */ /* 0x000f280000300800 */
[----:B------:R-:W4:Y:S04]  /*1c70e0*/  LDL.LU R27, [R1+0x235c] ;  /* 0x00235c00011b7983 */ /* 0x000f280000300800 */
        /* <DEDUP_REMOVED lines=25> */
[----:B------:R0:W-:Y:S01]  /*1c7280*/  STL.64 [R1+0x2370], R2 ;  /* 0x0023700201007387 */ /* 0x0001e20000100a00 */
[----:B------:R-:W-:Y:S02]  /*1c7290*/  F2FP.SATFINITE.E4M3.F32.PACK_AB_MERGE_C R5, R23, R22, RZ ;  /* 0x000000161705723e */ /* 0x000fe400048070ff */
[----:B0-----:R-:W-:-:S03]  /*1c72a0*/  IADD3 R2, P6, R0, R17, RZ ;  /* 0x0000001100027210 */ /* 0x001fc60007fde0ff */
[----:B------:R0:W-:Y:S02]  /*1c72b0*/  STL [R1+0x53dc], R5 ;  /* 0x0053dc0501007387 */ /* 0x0001e40000100800 */
[----:B------:R-:W-:Y:S01]  /*1c72c0*/  IMAD.X R3, R61, 0x1, R18, P6 ;  /* 0x000000013d037824 */ /* 0x000fe200030e0612 */
[----:B----4-:R-:W-:-:S05]  /*1c72d0*/  F2FP.SATFINITE.E4M3.F32.PACK_AB_MERGE_C R4, R36, R35, RZ ;  /* 0x000000232404723e */ /* 0x010fca00048070ff */
[----:B------:R-:W-:Y:S04]  /*1c72e0*/  STL [R1+0x53e4], R4 ;  /* 0x0053e40401007387 */ /* 0x000fe80000100800 */
[----:B------:R-:W4:Y:S04]  /*1c72f0*/  LDL.LU R35, [R1+0x2300] ;  /* 0x0023000001237983 */ /* 0x000f280000300800 */
[----:B------:R-:W4:Y:S04]  /*1c7300*/  LDL.LU R36, [R1+0x2304] ;  /* 0x0023040001247983 */ /* 0x000f280000300800 */
[----:B------:R1:W-:Y:S01]  /*1c7310*/  STL.64 [R1+0x2360], R2 ;  /* 0x0023600201007387 */ /* 0x0003e20000100a00 */
[----:B0-----:R-:W-:-:S02]  /*1c7320*/  F2FP.SATFINITE.E4M3.F32.PACK_AB_MERGE_C R5, R25, R24, RZ ;  /* 0x000000181905723e */ /* 0x001fc400048070ff */
[----:B-1----:R-:W-:-:S03]  /*1c7330*/  IADD3 R2, P6, R0, R19, RZ ;  /* 0x0000001300027210 */ /* 0x002fc60007fde0ff */
[----:B------:R-:W-:Y:S02]  /*1c7340*/  STL [R1+0x2868], R5 ;  /* 0x0028680501007387 */ /* 0x000fe40000100800 */
[----:B------:R-:W-:Y:S01]  /*1c7350*/  IMAD.X R3, R61, 0x1, R47, P6 ;  /* 0x000000013d037824 */ /* 0x000fe200030e062f */
[----:B------:R-:W-:-:S05]  /*1c7360*/  F2FP.SATFINITE.E4M3.F32.PACK_AB_MERGE_C R4, R27, R26, RZ ;  /* 0x0000001a1b04723e */ /* 0x000fca00048070ff */
[----:B------:R-:W-:Y:S04]  /*1c7370*/  STL [R1+0x287c], R4 ;  /* 0x00287c0401007387 */ /* 0x000fe80000100800 */
[----:B------:R0:W-:Y:S02]  /*1c7380*/  STL.64 [R1+0x2350], R2 ;  /* 0x0023500201007387 */ /* 0x0001e40000100a00 */
[----:B0-----:R-:W-:Y:S02]  /*1c7390*/  F2FP.SATFINITE.E4M3.F32.PACK_AB_MERGE_C R2, R38, R37, RZ ;  /* 0x000000252602723e */ /* 0x001fe400048070ff */
[----:B------:R-:W4:Y:S04]  /*1c73a0*/  LDL.LU R37, [R1+0x2308] ;  /* 0x0023080001257983 */ /* 0x000f280000300800 */
[----:B------:R-:W4:Y:S04]  /*1c73b0*/  LDL.LU R38, [R1+0x230c] ;  /* 0x00230c0001267983 */ /* 0x000f280000300800 */
        /* <DEDUP_REMOVED lines=8> */
[----:B0-----:R-:W-:Y:S02]  /*1c7440*/  F2FP.SATFINITE.E4M3.F32.PACK_AB_MERGE_C R2, R41, R40, RZ ;  /* 0x000000282902723e */ /* 0x001fe400048070ff */
[----:B------:R-:W3:Y:S04]  /*1c7450*/  LDL.LU R40, [R1+0x22f8] ;  /* 0x0022f80001287983 */ /* 0x000ee80000300800 */
[----:B------:R-:W3:Y:S04]  /*1c7460*/  LDL.LU R41, [R1+0x22fc] ;  /* 0x0022fc0001297983 */ /* 0x000ee80000300800 */
[----:B------:R0:W-:Y:S02]  /*1c7470*/  STL [R1+0x2738], R2 ;  /* 0x0027380201007387 */ /* 0x0001e40000100800 */
[----:B0-----:R-:W-:-:S05]  /*1c7480*/  IADD3 R2, P6, R0, R50, RZ ;  /* 0x0000003200027210 */ /* 0x001fca0007fde0ff */
[----:B------:R-:W-:Y:S01]  /*1c7490*/  IMAD.X R3, R61, 0x1, R51, P6 ;  /* 0x000000013d037824 */ /* 0x000fe200030e0633 */
[----:B--2---:R-:W-:-:S05]  /*1c74a0*/  F2FP.SATFINITE.E4M3.F32.PACK_AB_MERGE_C R4, R29, R28, RZ ;  /* 0x0000001c1d04723e */ /* 0x004fca00048070ff */
[----:B------:R0:W-:Y:S04]  /*1c74b0*/  STL [R1+0x554c], R4 ;  /* 0x00554c0401007387 */ /* 0x0001e80000100800 */
[----:B------:R1:W-:Y:S01]  /*1c74c0*/  STL.64 [R1+0x2330], R2 ;  /* 0x0023300201007387 */ /* 0x0003e20000100a00 */
[----:B------:R-:W-:Y:S02]  /*1c74d0*/  F2FP.SATFINITE.E4M3.F32.PACK_AB_MERGE_C R5, R31, R30, RZ ;  /* 0x0000001e1f05723e */ /* 0x000fe400048070ff */
[----:B0-----:R-:W-:Y:S02]  /*1c74e0*/  F2FP.SATFINITE.E4M3.F32.PACK_AB_MERGE_C R4, R34, R32, RZ ;  /* 0x000000202204723e */ /* 0x001fe400048070ff */
[----:B-1----:R-:W-:Y:S01]  /*1c74f0*/  IADD3 R2, P6, R0, R52, RZ ;  /* 0x0000003400027210 */ /* 0x002fe20007fde0ff */
[----:B------:R-:W-:Y:S04]  /*1c7500*/  STL [R1+0x2338], R5 ;  /* 0x0023380501007387 */ /* 0x000fe80000100800 */
[----:B------:R-:W-:Y:S01]  /*1c7510*/  IMAD.X R3, R61, 0x1, R53, P6 ;  /* 0x000000013d037824 */ /* 0x000fe200030e0635 */
[----:B------:R-:W-:Y:S04]  /*1c7520*/  STL [R1+0x232c], R4 ;  /* 0x00232c0401007387 */ /* 0x000fe80000100800 */
[----:B------:R0:W-:Y:S02]  /*1c7530*/  STL.64 [R1+0x2320], R2 ;  /* 0x0023200201007387 */ /* 0x0001e40000100a00 */
[----:B0-----:R-:W-:-:S02]  /*1c7540*/  F2FP.SATFINITE.E4M3.F32.PACK_AB_MERGE_C R3, R45, R44, RZ ;  /* 0x0000002c2d03723e */ /* 0x001fc400048070ff */
[----:B------:R-:W-:Y:S01]  /*1c7550*/  F2FP.SATFINITE.E4M3.F32.PACK_AB_MERGE_C R2, R46, R59, RZ ;  /* 0x0000003b2e02723e */ /* 0x000fe200048070ff */
[----:B------:R-:W2:Y:S04]  /*1c7560*/  LDL.LU R44, [R1+0x22e0] ;  /* 0x0022e000012c7983 */ /* 0x000ea80000300800 */
[----:B------:R-:W-:Y:S04]  /*1c7570*/  STL [R1+0x2328], R3 ;  /* 0x0023280301007387 */ /* 0x000fe80000100800 */
[----:B------:R-:W2:Y:S04]  /*1c7580*/  LDL.LU R45, [R1+0x22e4] ;  /* 0x0022e400012d7983 */ /* 0x000ea80000300800 */
[----:B------:R0:W-:Y:S04]  /*1c7590*/  STL [R1+0x231c], R2 ;  /* 0x00231c0201007387 */ /* 0x0001e80000100800 */
[----:B------:R-:W2:Y:S04]  /*1c75a0*/  LDL.LU R59, [R1+0x22e8] ;  /* 0x0022e800013b7983 */ /* 0x000ea80000300800 */
[----:B------:R-:W2:Y:S01]  /*1c75b0*/  LDL.LU R46, [R1+0x22ec] ;  /* 0x0022ec00012e7983 */ /* 0x000ea20000300800 */
[----:B0-----:R-:W-:-:S05]  /*1c75c0*/  IADD3 R2, P6, R0, R54, RZ ;  /* 0x0000003600027210 */ /* 0x001fca0007fde0ff */
[----:B------:R-:W-:-:S05]  /*1c75d0*/  IMAD.X R3, R61, 0x1, R55, P6 ;  /* 0x000000013d037824 */ /* 0x000fca00030e0637 */
[----:B------:R0:W-:Y:S02]  /*1c75e0*/  STL.64 [R1+0x2310], R2 ;  /* 0x0023100201007387 */ /* 0x0001e40000100a00 */
[----:B0-----:R-:W-:-:S05]  /*1c75f0*/  IADD3 R2, P6, R0, R58, RZ ;  /* 0x0000003a00027210 */ /* 0x001fca0007fde0ff */
[----:B------:R-:W-:Y:S01]  /*1c7600*/  IMAD.X R3, R61, 0x1, R57, P6 ;  /* 0x000000013d037824 */ /* 0x000fe200030e0639 */
[----:B----4-:R-:W-:-:S05]  /*1c7610*/  F2FP.SATFINITE.E4M3.F32.PACK_AB_MERGE_C R4, R36, R35, RZ ;  /* 0x000000232404723e */ /* 0x010fca00048070ff */
[----:B------:R-:W-:Y:S04]  /*1c7620*/  STL [R1+0x2318], R4 ;  /* 0x0023180401007387 */ /* 0x000fe80000100800 */
[----:B------:R-:W4:Y:S04]  /*1c7630*/  LDL.LU R29, [R1+0x22d0] ;  /* 0x0022d000011d7983 */ /* 0x000f280000300800 */
[----:B------:R-:W4:Y:S04]  /*1c7640*/  LDL.LU R30, [R1+0x22d4] ;  /* 0x0022d400011e7983 */ /* 0x000f280000300800 */
[----:B------:R-:W4:Y:S04]  /*1c7650*/  LDL.LU R31, [R1+0x22d8] ;  /* 0x0022d800011f7983 */ /* 0x000f280000300800 */
[----:B------:R0:W-:Y:S04]  /*1c7660*/  STL.64 [R1+0x2300], R2 ;  /* 0x0023000201007387 */ /* 0x0001e80000100a00 */
[----:B------:R-:W4:Y:S04]  /*1c7670*/  LDL.LU R32, [R1+0x22dc] ;  /* 0x0022dc0001207983 */ /* 0x000f280000300800 */
[----:B------:R-:W4:Y:S04]  /*1c7680*/  LDL.LU R34, [R1+0x22c0] ;  /* 0x0022c00001227983 */ /* 0x000f280000300800 */
[----:B------:R-:W4:Y:S01]  /*1c7690*/  LDL.LU R35, [R1+0x22c4] ;  /* 0x0022c40001237983 */ /* 0x000f220000300800 */
[----:B------:R-:W-:Y:S01]  /*1c76a0*/  VIADD R0, R0, UR4 ;  /* 0x0000000400007c36 */ /* 0x000fe20008000000 */
[----:B------:R-:W-:-:S04]  /*1c76b0*/  ULDC UR4, c[0x0][0x248] ;  /* 0x0000920000047ab9 */ /* 0x000fc80000000800 */
[----:B------:R-:W-:Y:S02]  /*1c76c0*/  SHF.R.S32.HI R61, RZ, 0x1f, R0 ;  /* 0x0000001fff3d7819 */ /* 0x000fe40000011400 */
[----:B0-----:R-:W-:-:S05]  /*1c76d0*/  F2FP.SATFINITE.E4M3.F32.PACK_AB_MERGE_C R2, R38, R37, RZ ;  /* 0x000000252602723e */ /* 0x001fca00048070ff */
[----:B------:R3:W-:Y:S02]  /*1c76e0*/  STL [R1+0x230c], R2 ;  /* 0x00230c0201007387 */ /* 0x0007e40000100800 */
[----:B---3--:R-:W-:Y:S02]  /*1c76f0*/  F2FP.SATFINITE.E4M3.F32.PACK_AB_MERGE_C R2, R43, R39, RZ ;  /* 0x000000272b02723e */ /* 0x008fe400048070ff */
[----:B------:R-:W3:Y:S04]  /*1c7700*/  LDL.LU R39, [R1+0x22c8] ;  /* 0x0022c80001277983 */ /* 0x000ee80000300800 */
[----:B------:R-:W3:Y:S04]  /*1c7710*/  LDL.LU R43, [R1+0x22cc] ;  /* 0x0022cc00012b7983 */ /* 0x000ee80000300800 */
[----:B------:R0:W-:Y:S02]  /*1c7720*/  STL [R1+0x2308], R2 ;  /* 0x0023080201007387 */ /* 0x0001e40000100800 */
[----:B0-----:R-:W-:-:S05]  /*1c7730*/  IADD3 R2, P6, R0, R56, RZ ;  /* 0x0000003800027210 */ /* 0x001fca0007fde0ff */
[----:B------:R-:W-:Y:S01]  /*1c7740*/  IMAD.X R3, R61, 0x1, R16, P6 ;  /* 0x000000013d037824 */ /* 0x000fe200030e0610 */
[----:B------:R-:W-:-:S05]  /*1c7750*/  F2FP.SATFINITE.E4M3.F32.PACK_AB_MERGE_C R4, R41, R40, RZ ;  /* 0x000000282904723e */ /* 0x000fca00048070ff */
[----:B------:R-:W-:Y:S04]  /*1c7760*/  STL [R1+0x5568], R4 ;  /* 0x0055680401007387 */ /* 0x000fe80000100800 */
[----:B------:R-:W3:Y:S04]  /*1c7770*/  LDL.LU R26, [R1+0x22b0] ;  /* 0x0022b000011a7983 */ /* 0x000ee80000300800 */
[----:B------:R-:W3:Y:S04]  /*1c7780*/  LDL.LU R27, [R1+0x22b4] ;  /* 0x0022b400011b7983 */ /* 0x000ee80000300800 */
[----:B------:R-:W3:Y:S04]  /*1c7790*/  LDL.LU R28, [R1+0x22b8] ;  /* 0x0022b800011c7983 */ /* 0x000ee80000300800 */
[----:B------:R2:W-:Y:S04]  /*1c77a0*/  STL.64 [R1+0x22f0], R2 ;  /* 0x0022f00201007387 */ /* 0x0005e80000100a00 */
[----:B------:R-:W3:Y:S04]  /*1c77b0*/  LDL.LU R36, [R1+0x22bc] ;  /* 0x0022bc0001247983 */ /* 0x000ee80000300800 */
[----:B------:R-:W3:Y:S04]  /*1c77c0*/  LDL.LU R37, [R1+0x22a0] ;  /* 0x0022a00001257983 */ /* 0x000ee80000300800 */
[----:B------:R-:W3:Y:S04]  /*1c77d0*/  LDL.LU R38, [R1+0x22a4] ;  /* 0x0022a40001267983 */ /* 0x000ee80000300800 */
[----:B------:R-:W3:Y:S04]  /*1c77e0*/  LDL.LU R40, [R1+0x22a8] ;  /* 0x0022a80001287983 */ /* 0x000ee80000300800 */
[----:B------:R-:W3:Y:S01]  /*1c77f0*/  LDL.LU R41, [R1+0x22ac] ;  /* 0x0022ac0001297983 */ /* 0x000ee20000300800 */
[----:B--2---:R-:W-:-:S03]  /*1c7800*/  F2FP.SATFINITE.E4M3.F32.PACK_AB_MERGE_C R2, R45, R44, RZ ;  /* 0x0000002c2d02723e */ /* 0x004fc600048070ff */
[----:B------:R-:W2:Y:S04]  /*1c7810*/  LDL.LU R44, [R1+0x2290] ;  /* 0x00229000012c7983 */ /* 0x000ea80000300800 */
[----:B------:R0:W-:Y:S01]  /*1c7820*/  STL [R1+0x22f8], R2 ;  /* 0x0022f80201007387 */ /* 0x0001e20000100800 */
[----:B------:R-:W-:-:S03]  /*1c7830*/  F2FP.SATFINITE.E4M3.F32.PACK_AB_MERGE_C R5, R46, R59, RZ ;  /* 0x0000003b2e05723e */ /* 0x000fc600048070ff */
[----:B------:R-:W2:Y:S01]  /*1c7840*/  LDL.LU R46, [R1+0x2294] ;  /* 0x00229400012e7983 */ /* 0x000ea20000300800 */
[----:B0-----:R-:W-:-:S03]  /*1c7850*/  IADD3 R2, P6, R0, R17, RZ ;  /* 0x0000001100027210 */ /* 0x001fc60007fde0ff */
[----:B------:R-:W2:Y:S02]  /*1c7860*/  LDL.LU R45, [R1+0x2298] ;  /* 0x00229800012d7983 */ /* 0x000ea40000300800 */
[----:B------:R-:W-:Y:S02]  /*1c7870*/  IMAD.X R3, R61, 0x1, R18, P6 ;  /* 0x000000013d037824 */ /* 0x000fe400030e0612 */
[----:B------:R-:W2:Y:S04]  /*1c7880*/  LDL.LU R59, [R1+0x229c] ;  /* 0x00229c00013b7983 */ /* 0x000ea80000300800 */
[----:B------:R-:W-:Y:S04]  /*1c7890*/  STL [R1+0x86f4], R5 ;  /* 0x0086f40501007387 */ /* 0x000fe80000100800 */
[----:B------:R0:W-:Y:S02]  /*1c78a0*/  STL.64 [R1+0x22e0], R2 ;  /* 0x0022e00201007387 */ /* 0x0001e40000100a00 */
[----:B0-----:R-:W-:-:S05]  /*1c78b0*/  IADD3 R2, P6, R0, R19, RZ ;  /* 0x0000001300027210 */ /* 0x001fca0007fde0ff */
[----:B------:R-:W-:Y:S01]  /*1c78c0*/  IMAD.X R3, R61, 0x1, R47, P6 ;  /* 0x000000013d037824 */ /* 0x000fe200030e062f */
[----:B----4-:R-:W-:-:S05]  /*1c78d0*/  F2FP.SATFINITE.E4M3.F32.PACK_AB_MERGE_C R5, R30, R29, RZ ;  /* 0x0000001d1e05723e */ /* 0x010fca00048070ff */
[----:B------:R-:W-:Y:S01]  /*1c78e0*/  STL [R1+0x22e8], R5 ;  /* 0x0022e80501007387 */ /* 0x000fe20000100800 */
[----:B------:R-:W-:-:S05]  /*1c78f0*/  F2FP.SATFINITE.E4M3.F32.PACK_AB_MERGE_C R4, R32, R31, RZ ;  /* 0x0000001f2004723e */ /* 0x000fca00048070ff */
[----:B------:R-:W-:Y:S04]  /*1c7900*/  STL [R1+0x22d8], R4 ;  /* 0x0022d80401007387 */ /* 0x000fe80000100800 */
[----:B------:R0:W-:Y:S04]  /*1c7910*/  STL.64 [R1+0x22d0], R2 ;  /* 0x0022d00201007387 */ /* 0x0001e80000100a00 */
[----:B------:R-:W4:Y:S04]  /*1c7920*/  LDL.LU R29, [R1+0x2280] ;  /* 0x00228000011d7983 */ /* 0x000f280000300800 */
[----:B------:R-:W4:Y:S01]  /*1c7930*/  LDL.LU R30, [R1+0x2284] ;  /* 0x00228400011e7983 */ /* 0x000f220000300800 */
[----:B0-----:R-:W-:-:S05]  /*1c7940*/  F2FP.SATFINITE.E4M3.F32.PACK_AB_MERGE_C R2, R35, R34, RZ ;  /* 0x000000222302723e */ /* 0x001fca00048070ff */
[----:B------:R3:W-:Y:S04]  /*1c7950*/  STL [R1+0x7b8], R2 ;  /* 0x0007b80201007387 */ /* 0x0007e80000100800 */
[----:B------:R-:W4:Y:S01]  /*1c7960*/  LDL.LU R31, [R1+0x2288] ;  /* 0x00228800011f7983 */ /* 0x000f220000300800 */
[----:B---3--:R-:W-:-:S03]  /*1c7970*/  F2FP.SATFINITE.E4M3.F32.PACK_AB_MERGE_C R2, R43, R39, RZ ;  /* 0x000000272b02723e */ /* 0x008fc600048070ff */
[----:B------:R-:W3:Y:S04]  /*1c7980*/  LDL.LU R43, [R1+0x228c] ;  /* 0x00228c00012b7983 */ /* 0x000ee80000300800 */
[----:B------:R0:W-:Y:S04]  /*1c7990*/  STL [R1+0x7c0], R2 ;  /* 0x0007c00201007387 */ /* 0x0001e80000100800 */
[----:B------:R-:W3:Y:S04]  /*1c79a0*/  LDL.LU R32, [R1+0x2270] ;  /* 0x0022700001207983 */ /* 0x000ee80000300800 */
[----:B------:R-:W3:Y:S01]  /*1c79b0*/  LDL.LU R34, [R1+0x2274] ;  /* 0x0022740001227983 */ /* 0x000ee20000300800 */
[----:B0-----:R-:W-:-:S03]  /*1c79c0*/  IADD3 R2, P6, R0, R48, RZ ;  /* 0x0000003000027210 */ /* 0x001fc60007fde0ff */
[----:B------:R-:W3:Y:S02]  /*1c79d0*/  LDL.LU R35, [R1+0x2278] ;  /* 0x0022780001237983 */ /* 0x000ee40000300800 */
[----:B------:R-:W-:Y:S02]  /*1c79e0*/  IMAD.X R3, R61, 0x1, R49, P6 ;  /* 0x000000013d037824 */ /* 0x000fe400030e0631 */
[----:B------:R-:W3:Y:S04]  /*1c79f0*/  LDL.LU R39, [R1+0x227c] ;  /* 0x00227c0001277983 */ /* 0x000ee80000300800 */
[----:B------:R0:W-:Y:S02]  /*1c7a00*/  STL.64 [R1+0x22c0], R2 ;  /* 0x0022c00201007387 */ /* 0x0001e40000100a00 */
[----:B0-----:R-:W-:-:S05]  /*1c7a10*/  IADD3 R2, P6, R0, R50, RZ ;  /* 0x0000003200027210 */ /* 0x001fca0007fde0ff */
[----:B------:R-:W-:Y:S01]  /*1c7a20*/  IMAD.X R3, R61, 0x1, R51, P6 ;  /* 0x000000013d037824 */ /* 0x000fe200030e0633 */
[----:B------:R-:W-:-:S05]  /*1c7a30*/  F2FP.SATFINITE.E4M3.F32.PACK_AB_MERGE_C R5, R27, R26, RZ ;  /* 0x0000001a1b05723e */ /* 0x000fca00048070ff */
[----:B------:R-:W-:Y:S01]  /*1c7a40*/  STL [R1+0x76c], R5 ;  /* 0x00076c0501007387 */ /* 0x000fe20000100800 */
[----:B------:R-:W-:-:S05]  /*1c7a50*/  F2FP.SATFINITE.E4M3.F32.PACK_AB_MERGE_C R4, R36, R28, RZ ;  /* 0x0000001c2404723e */ /* 0x000fca00048070ff */
[----:B------:R-:W-:Y:S04]  /*1c7a60*/  STL [R1+0x5574], R4 ;  /* 0x0055740401007387 */ /* 0x000fe80000100800 */
[----:B------:R0:W-:Y:S02]  /*1c7a70*/  STL.64 [R1+0x22b0], R2 ;  /* 0x0022b00201007387 */ /* 0x0001e40000100a00 */
[----:B0-----:R-:W-:Y:S02]  /*1c7a80*/  F2FP.SATFINITE.E4M3.F32.PACK_AB_MERGE_C R3, R38, R37, RZ ;  /* 0x000000252603723e */ /* 0x001fe400048070ff */
[----:B------:R-:W3:Y:S01]  /*1c7a90*/  LDL.LU R38, [R1+0x2260] ;  /* 0x0022600001267983 */ /* 0x000ee20000300800 */
[----:B------:R-:W-:-:S03]  /*1c7aa0*/  F2FP.SATFINITE.E4M3.F32.PACK_AB_MERGE_C R2, R41, R40, RZ ;  /* 0x000000282902723e */ /* 0x000fc600048070ff */
[----:B------:R-:W-:Y:S04]  /*1c7ab0*/  STL [R1+0x714], R3 ;  /* 0x0007140301007387 */ /* 0x000fe80000100800 */
[----:B------:R-:W3:Y:S04]  /*1c7ac0*/  LDL.LU R40, [R1+0x2264] ;  /* 0x0022640001287983 */ /* 0x000ee80000300800 */
[----:B------:R0:W-:Y:S02]  /*1c7ad0*/  STL [R1+0x718], R2 ;  /* 0x0007180201007387 */ /* 0x0001e40000100800 */
[----:B0-----:R-:W-:-:S05]  /*1c7ae0*/  IADD3 R2, P6, R0, R52, RZ ;  /* 0x0000003400027210 */ /* 0x001fca0007fde0ff */
[----:B------:R-:W-:-:S05]  /*1c7af0*/  IMAD.X R3, R61, 0x1, R53, P6 ;  /* 0x000000013d037824 */ /* 0x000fca00030e0635 */
[----:B------:R2:W-:Y:S04]  /*1c7b00*/  STL.64 [R1+0x22a0], R2 ;  /* 0x0022a00201007387 */ /* 0x0005e80000100a00 */
[----:B------:R-:W3:Y:S01]  /*1c7b10*/  LDL.LU R41, [R1+0x2268] ;  /* 0x0022680001297983 */ /* 0x000ee20000300800 */
[----:B--2---:R-:W-:-:S03]  /*1c7b20*/  F2FP.SATFINITE.E4M3.F32.PACK_AB_MERGE_C R2, R46, R44, RZ ;  /* 0x0000002c2e02723e */ /* 0x004fc600048070ff */
[----:B------:R-:W2:Y:S04]  /*1c7b30*/  LDL.LU R46, [R1+0x226c] ;  /* 0x00226c00012e7983 */ /* 0x000ea80000300800 */
[----:B------:R0:W-:Y:S01]  /*1c7b40*/  STL [R1+0x6b8], R2 ;  /* 0x0006b80201007387 */ /* 0x0001e20000100800 */
[----:B------:R-:W-:Y:S02]  /*1c7b50*/  F2FP.SATFINITE.E4M3.F32.PACK_AB_MERGE_C R59, R59, R45, RZ ;  /* 0x0000002d3b3b723e */ /* 0x000fe400048070ff */
[----:B0-----:R-:W-:-:S03]  /*1c7b60*/  IADD3 R2, P6, R0, R54, RZ ;  /* 0x0000003600027210 */ /* 0x001fc60007fde0ff */
[----:B------:R-:W-:Y:S02]  /*1c7b70*/  STL [R1+0x8740], R59 ;  /* 0x0087403b01007387 */ /* 0x000fe40000100800 */
[----:B------:R-:W-:Y:S02]  /*1c7b80*/  IMAD.X R3, R61, 0x1, R55, P6 ;  /* 0x000000013d037824 */ /* 0x000fe400030e0637 */
[----:B------:R-:W2:Y:S04]  /*1c7b90*/  LDL.LU R36, [R1+0x2250] ;  /* 0x0022500001247983 */ /* 0x000ea80000300800 */
[----:B------:R-:W2:Y:S04]  /*1c7ba0*/  LDL.LU R37, [R1+0x2254] ;  /* 0x0022540001257983 */ /* 0x000ea80000300800 */
[----:B------:R-:W2:Y:S04]  /*1c7bb0*/  LDL.LU R44, [R1+0x2258] ;  /* 0x00225800012c7983 */ /* 0x000ea80000300800 */
[----:B------:R0:W-:Y:S04]  /*1c7bc0*/  STL.64 [R1+0x2290], R2 ;  /* 0x0022900201007387 */ /* 0x0001e80000100a00 */
[----:B------:R-:W2:Y:S01]  /*1c7bd0*/  LDL.LU R45, [R1+0x225c] ;  /* 0x00225c00012d7983 */ /* 0x000ea20000300800 */
[----:B0-----:R-:W-:-:S05]  /*1c7be0*/  IADD3 R2, P6, R0, R58, RZ ;  /* 0x0000003a00027210 */ /* 0x001fca0007fde0ff */
[----:B------:R-:W-:Y:S02]  /*1c7bf0*/  IMAD.X R3, R61, 0x1, R57, P6 ;  /* 0x000000013d037824 */ /* 0x000fe400030e0639 */
[----:B------:R-:W-:Y:S01]  /*1c7c00*/  VIADD R0, R0, UR4 ;  /* 0x0000000400007c36 */ /* 0x000fe20008000000 */
[----:B------:R-:W-:-:S04]  /*1c7c10*/  ULDC UR4, c[0x0][0x248] ;  /* 0x0000920000047ab9 */ /* 0x000fc80000000800 */
[----:B------:R-:W-:Y:S02]  /*1c7c20*/  SHF.R.S32.HI R61, RZ, 0x1f, R0 ;  /* 0x0000001fff3d7819 */ /* 0x000fe40000011400 */
[----:B----4-:R-:W-:-:S05]  /*1c7c30*/  F2FP.SATFINITE.E4M3.F32.PACK_AB_MERGE_C R4, R30, R29, RZ ;  /* 0x0000001d1e04723e */ /* 0x010fca00048070ff */
[----:B------:R-:W-:Y:S01]  /*1c7c40*/  STL [R1+0x668], R4 ;  /* 0x0006680401007387 */ /* 0x000fe20000100800 */
[----:B---3--:R-:W-:-:S05]  /*1c7c50*/  F2FP.SATFINITE.E4M3.F32.PACK_AB_MERGE_C R43, R43, R31, RZ ;  /* 0x0000001f2b2b723e */ /* 0x008fca00048070ff */
[----:B------:R-:W-:Y:S04]  /*1c7c60*/  STL [R1+0x8758], R43 ;  /* 0x0087582b01007387 */ /* 0x000fe80000100800 */
[----:B------:R0:W-:Y:S02]  /*1c7c70*/  STL.64 [R1+0x2280], R2 ;  /* 0x0022800201007387 */ /* 0x0001e40000100a00 */
[----:B0-----:R-:W-:Y:S02]  /*1c7c80*/  F2FP.SATFINITE.E4M3.F32.PACK_AB_MERGE_C R2, R34, R32, RZ ;  /* 0x000000202202723e */ /* 0x001fe400048070ff */
[----:B------:R-:W-:-:S03]  /*1c7c90*/  F2FP.SATFINITE.E4M3.F32.PACK_AB_MERGE_C R39, R39, R35, RZ ;  /* 0x000000232727723e */ /* 0x000fc600048070ff */
[----:B------:R0:W-:Y:S04]  /*1c7ca0*/  STL [R1+0x620], R2 ;  /* 0x0006200201007387 */ /* 0x0001e80000100800 */
[----:B------:R-:W3:Y:S04]  /*1c7cb0*/  LDL.LU R20, [R1+0x2240] ;  /* 0x0022400001147983 */ /* 0x000ee80000300800 */
[----:B------:R-:W3:Y:S01]  /*1c7cc0*/  LDL.LU R27, [R1+0x2244] ;  /* 0x00224400011b7983 */ /* 0x000ee20000300800 */
[----:B0-----:R-:W-:-:S03]  /*1c7cd0*/  IADD3 R2, P6, R0, R56, RZ ;  /* 0x0000003800027210 */ /* 0x001fc60007fde0ff */
[----:B------:R-:W4:Y:S04]  /*1c7ce0*/  LDL.LU R34, [R1+0x2248] ;  /* 0x0022480001227983 */ /* 0x000f280000300800 */
[----:B------:R-:W4:Y:S01]  /*1c7cf0*/  LDL.LU R35, [R1+0x224c] ;  /* 0x00224c0001237983 */ /* 0x000f220000300800 */
[----:B------:R-:W-:-:S03]  /*1c7d00*/  IMAD.X R3, R61, 0x1, R16, P6 ;  /* 0x000000013d037824 */ /* 0x000fc600030e0610 */
[----:B------:R-:W-:Y:S04]  /*1c7d10*/  STL [R1+0x862c], R39 ;  /* 0x00862c2701007387 */ /* 0x000fe80000100800 */
        /* <DEDUP_REMOVED lines=9> */
[----:B--2---:R-:W-:-:S05]  /*1c7db0*/  F2FP.SATFINITE.E4M3.F32.PACK_AB_MERGE_C R2, R46, R41, RZ ;  /* 0x000000292e02723e */ /* 0x004fca00048070ff */
[----:B------:R0:W-:Y:S04]  /*1c7dc0*/  STL [R1+0x5580], R2 ;  /* 0x0055800201007387 */ /* 0x0001e80000100800 */
[----:B------:R-:W2:Y:S04]  /*1c7dd0*/  LDL.LU R41, [R1+0x2228] ;  /* 0x0022280001297983 */ /* 0x000ea80000300800 */
[----:B------:R-:W2:Y:S01]  /*1c7de0*/  LDL.LU R46, [R1+0x222c] ;  /* 0x00222c00012e7983 */ /* 0x000ea20000300800 */
[----:B0-----:R-:W-:-:S05]  /*1c7df0*/  IADD3 R2, P6, R0, R17, RZ ;  /* 0x0000001100027210 */ /* 0x001fca0007fde0ff */
[----:B------:R-:W-:-:S05]  /*1c7e00*/  IMAD.X R3, R61, 0x1, R18, P6 ;  /* 0x000000013d037824 */ /* 0x000fca00030e0612 */
[----:B------:R0:W-:Y:S04]  /*1c7e10*/  STL.64 [R1+0x2260], R2 ;  /* 0x0022600201007387 */ /* 0x0001e80000100a00 */
[----:B------:R-:W2:Y:S01]  /*1c7e20*/  LDL.LU R24, [R1+0x2210] ;  /* 0x0022100001187983 */ /* 0x000ea20000300800 */
[----:B0-----:R-:W-:Y:S02]  /*1c7e30*/  F2FP.SATFINITE.E4M3.F32.PACK_AB_MERGE_C R2, R37, R36, RZ ;  /* 0x000000242502723e */ /* 0x001fe400048070ff */
[----:B------:R-:W-:-:S03]  /*1c7e40*/  F2FP.SATFINITE.E4M3.F32.PACK_AB_MERGE_C R31, R45, R44, RZ ;  /* 0x0000002c2d1f723e */ /* 0x000fc600048070ff */
[----:B------:R0:W-:Y:S04]  /*1c7e50*/  STL [R1+0x5a4], R2 ;  /* 0x0005a40201007387 */ /* 0x0001e80000100800 */
[----:B------:R-:W2:Y:S04]  /*1c7e60*/  LDL.LU R26, [R1+0x2214] ;  /* 0x00221400011a7983 */ /* 0x000ea80000300800 */
[----:B------:R-:W2:Y:S01]  /*1c7e70*/  LDL.LU R28, [R1+0x2218] ;  /* 0x00221800011c7983 */ /* 0x000ea20000300800 */
[----:B0-----:R-:W-:-:S03]  /*1c7e80*/  IADD3 R2, P6, R0, R19, RZ ;  /* 0x0000001300027210 */ /* 0x001fc60007fde0ff */
[----:B------:R-:W2:Y:S02]  /*1c7e90*/  LDL.LU R29, [R1+0x221c] ;  /* 0x00221c00011d7983 */ /* 0x000ea40000300800 */
[----:B------:R-:W-:Y:S02]  /*1c7ea0*/  IMAD.X R3, R61, 0x1, R47, P6 ;  /* 0x000000013d037824 */ /* 0x000fe400030e062f */
[----:B------:R-:W2:Y:S04]  /*1c7eb0*/  LDL.LU R30, [R1+0x2200] ;  /* 0x00220000011e7983 */ /* 0x000ea80000300800 */
[----:B------:R-:W2:Y:S04]  /*1c7ec0*/  LDL.LU R32, [R1+0x2204] ;  /* 0x0022040001207983 */ /* 0x000ea80000300800 */
[----:B------:R-:W-:Y:S04]  /*1c7ed0*/  STL [R1+0x87a4], R31 ;  /* 0x0087a41f01007387 */ /* 0x000fe80000100800 */
[----:B------:R-:W2:Y:S04]  /*1c7ee0*/  LDL.LU R36, [R1+0x2208] ;  /* 0x0022080001247983 */ /* 0x000ea80000300800 */
[----:B------:R-:W2:Y:S04]  /*1c7ef0*/  LDL.LU R37, [R1+0x220c] ;  /* 0x00220c0001257983 */ /* 0x000ea80000300800 */
[----:B------:R-:W2:Y:S04]  /*1c7f00*/  LDL.LU R44, [R1+0x21f0] ;  /* 0x0021f000012c7983 */ /* 0x000ea80000300800 */
[----:B------:R3:W-:Y:S04]  /*1c7f10*/  STL.64 [R1+0x2250], R2 ;  /* 0x0022500201007387 */ /* 0x0007e80000100a00 */
[----:B------:R-:W2:Y:S01]  /*1c7f20*/  LDL.LU R45, [R1+0x21f4] ;  /* 0x0021f400012d7983 */ /* 0x000ea20000300800 */
[----:B---3--:R-:W-:-:S02]  /*1c7f30*/  F2FP.SATFINITE.E4M3.F32.PACK_AB_MERGE_C R2, R27, R20, RZ ;  /* 0x000000141b02723e */ /* 0x008fc400048070ff */
[----:B----4-:R-:W-:-:S05]  /*1c7f40*/  F2FP.SATFINITE.E4M3.F32.PACK_AB_MERGE_C R27, R35, R34, RZ ;  /* 0x00000022231b723e */ /* 0x010fca00048070ff */
[----:B------:R-:W-:Y:S04]  /*1c7f50*/  STL [R1+0x87bc], R27 ;  /* 0x0087bc1b01007387 */ /* 0x000fe80000100800 */
[----:B------:R0:W-:Y:S04]  /*1c7f60*/  STL [R1+0x57c], R2 ;  /* 0x00057c0201007387 */ /* 0x0001e80000100800 */
[----:B------:R-:W3:Y:S04]  /*1c7f70*/  LDL.LU R34, [R1+0x21f8] ;  /* 0x0021f80001227983 */ /* 0x000ee80000300800 */
[----:B------:R-:W3:Y:S01]  /*1c7f80*/  LDL.LU R35, [R1+0x21fc] ;  /* 0x0021fc0001237983 */ /* 0x000ee20000300800 */
[----:B0-----:R-:W-:-:S05]  /*1c7f90*/  IADD3 R2, P6, R0, R48, RZ ;  /* 0x0000003000027210 */ /* 0x001fca0007fde0ff */
[----:B------:R-:W-:-:S05]  /*1c7fa0*/  IMAD.X R3, R61, 0x1, R49, P6 ;  /* 0x000000013d037824 */ /* 0x000fca00030e0631 */
[----:B------:R0:W-:Y:S02]  /*1c7fb0*/  STL.64 [R1+0x2240], R2 ;  /* 0x0022400201007387 */ /* 0x0001e40000100a00 */
[----:B0-----:R-:W-:Y:S02]  /*1c7fc0*/  F2FP.SATFINITE.E4M3.F32.PACK_AB_MERGE_C R2, R22, R21, RZ ;  /* 0x000000151602723e */ /* 0x001fe400048070ff */
[----:B------:R-:W-:-:S05]  /*1c7fd0*/  F2FP.SATFINITE.E4M3.F32.PACK_AB_MERGE_C R25, R25, R23, RZ ;  /* 0x000000171919723e */ /* 0x000fca00048070ff */
[----:B------:R-:W-:Y:S04]  /*1c7fe0*/  STL [R1+0x87d8], R25 ;  /* 0x0087d81901007387 */ /* 0x000fe80000100800 */
[----:B------:R0:W-:Y:S02]  /*1c7ff0*/  STL [R1+0x55c], R2 ;  /* 0x00055c0201007387 */ /* 0x0001e40000100800 */
[----:B0-----:R-:W-:-:S05]  /*1c8000*/  IADD3 R2, P6, R0, R50, RZ ;  /* 0x0000003200027210 */ /* 0x001fca0007fde0ff */
[----:B------:R-:W-:-:S05]  /*1c8010*/  IMAD.X R3, R61, 0x1, R51, P6 ;  /* 0x000000013d037824 */ /* 0x000fca00030e0633 */
[----:B------:R0:W-:Y:S02]  /*1c8020*/  STL.64 [R1+0x2230], R2 ;  /* 0x0022300201007387 */ /* 0x0001e40000100a00 */
[----:B0-----:R-:W-:Y:S02]  /*1c8030*/  F2FP.SATFINITE.E4M3.F32.PACK_AB_MERGE_C R2, R40, R38, RZ ;  /* 0x000000262802723e */ /* 0x001fe400048070ff */
        /* <DEDUP_REMOVED lines=8> */
[----:B------:R-:W-:Y:S04]  /*1c80c0*/  STL [R1+0x8800], R23 ;  /* 0x0088001701007387 */ /* 0x000fe80000100800 */
[----:B------:R0:W-:Y:S02]  /*1c80d0*/  STL.64 [R1+0x2220], R2 ;  /* 0x0022200201007387 */ /* 0x0001e40000100a00 */
[----:B0-----:R-:W-:Y:S02]  /*1c80e0*/  IADD3 R2, P6, R0, R54, RZ ;  /* 0x0000003600027210 */ /* 0x001fe40007fde0ff */
[----:B------:R-:W-:-:S03]  /*1c80f0*/  F2FP.SATFINITE.E4M3.F32.PACK_AB_MERGE_C R5, R26, R24, RZ ;  /* 0x000000181a05723e */ /* 0x000fc600048070ff */
[----:B------:R-:W-:Y:S01]  /*1c8100*/  IMAD.X R3, R61, 0x1, R55, P6 ;  /* 0x000000013d037824 */ /* 0x000fe200030e0637 */
[----:B------:R-:W-:Y:S01]  /*1c8110*/  F2FP.SATFINITE.E4M3.F32.PACK_AB_MERGE_C R4, R29, R28, RZ ;  /* 0x0000001c1d04723e */ /* 0x000fe200048070ff */
[----:B------:R-:W-:Y:S04]  /*1c8120*/  STL [R1+0x51c], R5 ;  /* 0x00051c0501007387 */ /* 0x000fe80000100800 */
[----:B------:R0:W-:Y:S04]  /*1c8130*/  STL [R1+0x524], R4 ;  /* 0x0005240401007387 */ /* 0x0001e80000100800 */
[----:B------:R1:W-:Y:S01]  /*1c8140*/  STL.64 [R1+0x2218], R2 ;  /* 0x0022180201007387 */ /* 0x0003e20000100a00 */
[----:B0-----:R-:W-:-:S02]  /*1c8150*/  F2FP.SATFINITE.E4M3.F32.PACK_AB_MERGE_C R4, R32, R30, RZ ;  /* 0x0000001e2004723e */ /* 0x001fc400048070ff */
[----:B-1----:R-:W-:Y:S02]  /*1c8160*/  IADD3 R2, P6, R0, R58, RZ ;  /* 0x0000003a00027210 */ /* 0x002fe40007fde0ff */
[----:B------:R-:W-:-:S03]  /*1c8170*/  F2FP.SATFINITE.E4M3.F32.PACK_AB_MERGE_C R20, R37, R36, RZ ;  /* 0x000000242514723e */ /* 0x000fc600048070ff */
[----:B------:R-:W-:Y:S01]  /*1c8180*/  IMAD.X R3, R61, 0x1, R57, P6 ;  /* 0x000000013d037824 */ /* 0x000fe200030e0639 */
[----:B------:R-:W-:Y:S04]  /*1c8190*/  STL [R1+0x4f0], R4 ;  /* 0x0004f00401007387 */ /* 0x000fe80000100800 */
[----:B------:R-:W-:Y:S04]  /*1c81a0*/  STL [R1+0x8854], R20 ;  /* 0x0088541401007387 */ /* 0x000fe80000100800 */
[----:B------:R0:W-:Y:S04]  /*1c81b0*/  STL.64 [R1+0x2210], R2 ;  /* 0x0022100201007387 */ /* 0x0001e80000100a00 */
[----:B------:R-:W2:Y:S04]  /*1c81c0*/  LDL.LU R36, [R1+0x2840] ;  /* 0x0028400001247983 */ /* 0x000ea80000300800 */
[----:B------:R-:W2:Y:S01]  /*1c81d0*/  LDL.LU R37, [R1+0x2844] ;  /* 0x0028440001257983 */ /* 0x000ea20000300800 */
[----:B0-----:R-:W-:-:S05]  /*1c81e0*/  F2FP.SATFINITE.E4M3.F32.PACK_AB_MERGE_C R2, R45, R44, RZ ;  /* 0x0000002c2d02723e */ /* 0x001fca00048070ff */
[----:B------:R3:W-:Y:S04]  /*1c81f0*/  STL [R1+0x4ec], R2 ;  /* 0x0004ec0201007387 */ /* 0x0007e80000100800 */
[----:B------:R-:W2:Y:S04]  /*1c8200*/  LDL.LU R44, [R1+0x2848] ;  /* 0x00284800012c7983 */ /* 0x000ea80000300800 */
[----:B------:R-:W2:Y:S01]  /*1c8210*/  LDL.LU R45, [R1+0x284c] ;  /* 0x00284c00012d7983 */ /* 0x000ea20000300800 */
[----:B------:R-:W-:Y:S01]  /*1c8220*/  VIADD R0, R0, UR4 ;  /* 0x0000000400007c36 */ /* 0x000fe20008000000 */
[----:B------:R-:W-:-:S02]  /*1c8230*/  ULDC UR4, c[0x0][0x248] ;  /* 0x0000920000047ab9 */ /* 0x000fc40000000800 */
[----:B------:R-:W2:Y:S02]  /*1c8240*/  LDL.LU R8, [R1+0x21e0] ;  /* 0x0021e00001087983 */ /* 0x000ea40000300800 */
[----:B------:R-:W-:Y:S02]  /*1c8250*/  SHF.R.S32.HI R61, RZ, 0x1f, R0 ;  /* 0x0000001fff3d7819 */ /* 0x000fe40000011400 */
[----:B------:R-:W2:Y:S01]  /*1c8260*/  LDL.LU R9, [R1+0x21e4] ;  /* 0x0021e40001097983 */ /* 0x000ea20000300800 */
[----:B---3--:R-:W-:-:S05]  /*1c8270*/  F2FP.SATFINITE.E4M3.F32.PACK_AB_MERGE_C R2, R35, R34, RZ ;  /* 0x000000222302723e */ /* 0x008fca00048070ff */
        /* <DEDUP_REMOVED lines=8> */
[----:B----4-:R-:W-:-:S05]  /*1c8300*/  F2FP.SATFINITE.E4M3.F32.PACK_AB_MERGE_C R2, R40, R38, RZ ;  /* 0x000000262802723e */ /* 0x010fca00048070ff */
        /* <DEDUP_REMOVED lines=17> */
[----:B0-----:R-:W-:-:S05]  /*1c8420*/  IADD3 R2, P6, R0, R17, RZ ;  /* 0x0000001100027210 */ /* 0x001fca0007fde0ff */
[----:B------:R-:W-:-:S05]  /*1c8430*/  IMAD.X R3, R61, 0x1, R18, P6 ;  /* 0x000000013d037824 */ /* 0x000fca00030e0612 */
[----:B------:R0:W-:Y:S02]  /*1c8440*/  STL.64 [R1+0x21f8], R2 ;  /* 0x0021f80201007387 */ /* 0x0001e40000100a00 */
[----:B0-----:R-:W-:Y:S02]  /*1c8450*/  F2FP.SATFINITE.E4M3.F32.PACK_AB_MERGE_C R3, R37, R36, RZ ;  /* 0x000000242503723e */ /* 0x001fe400048070ff */
[----:B------:R-:W2:Y:S04]  /*1c8460*/  LDL.LU R36, [R1+0x2190] ;  /* 0x0021900001247983 */ /* 0x000ea80000300800 */
[----:B------:R-:W-:Y:S04]  /*1c8470*/  STL [R1+0x4c0], R3 ;  /* 0x0004c00301007387 */ /* 0x000fe80000100800 */
[----:B------:R-:W2:Y:S01]  /*1c8480*/  LDL.LU R37, [R1+0x2194] ;  /* 0x0021940001257983 */ /* 0x000ea20000300800 */
[----:B------:R-:W-:-:S05]  /*1c8490*/  F2FP.SATFINITE.E4M3.F32.PACK_AB_MERGE_C R2, R45, R44, RZ ;  /* 0x0000002c2d02723e */ /* 0x000fca00048070ff */
[----:B------:R0:W-:Y:S04]  /*1c84a0*/  STL [R1+0x4c4], R2 ;  /* 0x0004c40201007387 */ /* 0x0001e80000100800 */
[----:B------:R-:W2:Y:S01]  /*1c84b0*/  LDL.LU R44, [R1+0x2198] ;  /* 0x00219800012c7983 */ /* 0x000ea20000300800 */
[----:B------:R-:W-:-:S03]  /*1c84c0*/  F2FP.SATFINITE.E4M3.F32.PACK_AB_MERGE_C R5, R9, R8, RZ ;  /* 0x000000080905723e */ /* 0x000fc600048070ff */
[----:B------:R-:W2:Y:S01]  /*1c84d0*/  LDL.LU R45, [R1+0x219c] ;  /* 0x00219c00012d7983 */ /* 0x000ea20000300800 */
[----:B0-----:R-:W-:-:S05]  /*1c84e0*/  IADD3 R2, P6, R0, R19, RZ ;  /* 0x0000001300027210 */ /* 0x001fca0007fde0ff */
[----:B------:R-:W-:-:S05]  /*1c84f0*/  IMAD.X R3, R61, 0x1, R47, P6 ;  /* 0x000000013d037824 */ /* 0x000fca00030e062f */
[----:B------:R0:W-:Y:S04]  /*1c8500*/  STL.64 [R1+0x21f0], R2 ;  /* 0x0021f00201007387 */ /* 0x0001e80000100a00 */
[----:B------:R-:W-:Y:S01]  /*1c8510*/  STL [R1+0x18c], R5 ;  /* 0x00018c0501007387 */ /* 0x000fe20000100800 */
[----:B0-----:R-:W-:-:S05]  /*1c8520*/  IADD3 R2, P6, R0, R48, RZ ;  /* 0x0000003000027210 */ /* 0x001fca0007fde0ff */
[----:B------:R-:W-:Y:S01]  /*1c8530*/  IMAD.X R3, R61, 0x1, R49, P6 ;  /* 0x000000013d037824 */ /* 0x000fe200030e0631 */
[----:B---3--:R-:W-:-:S05]  /*1c8540*/  F2FP.SATFINITE.E4M3.F32.PACK_AB_MERGE_C R4, R12, R11, RZ ;  /* 0x0000000b0c04723e */ /* 0x008fca00048070ff */
[----:B------:R0:W-:Y:S04]  /*1c8550*/  STL [R1+0x190], R4 ;  /* 0x0001900401007387 */ /* 0x0001e80000100800 */
[----:B------:R-:W-:Y:S01]  /*1c8560*/  STL.64 [R1+0x8940], R48 ;  /* 0x0089403001007387 */ /* 0x000fe20000100a00 */
[----:B0-----:R-:W-:Y:S02]  /*1c8570*/  IADD3 R4, P6, R0, R50, RZ ;  /* 0x0000003200047210 */ /* 0x001fe40007fde0ff */
[----:B------:R-:W-:-:S05]  /*1c8580*/  F2FP.SATFINITE.E4M3.F32.PACK_AB_MERGE_C R9, R14, R13, RZ ;  /* 0x0000000d0e09723e */ /* 0x000fca00048070ff */
[----:B------:R-:W-:Y:S04]  /*1c8590*/  STL [R1+0x86f0], R9 ;  /* 0x0086f00901007387 */ /* 0x000fe80000100800 */
[----:B------:R4:W-:Y:S01]  /*1c85a0*/  STL.64 [R1+0x21e0], R2 ;  /* 0x0021e00201007387 */ /* 0x0009e20000100a00 */
[----:B------:R-:W-:Y:S01]  /*1c85b0*/  IMAD.X R5, R61, 0x1, R51, P6 ;  /* 0x000000013d057824 */ /* 0x000fe200030e0633 */
[----:B----4-:R-:W-:-:S05]  /*1c85c0*/  F2FP.SATFINITE.E4M3.F32.PACK_AB_MERGE_C R2, R22, R21, RZ ;  /* 0x000000151602723e */ /* 0x010fca00048070ff */
[----:B------:R0:W-:Y:S04]  /*1c85d0*/  STL [R1+0x86e0], R2 ;  /* 0x0086e00201007387 */ /* 0x0001e80000100800 */
[----:B------:R1:W-:Y:S01]  /*1c85e0*/  STL.64 [R1+0x21d0], R4 ;  /* 0x0021d00401007387 */ /* 0x0003e20000100a00 */
[----:B0-----:R-:W-:Y:S02]  /*1c85f0*/  IADD3 R2, P6, R0, R52, RZ ;  /* 0x0000003400027210 */ /* 0x001fe40007fde0ff */
[----:B-1----:R-:W-:-:S03]  /*1c8600*/  F2FP.SATFINITE.E4M3.F32.PACK_AB_MERGE_C R5, R26, R24, RZ ;  /* 0x000000181a05723e */ /* 0x002fc600048070ff */
[----:B------:R-:W-:Y:S02]  /*1c8610*/  IMAD.X R3, R61, 0x1, R53, P6 ;  /* 0x000000013d037824 */ /* 0x000fe400030e0635 */
[----:B------:R0:W-:Y:S01]  /*1c8620*/  STL [R1+0x5484], R5 ;  /* 0x0054840501007387 */ /* 0x0001e20000100800 */
[----:B--2---:R-:W-:-:S05]  /*1c8630*/  F2FP.SATFINITE.E4M3.F32.PACK_AB_MERGE_C R4, R29, R28, RZ ;  /* 0x0000001c1d04723e */ /* 0x004fca00048070ff */
[----:B------:R1:W-:Y:S04]  /*1c8640*/  STL [R1+0x5494], R4 ;  /* 0x0054940401007387 */ /* 0x0003e80000100800 */
[----:B------:R2:W-:Y:S01]  /*1c8650*/  STL.64 [R1+0x21c0], R2 ;  /* 0x0021c00201007387 */ /* 0x0005e20000100a00 */
[----:B0-----:R-:W-:Y:S02]  /*1c8660*/  F2FP.SATFINITE.E4M3.F32.PACK_AB_MERGE_C R5, R32, R30, RZ ;  /* 0x0000001e2005723e */ /* 0x001fe400048070ff */
[----:B-1----:R-:W-:Y:S02]  /*1c8670*/  F2FP.SATFINITE.E4M3.F32.PACK_AB_MERGE_C R4, R35, R34, RZ ;  /* 0x000000222304723e */ /* 0x002fe400048070ff */
[----:B--2---:R-:W-:Y:S01]  /*1c8680*/  IADD3 R2, P6, R0, R54, RZ ;  /* 0x0000003600027210 */ /* 0x004fe20007fde0ff */
[----:B------:R-:W-:Y:S04]  /*1c8690*/  STL [R1+0x5428], R5 ;  /* 0x0054280501007387 */ /* 0x000fe80000100800 */
[----:B------:R-:W-:Y:S01]  /*1c86a0*/  IMAD.X R3, R61, 0x1, R55, P6 ;  /* 0x000000013d037824 */ /* 0x000fe200030e0637 */
[----:B------:R0:W-:Y:S04]  /*1c86b0*/  STL [R1+0x542c], R4 ;  /* 0x00542c0401007387 */ /* 0x0001e80000100800 */
[----:B------:R1:W-:Y:S01]  /*1c86c0*/  STL.64 [R1+0x21b0], R2 ;  /* 0x0021b00201007387 */ /* 0x0003e20000100a00 */
[----:B0-----:R-:W-:-:S02]  /*1c86d0*/  F2FP.SATFINITE.E4M3.F32.PACK_AB_MERGE_C R4, R40, R38, RZ ;  /* 0x000000262804723e */ /* 0x001fc400048070ff */
[----:B-1----:R-:W-:-:S03]  /*1c86e0*/  IADD3 R2, P6, R0, R58, RZ ;  /* 0x0000003a00027210 */ /* 0x002fc60007fde0ff */
[----:B------:R-:W-:Y:S02]  /*1c86f0*/  STL [R1+0x53ec], R4 ;  /* 0x0053ec0401007387 */ /* 0x000fe40000100800 */
[----:B------:R-:W-:-:S05]  /*1c8700*/  IMAD.X R3, R61, 0x1, R57, P6 ;  /* 0x000000013d037824 */ /* 0x000fca00030e0639 */
[----:B------:R0:W-:Y:S04]  /*1c8710*/  STL.64 [R1+0x21a0], R2 ;  /* 0x0021a00201007387 */ /* 0x0001e80000100a00 */
[----:B------:R-:W2:Y:S04]  /*1c8720*/  LDL.LU R38, [R1+0x2180] ;  /* 0x0021800001267983 */ /* 0x000ea80000300800 */
[----:B------:R-:W2:Y:S01]  /*1c8730*/  LDL.LU R40, [R1+0x2184] ;  /* 0x0021840001287983 */ /* 0x000ea20000300800 */
[----:B0-----:R-:W-:-:S05]  /*1c8740*/  F2FP.SATFINITE.E4M3.F32.PACK_AB_MERGE_C R2, R46, R41, RZ ;  /* 0x000000292e02723e */ /* 0x001fca00048070ff */
[----:B------:R0:W-:Y:S04]  /*1c8750*/  STL [R1+0x53f0], R2 ;  /* 0x0053f00201007387 */ /* 0x0001e80000100800 */
[----:B------:R-:W3:Y:S04]  /*1c8760*/  LDL.LU R41, [R1+0x2188] ;  /* 0x0021880001297983 */ /* 0x000ee80000300800 */
[----:B------:R-:W3:Y:S01]  /*1c8770*/  LDL.LU R46, [R1+0x218c] ;  /* 0x00218c00012e7983 */ /* 0x000ee20000300800 */
[----:B0-----:R-:W-:-:S05]  /*1c8780*/  F2FP.SATFINITE.E4M3.F32.PACK_AB_MERGE_C R2, R37, R36, RZ ;  /* 0x000000242502723e */ /* 0x001fca00048070ff */
[----:B------:R0:W-:Y:S04]  /*1c8790*/  STL [R1+0x53bc], R2 ;  /* 0x0053bc0201007387 */ /* 0x0001e80000100800 */
[----:B------:R-:W4:Y:S04]  /*1c87a0*/  LDL.LU R7, [R1+0x2170] ;  /* 0x0021700001077983 */ /* 0x000f280000300800 */
[----:B------:R-:W4:Y:S01]  /*1c87b0*/  LDL.LU R42, [R1+0x2174] ;  /* 0x00217400012a7983 */ /* 0x000f220000300800 */
[----:B0-----:R-:W-:-:S05]  /*1c87c0*/  F2FP.SATFINITE.E4M3.F32.PACK_AB_MERGE_C R2, R45, R44, RZ ;  /* 0x0000002c2d02723e */ /* 0x001fca00048070ff */
[----:B------:R-:W-:Y:S04]  /*1c87d0*/  STL [R1+0x53c4], R2 ;  /* 0x0053c40201007387 */ /* 0x000fe80000100800 */
[----:B------:R-:W4:Y:S04]  /*1c87e0*/  LDL.LU R3, [R1+0x2178] ;  /* 0x0021780001037983 */ /* 0x000f280000300800 */
[----:B------:R-:W4:Y:S01]  /*1c87f0*/  LDL.LU R4, [R1+0x217c] ;  /* 0x00217c0001047983 */ /* 0x000f220000300800 */
[----:B------:R-:W-:Y:S01]  /*1c8800*/  VIADD R0, R0, UR4 ;  /* 0x0000000400007c36 */ /* 0x000fe20008000000 */
[----:B------:R-:W-:-:S02]  /*1c8810*/  ULDC UR4, c[0x0][0x248] ;  /* 0x0000920000047ab9 */ /* 0x000fc40000000800 */
[----:B------:R-:W4:Y:S04]  /*1c8820*/  LDL.LU R6, [R1+0x2160] ;  /* 0x0021600001067983 */ /* 0x000f280000300800 */
[----:B------:R-:W4:Y:S04]  /*1c8830*/  LDL.LU R8, [R1+0x2164] ;  /* 0x0021640001087983 */ /* 0x000f280000300800 */
[----:B------:R-:W4:Y:S04]  /*1c8840*/  LDL.LU R11, [R1+0x2168] ;  /* 0x00216800010b7983 */ /* 0x000f280000300800 */
[----:B------:R-:W4:Y:S04]  /*1c8850*/  LDL.LU R12, [R1+0x216c] ;  /* 0x00216c00010c7983 */ /* 0x000f280000300800 */
[----:B------:R-:W4:Y:S01]  /*1c8860*/  LDL.LU R13, [R1+0x2150] ;  /* 0x00215000010d7983 */ /* 0x000f220000300800 */
[----:B------:R-:W-:-:S03]  /*1c8870*/  SHF.R.S32.HI R61, RZ, 0x1f, R0 ;  /* 0x0000001fff3d7819 */ /* 0x000fc60000011400 */
[----:B------:R-:W4:Y:S01]  /*1c8880*/  LDL.LU R14, [R1+0x2154] ;  /* 0x00215400010e7983 */ /* 0x000f220000300800 */
[----:B------:R-:W-:-:S03]  /*1c8890*/  IADD3 R36, P6, R0, R56, RZ ;  /* 0x0000003800247210 */ /* 0x000fc60007fde0ff */
[----:B------:R-:W4:Y:S04]  /*1c88a0*/  LDL.LU R21, [R1+0x2158] ;  /* 0x0021580001157983 */ /* 0x000f280000300800 */
[----:B------:R-:W4:Y:S04]  /*1c88b0*/  LDL.LU R22, [R1+0x215c] ;  /* 0x00215c0001167983 */ /* 0x000f280000300800 */
[----:B------:R-:W4:Y:S04]  /*1c88c0*/  LDL.LU R24, [R1+0x2140] ;  /* 0x0021400001187983 */ /* 0x000f280000300800 */
[----:B------:R-:W4:Y:S01]  /*1c88d0*/  LDL.LU R26, [R1+0x2144] ;  /* 0x00214400011a7983 */ /* 0x000f220000300800 */
[----:B------:R-:W-:-:S03]  /*1c88e0*/  IMAD.X R37, R61, 0x1, R16, P6 ;  /* 0x000000013d257824 */ /* 0x000fc600030e0610 */
[----:B------:R-:W4:Y:S04]  /*1c88f0*/  LDL.LU R28, [R1+0x2148] ;  /* 0x00214800011c7983 */ /* 0x000f280000300800 */
[----:B------:R-:W4:Y:S04]  /*1c8900*/  LDL.LU R29, [R1+0x214c] ;  /* 0x00214c00011d7983 */ /* 0x000f280000300800 */
[----:B------:R-:W4:Y:S04]  /*1c8910*/  LDL.LU R30, [R1+0x2130] ;  /* 0x00213000011e7983 */ /* 0x000f280000300800 */
[----:B------:R-:W4:Y:S01]  /*1c8920*/  LDL.LU R32, [R1+0x2134] ;  /* 0x0021340001207983 */ /* 0x000f220000300800 */
[----:B------:R-:W-:-:S03]  /*1c8930*/  IADD3 R48, P6, R0, R17, RZ ;  /* 0x0000001100307210 */ /* 0x000fc60007fde0ff */
[----:B------:R-:W4:Y:S04]  /*1c8940*/  LDL.LU R34, [R1+0x2138] ;  /* 0x0021380001227983 */ /* 0x000f280000300800 */
[----:B------:R-:W4:Y:S04]  /*1c8950*/  LDL.LU R35, [R1+0x213c] ;  /* 0x00213c0001237983 */ /* 0x000f280000300800 */
[----:B------:R-:W4:Y:S04]  /*1c8960*/  LDL.LU R44, [R1+0x2120] ;  /* 0x00212000012c7983 */ /* 0x000f280000300800 */
[----:B------:R-:W4:Y:S04]  /*1c8970*/  LDL.LU R45, [R1+0x2124] ;  /* 0x00212400012d7983 */ /* 0x000f280000300800 */
[----:B------:R0:W-:Y:S01]  /*1c8980*/  STL.64 [R1+0x2190], R36 ;  /* 0x0021902401007387 */ /* 0x0001e20000100a00 */
[----:B------:R-:W-:-:S03]  /*1c8990*/  IMAD.X R49, R61, 0x1, R18, P6 ;  /* 0x000000013d317824 */ /* 0x000fc600030e0612 */
[----:B0-----:R-:W4:Y:S01]  /*1c89a0*/  LDL.LU R36, [R1+0x2128] ;  /* 0x0021280001247983 */ /* 0x001f220000300800 */
[----:B--2---:R-:W-:-:S05]  /*1c89b0*/  F2FP.SATFINITE.E4M3.F32.PACK_AB_MERGE_C R5, R40, R38, RZ ;  /* 0x000000262805723e */ /* 0x004fca00048070ff */
[----:B------:R-:W-:Y:S04]  /*1c89c0*/  STL [R1+0x2840], R5 ;  /* 0x0028400501007387 */ /* 0x000fe80000100800 */
[----:B------:R-:W2:Y:S01]  /*1c89d0*/  LDL.LU R37, [R1+0x212c] ;  /* 0x00212c0001257983 */ /* 0x000ea20000300800 */
[----:B---3--:R-:W-:-:S05]  /*1c89e0*/  F2FP.SATFINITE.E4M3.F32.PACK_AB_MERGE_C R2, R46, R41, RZ ;  /* 0x000000292e02723e */ /* 0x008fca00048070ff */
[----:B------:R-:W-:Y:S04]  /*1c89f0*/  STL [R1+0x2844], R2 ;  /* 0x0028440201007387 */ /* 0x000fe80000100800 */
[----:B------:R-:W3:Y:S04]  /*1c8a00*/  LDL.LU R38, [R1+0x2110] ;  /* 0x0021100001267983 */ /* 0x000ee80000300800 */
[----:B------:R-:W3:Y:S04]  /*1c8a10*/  LDL.LU R40, [R1+0x2114] ;  /* 0x0021140001287983 */ /* 0x000ee80000300800 */
[----:B------:R-:W3:Y:S04]  /*1c8a20*/  LDL.LU R41, [R1+0x2118] ;  /* 0x0021180001297983 */ /* 0x000ee80000300800 */
[----:B------:R-:W3:Y:S04]  /*1c8a30*/  LDL.LU R46, [R1+0x211c] ;  /* 0x00211c00012e7983 */ /* 0x000ee80000300800 */
[----:B------:R0:W-:Y:S04]  /*1c8a40*/  STL.64 [R1+0x2180], R48 ;  /* 0x0021803001007387 */ /* 0x0001e80000100a00 */
[----:B0-----:R-:W2:Y:S01]  /*1c8a50*/  LDL.LU.64 R48, [R1+0x8940] ;  /* 0x0089400001307983 */ /* 0x001ea20000300a00 */
[----:B------:R-:W-:-:S02]  /*1c8a60*/  IADD3 R2, P6, R0, R19, RZ ;  /* 0x0000001300027210 */ /* 0x000fc40007fde0ff */
[----:B----4-:R-:W-:Y:S02]  /*1c8a70*/  F2FP.SATFINITE.E4M3.F32.PACK_AB_MERGE_C R5, R42, R7, RZ ;  /* 0x000000072a05723e */ /* 0x010fe400048070ff */
[----:B------:R-:W-:Y:S01]  /*1c8a80*/  F2FP.SATFINITE.E4M3.F32.PACK_AB_MERGE_C R4, R4, R3, RZ ;  /* 0x000000030404723e */ /* 0x000fe200048070ff */
[----:B------:R-:W-:Y:S02]  /*1c8a90*/  IMAD.X R3, R61, 0x1, R47, P6 ;  /* 0x000000013d037824 */ /* 0x000fe400030e062f */
[----:B------:R0:W-:Y:S04]  /*1c8aa0*/  STL [R1+0x225c], R5 ;  /* 0x00225c0501007387 */ /* 0x0001e80000100800 */
[----:B------:R1:W-:Y:S04]  /*1c8ab0*/  STL [R1+0x2268], R4 ;  /* 0x0022680401007387 */ /* 0x0003e80000100800 */
[----:B------:R-:W-:Y:S01]  /*1c8ac0*/  STL.64 [R1+0x2170], R2 ;  /* 0x0021700201007387 */ /* 0x000fe20000100a00 */
[----:B0-----:R-:W-:-:S02]  /*1c8ad0*/  F2FP.SATFINITE.E4M3.F32.PACK_AB_MERGE_C R5, R8, R6, RZ ;  /* 0x000000060805723e */ /* 0x001fc400048070ff */
[----:B-1----:R-:W-:-:S03]  /*1c8ae0*/  F2FP.SATFINITE.E4M3.F32.PACK_AB_MERGE_C R4, R12, R11, RZ ;  /* 0x0000000b0c04723e */ /* 0x002fc600048070ff */
[----:B------:R0:W-:Y:S04]  /*1c8af0*/  STL [R1+0x2248], R5 ;  /* 0x0022480501007387 */ /* 0x0001e80000100800 */
[----:B------:R1:W-:Y:S01]  /*1c8b00*/  STL [R1+0x224c], R4 ;  /* 0x00224c0401007387 */ /* 0x0003e20000100800 */
[----:B0-----:R-:W-:Y:S02]  /*1c8b10*/  F2FP.SATFINITE.E4M3.F32.PACK_AB_MERGE_C R5, R14, R13, RZ ;  /* 0x0000000d0e05723e */ /* 0x001fe400048070ff */
[----:B-1----:R-:W-:Y:S02]  /*1c8b20*/  F2FP.SATFINITE.E4M3.F32.PACK_AB_MERGE_C R4, R22, R21, RZ ;  /* 0x000000151604723e */ /* 0x002fe400048070ff */
[----:B--2---:R-:W-:-:S05]  /*1c8b30*/  IADD3 R2, P6, R0, R48, RZ ;  /* 0x0000003000027210 */ /* 0x004fca0007fde0ff */
[----:B------:R-:W-:-:S05]  /*1c8b40*/  IMAD.X R3, R61, 0x1, R49, P6 ;  /* 0x000000013d037824 */ /* 0x000fca00030e0631 */
[----:B------:R0:W-:Y:S04]  /*1c8b50*/  STL.64 [R1+0x2160], R2 ;  /* 0x0021600201007387 */ /* 0x0001e80000100a00 */
        /* <DEDUP_REMOVED lines=17> */
[----:B------:R-:W-:Y:S01]  /*1c8c70*/  IMAD.X R3, R61, 0x1, R55, P6 ;  /* 0x000000013d037824 */ /* 0x000fe200030e0637 */
[----:B0-----:R-:W-:-:S04]  /*1c8c80*/  F2FP.SATFINITE.E4M3.F32.PACK_AB_MERGE_C R4, R45, R44, RZ ;  /* 0x0000002c2d04723e */ /* 0x001fc800048070ff */
[----:B------:R0:W-:Y:S04]  /*1c8c90*/  STL.64 [R1+0x2130], R2 ;  /* 0x0021300201007387 */ /* 0x0001e80000100a00 */
[----:B------:R-:W-:Y:S04]  /*1c8ca0*/  STL [R1+0x213c], R4 ;  /* 0x00213c0401007387 */ /* 0x000fe80000100800 */
[----:B------:R-:W2:Y:S04]  /*1c8cb0*/  LDL.LU R44, [R1+0x2100] ;  /* 0x00210000012c7983 */ /* 0x000ea80000300800 */
[----:B------:R-:W2:Y:S01]  /*1c8cc0*/  LDL.LU R45, [R1+0x2104] ;  /* 0x00210400012d7983 */ /* 0x000ea20000300800 */
[----:B0-----:R-:W-:-:S05]  /*1c8cd0*/  IADD3 R2, P6, R0, R58, RZ ;  /* 0x0000003a00027210 */ /* 0x001fca0007fde0ff */
[----:B------:R-:W-:-:S05]  /*1c8ce0*/  IMAD.X R3, R61, 0x1, R57, P6 ;  /* 0x000000013d037824 */ /* 0x000fca00030e0639 */
[----:B------:R0:W-:Y:S02]  /*1c8cf0*/  STL.64 [R1+0x2120], R2 ;  /* 0x0021200201007387 */ /* 0x0001e40000100a00 */
[----:B0-----:R-:W-:Y:S02]  /*1c8d00*/  F2FP.SATFINITE.E4M3.F32.PACK_AB_MERGE_C R3, R37, R36, RZ ;  /* 0x000000242503723e */ /* 0x001fe400048070ff */
[----:B---3--:R-:W-:-:S03]  /*1c8d10*/  F2FP.SATFINITE.E4M3.F32.PACK_AB_MERGE_C R2, R40, R38, RZ ;  /* 0x000000262802723e */ /* 0x008fc600048070ff */
[----:B------:R-:W-:Y:S04]  /*1c8d20*/  STL [R1+0x214c], R3 ;  /* 0x00214c0301007387 */ /* 0x000fe80000100800 */
[----:B------:R0:W-:Y:S04]  /*1c8d30*/  STL [R1+0x2128], R2 ;  /* 0x0021280201007387 */ /* 0x0001e80000100800 */
[----:B------:R-:W3:Y:S04]  /*1c8d40*/  LDL.LU R7, [R1+0x2108] ;  /* 0x0021080001077983 */ /* 0x000ee80000300800 */
[----:B------:R-:W3:Y:S01]  /*1c8d50*/  LDL.LU R42, [R1+0x210c] ;  /* 0x00210c00012a7983 */ /* 0x000ee20000300800 */
[----:B0-----:R-:W-:-:S05]  /*1c8d60*/  F2FP.SATFINITE.E4M3.F32.PACK_AB_MERGE_C R2, R46, R41, RZ ;  /* 0x000000292e02723e */ /* 0x001fca00048070ff */
[----:B------:R-:W-:Y:S04]  /*1c8d70*/  STL [R1+0x2118], R2 ;  /* 0x0021180201007387 */ /* 0x000fe80000100800 */
        /* <DEDUP_REMOVED lines=8> */
[----:B------:R-:W4:Y:S04]  /*1c8e00*/  LDL.LU R13, [R1+0x20e8] ;  /* 0x0020e800010d7983 */ /* 0x000f280000300800 */
[----:B------:R-:W4:Y:S01]  /*1c8e10*/  LDL.LU R14, [R1+0x20ec] ;  /* 0x0020ec00010e7983 */ /* 0x000f220000300800 */
[----:B------:R-:W-:Y:S02]  /*1c8e20*/  SHF.R.S32.HI R61, RZ, 0x1f, R0 ;  /* 0x0000001fff3d7819 */ /* 0x000fe40000011400 */
[----:B------:R-:W-:Y:S01]  /*1c8e30*/  IADD3 R20, P6, R0, R56, RZ ;  /* 0x0000003800147210 */ /* 0x000fe20007fde0ff */
[----:B------:R-:W4:Y:S04]  /*1c8e40*/  LDL.LU R41, [R1+0x20d0] ;  /* 0x0020d00001297983 */ /* 0x000f280000300800 */
[----:B------:R-:W4:Y:S01]  /*1c8e50*/  LDL.LU R46, [R1+0x20d4] ;  /* 0x0020d400012e7983 */ /* 0x000f220000300800 */
[----:B------:R-:W-:-:S05]  /*1c8e60*/  IMAD.X R21, R61, 0x1, R16, P6 ;  /* 0x000000013d157824 */ /* 0x000fca00030e0610 */
[----:B------:R0:W-:Y:S04]  /*1c8e70*/  STL.64 [R1+0x2110], R20 ;  /* 0x0021101401007387 */ /* 0x0001e80000100a00 */
        /* <DEDUP_REMOVED lines=17> */
[----:B------:R-:W2:Y:S01]  /*1c8f90*/  LDL.LU R45, [R1+0x2094] ;  /* 0x00209400012d7983 */ /* 0x000ea20000300800 */
[----:B---3--:R-:W-:-:S02]  /*1c8fa0*/  F2FP.SATFINITE.E4M3.F32.PACK_AB_MERGE_C R5, R42, R7, RZ ;  /* 0x000000072a05723e */ /* 0x008fc400048070ff */
[----:B------:R-:W-:-:S05]  /*1c8fb0*/  IADD3 R42, P6, R0, R17, RZ ;  /* 0x00000011002a7210 */ /* 0x000fca0007fde0ff */
[C---:B------:R-:W-:Y:S01]  /*1c8fc0*/  IMAD.X R43, R61.reuse, 0x1, R18, P6 ;  /* 0x000000013d2b7824 */ /* 0x040fe200030e0612 */
[----:B0-----:R-:W-:Y:S01]  /*1c8fd0*/  IADD3 R2, P6, R0, R19, RZ ;  /* 0x0000001300027210 */ /* 0x001fe20007fde0ff */
[----:B------:R4:W-:Y:S04]  /*1c8fe0*/  STL [R1+0x86f8], R5 ;  /* 0x0086f80501007387 */ /* 0x0009e80000100800 */
[----:B------:R-:W-:Y:S01]  /*1c8ff0*/  STL.64 [R1+0x2100], R42 ;  /* 0x0021002a01007387 */ /* 0x000fe20000100a00 */
[----:B----4-:R-:W-:Y:S01]  /*1c9000*/  F2FP.SATFINITE.E4M3.F32.PACK_AB_MERGE_C R5, R4, R3, RZ ;  /* 0x000000030405723e */ /* 0x010fe200048070ff */
[----:B------:R-:W-:Y:S01]  /*1c9010*/  IMAD.X R3, R61, 0x1, R47, P6 ;  /* 0x000000013d037824 */ /* 0x000fe200030e062f */
[----:B------:R-:W-:-:S03]  /*1c9020*/  F2FP.SATFINITE.E4M3.F32.PACK_AB_MERGE_C R4, R8, R6, RZ ;  /* 0x000000060804723e */ /* 0x000fc600048070ff */
[----:B------:R0:W-:Y:S04]  /*1c9030*/  STL [R1+0x780], R5 ;  /* 0x0007800501007387 */ /* 0x0001e80000100800 */
[----:B------:R1:W-:Y:S04]  /*1c9040*/  STL [R1+0x798], R4 ;  /* 0x0007980401007387 */ /* 0x0003e80000100800 */
[----:B------:R3:W-:Y:S01]  /*1c9050*/  STL.64 [R1+0x20f0], R2 ;  /* 0x0020f00201007387 */ /* 0x0007e20000100a00 */
[----:B0-----:R-:W-:Y:S02]  /*1c9060*/  F2FP.SATFINITE.E4M3.F32.PACK_AB_MERGE_C R5, R12, R11, RZ ;  /* 0x0000000b0c05723e */ /* 0x001fe400048070ff */
[----:B-1----:R-:W-:-:S02]  /*1c9070*/  F2FP.SATFINITE.E4M3.F32.PACK_AB_MERGE_C R4, R14, R13, RZ ;  /* 0x0000000d0e04723e */ /* 0x002fc400048070ff */
[----:B---3--:R-:W-:Y:S01]  /*1c9080*/  IADD3 R2, P6, R0, R48, RZ ;  /* 0x0000003000027210 */ /* 0x008fe20007fde0ff */
[----:B------:R-:W-:Y:S04]  /*1c9090*/  STL [R1+0x72c], R5 ;  /* 0x00072c0501007387 */ /* 0x000fe80000100800 */
[----:B------:R-:W-:Y:S01]  /*1c90a0*/  IMAD.X R3, R61, 0x1, R49, P6 ;  /* 0x000000013d037824 */ /* 0x000fe200030e0631 */
[----:B------:R-:W-:Y:S04]  /*1c90b0*/  STL [R1+0x73c], R4 ;  /* 0x00073c0401007387 */ /* 0x000fe80000100800 */
[----:B------:R0:W-:Y:S02]  /*1c90c0*/  STL.64 [R1+0x20e0], R2 ;  /* 0x0020e00201007387 */ /* 0x0001e40000100a00 */
[----:B0-----:R-:W-:-:S02]  /*1c90d0*/  F2FP.SATFINITE.E4M3.F32.PACK_AB_MERGE_C R2, R46, R41, RZ ;  /* 0x000000292e02723e */ /* 0x001fc400048070ff */
[----:B------:R-:W3:Y:S04]  /*1c90e0*/  LDL.LU R41, [R1+0x2098] ;  /* 0x0020980001297983 */ /* 0x000ee80000300800 */
[----:B------:R-:W3:Y:S04]  /*1c90f0*/  LDL.LU R46, [R1+0x209c] ;  /* 0x00209c00012e7983 */ /* 0x000ee80000300800 */
[----:B------:R0:W-:Y:S01]  /*1c9100*/  STL [R1+0x6d4], R2 ;  /* 0x0006d40201007387 */ /* 0x0001e20000100800 */
[----:B------:R-:W-:Y:S02]  /*1c9110*/  F2FP.SATFINITE.E4M3.F32.PACK_AB_MERGE_C R4, R22, R21, RZ ;  /* 0x000000151604723e */ /* 0x000fe400048070ff */
        /* <DEDUP_REMOVED lines=18> */
[----:B0-----:R-:W-:-:S05]  /*1c9240*/  F2FP.SATFINITE.E4M3.F32.PACK_AB_MERGE_C R4, R37, R36, RZ ;  /* 0x000000242504723e */ /* 0x001fca00048070ff */
[----:B------:R-:W-:Y:S01]  /*1c9250*/  STL [R1+0x568], R4 ;  /* 0x0005680401007387 */ /* 0x000fe20000100800 */
[----:B-1----:R-:W-:-:S05]  /*1c9260*/  IADD3 R2, P6, R0, R58, RZ ;  /* 0x0000003a00027210 */ /* 0x002fca0007fde0ff */
[----:B------:R-:W-:-:S05]  /*1c9270*/  IMAD.X R3, R61, 0x1, R57, P6 ;  /* 0x000000013d037824 */ /* 0x000fca00030e0639 */
[----:B------:R0:W-:Y:S04]  /*1c9280*/  STL.64 [R1+0x20a0], R2 ;  /* 0x0020a00201007387 */ /* 0x0001e80000100a00 */
[----:B0-----:R-:W4:Y:S01]  /*1c9290*/  LDL.LU R3, [R1+0x2080] ;  /* 0x0020800001037983 */ /* 0x001f220000300800 */
[----:B--2---:R-:W-:-:S05]  /*1c92a0*/  F2FP.SATFINITE.E4M3.F32.PACK_AB_MERGE_C R4, R40, R38, RZ ;  /* 0x000000262804723e */ /* 0x004fca00048070ff */
[----:B------:R0:W-:Y:S01]  /*1c92b0*/  STL [R1+0x574], R4 ;  /* 0x0005740401007387 */ /* 0x0001e20000100800 */
[----:B------:R-:W-:-:S03]  /*1c92c0*/  F2FP.SATFINITE.E4M3.F32.PACK_AB_MERGE_C R2, R45, R44, RZ ;  /* 0x0000002c2d02723e */ /* 0x000fc600048070ff */
[----:B0-----:R-:W4:Y:S04]  /*1c92d0*/  LDL.LU R4, [R1+0x2084] ;  /* 0x0020840001047983 */ /* 0x001f280000300800 */
        /* <DEDUP_REMOVED lines=15> */
[----:B------:R-:W-:-:S05]  /*1c93d0*/  IADD3 R20, P6, R0, R56, RZ ;  /* 0x0000003800147210 */ /* 0x000fca0007fde0ff */
[----:B------:R-:W-:Y:S01]  /*1c93e0*/  IMAD.X R21, R61, 0x1, R16, P6 ;  /* 0x000000013d157824 */ /* 0x000fe200030e0610 */
[----:B---3--:R-:W-:Y:S02]  /*1c93f0*/  F2FP.SATFINITE.E4M3.F32.PACK_AB_MERGE_C R2, R46, R41, RZ ;  /* 0x000000292e02723e */ /* 0x008fe400048070ff */
[----:B------:R-:W3:Y:S04]  /*1c9400*/  LDL.LU R46, [R1+0x2034] ;  /* 0x00203400012e7983 */ /* 0x000ee80000300800 */
[----:B------:R-:W-:Y:S04]  /*1c9410*/  STL [R1+0x554], R2 ;  /* 0x0005540201007387 */ /* 0x000fe80000100800 */
[----:B------:R0:W-:Y:S04]  /*1c9420*/  STL.64 [R1+0x2098], R20 ;  /* 0x0020981401007387 */ /* 0x0001e80000100a00 */
        /* <DEDUP_REMOVED lines=12> */
[----:B----4-:R-:W-:-:S05]  /*1c94f0*/  F2FP.SATFINITE.E4M3.F32.PACK_AB_MERGE_C R33, R4, R3, RZ ;  /* 0x000000030421723e */ /* 0x010fca00048070ff */
[----:B------:R-:W-:Y:S01]  /*1c9500*/  STL [R1+0x8798], R33 ;  /* 0x0087982101007387 */ /* 0x000fe20000100800 */
[----:B--2---:R-:W-:-:S03]  /*1c9510*/  F2FP.SATFINITE.E4M3.F32.PACK_AB_MERGE_C R2, R45, R44, RZ ;  /* 0x0000002c2d02723e */ /* 0x004fc600048070ff */
[----:B------:R-:W2:Y:S04]  /*1c9520*/  LDL.LU R44, [R1+0x1de8] ;  /* 0x001de800012c7983 */ /* 0x000ea80000300800 */
        /* <DEDUP_REMOVED lines=38> */
[----:B-1----:R-:W-:Y:S02]  /*1c9790*/  F2FP.SATFINITE.E4M3.F32.PACK_AB_MERGE_C R4, R38, R36, RZ ;  /* 0x000000242604723e */ /* 0x002fe400048070ff */
[----:B------:R-:W-:Y:S01]  /*1c97a0*/  F2FP.SATFINITE.E4M3.F32.PACK_AB_MERGE_C R15, R41, R40, RZ ;  /* 0x00000028290f723e */ /* 0x000fe200048070ff */
[----:B------:R-:W-:Y:S01]  /*1c97b0*/  STL [R1+0x4bc], R5 ;  /* 0x0004bc0501007387 */ /* 0x000fe20000100800 */
[----:B0-----:R-:W-:-:S03]  /*1c97c0*/  IADD3 R2, P6, R0, R54, RZ ;  /* 0x0000003600027210 */ /* 0x001fc60007fde0ff */
[----:B------:R-:W-:Y:S02]  /*1c97d0*/  STL [R1+0x4b8], R4 ;  /* 0x0004b80401007387 */ /* 0x000fe40000100800 */
[----:B------:R-:W-:Y:S02]  /*1c97e0*/  IMAD.X R3, R61, 0x1, R55, P6 ;  /* 0x000000013d037824 */ /* 0x000fe400030e0637 */
[----:B------:R-:W-:Y:S04]  /*1c97f0*/  STL [R1+0x8860], R15 ;  /* 0x0088600f01007387 */ /* 0x000fe80000100800 */
[----:B------:R0:W-:Y:S02]  /*1c9800*/  STL.64 [R1+0x2068], R2 ;  /* 0x0020680201007387 */ /* 0x0001e40000100a00 */
[----:B0-----:R-:W-:-:S05]  /*1c9810*/  IADD3 R2, P6, R0, R58, RZ ;  /* 0x0000003a00027210 */ /* 0x001fca0007fde0ff */
[----:B------:R-:W-:-:S05]  /*1c9820*/  IMAD.X R3, R61, 0x1, R57, P6 ;  /* 0x000000013d037824 */ /* 0x000fca00030e0639 */
[----:B------:R2:W-:Y:S04]  /*1c9830*/  STL.64 [R1+0x2060], R2 ;  /* 0x0020600201007387 */ /* 0x0005e80000100a00 */
        /* <DEDUP_REMOVED lines=13> */
[----:B------:R-:W-:Y:S01]  /*1c9910*/  ULDC UR4, c[0x0][0x248] ;  /* 0x0000920000047ab9 */ /* 0x000fe20000000800 */
[----:B----4-:R-:W-:-:S05]  /*1c9920*/  F2FP.SATFINITE.E4M3.F32.PACK_AB_MERGE_C R13, R35, R34, RZ ;  /* 0x00000022230d723e */ /* 0x010fca00048070ff */
[----:B------:R-:W-:Y:S01]  /*1c9930*/  STL [R1+0x8890], R13 ;  /* 0x0088900d01007387 */ /* 0x000fe20000100800 */
[----:B------:R-:W-:Y:S02]  /*1c9940*/  SHF.R.S32.HI R61, RZ, 0x1f, R0 ;  /* 0x0000001fff3d7819 */ /* 0x000fe40000011400 */
[----:B---3--:R-:W-:Y:S02]  /*1c9950*/  F2FP.SATFINITE.E4M3.F32.PACK_AB_MERGE_C R2, R46, R37, RZ ;  /* 0x000000252e02723e */ /* 0x008fe400048070ff */
[----:B------:R-:W3:Y:S04]  /*1c9960*/  LDL.LU R37, [R1+0x1dc8] ;  /* 0x001dc80001257983 */ /* 0x000ee80000300800 */
[----:B------:R-:W3:Y:S04]  /*1c9970*/  LDL.LU R46, [R1+0x1dcc] ;  /* 0x001dcc00012e7983 */ /* 0x000ee80000300800 */
[----:B------:R0:W-:Y:S04]  /*1c9980*/  STL [R1+0x49c], R2 ;  /* 0x00049c0201007387 */ /* 0x0001e80000100800 */
[----:B------:R-:W4:Y:S04]  /*1c9990*/  LDL.LU R12, [R1+0x1db0] ;  /* 0x001db000010c7983 */ /* 0x000f280000300800 */
[----:B------:R-:W4:Y:S01]  /*1c99a0*/  LDL.LU R14, [R1+0x1db4] ;  /* 0x001db400010e7983 */ /* 0x000f220000300800 */
[----:B0-----:R-:W-:-:S03]  /*1c99b0*/  IADD3 R2, P6, R0, R56, RZ ;  /* 0x0000003800027210 */ /* 0x001fc60007fde0ff */
[----:B------:R-:W4:Y:S02]  /*1c99c0*/  LDL.LU R21, [R1+0x1db8] ;  /* 0x001db80001157983 */ /* 0x000f240000300800 */
[----:B------:R-:W-:-:S05]  /*1c99d0*/  IMAD.X R3, R61, 0x1, R16, P6 ;  /* 0x000000013d037824 */ /* 0x000fca00030e0610 */
        /* <DEDUP_REMOVED lines=10> */
[----:B0-----:R-:W-:-:S03]  /*1c9a80*/  F2FP.SATFINITE.E4M3.F32.PACK_AB_MERGE_C R2, R38, R36, RZ ;  /* 0x000000242602723e */ /* 0x001fc600048070ff */
[----:B------:R-:W4:Y:S04]  /*1c9a90*/  LDL.LU R36, [R1+0x1d80] ;  /* 0x001d800001247983 */ /* 0x000f280000300800 */
[----:B------:R-:W4:Y:S04]  /*1c9aa0*/  LDL.LU R38, [R1+0x1d84] ;  /* 0x001d840001267983 */ /* 0x000f280000300800 */
[----:B------:R0:W-:Y:S02]  /*1c9ab0*/  STL [R1+0x488], R2 ;  /* 0x0004880201007387 */ /* 0x0001e40000100800 */
[----:B0-----:R-:W-:-:S05]  /*1c9ac0*/  IADD3 R2, P6, R0, R17, RZ ;  /* 0x0000001100027210 */ /* 0x001fca0007fde0ff */
[----:B------:R-:W-:Y:S01]  /*1c9ad0*/  IMAD.X R3, R61, 0x1, R18, P6 ;  /* 0x000000013d037824 */ /* 0x000fe200030e0612 */
[----:B--2---:R-:W-:-:S05]  /*1c9ae0*/  F2FP.SATFINITE.E4M3.F32.PACK_AB_MERGE_C R4, R6, R4, RZ ;  /* 0x000000040604723e */ /* 0x004fca00048070ff */
[----:B------:R-:W-:Y:S04]  /*1c9af0*/  STL [R1+0x48c], R4 ;  /* 0x00048c0401007387 */ /* 0x000fe80000100800 */
[----:B------:R0:W-:Y:S02]  /*1c9b00*/  STL.64 [R1+0x2050], R2 ;  /* 0x0020500201007387 */ /* 0x0001e40000100a00 */
[----:B0-----:R-:W-:Y:S02]  /*1c9b10*/  F2FP.SATFINITE.E4M3.F32.PACK_AB_MERGE_C R3, R11, R8, RZ ;  /* 0x000000080b03723e */ /* 0x001fe400048070ff */
[----:B------:R-:W-:Y:S02]  /*1c9b20*/  F2FP.SATFINITE.E4M3.F32.PACK_AB_MERGE_C R2, R41, R40, RZ ;  /* 0x000000282902723e */ /* 0x000fe400048070ff */
[----:B------:R-:W2:Y:S04]  /*1c9b30*/  LDL.LU R40, [R1+0x1d88] ;  /* 0x001d880001287983 */ /* 0x000ea80000300800 */
[----:B------:R-:W-:Y:S04]  /*1c9b40*/  STL [R1+0x178], R3 ;  /* 0x0001780301007387 */ /* 0x000fe80000100800 */
[----:B------:R-:W2:Y:S04]  /*1c9b50*/  LDL.LU R41, [R1+0x1d8c] ;  /* 0x001d8c0001297983 */ /* 0x000ea80000300800 */
[----:B------:R0:W-:Y:S02]  /*1c9b60*/  STL [R1+0x188], R2 ;  /* 0x0001880201007387 */ /* 0x0001e40000100800 */
[----:B0-----:R-:W-:-:S05]  /*1c9b70*/  IADD3 R2, P6, R0, R19, RZ ;  /* 0x0000001300027210 */ /* 0x001fca0007fde0ff */
[----:B------:R-:W-:-:S05]  /*1c9b80*/  IMAD.X R3, R61, 0x1, R47, P6 ;  /* 0x000000013d037824 */ /* 0x000fca00030e062f */
[----:B------:R0:W-:Y:S02]  /*1c9b90*/  STL.64 [R1+0x2048], R2 ;  /* 0x0020480201007387 */ /* 0x0001e40000100a00 */
[----:B0-----:R-:W-:Y:S02]  /*1c9ba0*/  F2FP.SATFINITE.E4M3.F32.PACK_AB_MERGE_C R2, R45, R44, RZ ;  /* 0x0000002c2d02723e */ /* 0x001fe400048070ff */
[----:B------:R-:W2:Y:S04]  /*1c9bb0*/  LDL.LU R44, [R1+0x1d70] ;  /* 0x001d7000012c7983 */ /* 0x000ea80000300800 */
[----:B------:R-:W2:Y:S04]  /*1c9bc0*/  LDL.LU R45, [R1+0x1d74] ;  /* 0x001d7400012d7983 */ /* 0x000ea80000300800 */
[----:B------:R0:W-:Y:S01]  /*1c9bd0*/  STL [R1+0x170], R2 ;  /* 0x0001700201007387 */ /* 0x0001e20000100800 */
[----:B---3--:R-:W-:-:S05]  /*1c9be0*/  F2FP.SATFINITE.E4M3.F32.PACK_AB_MERGE_C R4, R46, R37, RZ ;  /* 0x000000252e04723e */ /* 0x008fca00048070ff */
[----:B------:R4:W-:Y:S04]  /*1c9bf0*/  STL [R1+0x174], R4 ;  /* 0x0001740401007387 */ /* 0x0009e80000100800 */
[----:B------:R-:W3:Y:S04]  /*1c9c00*/  LDL.LU R37, [R1+0x1d78] ;  /* 0x001d780001257983 */ /* 0x000ee80000300800 */
[----:B------:R-:W3:Y:S01]  /*1c9c10*/  LDL.LU R46, [R1+0x1d7c] ;  /* 0x001d7c00012e7983 */ /* 0x000ee20000300800 */
[----:B0-----:R-:W-:-:S05]  /*1c9c20*/  IADD3 R2, P6, R0, R48, RZ ;  /* 0x0000003000027210 */ /* 0x001fca0007fde0ff */
[----:B------:R-:W-:Y:S01]  /*1c9c30*/  IMAD.X R3, R61, 0x1, R49, P6 ;  /* 0x000000013d037824 */ /* 0x000fe200030e0631 */
[----:B----4-:R-:W-:-:S04]  /*1c9c40*/  F2FP.SATFINITE.E4M3.F32.PACK_AB_MERGE_C R4, R14, R12, RZ ;  /* 0x0000000c0e04723e */ /* 0x010fc800048070ff */
[----:B------:R0:W-:Y:S04]  /*1c9c50*/  STL.64 [R1+0x2040], R2 ;  /* 0x0020400201007387 */ /* 0x0001e80000100a00 */
[----:B------:R1:W-:Y:S01]  /*1c9c60*/  STL [R1+0x86e4], R4 ;  /* 0x0086e40401007387 */ /* 0x0003e20000100800 */
[----:B0-----:R-:W-:Y:S02]  /*1c9c70*/  IADD3 R2, P6, R0, R50, RZ ;  /* 0x0000003200027210 */ /* 0x001fe40007fde0ff */
[----:B-1----:R-:W-:-:S03]  /*1c9c80*/  F2FP.SATFINITE.E4M3.F32.PACK_AB_MERGE_C R4, R22, R21, RZ ;  /* 0x000000151604723e */ /* 0x002fc600048070ff */
[----:B------:R-:W-:Y:S02]  /*1c9c90*/  IMAD.X R3, R61, 0x1, R51, P6 ;  /* 0x000000013d037824 */ /* 0x000fe400030e0633 */
[----:B------:R0:W-:Y:S04]  /*1c9ca0*/  STL [R1+0x54b4], R4 ;  /* 0x0054b40401007387 */ /* 0x0001e80000100800 */
[----:B------:R1:W-:Y:S01]  /*1c9cb0*/  STL.64 [R1+0x2038], R2 ;  /* 0x0020380201007387 */ /* 0x0003e20000100a00 */
[----:B------:R-:W-:Y:S02]  /*1c9cc0*/  F2FP.SATFINITE.E4M3.F32.PACK_AB_MERGE_C R5, R26, R24, RZ ;  /* 0x000000181a05723e */ /* 0x000fe400048070ff */
[----:B0-----:R-:W-:Y:S02]  /*1c9cd0*/  F2FP.SATFINITE.E4M3.F32.PACK_AB_MERGE_C R4, R29, R28, RZ ;  /* 0x0000001c1d04723e */ /* 0x001fe400048070ff */
[----:B-1----:R-:W-:Y:S01]  /*1c9ce0*/  IADD3 R2, P6, R0, R52, RZ ;  /* 0x0000003400027210 */ /* 0x002fe20007fde0ff */
[----:B------:R0:W-:Y:S04]  /*1c9cf0*/  STL [R1+0x5444], R5 ;  /* 0x0054440501007387 */ /* 0x0001e80000100800 */
[----:B------:R-:W-:Y:S01]  /*1c9d00*/  IMAD.X R3, R61, 0x1, R53, P6 ;  /* 0x000000013d037824 */ /* 0x000fe200030e0635 */
[----:B------:R1:W-:Y:S04]  /*1c9d10*/  STL [R1+0x545c], R4 ;  /* 0x00545c0401007387 */ /* 0x0003e80000100800 */
[----:B------:R4:W-:Y:S01]  /*1c9d20*/  STL.64 [R1+0x2030], R2 ;  /* 0x0020300201007387 */ /* 0x0009e20000100a00 */
[----:B0-----:R-:W-:-:S02]  /*1c9d30*/  F2FP.SATFINITE.E4M3.F32.PACK_AB_MERGE_C R5, R32, R30, RZ ;  /* 0x0000001e2005723e */ /* 0x001fc400048070ff */
[----:B-1----:R-:W-:Y:S02]  /*1c9d40*/  F2FP.SATFINITE.E4M3.F32.PACK_AB_MERGE_C R4, R35, R34, RZ ;  /* 0x000000222304723e */ /* 0x002fe400048070ff */
[----:B----4-:R-:W-:Y:S01]  /*1c9d50*/  IADD3 R2, P6, R0, R54, RZ ;  /* 0x0000003600027210 */ /* 0x010fe20007fde0ff */
[----:B------:R-:W-:Y:S04]  /*1c9d60*/  STL [R1+0x53f8], R5 ;  /* 0x0053f80501007387 */ /* 0x000fe80000100800 */
[----:B------:R-:W-:Y:S01]  /*1c9d70*/  IMAD.X R3, R61, 0x1, R55, P6 ;  /* 0x000000013d037824 */ /* 0x000fe200030e0637 */
[----:B------:R-:W-:Y:S04]  /*1c9d80*/  STL [R1+0x5400], R4 ;  /* 0x0054000401007387 */ /* 0x000fe80000100800 */
[----:B------:R0:W-:Y:S02]  /*1c9d90*/  STL.64 [R1+0x2028], R2 ;  /* 0x0020280201007387 */ /* 0x0001e40000100a00 */
[----:B0-----:R-:W-:-:S02]  /*1c9da0*/  F2FP.SATFINITE.E4M3.F32.PACK_AB_MERGE_C R2, R38, R36, RZ ;  /* 0x000000242602723e */ /* 0x001fc400048070ff */
[----:B------:R-:W4:Y:S01]  /*1c9db0*/  LDL.LU R3, [R1+0x1d60] ;  /* 0x001d600001037983 */ /* 0x000f220000300800 */
[----:B------:R-:W-:-:S03]  /*1c9dc0*/  IADD3 R4, P6, R0, R58, RZ ;  /* 0x0000003a00047210 */ /* 0x000fc60007fde0ff */
[----:B------:R-:W4:Y:S04]  /*1c9dd0*/  LDL.LU R6, [R1+0x1d64] ;  /* 0x001d640001067983 */ /* 0x000f280000300800 */
[----:B------:R2:W-:Y:S04]  /*1c9de0*/  STL [R1+0x53c0], R2 ;  /* 0x0053c00201007387 */ /* 0x0005e80000100800 */
[----:B------:R-:W4:Y:S04]  /*1c9df0*/  LDL.LU R30, [R1+0x1d68] ;  /* 0x001d6800011e7983 */ /* 0x000f280000300800 */
[----:B------:R-:W4:Y:S01]  /*1c9e00*/  LDL.LU R38, [R1+0x1d6c] ;  /* 0x001d6c0001267983 */ /* 0x000f220000300800 */
[----:B------:R-:W-:-:S03]  /*1c9e10*/  IMAD.X R5, R61, 0x1, R57, P6 ;  /* 0x000000013d057824 */ /* 0x000fc600030e0639 */
[----:B------:R-:W4:Y:S04]  /*1c9e20*/  LDL.LU R8, [R1+0x1d50] ;  /* 0x001d500001087983 */ /* 0x000f280000300800 */
[----:B------:R-:W4:Y:S04]  /*1c9e30*/  LDL.LU R11, [R1+0x1d54] ;  /* 0x001d5400010b7983 */ /* 0x000f280000300800 */
[----:B------:R-:W-:Y:S01]  /*1c9e40*/  STL.64 [R1+0x2020], R4 ;  /* 0x0020200401007387 */ /* 0x000fe20000100a00 */
[----:B--2---:R-:W-:-:S05]  /*1c9e50*/  F2FP.SATFINITE.E4M3.F32.PACK_AB_MERGE_C R2, R41, R40, RZ ;  /* 0x000000282902723e */ /* 0x004fca00048070ff */
[----:B------:R0:W-:Y:S04]  /*1c9e60*/  STL [R1+0x53c8], R2 ;  /* 0x0053c80201007387 */ /* 0x0001e80000100800 */
[----:B------:R-:W2:Y:S04]  /*1c9e70*/  LDL.LU R12, [R1+0x1d58] ;  /* 0x001d5800010c7983 */ /* 0x000ea80000300800 */
[----:B------:R-:W2:Y:S04]  /*1c9e80*/  LDL.LU R14, [R1+0x1d5c] ;  /* 0x001d5c00010e7983 */ /* 0x000ea80000300800 */
[----:B------:R-:W2:Y:S04]  /*1c9e90*/  LDL.LU R40, [R1+0x1d40] ;  /* 0x001d400001287983 */ /* 0x000ea80000300800 */
[----:B------:R-:W2:Y:S01]  /*1c9ea0*/  LDL.LU R41, [R1+0x1d44] ;  /* 0x001d440001297983 */ /* 0x000ea20000300800 */
[----:B0-----:R-:W-:-:S05]  /*1c9eb0*/  F2FP.SATFINITE.E4M3.F32.PACK_AB_MERGE_C R2, R45, R44, RZ ;  /* 0x0000002c2d02723e */ /* 0x001fca00048070ff */
[----:B------:R3:W-:Y:S04]  /*1c9ec0*/  STL [R1+0x282c], R2 ;  /* 0x00282c0201007387 */ /* 0x0007e80000100800 */
[----:B------:R-:W2:Y:S04]  /*1c9ed0*/  LDL.LU R44, [R1+0x1d48] ;  /* 0x001d4800012c7983 */ /* 0x000ea80000300800 */
[----:B------:R-:W2:Y:S04]  /*1c9ee0*/  LDL.LU R45, [R1+0x1d4c] ;  /* 0x001d4c00012d7983 */ /* 0x000ea80000300800 */
[----:B------:R-:W2:Y:S01]  /*1c9ef0*/  LDL.LU R32, [R1+0x1d30] ;  /* 0x001d300001207983 */ /* 0x000ea20000300800 */
[----:B---3--:R-:W-:-:S03]  /*1c9f00*/  F2FP.SATFINITE.E4M3.F32.PACK_AB_MERGE_C R2, R46, R37, RZ ;  /* 0x000000252e02723e */ /* 0x008fc600048070ff */
        /* <DEDUP_REMOVED lines=12> */
[----:B------:R-:W-:Y:S01]  /*1c9fd0*/  VIADD R0, R0, UR4 ;  /* 0x0000000400007c36 */ /* 0x000fe20008000000 */
[----:B------:R-:W-:-:S04]  /*1c9fe0*/  ULDC UR4, c[0x0][0x248] ;  /* 0x0000920000047ab9 */ /* 0x000fc80000000800 */
[----:B------:R-:W-:Y:S02]  /*1c9ff0*/  SHF.R.S32.HI R61, RZ, 0x1f, R0 ;  /* 0x0000001fff3d7819 */ /* 0x000fe40000011400 */
[----:B------:R-:W-:-:S05]  /*1ca000*/  IADD3 R4, P6, R0, R56, RZ ;  /* 0x0000003800047210 */ /* 0x000fca0007fde0ff */
[----:B------:R-:W-:Y:S01]  /*1ca010*/  IMAD.X R5, R61, 0x1, R16, P6 ;  /* 0x000000013d057824 */ /* 0x000fe200030e0610 */
[----:B0-----:R-:W-:-:S04]  /*1ca020*/  IADD3 R2, P6, R0, R17, RZ ;  /* 0x0000001100027210 */ /* 0x001fc80007fde0ff */
[----:B------:R4:W-:Y:S02]  /*1ca030*/  STL.64 [R1+0x2018], R4 ;  /* 0x0020180401007387 */ /* 0x0009e40000100a00 */
[----:B----4-:R-:W-:Y:S01]  /*1ca040*/  F2FP.SATFINITE.E4M3.F32.PACK_AB_MERGE_C R5, R6, R3, RZ ;  /* 0x000000030605723e */ /* 0x010fe200048070ff */
[----:B------:R-:W-:-:S04]  /*1ca050*/  IMAD.X R3, R61, 0x1, R18, P6 ;  /* 0x000000013d037824 */ /* 0x000fc800030e0612 */
[----:B------:R0:W-:Y:S01]  /*1ca060*/  STL [R1+0x2824], R5 ;  /* 0x0028240501007387 */ /* 0x0001e20000100800 */
[----:B------:R-:W-:-:S05]  /*1ca070*/  F2FP.SATFINITE.E4M3.F32.PACK_AB_MERGE_C R4, R38, R30, RZ ;  /* 0x0000001e2604723e */ /* 0x000fca00048070ff */
        /* <DEDUP_REMOVED lines=8> */
[----:B--2---:R-:W-:-:S05]  /*1ca100*/  F2FP.SATFINITE.E4M3.F32.PACK_AB_MERGE_C R4, R14, R12, RZ ;  /* 0x0000000c0e04723e */ /* 0x004fca00048070ff */
[----:B------:R-:W-:Y:S04]  /*1ca110*/  STL [R1+0x2820], R4 ;  /* 0x0028200401007387 */ /* 0x000fe80000100800 */
[----:B------:R0:W-:Y:S02]  /*1ca120*/  STL.64 [R1+0x2008], R2 ;  /* 0x0020080201007387 */ /* 0x0001e40000100a00 */
[----:B0-----:R-:W-:Y:S02]  /*1ca130*/  F2FP.SATFINITE.E4M3.F32.PACK_AB_MERGE_C R2, R41, R40, RZ ;  /* 0x000000282902723e */ /* 0x001fe400048070ff */
[----:B------:R-:W2:Y:S04]  /*1ca140*/  LDL.LU R40, [R1+0x1d08] ;  /* 0x001d080001287983 */ /* 0x000ea80000300800 */
[----:B------:R-:W2:Y:S04]  /*1ca150*/  LDL.LU R41, [R1+0x1d0c] ;  /* 0x001d0c0001297983 */ /* 0x000ea80000300800 */
[----:B------:R0:W-:Y:S02]  /*1ca160*/  STL [R1+0x2208], R2 ;  /* 0x0022080201007387 */ /* 0x0001e40000100800 */
[----:B0-----:R-:W-:-:S02]  /*1ca170*/  F2FP.SATFINITE.E4M3.F32.PACK_AB_MERGE_C R2, R45, R44, RZ ;  /* 0x0000002c2d02723e */ /* 0x001fc400048070ff */
[----:B------:R-:W2:Y:S04]  /*1ca180*/  LDL.LU R44, [R1+0x1cf0] ;  /* 0x001cf000012c7983 */ /* 0x000ea80000300800 */
[----:B------:R-:W2:Y:S04]  /*1ca190*/  LDL.LU R45, [R1+0x1cf4] ;  /* 0x001cf400012d7983 */ /* 0x000ea80000300800 */
        /* <DEDUP_REMOVED lines=15> */
[----:B------:R-:W-:Y:S01]  /*1ca290*/  STL [R1+0x21a8], R5 ;  /* 0x0021a80501007387 */ /* 0x000fe20000100800 */
[----:B-1----:R-:W-:-:S03]  /*1ca2a0*/  IADD3 R2, P6, R0, R52, RZ ;  /* 0x0000003400027210 */ /* 0x002fc60007fde0ff */
[----:B------:R-:W-:Y:S02]  /*1ca2b0*/  STL [R1+0x21b8], R4 ;  /* 0x0021b80401007387 */ /* 0x000fe40000100800 */
[----:B------:R-:W-:-:S05]  /*1ca2c0*/  IMAD.X R3, R61, 0x1, R53, P6 ;  /* 0x000000013d037824 */ /* 0x000fca00030e0635 */
[----:B------:R0:W-:Y:S02]  /*1ca2d0*/  STL.64 [R1+0x1ff0], R2 ;  /* 0x001ff00201007387 */ /* 0x0001e40000100a00 */
[----:B0-----:R-:W-:Y:S02]  /*1ca2e0*/  F2FP.SATFINITE.E4M3.F32.PACK_AB_MERGE_C R3, R35, R34, RZ ;  /* 0x000000222303723e */ /* 0x001fe400048070ff */
[----:B------:R-:W-:Y:S01]  /*1ca2f0*/  F2FP.SATFINITE.E4M3.F32.PACK_AB_MERGE_C R2, R37, R36, RZ ;  /* 0x000000242502723e */ /* 0x000fe200048070ff */
[----:B------:R-:W3:Y:S04]  /*1ca300*/  LDL.LU R34, [R1+0x1ce0] ;  /* 0x001ce00001227983 */ /* 0x000ee80000300800 */
[----:B------:R-:W-:Y:S04]  /*1ca310*/  STL [R1+0x215c], R3 ;  /* 0x00215c0301007387 */ /* 0x000fe80000100800 */
[----:B------:R-:W3:Y:S04]  /*1ca320*/  LDL.LU R35, [R1+0x1ce4] ;  /* 0x001ce40001237983 */ /* 0x000ee80000300800 */
[----:B------:R0:W-:Y:S04]  /*1ca330*/  STL [R1+0x2168], R2 ;  /* 0x0021680201007387 */ /* 0x0001e80000100800 */
[----:B------:R-:W3:Y:S04]  /*1ca340*/  LDL.LU R36, [R1+0x1ce8] ;  /* 0x001ce80001247983 */ /* 0x000ee80000300800 */
[----:B------:R-:W3:Y:S01]  /*1ca350*/  LDL.LU R37, [R1+0x1cec] ;  /* 0x001cec0001257983 */ /* 0x000ee20000300800 */
[----:B0-----:R-:W-:-:S05]  /*1ca360*/  IADD3 R2, P6, R0, R54, RZ ;  /* 0x0000003600027210 */ /* 0x001fca0007fde0ff */
[----:B------:R-:W-:-:S05]  /*1ca370*/  IMAD.X R3, R61, 0x1, R55, P6 ;  /* 0x000000013d037824 */ /* 0x000fca00030e0637 */
[----:B------:R0:W-:Y:S01]  /*1ca380*/  STL.64 [R1+0x1fe8], R2 ;  /* 0x001fe80201007387 */ /* 0x0001e20000100a00 */
[----:B----4-:R-:W-:Y:S02]  /*1ca390*/  F2FP.SATFINITE.E4M3.F32.PACK_AB_MERGE_C R4, R38, R30, RZ ;  /* 0x0000001e2604723e */ /* 0x010fe400048070ff */
[----:B0-----:R-:W-:-:S03]  /*1ca3a0*/  IADD3 R2, P6, R0, R58, RZ ;  /* 0x0000003a00027210 */ /* 0x001fc60007fde0ff */
[----:B------:R-:W-:Y:S02]  /*1ca3b0*/  STL [R1+0x20f8], R4 ;  /* 0x0020f80401007387 */ /* 0x000fe40000100800 */
[----:B------:R-:W-:Y:S02]  /*1ca3c0*/  IMAD.X R3, R61, 0x1, R57, P6 ;  /* 0x000000013d037824 */ /* 0x000fe400030e0639 */
[----:B------:R-:W4:Y:S04]  /*1ca3d0*/  LDL.LU R24, [R1+0x1cd0] ;  /* 0x001cd00001187983 */ /* 0x000f280000300800 */
[----:B------:R-:W4:Y:S04]  /*1ca3e0*/  LDL.LU R26, [R1+0x1cd4] ;  /* 0x001cd400011a7983 */ /* 0x000f280000300800 */
[----:B------:R-:W4:Y:S04]  /*1ca3f0*/  LDL.LU R28, [R1+0x1cd8] ;  /* 0x001cd800011c7983 */ /* 0x000f280000300800 */
[----:B------:R2:W-:Y:S04]  /*1ca400*/  STL.64 [R1+0x1fe0], R2 ;  /* 0x001fe00201007387 */ /* 0x0005e80000100a00 */
[----:B------:R-:W4:Y:S01]  /*1ca410*/  LDL.LU R38, [R1+0x1cdc] ;  /* 0x001cdc0001267983 */ /* 0x000f220000300800 */
[----:B--2---:R-:W-:-:S03]  /*1ca420*/  F2FP.SATFINITE.E4M3.F32.PACK_AB_MERGE_C R2, R41, R40, RZ ;  /* 0x000000282902723e */ /* 0x004fc600048070ff */
[----:B------:R-:W2:Y:S04]  /*1ca430*/  LDL.LU R40, [R1+0x1cc0] ;  /* 0x001cc00001287983 */ /* 0x000ea80000300800 */
[----:B------:R-:W2:Y:S04]  /*1ca440*/  LDL.LU R41, [R1+0x1cc4] ;  /* 0x001cc40001297983 */ /* 0x000ea80000300800 */
[----:B------:R0:W-:Y:S02]  /*1ca450*/  STL [R1+0x210c], R2 ;  /* 0x00210c0201007387 */ /* 0x0001e40000100800 */
[----:B0-----:R-:W-:-:S02]  /*1ca460*/  F2FP.SATFINITE.E4M3.F32.PACK_AB_MERGE_C R2, R45, R44, RZ ;  /* 0x0000002c2d02723e */ /* 0x001fc400048070ff */
[----:B------:R-:W2:Y:S04]  /*1ca470*/  LDL.LU R44, [R1+0x1cc8] ;  /* 0x001cc800012c7983 */ /* 0x000ea80000300800 */
[----:B------:R-:W2:Y:S01]  /*1ca480*/  LDL.LU R45, [R1+0x1ccc] ;  /* 0x001ccc00012d7983 */ /* 0x000ea20000300800 */
[----:B------:R-:W-:Y:S01]  /*1ca490*/  VIADD R0, R0, UR4 ;  /* 0x0000000400007c36 */ /* 0x000fe20008000000 */
[----:B------:R-:W-:Y:S02]  /*1ca4a0*/  ULDC UR4, c[0x0][0x248] ;  /* 0x0000920000047ab9 */ /* 0x000fe40000000800 */
[----:B------:R0:W-:Y:S02]  /*1ca4b0*/  STL [R1+0xbdc], R2 ;  /* 0x000bdc0201007387 */ /* 0x0001e40000100800 */
[----:B------:R-:W-:-:S02]  /*1ca4c0*/  SHF.R.S32.HI R61, RZ, 0x1f, R0 ;  /* 0x0000001fff3d7819 */ /* 0x000fc40000011400 */
[----:B0-----:R-:W-:-:S05]  /*1ca4d0*/  IADD3 R2, P6, R0, R56, RZ ;  /* 0x0000003800027210 */ /* 0x001fca0007fde0ff */
[----:B------:R-:W-:Y:S01]  /*1ca4e0*/  IMAD.X R3, R61, 0x1, R16, P6 ;  /* 0x000000013d037824 */ /* 0x000fe200030e0610 */
[----:B---3--:R-:W-:-:S05]  /*1ca4f0*/  F2FP.SATFINITE.E4M3.F32.PACK_AB_MERGE_C R4, R46, R32, RZ ;  /* 0x000000202e04723e */ /* 0x008fca00048070ff */
        /* <DEDUP_REMOVED lines=10> */
[----:B0-----:R-:W-:-:S05]  /*1ca5a0*/  IADD3 R2, P6, R0, R17, RZ ;  /* 0x0000001100027210 */ /* 0x001fca0007fde0ff */
[----:B------:R-:W-:Y:S01]  /*1ca5b0*/  IMAD.X R3, R61, 0x1, R18, P6 ;  /* 0x000000013d037824 */ /* 0x000fe200030e0612 */
[----:B------:R-:W-:-:S05]  /*1ca5c0*/  F2FP.SATFINITE.E4M3.F32.PACK_AB_MERGE_C R5, R35, R34, RZ ;  /* 0x000000222305723e */ /* 0x000fca00048070ff */
[----:B------:R-:W-:Y:S01]  /*1ca5d0*/  STL [R1+0x86fc], R5 ;  /* 0x0086fc0501007387 */ /* 0x000fe20000100800 */
[----:B------:R-:W-:-:S05]  /*1ca5e0*/  F2FP.SATFINITE.E4M3.F32.PACK_AB_MERGE_C R4, R37, R36, RZ ;  /* 0x000000242504723e */ /* 0x000fca00048070ff */
[----:B------:R-:W-:Y:S04]  /*1ca5f0*/  STL [R1+0x7a0], R4 ;  /* 0x0007a00401007387 */ /* 0x000fe80000100800 */
[----:B------:R-:W3:Y:S04]  /*1ca600*/  LDL.LU R34, [R1+0x1c90] ;  /* 0x001c900001227983 */ /* 0x000ee80000300800 */
[----:B------:R-:W3:Y:S04]  /*1ca610*/  LDL.LU R35, [R1+0x1c94] ;  /* 0x001c940001237983 */ /* 0x000ee80000300800 */
[----:B------:R-:W3:Y:S04]  /*1ca620*/  LDL.LU R36, [R1+0x1c98] ;  /* 0x001c980001247983 */ /* 0x000ee80000300800 */
[----:B------:R0:W-:Y:S04]  /*1ca630*/  STL.64 [R1+0x1fd0], R2 ;  /* 0x001fd00201007387 */ /* 0x0001e80000100a00 */
[----:B------:R-:W3:Y:S01]  /*1ca640*/  LDL.LU R37, [R1+0x1c9c] ;  /* 0x001c9c0001257983 */ /* 0x000ee20000300800 */
[----:B0-----:R-:W-:-:S02]  /*1ca650*/  IADD3 R2, P6, R0, R19, RZ ;  /* 0x0000001300027210 */ /* 0x001fc40007fde0ff */
[----:B----4-:R-:W-:-:S03]  /*1ca660*/  F2FP.SATFINITE.E4M3.F32.PACK_AB_MERGE_C R5, R26, R24, RZ ;  /* 0x000000181a05723e */ /* 0x010fc600048070ff */
[----:B------:R-:W-:Y:S02]  /*1ca670*/  IMAD.X R3, R61, 0x1, R47, P6 ;  /* 0x000000013d037824 */ /* 0x000fe400030e062f */
[----:B------:R-:W-:Y:S01]  /*1ca680*/  STL [R1+0x730], R5 ;  /* 0x0007300501007387 */ /* 0x000fe20000100800 */
[----:B------:R-:W-:-:S05]  /*1ca690*/  F2FP.SATFINITE.E4M3.F32.PACK_AB_MERGE_C R4, R38, R28, RZ ;  /* 0x0000001c2604723e */ /* 0x000fca00048070ff */
[----:B------:R-:W-:Y:S04]  /*1ca6a0*/  STL [R1+0x748], R4 ;  /* 0x0007480401007387 */ /* 0x000fe80000100800 */
[----:B------:R2:W-:Y:S04]  /*1ca6b0*/  STL.64 [R1+0x1fc8], R2 ;  /* 0x001fc80201007387 */ /* 0x0005e80000100a00 */
[----:B------:R-:W4:Y:S04]  /*1ca6c0*/  LDL.LU R24, [R1+0x1c80] ;  /* 0x001c800001187983 */ /* 0x000f280000300800 */
[----:B------:R-:W4:Y:S01]  /*1ca6d0*/  LDL.LU R26, [R1+0x1c84] ;  /* 0x001c8400011a7983 */ /* 0x000f220000300800 */
[----:B--2---:R-:W-:-:S05]  /*1ca6e0*/  F2FP.SATFINITE.E4M3.F32.PACK_AB_MERGE_C R2, R41, R40, RZ ;  /* 0x000000282902723e */ /* 0x004fca00048070ff */
[----:B------:R0:W-:Y:S04]  /*1ca6f0*/  STL [R1+0x6d8], R2 ;  /* 0x0006d80201007387 */ /* 0x0001e80000100800 */
[----:B------:R-:W2:Y:S04]  /*1ca700*/  LDL.LU R28, [R1+0x1c88] ;  /* 0x001c8800011c7983 */ /* 0x000ea80000300800 */
[----:B------:R-:W2:Y:S01]  /*1ca710*/  LDL.LU R38, [R1+0x1c8c] ;  /* 0x001c8c0001267983 */ /* 0x000ea20000300800 */
[----:B0-----:R-:W-:-:S05]  /*1ca720*/  F2FP.SATFINITE.E4M3.F32.PACK_AB_MERGE_C R2, R45, R44, RZ ;  /* 0x0000002c2d02723e */ /* 0x001fca00048070ff */
[----:B------:R0:W-:Y:S04]  /*1ca730*/  STL [R1+0x6ec], R2 ;  /* 0x0006ec0201007387 */ /* 0x0001e80000100800 */
[----:B------:R-:W2:Y:S04]  /*1ca740*/  LDL.LU R40, [R1+0x1c70] ;  /* 0x001c700001287983 */ /* 0x000ea80000300800 */
[----:B------:R-:W2:Y:S04]  /*1ca750*/  LDL.LU R41, [R1+0x1c74] ;  /* 0x001c740001297983 */ /* 0x000ea80000300800 */
[----:B------:R-:W2:Y:S04]  /*1ca760*/  LDL.LU R44, [R1+0x1c78] ;  /* 0x001c7800012c7983 */ /* 0x000ea80000300800 */
[----:B------:R-:W2:Y:S01]  /*1ca770*/  LDL.LU R45, [R1+0x1c7c] ;  /* 0x001c7c00012d7983 */ /* 0x000ea20000300800 */
[----:B0-----:R-:W-:-:S05]  /*1ca780*/  IADD3 R2, P6, R0, R48, RZ ;  /* 0x0000003000027210 */ /* 0x001fca0007fde0ff */
[----:B------:R-:W-:-:S05]  /*1ca790*/  IMAD.X R3, R61, 0x1, R49, P6 ;  /* 0x000000013d037824 */ /* 0x000fca00030e0631 */
[----:B------:R0:W-:Y:S02]  /*1ca7a0*/  STL.64 [R1+0x1fc0], R2 ;  /* 0x001fc00201007387 */ /* 0x0001e40000100a00 */
[----:B0-----:R-:W-:Y:S02]  /*1ca7b0*/  IADD3 R2, P6, R0, R50, RZ ;  /* 0x0000003200027210 */ /* 0x001fe40007fde0ff */
[----:B---3--:R-:W-:-:S03]  /*1ca7c0*/  F2FP.SATFINITE.E4M3.F32.PACK_AB_MERGE_C R5, R14, R12, RZ ;  /* 0x0000000c0e05723e */ /* 0x008fc600048070ff */
[----:B------:R-:W-:Y:S02]  /*1ca7d0*/  IMAD.X R3, R61, 0x1, R51, P6 ;  /* 0x000000013d037824 */ /* 0x000fe400030e0633 */
        /* <DEDUP_REMOVED lines=9> */
[----:B------:R0:W-:Y:S04]  /*1ca870*/  STL [R1+0x61c], R2 ;  /* 0x00061c0201007387 */ /* 0x0001e80000100800 */
[----:B------:R-:W3:Y:S04]  /*1ca880*/  LDL.LU R32, [R1+0x1c68] ;  /* 0x001c680001207983 */ /* 0x000ee80000300800 */
[----:B------:R-:W3:Y:S01]  /*1ca890*/  LDL.LU R46, [R1+0x1c6c] ;  /* 0x001c6c00012e7983 */ /* 0x000ee20000300800 */
[----:B0-----:R-:W-:-:S05]  /*1ca8a0*/  IADD3 R2, P6, R0, R52, RZ ;  /* 0x0000003400027210 */ /* 0x001fca0007fde0ff */
[----:B------:R-:W-:Y:S01]  /*1ca8b0*/  IMAD.X R3, R61, 0x1, R53, P6 ;  /* 0x000000013d037824 */ /* 0x000fe200030e0635 */
[----:B------:R-:W-:-:S05]  /*1ca8c0*/  F2FP.SATFINITE.E4M3.F32.PACK_AB_MERGE_C R59, R35, R34, RZ ;  /* 0x00000022233b723e */ /* 0x000fca00048070ff */
[----:B------:R-:W-:Y:S01]  /*1ca8d0*/  STL [R1+0x8744], R59 ;  /* 0x0087443b01007387 */ /* 0x000fe20000100800 */
[----:B------:R-:W-:-:S03]  /*1ca8e0*/  F2FP.SATFINITE.E4M3.F32.PACK_AB_MERGE_C R4, R37, R36, RZ ;  /* 0x000000242504723e */ /* 0x000fc600048070ff */
[----:B------:R0:W-:Y:S04]  /*1ca8f0*/  STL.64 [R1+0x1fb0], R2 ;  /* 0x001fb00201007387 */ /* 0x0001e80000100a00 */
[----:B------:R-:W-:Y:S04]  /*1ca900*/  STL [R1+0x520], R4 ;  /* 0x0005200401007387 */ /* 0x000fe80000100800 */
[----:B------:R-:W3:Y:S04]  /*1ca910*/  LDL.LU R34, [R1+0x1c50] ;  /* 0x001c500001227983 */ /* 0x000ee80000300800 */
[----:B------:R-:W3:Y:S01]  /*1ca920*/  LDL.LU R35, [R1+0x1c54] ;  /* 0x001c540001237983 */ /* 0x000ee20000300800 */
[----:B0-----:R-:W-:-:S03]  /*1ca930*/  IADD3 R2, P6, R0, R54, RZ ;  /* 0x0000003600027210 */ /* 0x001fc60007fde0ff */
[----:B------:R-:W3:Y:S02]  /*1ca940*/  LDL.LU R36, [R1+0x1c58] ;  /* 0x001c580001247983 */ /* 0x000ee40000300800 */
[----:B------:R-:W-:-:S05]  /*1ca950*/  IMAD.X R3, R61, 0x1, R55, P6 ;  /* 0x000000013d037824 */ /* 0x000fca00030e0637 */
[----:B------:R0:W-:Y:S04]  /*1ca960*/  STL.64 [R1+0x1fa8], R2 ;  /* 0x001fa80201007387 */ /* 0x0001e80000100a00 */
[----:B------:R-:W3:Y:S01]  /*1ca970*/  LDL.LU R37, [R1+0x1c5c] ;  /* 0x001c5c0001257983 */ /* 0x000ee20000300800 */
[----:B0-----:R-:W-:Y:S02]  /*1ca980*/  IADD3 R2, P6, R0, R58, RZ ;  /* 0x0000003a00027210 */ /* 0x001fe40007fde0ff */
[----:B----4-:R-:W-:-:S03]  /*1ca990*/  F2FP.SATFINITE.E4M3.F32.PACK_AB_MERGE_C R43, R26, R24, RZ ;  /* 0x000000181a2b723e */ /* 0x010fc600048070ff */
[----:B------:R-:W-:Y:S02]  /*1ca9a0*/  IMAD.X R3, R61, 0x1, R57, P6 ;  /* 0x000000013d037824 */ /* 0x000fe400030e0639 */
[----:B------:R-:W-:Y:S01]  /*1ca9b0*/  STL [R1+0x875c], R43 ;  /* 0x00875c2b01007387 */ /* 0x000fe20000100800 */
[----:B--2---:R-:W-:-:S05]  /*1ca9c0*/  F2FP.SATFINITE.E4M3.F32.PACK_AB_MERGE_C R42, R38, R28, RZ ;  /* 0x0000001c262a723e */ /* 0x004fca00048070ff */
[----:B------:R-:W-:Y:S04]  /*1ca9d0*/  STL [R1+0x8760], R42 ;  /* 0x0087602a01007387 */ /* 0x000fe80000100800 */
[----:B------:R0:W-:Y:S02]  /*1ca9e0*/  STL.64 [R1+0x1fa0], R2 ;  /* 0x001fa00201007387 */ /* 0x0001e40000100a00 */
[----:B0-----:R-:W-:-:S05]  /*1ca9f0*/  F2FP.SATFINITE.E4M3.F32.PACK_AB_MERGE_C R2, R41, R40, RZ ;  /* 0x000000282902723e */ /* 0x001fca00048070ff */
[----:B------:R0:W-:Y:S04]  /*1caa00*/  STL [R1+0x4e8], R2 ;  /* 0x0004e80201007387 */ /* 0x0001e80000100800 */
[----:B------:R-:W2:Y:S04]  /*1caa10*/  LDL.LU R38, [R1+0x1c40] ;  /* 0x001c400001267983 */ /* 0x000ea80000300800 */
[----:B------:R-:W2:Y:S01]  /*1caa20*/  LDL.LU R41, [R1+0x1c44] ;  /* 0x001c440001297983 */ /* 0x000ea20000300800 */
[----:B------:R-:W-:-:S03]  /*1caa30*/  F2FP.SATFINITE.E4M3.F32.PACK_AB_MERGE_C R40, R45, R44, RZ ;  /* 0x0000002c2d28723e */ /* 0x000fc600048070ff */
[----:B------:R-:W4:Y:S04]  /*1caa40*/  LDL.LU R44, [R1+0x1c48] ;  /* 0x001c4800012c7983 */ /* 0x000f280000300800 */
[----:B------:R-:W4:Y:S01]  /*1caa50*/  LDL.LU R45, [R1+0x1c4c] ;  /* 0x001c4c00012d7983 */ /* 0x000f220000300800 */
[----:B------:R-:W-:Y:S01]  /*1caa60*/  VIADD R0, R0, UR4 ;  /* 0x0000000400007c36 */ /* 0x000fe20008000000 */
[----:B------:R-:W-:-:S04]  /*1caa70*/  ULDC UR4, c[0x0][0x248] ;  /* 0x0000920000047ab9 */ /* 0x000fc80000000800 */
[----:B------:R-:W-:Y:S02]  /*1caa80*/  SHF.R.S32.HI R61, RZ, 0x1f, R0 ;  /* 0x0000001fff3d7819 */ /* 0x000fe40000011400 */
[----:B0-----:R-:W-:Y:S01]  /*1caa90*/  IADD3 R2, P6, R0, R56, RZ ;  /* 0x0000003800027210 */ /* 0x001fe20007fde0ff */
[----:B------:R-:W-:Y:S04]  /*1caaa0*/  STL [R1+0x8634], R40 ;  /* 0x0086342801007387 */ /* 0x000fe80000100800 */
[----:B------:R-:W-:-:S05]  /*1caab0*/  IMAD.X R3, R61, 0x1, R16, P6 ;  /* 0x000000013d037824 */ /* 0x000fca00030e0610 */
[----:B------:R3:W-:Y:S04]  /*1caac0*/  STL.64 [R1+0x1f98], R2 ;  /* 0x001f980201007387 */ /* 0x0007e80000100a00 */
[----:B------:R-:W4:Y:S01]  /*1caad0*/  LDL.LU R11, [R1+0x1c30] ;  /* 0x001c3000010b7983 */ /* 0x000f220000300800 */
[----:B---3--:R-:W-:-:S05]  /*1caae0*/  F2FP.SATFINITE.E4M3.F32.PACK_AB_MERGE_C R3, R30, R29, RZ ;  /* 0x0000001d1e03723e */ /* 0x008fca00048070ff */
[----:B------:R-:W-:Y:S04]  /*1caaf0*/  STL [R1+0x4dc], R3 ;  /* 0x0004dc0301007387 */ /* 0x000fe80000100800 */
[----:B------:R-:W3:Y:S01]  /*1cab00*/  LDL.LU R26, [R1+0x1c34] ;  /* 0x001c3400011a7983 */ /* 0x000ee20000300800 */
[----:B------:R-:W-:-:S05]  /*1cab10*/  F2FP.SATFINITE.E4M3.F32.PACK_AB_MERGE_C R2, R46, R32, RZ ;  /* 0x000000202e02723e */ /* 0x000fca00048070ff */
[----:B------:R0:W-:Y:S04]  /*1cab20*/  STL [R1+0x5514], R2 ;  /* 0x0055140201007387 */ /* 0x0001e80000100800 */
[----:B------:R-:W3:Y:S04]  /*1cab30*/  LDL.LU R30, [R1+0x1c38] ;  /* 0x001c3800011e7983 */ /* 0x000ee80000300800 */
[----:B------:R-:W3:Y:S01]  /*1cab40*/  LDL.LU R46, [R1+0x1c3c] ;  /* 0x001c3c00012e7983 */ /* 0x000ee20000300800 */
[----:B0-----:R-:W-:-:S03]  /*1cab50*/  IADD3 R2, P6, R0, R17, RZ ;  /* 0x0000001100027210 */ /* 0x001fc60007fde0ff */
[----:B------:R-:W3:Y:S04]  /*1cab60*/  LDL.LU R12, [R1+0x1c20] ;  /* 0x001c2000010c7983 */ /* 0x000ee80000300800 */
[----:B------:R-:W3:Y:S01]  /*1cab70*/  LDL.LU R14, [R1+0x1c24] ;  /* 0x001c2400010e7983 */ /* 0x000ee20000300800 */
[----:B------:R-:W-:-:S03]  /*1cab80*/  IMAD.X R3, R61, 0x1, R18, P6 ;  /* 0x000000013d037824 */ /* 0x000fc600030e0612 */
[----:B------:R-:W3:Y:S04]  /*1cab90*/  LDL.LU R21, [R1+0x1c28] ;  /* 0x001c280001157983 */ /* 0x000ee80000300800 */
[----:B------:R0:W-:Y:S04]  /*1caba0*/  STL.64 [R1+0x1f90], R2 ;  /* 0x001f900201007387 */ /* 0x0001e80000100a00 */
[----:B------:R-:W3:Y:S01]  /*1cabb0*/  LDL.LU R24, [R1+0x1c2c] ;  /* 0x001c2c0001187983 */ /* 0x000ee20000300800 */
[----:B------:R-:W-:-:S05]  /*1cabc0*/  F2FP.SATFINITE.E4M3.F32.PACK_AB_MERGE_C R31, R35, R34, RZ ;  /* 0x00000022231f723e */ /* 0x000fca00048070ff */
[----:B------:R-:W-:Y:S04]  /*1cabd0*/  STL [R1+0x87a8], R31 ;  /* 0x0087a81f01007387 */ /* 0x000fe80000100800 */
[----:B------:R-:W3:Y:S04]  /*1cabe0*/  LDL.LU R34, [R1+0x1c10] ;  /* 0x001c100001227983 */ /* 0x000ee80000300800 */
[----:B------:R-:W3:Y:S01]  /*1cabf0*/  LDL.LU R35, [R1+0x1c14] ;  /* 0x001c140001237983 */ /* 0x000ee20000300800 */
[----:B------:R-:W-:-:S03]  /*1cac00*/  F2FP.SATFINITE.E4M3.F32.PACK_AB_MERGE_C R32, R37, R36, RZ ;  /* 0x000000242520723e */ /* 0x000fc600048070ff */
[----:B------:R-:W3:Y:S04]  /*1cac10*/  LDL.LU R22, [R1+0x1c18] ;  /* 0x001c180001167983 */ /* 0x000ee80000300800 */
[----:B------:R-:W3:Y:S04]  /*1cac20*/  LDL.LU R29, [R1+0x1c1c] ;  /* 0x001c1c00011d7983 */ /* 0x000ee80000300800 */
[----:B------:R-:W-:Y:S04]  /*1cac30*/  STL [R1+0x87ac], R32 ;  /* 0x0087ac2001007387 */ /* 0x000fe80000100800 */
[----:B------:R-:W3:Y:S04]  /*1cac40*/  LDL.LU R36, [R1+0x1c00] ;  /* 0x001c000001247983 */ /* 0x000ee80000300800 */
[----:B------:R-:W3:Y:S01]  /*1cac50*/  LDL.LU R37, [R1+0x1c04] ;  /* 0x001c040001257983 */ /* 0x000ee20000300800 */
[----:B0-----:R-:W-:-:S05]  /*1cac60*/  IADD3 R2, P6, R0, R19, RZ ;  /* 0x0000001300027210 */ /* 0x001fca0007fde0ff */
[----:B------:R-:W-:-:S05]  /*1cac70*/  IMAD.X R3, R61, 0x1, R47, P6 ;  /* 0x000000013d037824 */ /* 0x000fca00030e062f */
[----:B------:R0:W-:Y:S01]  /*1cac80*/  STL.64 [R1+0x1f88], R2 ;  /* 0x001f880201007387 */ /* 0x0001e20000100a00 */
[----:B--2---:R-:W-:-:S05]  /*1cac90*/  F2FP.SATFINITE.E4M3.F32.PACK_AB_MERGE_C R27, R41, R38, RZ ;  /* 0x00000026291b723e */ /* 0x004fca00048070ff */
[----:B------:R-:W-:Y:S04]  /*1caca0*/  STL [R1+0x87c0], R27 ;  /* 0x0087c01b01007387 */ /* 0x000fe80000100800 */
[----:B------:R-:W2:Y:S01]  /*1cacb0*/  LDL.LU R38, [R1+0x1c08] ;  /* 0x001c080001267983 */ /* 0x000ea20000300800 */
[----:B----4-:R-:W-:-:S03]  /*1cacc0*/  F2FP.SATFINITE.E4M3.F32.PACK_AB_MERGE_C R28, R45, R44, RZ ;  /* 0x0000002c2d1c723e */ /* 0x010fc600048070ff */
[----:B------:R-:W2:Y:S04]  /*1cacd0*/  LDL.LU R41, [R1+0x1c0c] ;  /* 0x001c0c0001297983 */ /* 0x000ea80000300800 */
[----:B------:R-:W4:Y:S04]  /*1cace0*/  LDL.LU R44, [R1+0x1bf0] ;  /* 0x001bf000012c7983 */ /* 0x000f280000300800 */
[----:B------:R-:W4:Y:S01]  /*1cacf0*/  LDL.LU R45, [R1+0x1bf4] ;  /* 0x001bf400012d7983 */ /* 0x000f220000300800 */
[----:B0-----:R-:W-:-:S05]  /*1cad00*/  IADD3 R2, P6, R0, R48, RZ ;  /* 0x0000003000027210 */ /* 0x001fca0007fde0ff */
[----:B------:R-:W-:Y:S01]  /*1cad10*/  IMAD.X R3, R61, 0x1, R49, P6 ;  /* 0x000000013d037824 */ /* 0x000fe200030e0631 */
[----:B------:R-:W-:Y:S01]  /*1cad20*/  STL [R1+0x87c4], R28 ;  /* 0x0087c41c01007387 */ /* 0x000fe20000100800 */
[----:B---3--:R-:W-:-:S05]  /*1cad30*/  F2FP.SATFINITE.E4M3.F32.PACK_AB_MERGE_C R25, R26, R11, RZ ;  /* 0x0000000b1a19723e */ /* 0x008fca00048070ff */
[----:B------:R-:W-:Y:S04]  /*1cad40*/  STL [R1+0x87e8], R25 ;  /* 0x0087e81901007387 */ /* 0x000fe80000100800 */
[----:B------:R0:W-:Y:S01]  /*1cad50*/  STL.64 [R1+0x1f80], R2 ;  /* 0x001f800201007387 */ /* 0x0001e20000100a00 */
[----:B------:R-:W-:-:S03]  /*1cad60*/  F2FP.SATFINITE.E4M3.F32.PACK_AB_MERGE_C R26, R46, R30, RZ ;  /* 0x0000001e2e1a723e */ /* 0x000fc600048070ff */
[----:B------:R-:W3:Y:S01]  /*1cad70*/  LDL.LU R30, [R1+0x1bf8] ;  /* 0x001bf800011e7983 */ /* 0x000ee20000300800 */
[----:B0-----:R-:W-:-:S03]  /*1cad80*/  IADD3 R2, P6, R0, R50, RZ ;  /* 0x0000003200027210 */ /* 0x001fc60007fde0ff */
[----:B------:R-:W3:Y:S01]  /*1cad90*/  LDL.LU R46, [R1+0x1bfc] ;  /* 0x001bfc00012e7983 */ /* 0x000ee20000300800 */
[----:B------:R-:W-:Y:S01]  /*1cada0*/  F2FP.SATFINITE.E4M3.F32.PACK_AB_MERGE_C R23, R14, R12, RZ ;  /* 0x0000000c0e17723e */ /* 0x000fe200048070ff */
[----:B------:R-:W-:Y:S02]  /*1cadb0*/  IMAD.X R3, R61, 0x1, R51, P6 ;  /* 0x000000013d037824 */ /* 0x000fe400030e0633 */
[----:B------:R-:W-:Y:S04]  /*1cadc0*/  STL [R1+0x87ec], R26 ;  /* 0x0087ec1a01007387 */ /* 0x000fe80000100800 */
[----:B------:R-:W-:Y:S04]  /*1cadd0*/  STL [R1+0x8810], R23 ;  /* 0x0088101701007387 */ /* 0x000fe80000100800 */
[----:B------:R0:W-:Y:S01]  /*1cade0*/  STL.64 [R1+0x1f78], R2 ;  /* 0x001f780201007387 */ /* 0x0001e20000100a00 */
[----:B------:R-:W-:-:S02]  /*1cadf0*/  F2FP.SATFINITE.E4M3.F32.PACK_AB_MERGE_C R24, R24, R21, RZ ;  /* 0x000000151818723e */ /* 0x000fc400048070ff */
[----:B0-----:R-:W-:-:S03]  /*1cae00*/  IADD3 R2, P6, R0, R52, RZ ;  /* 0x0000003400027210 */ /* 0x001fc60007fde0ff */
[----:B------:R-:W-:Y:S02]  /*1cae10*/  STL [R1+0x8814], R24 ;  /* 0x0088141801007387 */ /* 0x000fe40000100800 */
[----:B------:R-:W-:-:S05]  /*1cae20*/  IMAD.X R3, R61, 0x1, R53, P6 ;  /* 0x000000013d037824 */ /* 0x000fca00030e0635 */
[----:B------:R0:W-:Y:S02]  /*1cae30*/  STL.64 [R1+0x1f70], R2 ;  /* 0x001f700201007387 */ /* 0x0001e40000100a00 */
[----:B0-----:R-:W-:Y:S02]  /*1cae40*/  F2FP.SATFINITE.E4M3.F32.PACK_AB_MERGE_C R2, R35, R34, RZ ;  /* 0x000000222302723e */ /* 0x001fe400048070ff */
[----:B------:R-:W3:Y:S04]  /*1cae50*/  LDL.LU R34, [R1+0x2810] ;  /* 0x0028100001227983 */ /* 0x000ee80000300800 */
[----:B------:R-:W3:Y:S04]  /*1cae60*/  LDL.LU R35, [R1+0x2814] ;  /* 0x0028140001237983 */ /* 0x000ee80000300800 */
[----:B------:R0:W-:Y:S01]  /*1cae70*/  STL [R1+0x478], R2 ;  /* 0x0004780201007387 */ /* 0x0001e20000100800 */
[----:B------:R-:W-:-:S02]  /*1cae80*/  F2FP.SATFINITE.E4M3.F32.PACK_AB_MERGE_C R4, R29, R22, RZ ;  /* 0x000000161d04723e */ /* 0x000fc400048070ff */
[----:B0-----:R-:W-:Y:S02]  /*1cae90*/  IADD3 R2, P6, R0, R54, RZ ;  /* 0x0000003600027210 */ /* 0x001fe40007fde0ff */
[----:B------:R-:W-:-:S03]  /*1caea0*/  F2FP.SATFINITE.E4M3.F32.PACK_AB_MERGE_C R20, R37, R36, RZ ;  /* 0x000000242514723e */ /* 0x000fc600048070ff */
[----:B------:R-:W-:Y:S01]  /*1caeb0*/  IMAD.X R3, R61, 0x1, R55, P6 ;  /* 0x000000013d037824 */ /* 0x000fe200030e0637 */
[----:B------:R-:W-:Y:S04]  /*1caec0*/  STL [R1+0x47c], R4 ;  /* 0x00047c0401007387 */ /* 0x000fe80000100800 */
[----:B------:R-:W-:Y:S04]  /*1caed0*/  STL [R1+0x8858], R20 ;  /* 0x0088581401007387 */ /* 0x000fe80000100800 */
[----:B------:R0:W-:Y:S04]  /*1caee0*/  STL.64 [R1+0x1f68], R2 ;  /* 0x001f680201007387 */ /* 0x0001e80000100a00 */
[----:B------:R-:W3:Y:S04]  /*1caef0*/  LDL.LU R36, [R1+0x2818] ;  /* 0x0028180001247983 */ /* 0x000ee80000300800 */
[----:B------:R-:W3:Y:S01]  /*1caf00*/  LDL.LU R37, [R1+0x281c] ;  /* 0x00281c0001257983 */ /* 0x000ee20000300800 */
[----:B0-----:R-:W-:-:S05]  /*1caf10*/  IADD3 R2, P6, R0, R58, RZ ;  /* 0x0000003a00027210 */ /* 0x001fca0007fde0ff */
[----:B------:R-:W-:-:S05]  /*1caf20*/  IMAD.X R3, R61, 0x1, R57, P6 ;  /* 0x000000013d037824 */ /* 0x000fca00030e0639 */
[----:B------:R4:W-:Y:S01]  /*1caf30*/  STL.64 [R1+0x1f60], R2 ;  /* 0x001f600201007387 */ /* 0x0009e20000100a00 */
[----:B--2---:R-:W-:-:S05]  /*1caf40*/  F2FP.SATFINITE.E4M3.F32.PACK_AB_MERGE_C R22, R41, R38, RZ ;  /* 0x000000262916723e */ /* 0x004fca00048070ff */
[----:B------:R-:W-:Y:S01]  /*1caf50*/  STL [R1+0x8864], R22 ;  /* 0x0088641601007387 */ /* 0x000fe20000100800 */
[----:B----4-:R-:W-:-:S03]  /*1caf60*/  F2FP.SATFINITE.E4M3.F32.PACK_AB_MERGE_C R2, R45, R44, RZ ;  /* 0x0000002c2d02723e */ /* 0x010fc600048070ff */
[----:B------:R-:W2:Y:S04]  /*1caf70*/  LDL.LU R38, [R1+0x2800] ;  /* 0x0028000001267983 */ /* 0x000ea80000300800 */
[----:B------:R-:W2:Y:S04]  /*1caf80*/  LDL.LU R41, [R1+0x2804] ;  /* 0x0028040001297983 */ /* 0x000ea80000300800 */
[----:B------:R0:W-:Y:S04]  /*1caf90*/  STL [R1+0x45c], R2 ;  /* 0x00045c0201007387 */ /* 0x0001e80000100800 */
[----:B------:R-:W4:Y:S04]  /*1cafa0*/  LDL.LU R44, [R1+0x2808] ;  /* 0x00280800012c7983 */ /* 0x000f280000300800 */
[----:B------:R-:W4:Y:S01]  /*1cafb0*/  LDL.LU R45, [R1+0x280c] ;  /* 0x00280c00012d7983 */ /* 0x000f220000300800 */
[----:B------:R-:W-:Y:S01]  /*1cafc0*/  VIADD R0, R0, UR4 ;  /* 0x0000000400007c36 */ /* 0x000fe20008000000 */
[----:B------:R-:W-:-:S02]  /*1cafd0*/  ULDC UR4, c[0x0][0x248] ;  /* 0x0000920000047ab9 */ /* 0x000fc40000000800 */
[----:B------:R-:W4:Y:S04]  /*1cafe0*/  LDL.LU R33, [R1+0x1be0] ;  /* 0x001be00001217983 */ /* 0x000f280000300800 */
[----:B0-----:R-:W4:Y:S01]  /*1caff0*/  LDL.LU R2, [R1+0x1be4] ;  /* 0x001be40001027983 */ /* 0x001f220000300800 */
[----:B------:R-:W-:Y:S02]  /*1cb000*/  SHF.R.S32.HI R61, RZ, 0x1f, R0 ;  /* 0x0000001fff3d7819 */ /* 0x000fe40000011400 */
[----:B------:R-:W-:-:S05]  /*1cb010*/  IADD3 R4, P6, R0, R56, RZ ;  /* 0x0000003800047210 */ /* 0x000fca0007fde0ff */
[----:B------:R-:W-:Y:S01]  /*1cb020*/  IMAD.X R5, R61, 0x1, R16, P6 ;  /* 0x000000013d057824 */ /* 0x000fe200030e0610 */
[----:B---3--:R-:W-:-:S05]  /*1cb030*/  F2FP.SATFINITE.E4M3.F32.PACK_AB_MERGE_C R3, R46, R30, RZ ;  /* 0x0000001e2e03723e */ /* 0x008fca00048070ff */
[----:B------:R0:W-:Y:S04]  /*1cb040*/  STL [R1+0x5530], R3 ;  /* 0x0055300301007387 */ /* 0x0001e80000100800 */
[----:B------:R-:W3:Y:S04]  /*1cb050*/  LDL.LU R9, [R1+0x1be8] ;  /* 0x001be80001097983 */ /* 0x000ee80000300800 */
[----:B------:R-:W3:Y:S04]  /*1cb060*/  LDL.LU R39, [R1+0x1bec] ;  /* 0x001bec0001277983 */ /* 0x000ee80000300800 */
[----:B------:R-:W3:Y:S04]  /*1cb070*/  LDL.LU R60, [R1+0x1bd0] ;  /* 0x001bd000013c7983 */ /* 0x000ee80000300800 */
[----:B------:R-:W3:Y:S04]  /*1cb080*/  LDL.LU R46, [R1+0x1bd4] ;  /* 0x001bd400012e7983 */ /* 0x000ee80000300800 */
[----:B------:R-:W3:Y:S04]  /*1cb090*/  LDL.LU R7, [R1+0x1bd8] ;  /* 0x001bd80001077983 */ /* 0x000ee80000300800 */
[----:B------:R1:W-:Y:S04]  /*1cb0a0*/  STL.64 [R1+0x1f58], R4 ;  /* 0x001f580401007387 */ /* 0x0003e80000100a00 */
[----:B------:R-:W3:Y:S04]  /*1cb0b0*/  LDL.LU R8, [R1+0x1bdc] ;  /* 0x001bdc0001087983 */ /* 0x000ee80000300800 */
[----:B0-----:R-:W3:Y:S04]  /*1cb0c0*/  LDL.LU R3, [R1+0x1bc0] ;  /* 0x001bc00001037983 */ /* 0x001ee80000300800 */
[----:B------:R-:W3:Y:S01]  /*1cb0d0*/  LDL.LU R6, [R1+0x1bc4] ;  /* 0x001bc40001067983 */ /* 0x000ee20000300800 */
[----:B-1----:R-:W-:-:S05]  /*1cb0e0*/  F2FP.SATFINITE.E4M3.F32.PACK_AB_MERGE_C R4, R35, R34, RZ ;  /* 0x000000222304723e */ /* 0x002fca00048070ff */
[----:B------:R0:W-:Y:S04]  /*1cb0f0*/  STL [R1+0x448], R4 ;  /* 0x0004480401007387 */ /* 0x0001e80000100800 */
[----:B------:R-:W3:Y:S04]  /*1cb100*/  LDL.LU R11, [R1+0x1bc8] ;  /* 0x001bc800010b7983 */ /* 0x000ee80000300800 */
[----:B------:R-:W3:Y:S04]  /*1cb110*/  LDL.LU R12, [R1+0x1bcc] ;  /* 0x001bcc00010c7983 */ /* 0x000ee80000300800 */
[----:B------:R-:W3:Y:S04]  /*1cb120*/  LDL.LU R14, [R1+0x1bb0] ;  /* 0x001bb000010e7983 */ /* 0x000ee80000300800 */
[----:B------:R-:W3:Y:S04]  /*1cb130*/  LDL.LU R21, [R1+0x1bb4] ;  /* 0x001bb40001157983 */ /* 0x000ee80000300800 */
[----:B------:R-:W3:Y:S04]  /*1cb140*/  LDL.LU R29, [R1+0x1bb8] ;  /* 0x001bb800011d7983 */ /* 0x000ee80000300800 */
[----:B------:R-:W3:Y:S04]  /*1cb150*/  LDL.LU R30, [R1+0x1bbc] ;  /* 0x001bbc00011e7983 */ /* 0x000ee80000300800 */
[----:B------:R-:W3:Y:S01]  /*1cb160*/  LDL.LU R34, [R1+0x1ba0] ;  /* 0x001ba00001227983 */ /* 0x000ee20000300800 */
[----:B0-----:R-:W-:-:S03]  /*1cb170*/  F2FP.SATFINITE.E4M3.F32.PACK_AB_MERGE_C R4, R37, R36, RZ ;  /* 0x000000242504723e */ /* 0x001fc600048070ff */
[----:B------:R-:W3:Y:S04]  /*1cb180*/  LDL.LU R35, [R1+0x1ba4] ;  /* 0x001ba40001237983 */ /* 0x000ee80000300800 */
[----:B------:R0:W-:Y:S04]  /*1cb190*/  STL [R1+0x5528], R4 ;  /* 0x0055280401007387 */ /* 0x0001e80000100800 */
[----:B------:R-:W3:Y:S04]  /*1cb1a0*/  LDL.LU R36, [R1+0x1ba8] ;  /* 0x001ba80001247983 */ /* 0x000ee80000300800 */
[----:B------:R-:W3:Y:S01]  /*1cb1b0*/  LDL.LU R37, [R1+0x1bac] ;  /* 0x001bac0001257983 */ /* 0x000ee20000300800 */
[----:B0-----:R-:W-:-:S05]  /*1cb1c0*/  IADD3 R4, P6, R0, R17, RZ ;  /* 0x0000001100047210 */ /* 0x001fca0007fde0ff */
[----:B------:R-:W-:-:S05]  /*1cb1d0*/  IMAD.X R5, R61, 0x1, R18, P6 ;  /* 0x000000013d057824 */ /* 0x000fca00030e0612 */
[----:B------:R2:W-:Y:S02]  /*1cb1e0*/  STL.64 [R1+0x1f50], R4 ;  /* 0x001f500401007387 */ /* 0x0005e40000100a00 */
[----:B--2---:R-:W-:Y:S02]  /*1cb1f0*/  F2FP.SATFINITE.E4M3.F32.PACK_AB_MERGE_C R5, R41, R38, RZ ;  /* 0x000000262905723e */ /* 0x004fe400048070ff */
[----:B------:R-:W2:Y:S04]  /*1cb200*/  LDL.LU R38, [R1+0x1b90] ;  /* 0x001b900001267983 */ /* 0x000ea80000300800 */
[----:B------:R-:W-:Y:S04]  /*1cb210*/  STL [R1+0x16c], R5 ;  /* 0x00016c0501007387 */ /* 0x000fe80000100800 */
[----:B------:R-:W2:Y:S01]  /*1cb220*/  LDL.LU R41, [R1+0x1b94] ;  /* 0x001b940001297983 */ /* 0x000ea20000300800 */
[----:B----4-:R-:W-:-:S05]  /*1cb230*/  F2FP.SATFINITE.E4M3.F32.PACK_AB_MERGE_C R4, R45, R44, RZ ;  /* 0x0000002c2d04723e */ /* 0x010fca00048070ff */
[----:B------:R0:W-:Y:S04]  /*1cb240*/  STL [R1+0x223c], R4 ;  /* 0x00223c0401007387 */ /* 0x0001e80000100800 */
[----:B------:R-:W4:Y:S04]  /*1cb250*/  LDL.LU R44, [R1+0x1b98] ;  /* 0x001b9800012c7983 */ /* 0x000f280000300800 */
[----:B------:R-:W4:Y:S01]  /*1cb260*/  LDL.LU R45, [R1+0x1b9c] ;  /* 0x001b9c00012d7983 */ /* 0x000f220000300800 */
[----:B0-----:R-:W-:-:S05]  /*1cb270*/  IADD3 R4, P6, R0, R19, RZ ;  /* 0x0000001300047210 */ /* 0x001fca0007fde0ff */
[----:B------:R-:W-:Y:S01]  /*1cb280*/  IMAD.X R5, R61, 0x1, R47, P6 ;  /* 0x000000013d057824 */ /* 0x000fe200030e062f */
[----:B------:R-:W-:-:S04]  /*1cb290*/  F2FP.SATFINITE.E4M3.F32.PACK_AB_MERGE_C R13, R2, R33, RZ ;  /* 0x00000021020d723e */ /* 0x000fc800048070ff */
[----:B------:R0:W-:Y:S04]  /*1cb2a0*/  STL.64 [R1+0x1f48], R4 ;  /* 0x001f480401007387 */ /* 0x0001e80000100a00 */
[----:B------:R-:W-:Y:S01]  /*1cb2b0*/  STL [R1+0x168], R13 ;  /* 0x0001680d01007387 */ /* 0x000fe20000100800 */
[----:B0-----:R-:W-:-:S05]  /*1cb2c0*/  IADD3 R4, P6, R0, R48, RZ ;  /* 0x0000003000047210 */ /* 0x001fca0007fde0ff */
[----:B------:R-:W-:Y:S01]  /*1cb2d0*/  IMAD.X R5, R61, 0x1, R49, P6 ;  /* 0x000000013d057824 */ /* 0x000fe200030e0631 */
[----:B---3--:R-:W-:Y:S02]  /*1cb2e0*/  F2FP.SATFINITE.E4M3.F32.PACK_AB_MERGE_C R2, R39, R9, RZ ;  /* 0x000000092702723e */ /* 0x008fe400048070ff */
[----:B------:R-:W-:-:S03]  /*1cb2f0*/  F2FP.SATFINITE.E4M3.F32.PACK_AB_MERGE_C R46, R46, R60, RZ ;  /* 0x0000003c2e2e723e */ /* 0x000fc600048070ff */
[----:B------:R-:W-:Y:S04]  /*1cb300*/  STL [R1+0x2238], R2 ;  /* 0x0022380201007387 */ /* 0x000fe80000100800 */
[----:B------:R-:W-:Y:S04]  /*1cb310*/  STL [R1+0x8454], R46 ;  /* 0x0084542e01007387 */ /* 0x000fe80000100800 */
[----:B------:R0:W-:Y:S01]  /*1cb320*/  STL.64 [R1+0x1f40], R4 ;  /* 0x001f400401007387 */ /* 0x0001e20000100a00 */
[----:B------:R-:W-:Y:S02]  /*1cb330*/  F2FP.SATFINITE.E4M3.F32.PACK_AB_MERGE_C R8, R8, R7, RZ ;  /* 0x000000070808723e */ /* 0x000fe400048070ff */
[----:B0-----:R-:W-:-:S03]  /*1cb340*/  IADD3 R4, P6, R0, R50, RZ ;  /* 0x0000003200047210 */ /* 0x001fc60007fde0ff */
[----:B------:R-:W-:Y:S02]  /*1cb350*/  STL [R1+0x8458], R8 ;  /* 0x0084580801007387 */ /* 0x000fe40000100800 */
[----:B------:R-:W-:Y:S01]  /*1cb360*/  IMAD.X R5, R61, 0x1, R51, P6 ;  /* 0x000000013d057824 */ /* 0x000fe200030e0633 */
[----:B------:R-:W-:-:S04]  /*1cb370*/  IADD3 R2, P6, R0, R52, RZ ;  /* 0x0000003400027210 */ /* 0x000fc80007fde0ff */
[----:B------:R0:W-:Y:S02]  /*1cb380*/  STL.64 [R1+0x1f38], R4 ;  /* 0x001f380401007387 */ /* 0x0001e40000100a00 */
[----:B0-----:R-:W-:Y:S01]  /*1cb390*/  F2FP.SATFINITE.E4M3.F32.PACK_AB_MERGE_C R5, R6, R3, RZ ;  /* 0x000000030605723e */ /* 0x001fe200048070ff */
        /* <DEDUP_REMOVED lines=17> */
[----:B------:R-:W3:Y:S04]  /*1cb4b0*/  LDL.LU R34, [R1+0x1b80] ;  /* 0x001b800001227983 */ /* 0x000ee80000300800 */
[----:B------:R-:W3:Y:S01]  /*1cb4c0*/  LDL.LU R35, [R1+0x1b84] ;  /* 0x001b840001237983 */ /* 0x000ee20000300800 */
[----:B0-----:R-:W-:-:S05]  /*1cb4d0*/  F2FP.SATFINITE.E4M3.F32.PACK_AB_MERGE_C R2, R37, R36, RZ ;  /* 0x000000242502723e */ /* 0x001fca00048070ff */
[----:B------:R2:W-:Y:S04]  /*1cb4e0*/  STL [R1+0x55c4], R2 ;  /* 0x0055c40201007387 */ /* 0x0005e80000100800 */
[----:B------:R-:W3:Y:S04]  /*1cb4f0*/  LDL.LU R36, [R1+0x1b88] ;  /* 0x001b880001247983 */ /* 0x000ee80000300800 */
[----:B------:R-:W3:Y:S01]  /*1cb500*/  LDL.LU R37, [R1+0x1b8c] ;  /* 0x001b8c0001257983 */ /* 0x000ee20000300800 */
[----:B--2---:R-:W-:-:S05]  /*1cb510*/  F2FP.SATFINITE.E4M3.F32.PACK_AB_MERGE_C R2, R41, R38, RZ ;  /* 0x000000262902723e */ /* 0x004fca00048070ff */
[----:B------:R4:W-:Y:S04]  /*1cb520*/  STL [R1+0x55dc], R2 ;  /* 0x0055dc0201007387 */ /* 0x0009e80000100800 */
[----:B------:R-:W2:Y:S04]  /*1cb530*/  LDL.LU R5, [R1+0x1b70] ;  /* 0x001b700001057983 */ /* 0x000ea80000300800 */
[----:B------:R-:W2:Y:S01]  /*1cb540*/  LDL.LU R4, [R1+0x1b74] ;  /* 0x001b740001047983 */ /* 0x000ea20000300800 */
[----:B----4-:R-:W-:-:S05]  /*1cb550*/  F2FP.SATFINITE.E4M3.F32.PACK_AB_MERGE_C R2, R45, R44, RZ ;  /* 0x0000002c2d02723e */ /* 0x010fca00048070ff */
[----:B------:R0:W-:Y:S04]  /*1cb560*/  STL [R1+0x55d8], R2 ;  /* 0x0055d80201007387 */ /* 0x0001e80000100800 */
        /* <DEDUP_REMOVED lines=21> */
[----:B------:R-:W-:-:S04]  /*1cb6c0*/  ULDC UR4, c[0x0][0x248] ;  /* 0x0000920000047ab9 */ /* 0x000fc80000000800 */
[----:B------:R-:W-:Y:S02]  /*1cb6d0*/  SHF.R.S32.HI R61, RZ, 0x1f, R0 ;  /* 0x0000001fff3d7819 */ /* 0x000fe40000011400 */
[----:B------:R-:W-:-:S05]  /*1cb6e0*/  IADD3 R22, P6, R0, R56, RZ ;  /* 0x0000003800167210 */ /* 0x000fca0007fde0ff */
[----:B------:R-:W-:-:S05]  /*1cb6f0*/  IMAD.X R23, R61, 0x1, R16, P6 ;  /* 0x000000013d177824 */ /* 0x000fca00030e0610 */
[----:B------:R0:W-:Y:S02]  /*1cb700*/  STL.64 [R1+0x1f18], R22 ;  /* 0x001f181601007387 */ /* 0x0001e40000100a00 */
[----:B0-----:R-:W-:-:S05]  /*1cb710*/  IADD3 R22, P6, R0, R17, RZ ;  /* 0x0000001100167210 */ /* 0x001fca0007fde0ff */
[----:B------:R-:W-:Y:S01]  /*1cb720*/  IMAD.X R23, R61, 0x1, R18, P6 ;  /* 0x000000013d177824 */ /* 0x000fe200030e0612 */
[----:B---3--:R-:W-:-:S05]  /*1cb730*/  F2FP.SATFINITE.E4M3.F32.PACK_AB_MERGE_C R20, R35, R34, RZ ;  /* 0x000000222314723e */ /* 0x008fca00048070ff */
[----:B------:R-:W-:Y:S01]  /*1cb740*/  STL [R1+0x55ec], R20 ;  /* 0x0055ec1401007387 */ /* 0x000fe20000100800 */
[----:B------:R-:W-:-:S05]  /*1cb750*/  F2FP.SATFINITE.E4M3.F32.PACK_AB_MERGE_C R8, R37, R36, RZ ;  /* 0x000000242508723e */ /* 0x000fca00048070ff */
[----:B------:R-:W-:Y:S04]  /*1cb760*/  STL [R1+0x55e8], R8 ;  /* 0x0055e80801007387 */ /* 0x000fe80000100800 */
[----:B------:R-:W3:Y:S04]  /*1cb770*/  LDL.LU R34, [R1+0x1b28] ;  /* 0x001b280001227983 */ /* 0x000ee80000300800 */
[----:B------:R-:W3:Y:S04]  /*1cb780*/  LDL.LU R35, [R1+0x1b2c] ;  /* 0x001b2c0001237983 */ /* 0x000ee80000300800 */
[----:B------:R-:W3:Y:S04]  /*1cb790*/  LDL.LU R36, [R1+0x1b10] ;  /* 0x001b100001247983 */ /* 0x000ee80000300800 */
[----:B------:R-:W-:Y:S04]  /*1cb7a0*/  STL.64 [R1+0x1f10], R22 ;  /* 0x001f101601007387 */ /* 0x000fe80000100a00 */
[----:B------:R-:W3:Y:S01]  /*1cb7b0*/  LDL.LU R37, [R1+0x1b14] ;  /* 0x001b140001257983 */ /* 0x000ee20000300800 */
[----:B--2---:R-:W-:-:S02]  /*1cb7c0*/  F2FP.SATFINITE.E4M3.F32.PACK_AB_MERGE_C R5, R4, R5, RZ ;  /* 0x000000050405723e */ /* 0x004fc400048070ff */
[----:B----4-:R-:W-:Y:S02]  /*1cb7d0*/  F2FP.SATFINITE.E4M3.F32.PACK_AB_MERGE_C R4, R44, R38, RZ ;  /* 0x000000262c04723e */ /* 0x010fe400048070ff */
        /* <DEDUP_REMOVED lines=20> */
[----:B0-----:R-:W-:-:S04]  /*1cb920*/  IADD3 R2, P6, R0, R52, RZ ;  /* 0x0000003400027210 */ /* 0x001fc80007fde0ff */
        /* <DEDUP_REMOVED lines=9> */
[----:B----4-:R-:W-:Y:S01]  /*1cb9c0*/  IADD3 R2, P6, R0, R54, RZ ;  /* 0x0000003600027210 */ /* 0x010fe20007fde0ff */
[----:B------:R-:W-:Y:S04]  /*1cb9d0*/  STL [R1+0x5654], R5 ;  /* 0x0056540501007387 */ /* 0x000fe80000100800 */
[----:B------:R-:W-:Y:S01]  /*1cb9e0*/  IMAD.X R3, R61, 0x1, R55, P6 ;  /* 0x000000013d037824 */ /* 0x000fe200030e0637 */
[----:B------:R-:W-:Y:S04]  /*1cb9f0*/  STL [R1+0x5650], R4 ;  /* 0x0056500401007387 */ /* 0x000fe80000100800 */
[----:B------:R0:W-:Y:S04]  /*1cba00*/  STL.64 [R1+0x1ee8], R2 ;  /* 0x001ee80201007387 */ /* 0x0001e80000100a00 */
[----:B------:R-:W4:Y:S04]  /*1cba10*/  LDL.LU R21, [R1+0x1b00] ;  /* 0x001b000001157983 */ /* 0x000f280000300800 */
[----:B------:R-:W4:Y:S01]  /*1cba20*/  LDL.LU R29, [R1+0x1b04] ;  /* 0x001b0400011d7983 */ /* 0x000f220000300800 */
[----:B0-----:R-:W-:-:S05]  /*1cba30*/  F2FP.SATFINITE.E4M3.F32.PACK_AB_MERGE_C R2, R45, R41, RZ ;  /* 0x000000292d02723e */ /* 0x001fca00048070ff */
[----:B------:R0:W-:Y:S04]  /*1cba40*/  STL [R1+0x5664], R2 ;  /* 0x0056640201007387 */ /* 0x0001e80000100800 */
[----:B------:R-:W4:Y:S04]  /*1cba50*/  LDL.LU R41, [R1+0x1b08] ;  /* 0x001b080001297983 */ /* 0x000f280000300800 */
[----:B------:R-:W4:Y:S01]  /*1cba60*/  LDL.LU R45, [R1+0x1b0c] ;  /* 0x001b0c00012d7983 */ /* 0x000f220000300800 */
[----:B0-----:R-:W-:-:S05]  /*1cba70*/  IADD3 R2, P6, R0, R58, RZ ;  /* 0x0000003a00027210 */ /* 0x001fca0007fde0ff */
        /* <DEDUP_REMOVED lines=10> */
[----:B------:R-:W-:Y:S01]  /*1cbb20*/  VIADD R0, R0, UR4 ;  /* 0x0000000400007c36 */ /* 0x000fe20008000000 */
[----:B------:R-:W-:-:S04]  /*1cbb30*/  ULDC UR4, c[0x0][0x248] ;  /* 0x0000920000047ab9 */ /* 0x000fc80000000800 */
[----:B------:R-:W-:Y:S02]  /*1cbb40*/  SHF.R.S32.HI R61, RZ, 0x1f, R0 ;  /* 0x0000001fff3d7819 */ /* 0x000fe40000011400 */
[----:B------:R-:W-:-:S05]  /*1cbb50*/  IADD3 R4, P6, R0, R56, RZ ;  /* 0x0000003800047210 */ /* 0x000fca0007fde0ff */
[----:B------:R-:W-:Y:S01]  /*1cbb60*/  IMAD.X R5, R61, 0x1, R16, P6 ;  /* 0x000000013d057824 */ /* 0x000fe200030e0610 */
[----:B--2---:R-:W-:-:S05]  /*1cbb70*/  F2FP.SATFINITE.E4M3.F32.PACK_AB_MERGE_C R2, R44, R38, RZ ;  /* 0x000000262c02723e */ /* 0x004fca00048070ff */
[----:B------:R0:W-:Y:S04]  /*1cbb80*/  STL [R1+0x5670], R2 ;  /* 0x0056700201007387 */ /* 0x0001e80000100800 */
        /* <DEDUP_REMOVED lines=17> */
[----:B----4-:R-:W-:-:S02]  /*1cbca0*/  F2FP.SATFINITE.E4M3.F32.PACK_AB_MERGE_C R5, R29, R21, RZ ;  /* 0x000000151d05723e */ /* 0x010fc400048070ff */
[----:B------:R-:W-:Y:S02]  /*1cbcb0*/  F2FP.SATFINITE.E4M3.F32.PACK_AB_MERGE_C R4, R45, R41, RZ ;  /* 0x000000292d04723e */ /* 0x000fe400048070ff */
[----:B------:R-:W4:Y:S04]  /*1cbcc0*/  LDL.LU R41, [R1+0x1aa0] ;  /* 0x001aa00001297983 */ /* 0x000f280000300800 */
[----:B------:R-:W-:Y:S04]  /*1cbcd0*/  STL [R1+0x5684], R5 ;  /* 0x0056840501007387 */ /* 0x000fe80000100800 */
[----:B------:R-:W4:Y:S04]  /*1cbce0*/  LDL.LU R45, [R1+0x1aa4] ;  /* 0x001aa400012d7983 */ /* 0x000f280000300800 */
[----:B------:R0:W-:Y:S02]  /*1cbcf0*/  STL [R1+0x5680], R4 ;  /* 0x0056800401007387 */ /* 0x0001e40000100800 */
[----:B0-----:R-:W-:-:S05]  /*1cbd00*/  IADD3 R4, P6, R0, R17, RZ ;  /* 0x0000001100047210 */ /* 0x001fca0007fde0ff */
[----:B------:R-:W-:-:S05]  /*1cbd10*/  IMAD.X R5, R61, 0x1, R18, P6 ;  /* 0x000000013d057824 */ /* 0x000fca00030e0612 */
[----:B------:R3:W-:Y:S04]  /*1cbd20*/  STL.64 [R1+0x1ed0], R4 ;  /* 0x001ed00401007387 */ /* 0x0007e80000100a00 */
[----:B------:R-:W4:Y:S04]  /*1cbd30*/  LDL.LU R21, [R1+0x1aa8] ;  /* 0x001aa80001157983 */ /* 0x000f280000300800 */
[----:B------:R-:W4:Y:S01]  /*1cbd40*/  LDL.LU R29, [R1+0x1aac] ;  /* 0x001aac00011d7983 */ /* 0x000f220000300800 */
[----:B---3--:R-:W-:-:S05]  /*1cbd50*/  F2FP.SATFINITE.E4M3.F32.PACK_AB_MERGE_C R4, R34, R30, RZ ;  /* 0x0000001e2204723e */ /* 0x008fca00048070ff */
[----:B------:R0:W-:Y:S04]  /*1cbd60*/  STL [R1+0x5694], R4 ;  /* 0x0056940401007387 */ /* 0x0001e80000100800 */
[----:B------:R-:W3:Y:S04]  /*1cbd70*/  LDL.LU R30, [R1+0x1a90] ;  /* 0x001a9000011e7983 */ /* 0x000ee80000300800 */
[----:B------:R-:W3:Y:S01]  /*1cbd80*/  LDL.LU R34, [R1+0x1a94] ;  /* 0x001a940001227983 */ /* 0x000ee20000300800 */
[----:B0-----:R-:W-:-:S03]  /*1cbd90*/  F2FP.SATFINITE.E4M3.F32.PACK_AB_MERGE_C R4, R36, R35, RZ ;  /* 0x000000232404723e */ /* 0x001fc600048070ff */
[----:B------:R-:W3:Y:S04]  /*1cbda0*/  LDL.LU R35, [R1+0x1a98] ;  /* 0x001a980001237983 */ /* 0x000ee80000300800 */
[----:B------:R-:W3:Y:S04]  /*1cbdb0*/  LDL.LU R36, [R1+0x1a9c] ;  /* 0x001a9c0001247983 */ /* 0x000ee80000300800 */
[----:B------:R0:W-:Y:S02]  /*1cbdc0*/  STL [R1+0x5690], R4 ;  /* 0x0056900401007387 */ /* 0x0001e40000100800 */
[----:B0-----:R-:W-:-:S05]  /*1cbdd0*/  IADD3 R4, P6, R0, R19, RZ ;  /* 0x0000001300047210 */ /* 0x001fca0007fde0ff */
[----:B------:R-:W-:-:S05]  /*1cbde0*/  IMAD.X R5, R61, 0x1, R47, P6 ;  /* 0x000000013d057824 */ /* 0x000fca00030e062f */
[----:B------:R0:W-:Y:S02]  /*1cbdf0*/  STL.64 [R1+0x1ec8], R4 ;  /* 0x001ec80401007387 */ /* 0x0001e40000100a00 */
[----:B0-----:R-:W-:-:S05]  /*1cbe00*/  IADD3 R4, P6, R0, R48, RZ ;  /* 0x0000003000047210 */ /* 0x001fca0007fde0ff */
[----:B------:R-:W-:Y:S01]  /*1cbe10*/  IMAD.X R5, R61, 0x1, R49, P6 ;  /* 0x000000013d057824 */ /* 0x000fe200030e0631 */
[----:B--2---:R-:W-:Y:S02]  /*1cbe20*/  F2FP.SATFINITE.E4M3.F32.PACK_AB_MERGE_C R8, R15, R13, RZ ;  /* 0x0000000d0f08723e */ /* 0x004fe400048070ff */
[----:B------:R-:W-:-:S03]  /*1cbe30*/  F2FP.SATFINITE.E4M3.F32.PACK_AB_MERGE_C R2, R2, R33, RZ ;  /* 0x000000210202723e */ /* 0x000fc600048070ff */
[----:B------:R0:W-:Y:S04]  /*1cbe40*/  STL [R1+0x56a8], R8 ;  /* 0x0056a80801007387 */ /* 0x0001e80000100800 */
[----:B------:R1:W-:Y:S04]  /*1cbe50*/  STL [R1+0x56a0], R2 ;  /* 0x0056a00201007387 */ /* 0x0003e80000100800 */
[----:B------:R2:W-:Y:S01]  /*1cbe60*/  STL.64 [R1+0x1ec0], R4 ;  /* 0x001ec00401007387 */ /* 0x0005e20000100a00 */
[----:B0-----:R-:W-:Y:S02]  /*1cbe70*/  F2FP.SATFINITE.E4M3.F32.PACK_AB_MERGE_C R8, R39, R9, RZ ;  /* 0x000000092708723e */ /* 0x001fe400048070ff */
[----:B-1----:R-:W-:-:S02]  /*1cbe80*/  F2FP.SATFINITE.E4M3.F32.PACK_AB_MERGE_C R2, R7, R60, RZ ;  /* 0x0000003c0702723e */ /* 0x002fc400048070ff */
[C---:B--2---:R-:W-:Y:S01]  /*1cbe90*/  IADD3 R4, P6, R0.reuse, R50, RZ ;  /* 0x0000003200047210 */ /* 0x044fe20007fde0ff */
[----:B------:R-:W-:Y:S04]  /*1cbea0*/  STL [R1+0x56b8], R8 ;  /* 0x0056b80801007387 */ /* 0x000fe80000100800 */
[----:B------:R-:W-:Y:S01]  /*1cbeb0*/  IMAD.X R5, R61, 0x1, R51, P6 ;  /* 0x000000013d057824 */ /* 0x000fe200030e0633 */
[----:B------:R0:W-:Y:S04]  /*1cbec0*/  STL [R1+0x56b0], R2 ;  /* 0x0056b00201007387 */ /* 0x0001e80000100800 */
[----:B------:R1:W-:Y:S01]  /*1cbed0*/  STL.64 [R1+0x1eb8], R4 ;  /* 0x001eb80401007387 */ /* 0x0003e20000100a00 */
[----:B0-----:R-:W-:-:S02]  /*1cbee0*/  IADD3 R2, P6, R0, R52, RZ ;  /* 0x0000003400027210 */ /* 0x001fc40007fde0ff */
[----:B-1----:R-:W-:-:S03]  /*1cbef0*/  F2FP.SATFINITE.E4M3.F32.PACK_AB_MERGE_C R5, R6, R3, RZ ;  /* 0x000000030605723e */ /* 0x002fc600048070ff */
[----:B------:R-:W-:Y:S01]  /*1cbf00*/  IMAD.X R3, R61, 0x1, R53, P6 ;  /* 0x000000013d037824 */ /* 0x000fe200030e0635 */
[----:B------:R-:W-:Y:S01]  /*1cbf10*/  F2FP.SATFINITE.E4M3.F32.PACK_AB_MERGE_C R4, R12, R11, RZ ;  /* 0x0000000b0c04723e */ /* 0x000fe200048070ff */
[----:B------:R-:W-:Y:S04]  /*1cbf20*/  STL [R1+0x5504], R5 ;  /* 0x0055040501007387 */ /* 0x000fe80000100800 */
[----:B------:R-:W-:Y:S04]  /*1cbf30*/  STL [R1+0x550c], R4 ;  /* 0x00550c0401007387 */ /* 0x000fe80000100800 */
[----:B------:R0:W-:Y:S01]  /*1cbf40*/  STL.64 [R1+0x1eb0], R2 ;  /* 0x001eb00201007387 */ /* 0x0001e20000100a00 */
[----:B------:R-:W-:-:S02]  /*1cbf50*/  F2FP.SATFINITE.E4M3.F32.PACK_AB_MERGE_C R44, R44, R38, RZ ;  /* 0x000000262c2c723e */ /* 0x000fc400048070ff */
[----:B0-----:R-:W-:Y:S02]  /*1cbf60*/  F2FP.SATFINITE.E4M3.F32.PACK_AB_MERGE_C R2, R37, R14, RZ ;  /* 0x0000000e2502723e */ /* 0x001fe400048070ff */
[----:B------:R-:W2:Y:S04]  /*1cbf70*/  LDL.LU R37, [R1+0x1a80] ;  /* 0x001a800001257983 */ /* 0x000ea80000300800 */
[----:B------:R0:W-:Y:S04]  /*1cbf80*/  STL [R1+0x54c8], R2 ;  /* 0x0054c80201007387 */ /* 0x0001e80000100800 */
[----:B------:R-:W2:Y:S01]  /*1cbf90*/  LDL.LU R38, [R1+0x1a84] ;  /* 0x001a840001267983 */ /* 0x000ea20000300800 */
[----:B0-----:R-:W-:-:S03]  /*1cbfa0*/  IADD3 R2, P6, R0, R54, RZ ;  /* 0x0000003600027210 */ /* 0x001fc60007fde0ff */
[----:B------:R-:W-:Y:S02]  /*1cbfb0*/  STL [R1+0x8638], R44 ;  /* 0x0086382c01007387 */ /* 0x000fe40000100800 */
[----:B------:R-:W-:-:S05]  /*1cbfc0*/  IMAD.X R3, R61, 0x1, R55, P6 ;  /* 0x000000013d037824 */ /* 0x000fca00030e0637 */
[----:B------:R4:W-:Y:S02]  /*1cbfd0*/  STL.64 [R1+0x1ea8], R2 ;  /* 0x001ea80201007387 */ /* 0x0009e40000100a00 */
[----:B----4-:R-:W-:Y:S02]  /*1cbfe0*/  F2FP.SATFINITE.E4M3.F32.PACK_AB_MERGE_C R2, R45, R41, RZ ;  /* 0x000000292d02723e */ /* 0x010fe400048070ff */
[----:B------:R-:W4:Y:S04]  /*1cbff0*/  LDL.LU R41, [R1+0x1a88] ;  /* 0x001a880001297983 */ /* 0x000f280000300800 */
[----:B------:R-:W4:Y:S04]  /*1cc000*/  LDL.LU R45, [R1+0x1a8c] ;  /* 0x001a8c00012d7983 */ /* 0x000f280000300800 */
[----:B------:R0:W-:Y:S02]  /*1cc010*/  STL [R1+0x54bc], R2 ;  /* 0x0054bc0201007387 */ /* 0x0001e40000100800 */
[----:B0-----:R-:W-:-:S05]  /*1cc020*/  IADD3 R2, P6, R0, R58, RZ ;  /* 0x0000003a00027210 */ /* 0x001fca0007fde0ff */
[----:B------:R-:W-:-:S05]  /*1cc030*/  IMAD.X R3, R61, 0x1, R57, P6 ;  /* 0x000000013d037824 */ /* 0x000fca00030e0639 */
[----:B------:R0:W-:Y:S02]  /*1cc040*/  STL.64 [R1+0x1ea0], R2 ;  /* 0x001ea00201007387 */ /* 0x0001e40000100a00 */
[----:B0-----:R-:W-:-:S05]  /*1cc050*/  F2FP.SATFINITE.E4M3.F32.PACK_AB_MERGE_C R3, R29, R21, RZ ;  /* 0x000000151d03723e */ /* 0x001fca00048070ff */
[----:B------:R-:W-:Y:S01]  /*1cc060*/  STL [R1+0x54c0], R3 ;  /* 0x0054c00301007387 */ /* 0x000fe20000100800 */
[----:B---3--:R-:W-:-:S05]  /*1cc070*/  F2FP.SATFINITE.E4M3.F32.PACK_AB_MERGE_C R2, R34, R30, RZ ;  /* 0x0000001e2202723e */ /* 0x008fca00048070ff */
[----:B------:R0:W-:Y:S04]  /*1cc080*/  STL [R1+0x549c], R2 ;  /* 0x00549c0201007387 */ /* 0x0001e80000100800 */
[----:B------:R-:W3:Y:S04]  /*1cc090*/  LDL.LU R59, [R1+0x1a70] ;  /* 0x001a7000013b7983 */ /* 0x000ee80000300800 */
[----:B------:R-:W3:Y:S01]  /*1cc0a0*/  LDL.LU R5, [R1+0x1a74] ;  /* 0x001a740001057983 */ /* 0x000ee20000300800 */
[----:B0-----:R-:W-:-:S05]  /*1cc0b0*/  F2FP.SATFINITE.E4M3.F32.PACK_AB_MERGE_C R2, R36, R35, RZ ;  /* 0x000000232402723e */ /* 0x001fca00048070ff */
[----:B------:R0:W-:Y:S04]  /*1cc0c0*/  STL [R1+0x54a8], R2 ;  /* 0x0054a80201007387 */ /* 0x0001e80000100800 */
        /* <DEDUP_REMOVED lines=15> */
[----:B------:R-:W-:-:S02]  /*1cc1c0*/  ULDC UR4, c[0x0][0x248] ;  /* 0x0000920000047ab9 */ /* 0x000fc40000000800 */
[----:B------:R-:W3:Y:S02]  /*1cc1d0*/  LDL.LU R6, [R1+0x1a30] ;  /* 0x001a300001067983 */ /* 0x000ee40000300800 */
[----:B------:R-:W-:Y:S02]  /*1cc1e0*/  SHF.R.S32.HI R61, RZ, 0x1f, R0 ;  /* 0x0000001fff3d7819 */ /* 0x000fe40000011400 */
[----:B------:R-:W-:Y:S01]  /*1cc1f0*/  IADD3 R22, P6, R0, R56, RZ ;  /* 0x0000003800167210 */ /* 0x000fe20007fde0ff */
[----:B------:R-:W3:Y:S04]  /*1cc200*/  LDL.LU R11, [R1+0x1a34] ;  /* 0x001a3400010b7983 */ /* 0x000ee80000300800 */
[----:B------:R-:W-:-:S05]  /*1cc210*/  IMAD.X R23, R61, 0x1, R16, P6 ;  /* 0x000000013d177824 */ /* 0x000fca00030e0610 */
[----:B------:R-:W-:Y:S01]  /*1cc220*/  STL.64 [R1+0x1e98], R22 ;  /* 0x001e981601007387 */ /* 0x000fe20000100a00 */
[----:B--2---:R-:W-:-:S05]  /*1cc230*/  F2FP.SATFINITE.E4M3.F32.PACK_AB_MERGE_C R8, R38, R37, RZ ;  /* 0x000000252608723e */ /* 0x004fca00048070ff */
[----:B------:R4:W-:Y:S04]  /*1cc240*/  STL [R1+0x5478], R8 ;  /* 0x0054780801007387 */ /* 0x0009e80000100800 */
[----:B------:R-:W2:Y:S04]  /*1cc250*/  LDL.LU R12, [R1+0x1a38] ;  /* 0x001a3800010c7983 */ /* 0x000ea80000300800 */
[----:B------:R-:W2:Y:S01]  /*1cc260*/  LDL.LU R14, [R1+0x1a3c] ;  /* 0x001a3c00010e7983 */ /* 0x000ea20000300800 */
[----:B----4-:R-:W-:-:S03]  /*1cc270*/  F2FP.SATFINITE.E4M3.F32.PACK_AB_MERGE_C R8, R45, R41, RZ ;  /* 0x000000292d08723e */ /* 0x010fc600048070ff */
[----:B------:R-:W4:Y:S04]  /*1cc280*/  LDL.LU R41, [R1+0x1a20] ;  /* 0x001a200001297983 */ /* 0x000f280000300800 */
[----:B------:R-:W4:Y:S01]  /*1cc290*/  LDL.LU R45, [R1+0x1a24] ;  /* 0x001a2400012d7983 */ /* 0x000f220000300800 */
[----:B------:R-:W-:-:S03]  /*1cc2a0*/  IADD3 R22, P6, R0, R17, RZ ;  /* 0x0000001100167210 */ /* 0x000fc60007fde0ff */
[----:B------:R0:W-:Y:S02]  /*1cc2b0*/  STL [R1+0x547c], R8 ;  /* 0x00547c0801007387 */ /* 0x0001e40000100800 */
[----:B------:R-:W-:Y:S02]  /*1cc2c0*/  IMAD.X R23, R61, 0x1, R18, P6 ;  /* 0x000000013d177824 */ /* 0x000fe400030e0612 */
[----:B------:R-:W4:Y:S04]  /*1cc2d0*/  LDL.LU R30, [R1+0x1a28] ;  /* 0x001a2800011e7983 */ /* 0x000f280000300800 */
[----:B------:R-:W4:Y:S04]  /*1cc2e0*/  LDL.LU R34, [R1+0x1a2c] ;  /* 0x001a2c0001227983 */ /* 0x000f280000300800 */
[----:B------:R-:W4:Y:S04]  /*1cc2f0*/  LDL.LU R37, [R1+0x1a10] ;  /* 0x001a100001257983 */ /* 0x000f280000300800 */
[----:B------:R-:W-:Y:S04]  /*1cc300*/  STL.64 [R1+0x1e90], R22 ;  /* 0x001e901601007387 */ /* 0x000fe80000100a00 */
[----:B------:R-:W4:Y:S01]  /*1cc310*/  LDL.LU R38, [R1+0x1a14] ;  /* 0x001a140001267983 */ /* 0x000f220000300800 */
[----:B---3--:R-:W-:-:S05]  /*1cc320*/  F2FP.SATFINITE.E4M3.F32.PACK_AB_MERGE_C R20, R5, R59, RZ ;  /* 0x0000003b0514723e */ /* 0x008fca00048070ff */
[----:B------:R-:W-:Y:S01]  /*1cc330*/  STL [R1+0x5460], R20 ;  /* 0x0054601401007387 */ /* 0x000fe20000100800 */
[----:B0-----:R-:W-:Y:S02]  /*1cc340*/  F2FP.SATFINITE.E4M3.F32.PACK_AB_MERGE_C R8, R13, R4, RZ ;  /* 0x000000040d08723e */ /* 0x001fe400048070ff */
[----:B------:R-:W-:-:S05]  /*1cc350*/  IADD3 R4, P6, R0, R19, RZ ;  /* 0x0000001300047210 */ /* 0x000fca0007fde0ff */
[----:B------:R-:W-:Y:S01]  /*1cc360*/  IMAD.X R5, R61, 0x1, R47, P6 ;  /* 0x000000013d057824 */ /* 0x000fe200030e062f */
[----:B------:R-:W-:Y:S04]  /*1cc370*/  STL [R1+0x546c], R8 ;  /* 0x00546c0801007387 */ /* 0x000fe80000100800 */
[----:B------:R0:W-:Y:S02]  /*1cc380*/  STL.64 [R1+0x1e88], R4 ;  /* 0x001e880401007387 */ /* 0x0001e40000100a00 */
[----:B0-----:R-:W-:Y:S02]  /*1cc390*/  F2FP.SATFINITE.E4M3.F32.PACK_AB_MERGE_C R4, R29, R21, RZ ;  /* 0x000000151d04723e */ /* 0x001fe400048070ff */
[----:B------:R-:W3:Y:S04]  /*1cc3a0*/  LDL.LU R21, [R1+0x1a18] ;  /* 0x001a180001157983 */ /* 0x000ee80000300800 */
[----:B------:R-:W3:Y:S04]  /*1cc3b0*/  LDL.LU R29, [R1+0x1a1c] ;  /* 0x001a1c00011d7983 */ /* 0x000ee80000300800 */
[----:B------:R0:W-:Y:S01]  /*1cc3c0*/  STL [R1+0x5434], R4 ;  /* 0x0054340401007387 */ /* 0x0001e20000100800 */
[----:B------:R-:W-:-:S02]  /*1cc3d0*/  F2FP.SATFINITE.E4M3.F32.PACK_AB_MERGE_C R8, R33, R15, RZ ;  /* 0x0000000f2108723e */ /* 0x000fc400048070ff */
[----:B0-----:R-:W-:-:S03]  /*1cc3e0*/  IADD3 R4, P6, R0, R48, RZ ;  /* 0x0000003000047210 */ /* 0x001fc60007fde0ff */
[----:B------:R0:W-:Y:S02]  /*1cc3f0*/  STL [R1+0x5438], R8 ;  /* 0x0054380801007387 */ /* 0x0001e40000100800 */
[----:B------:R-:W-:-:S05]  /*1cc400*/  IMAD.X R5, R61, 0x1, R49, P6 ;  /* 0x000000013d057824 */ /* 0x000fca00030e0631 */
[----:B------:R1:W-:Y:S01]  /*1cc410*/  STL.64 [R1+0x1e80], R4 ;  /* 0x001e800401007387 */ /* 0x0003e20000100a00 */
[----:B0-----:R-:W-:Y:S02]  /*1cc420*/  F2FP.SATFINITE.E4M3.F32.PACK_AB_MERGE_C R8, R9, R2, RZ ;  /* 0x000000020908723e */ /* 0x001fe400048070ff */
[----:B------:R-:W-:Y:S02]  /*1cc430*/  F2FP.SATFINITE.E4M3.F32.PACK_AB_MERGE_C R2, R60, R39, RZ ;  /* 0x000000273c02723e */ /* 0x000fe400048070ff */
[----:B------:R-:W-:Y:S01]  /*1cc440*/  F2FP.SATFINITE.E4M3.F32.PACK_AB_MERGE_C R3, R3, R7, RZ ;  /* 0x000000070303723e */ /* 0x000fe200048070ff */
[----:B------:R-:W-:Y:S01]  /*1cc450*/  STL [R1+0x56e0], R8 ;  /* 0x0056e00801007387 */ /* 0x000fe20000100800 */
[----:B-1----:R-:W-:-:S03]  /*1cc460*/  IADD3 R4, P6, R0, R50, RZ ;  /* 0x0000003200047210 */ /* 0x002fc60007fde0ff */
[----:B------:R0:W-:Y:S02]  /*1cc470*/  STL [R1+0x56dc], R2 ;  /* 0x0056dc0201007387 */ /* 0x0001e40000100800 */
[----:B------:R-:W-:Y:S01]  /*1cc480*/  IMAD.X R5, R61, 0x1, R51, P6 ;  /* 0x000000013d057824 */ /* 0x000fe200030e0633 */
[----:B0-----:R-:W-:Y:S02]  /*1cc490*/  F2FP.SATFINITE.E4M3.F32.PACK_AB_MERGE_C R2, R36, R35, RZ ;  /* 0x000000232402723e */ /* 0x001fe400048070ff */
[----:B------:R-:W3:Y:S04]  /*1cc4a0*/  LDL.LU R35, [R1+0x27f0] ;  /* 0x0027f00001237983 */ /* 0x000ee80000300800 */
[----:B------:R-:W-:Y:S04]  /*1cc4b0*/  STL.64 [R1+0x1e78], R4 ;  /* 0x001e780401007387 */ /* 0x000fe80000100a00 */
[----:B------:R-:W-:Y:S04]  /*1cc4c0*/  STL [R1+0x56f0], R3 ;  /* 0x0056f00301007387 */ /* 0x000fe80000100800 */
[----:B------:R-:W3:Y:S04]  /*1cc4d0*/  LDL.LU R36, [R1+0x27f4] ;  /* 0x0027f40001247983 */ /* 0x000ee80000300800 */
[----:B------:R0:W-:Y:S02]  /*1cc4e0*/  STL [R1+0x56ec], R2 ;  /* 0x0056ec0201007387 */ /* 0x0001e40000100800 */
[----:B0-----:R-:W-:-:S05]  /*1cc4f0*/  IADD3 R2, P6, R0, R52, RZ ;  /* 0x0000003400027210 */ /* 0x001fca0007fde0ff */
[----:B------:R-:W-:Y:S01]  /*1cc500*/  IMAD.X R3, R61, 0x1, R53, P6 ;  /* 0x000000013d037824 */ /* 0x000fe200030e0635 */
[----:B------:R-:W-:-:S04]  /*1cc510*/  F2FP.SATFINITE.E4M3.F32.PACK_AB_MERGE_C R5, R11, R6, RZ ;  /* 0x000000060b05723e */ /* 0x000fc800048070ff */
[----:B------:R0:W-:Y:S04]  /*1cc520*/  STL.64 [R1+0x1e70], R2 ;  /* 0x001e700201007387 */ /* 0x0001e80000100a00 */
[----:B------:R-:W-:Y:S01]  /*1cc530*/  STL [R1+0x5700], R5 ;  /* 0x0057000501007387 */ /* 0x000fe20000100800 */
[----:B0-----:R-:W-:-:S05]  /*1cc540*/  IADD3 R2, P6, R0, R54, RZ ;  /* 0x0000003600027210 */ /* 0x001fca0007fde0ff */
[----:B------:R-:W-:Y:S01]  /*1cc550*/  IMAD.X R3, R61, 0x1, R55, P6 ;  /* 0x000000013d037824 */ /* 0x000fe200030e0637 */
[----:B--2---:R-:W-:-:S05]  /*1cc560*/  F2FP.SATFINITE.E4M3.F32.PACK_AB_MERGE_C R4, R14, R12, RZ ;  /* 0x0000000c0e04723e */ /* 0x004fca00048070ff */
[----:B------:R-:W-:Y:S04]  /*1cc570*/  STL [R1+0x56fc], R4 ;  /* 0x0056fc0401007387 */ /* 0x000fe80000100800 */
[----:B------:R4:W-:Y:S02]  /*1cc580*/  STL.64 [R1+0x1e68], R2 ;  /* 0x001e680201007387 */ /* 0x0009e40000100a00 */
[----:B----4-:R-:W-:Y:S02]  /*1cc590*/  F2FP.SATFINITE.E4M3.F32.PACK_AB_MERGE_C R2, R45, R41, RZ ;  /* 0x000000292d02723e */ /* 0x010fe400048070ff */
[----:B------:R-:W2:Y:S04]  /*1cc5a0*/  LDL.LU R41, [R1+0x27f8] ;  /* 0x0027f80001297983 */ /* 0x000ea80000300800 */
[----:B------:R-:W2:Y:S04]  /*1cc5b0*/  LDL.LU R45, [R1+0x27fc] ;  /* 0x0027fc00012d7983 */ /* 0x000ea80000300800 */
[----:B------:R0:W-:Y:S02]  /*1cc5c0*/  STL [R1+0x5710], R2 ;  /* 0x0057100201007387 */ /* 0x0001e40000100800 */
[----:B0-----:R-:W-:-:S05]  /*1cc5d0*/  IADD3 R2, P6, R0, R58, RZ ;  /* 0x0000003a00027210 */ /* 0x001fca0007fde0ff */
[----:B------:R-:W-:-:S05]  /*1cc5e0*/  IMAD.X R3, R61, 0x1, R57, P6 ;  /* 0x000000013d037824 */ /* 0x000fca00030e0639 */
[----:B------:R0:W-:Y:S01]  /*1cc5f0*/  STL.64 [R1+0x1e60], R2 ;  /* 0x001e600201007387 */ /* 0x0001e20000100a00 */
[----:B------:R-:W-:Y:S01]  /*1cc600*/  VIADD R0, R0, UR4 ;  /* 0x0000000400007c36 */ /* 0x000fe20008000000 */
[----:B------:R-:W-:Y:S01]  /*1cc610*/  ULDC UR4, c[0x0][0x248] ;  /* 0x0000920000047ab9 */ /* 0x000fe20000000800 */
[----:B0-----:R-:W-:Y:S02]  /*1cc620*/  F2FP.SATFINITE.E4M3.F32.PACK_AB_MERGE_C R3, R34, R30, RZ ;  /* 0x0000001e2203723e */ /* 0x001fe400048070ff */
[----:B------:R-:W-:Y:S01]  /*1cc630*/  F2FP.SATFINITE.E4M3.F32.PACK_AB_MERGE_C R2, R38, R37, RZ ;  /* 0x000000252602723e */ /* 0x000fe200048070ff */
[----:B------:R-:W4:Y:S04]  /*1cc640*/  LDL.LU R30, [R1+0x27e0] ;  /* 0x0027e000011e7983 */ /* 0x000f280000300800 */
[----:B------:R-:W-:Y:S04]  /*1cc650*/  STL [R1+0x570c], R3 ;  /* 0x00570c0301007387 */ /* 0x000fe80000100800 */
[----:B------:R-:W4:Y:S04]  /*1cc660*/  LDL.LU R34, [R1+0x27e4] ;  /* 0x0027e40001227983 */ /* 0x000f280000300800 */
[----:B------:R3:W-:Y:S04]  /*1cc670*/  STL [R1+0x5724], R2 ;  /* 0x0057240201007387 */ /* 0x0007e80000100800 */
[----:B------:R-:W4:Y:S04]  /*1cc680*/  LDL.LU R37, [R1+0x27e8] ;  /* 0x0027e80001257983 */ /* 0x000f280000300800 */
[----:B------:R-:W4:Y:S01]  /*1cc690*/  LDL.LU R38, [R1+0x27ec] ;  /* 0x0027ec0001267983 */ /* 0x000f220000300800 */
[----:B------:R-:W-:-:S03]  /*1cc6a0*/  SHF.R.S32.HI R61, RZ, 0x1f, R0 ;  /* 0x0000001fff3d7819 */ /* 0x000fc60000011400 */
[----:B------:R-:W4:Y:S04]  /*1cc6b0*/  LDL.LU R4, [R1+0x1a00] ;  /* 0x001a000001047983 */ /* 0x000f280000300800 */
[----:B------:R-:W4:Y:S01]  /*1cc6c0*/  LDL.LU R13, [R1+0x1a04] ;  /* 0x001a0400010d7983 */ /* 0x000f220000300800 */
[----:B---3--:R-:W-:-:S05]  /*1cc6d0*/  F2FP.SATFINITE.E4M3.F32.PACK_AB_MERGE_C R2, R29, R21, RZ ;  /* 0x000000151d02723e */ /* 0x008fca00048070ff */
[----:B------:R0:W-:Y:S04]  /*1cc6e0*/  STL [R1+0x5720], R2 ;  /* 0x0057200201007387 */ /* 0x0001e80000100800 */
[----:B------:R-:W3:Y:S04]  /*1cc6f0*/  LDL.LU R15, [R1+0x1a08] ;  /* 0x001a0800010f7983 */ /* 0x000ee80000300800 */
[----:B------:R-:W3:Y:S01]  /*1cc700*/  LDL.LU R33, [R1+0x1a0c] ;  /* 0x001a0c0001217983 */ /* 0x000ee20000300800 */
[----:B0-----:R-:W-:-:S05]  /*1cc710*/  IADD3 R2, P6, R0, R56, RZ ;  /* 0x0000003800027210 */ /* 0x001fca0007fde0ff */
[----:B------:R-:W-:-:S05]  /*1cc720*/  IMAD.X R3, R61, 0x1, R16, P6 ;  /* 0x000000013d037824 */ /* 0x000fca00030e0610 */
[----:B------:R0:W-:Y:S04]  /*1cc730*/  STL.64 [R1+0x1e58], R2 ;  /* 0x001e580201007387 */ /* 0x0001e80000100a00 */
[----:B0-----:R-:W3:Y:S04]  /*1cc740*/  LDL.LU R2, [R1+0x19f0] ;  /* 0x0019f00001027983 */ /* 0x001ee80000300800 */
[----:B------:R-:W3:Y:S04]  /*1cc750*/  LDL.LU R6, [R1+0x19f4] ;  /* 0x0019f40001067983 */ /* 0x000ee80000300800 */
[----:B------:R-:W3:Y:S04]  /*1cc760*/  LDL.LU R9, [R1+0x19f8] ;  /* 0x0019f80001097983 */ /* 0x000ee80000300800 */
[----:B------:R-:W3:Y:S04]  /*1cc770*/  LDL.LU R3, [R1+0x19fc] ;  /* 0x0019fc0001037983 */ /* 0x000ee80000300800 */
[----:B------:R-:W3:Y:S04]  /*1cc780*/  LDL.LU R39, [R1+0x18e0] ;  /* 0x0018e00001277983 */ /* 0x000ee80000300800 */
[----:B------:R-:W3:Y:S01]  /*1cc790*/  LDL.LU R60, [R1+0x18e4] ;  /* 0x0018e400013c7983 */ /* 0x000ee20000300800 */
[----:B------:R-:W-:-:S05]  /*1cc7a0*/  F2FP.SATFINITE.E4M3.F32.PACK_AB_MERGE_C R5, R36, R35, RZ ;  /* 0x000000232405723e */ /* 0x000fca00048070ff */
        /* <DEDUP_REMOVED lines=13> */
[----:B------:R-:W-:-:S05]  /*1cc880*/  IADD3 R22, P6, R0, R17, RZ ;  /* 0x0000001100167210 */ /* 0x000fca0007fde0ff */
[----:B------:R-:W-:Y:S01]  /*1cc890*/  IMAD.X R23, R61, 0x1, R18, P6 ;  /* 0x000000013d177824 */ /* 0x000fe200030e0612 */
[----:B----4-:R-:W-:Y:S02]  /*1cc8a0*/  F2FP.SATFINITE.E4M3.F32.PACK_AB_MERGE_C R8, R34, R30, RZ ;  /* 0x0000001e2208723e */ /* 0x010fe400048070ff */
[----:B------:R-:W4:Y:S04]  /*1cc8b0*/  LDL.LU R30, [R1+0x1630] ;  /* 0x00163000011e7983 */ /* 0x000f280000300800 */
[----:B------:R1:W-:Y:S04]  /*1cc8c0*/  STL.64 [R1+0x1e50], R22 ;  /* 0x001e501601007387 */ /* 0x0003e80000100a00 */
[----:B------:R-:W-:Y:S01]  /*1cc8d0*/  STL [R1+0x5734], R8 ;  /* 0x0057340801007387 */ /* 0x000fe20000100800 */
[----:B0-----:R-:W-:-:S03]  /*1cc8e0*/  F2FP.SATFINITE.E4M3.F32.PACK_AB_MERGE_C R5, R38, R37, RZ ;  /* 0x000000252605723e */ /* 0x001fc600048070ff */
[----:B------:R-:W4:Y:S04]  /*1cc8f0*/  LDL.LU R34, [R1+0x1634] ;  /* 0x0016340001227983 */ /* 0x000f280000300800 */
[----:B------:R0:W-:Y:S01]  /*1cc900*/  STL [R1+0x5730], R5 ;  /* 0x0057300501007387 */ /* 0x0001e20000100800 */
[----:B-1----:R-:W-:-:S03]  /*1cc910*/  IADD3 R22, P6, R0, R19, RZ ;  /* 0x0000001300167210 */ /* 0x002fc60007fde0ff */
[----:B------:R-:W4:Y:S04]  /*1cc920*/  LDL.LU R37, [R1+0x1638] ;  /* 0x0016380001257983 */ /* 0x000f280000300800 */
[----:B------:R-:W4:Y:S01]  /*1cc930*/  LDL.LU R38, [R1+0x163c] ;  /* 0x00163c0001267983 */ /* 0x000f220000300800 */
[----:B------:R-:W-:Y:S01]  /*1cc940*/  IMAD.X R23, R61, 0x1, R47, P6 ;  /* 0x000000013d177824 */ /* 0x000fe200030e062f */
[----:B------:R-:W-:Y:S02]  /*1cc950*/  F2FP.SATFINITE.E4M3.F32.PACK_AB_MERGE_C R13, R13, R4, RZ ;  /* 0x000000040d0d723e */ /* 0x000fe400048070ff */
[----:B------:R-:W-:Y:S02]  /*1cc960*/  IADD3 R4, P6, R0, R48, RZ ;  /* 0x0000003000047210 */ /* 0x000fe40007fde0ff */
[----:B------:R-:W-:Y:S03]  /*1cc970*/  STL.64 [R1+0x1e48], R22 ;  /* 0x001e481601007387 */ /* 0x000fe60000100a00 */
[----:B0-----:R-:W-:Y:S01]  /*1cc980*/  IMAD.X R5, R61, 0x1, R49, P6 ;  /* 0x000000013d057824 */ /* 0x001fe200030e0631 */
[----:B------:R-:W-:Y:S01]  /*1cc990*/  STL [R1+0x573c], R13 ;  /* 0x00573c0d01007387 */ /* 0x000fe20000100800 */
[----:B---3--:R-:W-:-:S05]  /*1cc9a0*/  F2FP.SATFINITE.E4M3.F32.PACK_AB_MERGE_C R8, R33, R15, RZ ;  /* 0x0000000f2108723e */ /* 0x008fca00048070ff */
[----:B------:R-:W-:Y:S01]  /*1cc9b0*/  STL [R1+0x5738], R8 ;  /* 0x0057380801007387 */ /* 0x000fe20000100800 */
[----:B------:R-:W-:-:S05]  /*1cc9c0*/  F2FP.SATFINITE.E4M3.F32.PACK_AB_MERGE_C R6, R6, R2, RZ ;  /* 0x000000020606723e */ /* 0x000fca00048070ff */
[----:B------:R-:W-:Y:S04]  /*1cc9d0*/  STL [R1+0x845c], R6 ;  /* 0x00845c0601007387 */ /* 0x000fe80000100800 */
[----:B------:R0:W-:Y:S01]  /*1cc9e0*/  STL.64 [R1+0x1e40], R4 ;  /* 0x001e400401007387 */ /* 0x0001e20000100a00 */
[----:B------:R-:W-:Y:S02]  /*1cc9f0*/  F2FP.SATFINITE.E4M3.F32.PACK_AB_MERGE_C R3, R3, R9, RZ ;  /* 0x000000090303723e */ /* 0x000fe400048070ff */
[----:B0-----:R-:W-:-:S03]  /*1cca00*/  IADD3 R4, P6, R0, R50, RZ ;  /* 0x0000003200047210 */ /* 0x001fc60007fde0ff */
[----:B------:R0:W-:Y:S02]  /*1cca10*/  STL [R1+0x8460], R3 ;  /* 0x0084600301007387 */ /* 0x0001e40000100800 */
[----:B------:R-:W-:Y:S01]  /*1cca20*/  IMAD.X R5, R61, 0x1, R51, P6 ;  /* 0x000000013d057824 */ /* 0x000fe200030e0633 */
[----:B------:R-:W-:-:S04]  /*1cca30*/  IADD3 R2, P6, R0, R52, RZ ;  /* 0x0000003400027210 */ /* 0x000fc80007fde0ff */
[----:B------:R1:W-:Y:S01]  /*1cca40*/  STL.64 [R1+0x1e38], R4 ;  /* 0x001e380401007387 */ /* 0x0003e20000100a00 */
[----:B0-----:R-:W-:Y:S01]  /*1cca50*/  IMAD.X R3, R61, 0x1, R53, P6 ;  /* 0x000000013d037824 */ /* 0x001fe200030e0635 */
[----:B-1----:R-:W-:Y:S02]  /*1cca60*/  F2FP.SATFINITE.E4M3.F32.PACK_AB_MERGE_C R5, R60, R39, RZ ;  /* 0x000000273c05723e */ /* 0x002fe400048070ff */
        /* <DEDUP_REMOVED lines=25> */
[----:B------:R-:W4:Y:S01]  /*1ccc00*/  LDL.LU R40, [R1+0x1434] ;  /* 0x0014340001287983 */ /* 0x000f220000300800 */
[----:B0-----:R-:W-:-:S05]  /*1ccc10*/  F2FP.SATFINITE.E4M3.F32.PACK_AB_MERGE_C R2, R38, R37, RZ ;  /* 0x000000252602723e */ /* 0x001fca00048070ff */
        /* <DEDUP_REMOVED lines=20> */
[----:B------:R-:W-:-:S03]  /*1ccd60*/  SHF.R.S32.HI R61, RZ, 0x1f, R0 ;  /* 0x0000001fff3d7819 */ /* 0x000fc60000011400 */
[----:B------:R-:W4:Y:S01]  /*1ccd70*/  LDL.LU R29, [R1+0x10ec] ;  /* 0x0010ec00011d7983 */ /* 0x000f220000300800 */
[----:B------:R-:W-:-:S03]  /*1ccd80*/  IADD3 R22, P6, R0, R56, RZ ;  /* 0x0000003800167210 */ /* 0x000fc60007fde0ff */
[----:B------:R-:W4:Y:S02]  /*1ccd90*/  LDL.LU R37, [R1+0x10f0] ;  /* 0x0010f00001257983 */ /* 0x000f240000300800 */
[----:B------:R-:W-:Y:S02]  /*1ccda0*/  IMAD.X R23, R61, 0x1, R16, P6 ;  /* 0x000000013d177824 */ /* 0x000fe400030e0610 */
[----:B------:R-:W4:Y:S04]  /*1ccdb0*/  LDL.LU R38, [R1+0x10f4] ;  /* 0x0010f40001267983 */ /* 0x000f280000300800 */
[----:B------:R0:W-:Y:S04]  /*1ccdc0*/  STL.64 [R1+0x1e18], R22 ;  /* 0x001e181601007387 */ /* 0x0001e80000100a00 */
[----:B------:R-:W4:Y:S01]  /*1ccdd0*/  LDL.LU R30, [R1+0x10f8] ;  /* 0x0010f800011e7983 */ /* 0x000f220000300800 */
[----:B---3--:R-:W-:-:S05]  /*1ccde0*/  F2FP.SATFINITE.E4M3.F32.PACK_AB_MERGE_C R6, R36, R35, RZ ;  /* 0x000000232406723e */ /* 0x008fca00048070ff */
[----:B------:R-:W-:Y:S04]  /*1ccdf0*/  STL [R1+0x55ac], R6 ;  /* 0x0055ac0601007387 */ /* 0x000fe80000100800 */
[----:B------:R-:W3:Y:S01]  /*1cce00*/  LDL.LU R34, [R1+0x10fc] ;  /* 0x0010fc0001227983 */ /* 0x000ee20000300800 */
[----:B--2---:R-:W-:-:S05]  /*1cce10*/  F2FP.SATFINITE.E4M3.F32.PACK_AB_MERGE_C R3, R45, R41, RZ ;  /* 0x000000292d03723e */ /* 0x004fca00048070ff */
[----:B------:R-:W-:Y:S04]  /*1cce20*/  STL [R1+0x55a8], R3 ;  /* 0x0055a80301007387 */ /* 0x000fe80000100800 */
        /* <DEDUP_REMOVED lines=8> */
[----:B----4-:R-:W-:-:S03]  /*1cceb0*/  F2FP.SATFINITE.E4M3.F32.PACK_AB_MERGE_C R6, R40, R31, RZ ;  /* 0x0000001f2806723e */ /* 0x010fc600048070ff */
[----:B------:R-:W-:Y:S02]  /*1ccec0*/  IMAD.X R23, R61, 0x1, R47, P6 ;  /* 0x000000013d177824 */ /* 0x000fe400030e062f */
[----:B------:R0:W-:Y:S01]  /*1cced0*/  STL [R1+0x55bc], R6 ;  /* 0x0055bc0601007387 */ /* 0x0001e20000100800 */
[----:B------:R-:W-:-:S05]  /*1ccee0*/  F2FP.SATFINITE.E4M3.F32.PACK_AB_MERGE_C R3, R43, R42, RZ ;  /* 0x0000002a2b03723e */ /* 0x000fca00048070ff */
[----:B------:R1:W-:Y:S01]  /*1ccef0*/  STL [R1+0x55b8], R3 ;  /* 0x0055b80301007387 */ /* 0x0003e20000100800 */
[----:B0-----:R-:W-:Y:S02]  /*1ccf00*/  F2FP.SATFINITE.E4M3.F32.PACK_AB_MERGE_C R6, R5, R59, RZ ;  /* 0x0000003b0506723e */ /* 0x001fe400048070ff */
[----:B-1----:R-:W-:Y:S02]  /*1ccf10*/  F2FP.SATFINITE.E4M3.F32.PACK_AB_MERGE_C R3, R13, R4, RZ ;  /* 0x000000040d03723e */ /* 0x002fe400048070ff */
[----:B------:R-:W-:Y:S01]  /*1ccf20*/  IADD3 R4, P6, R0, R48, RZ ;  /* 0x0000003000047210 */ /* 0x000fe20007fde0ff */
[----:B------:R-:W-:Y:S04]  /*1ccf30*/  STL.64 [R1+0x1e08], R22 ;  /* 0x001e081601007387 */ /* 0x000fe80000100a00 */
[----:B------:R-:W-:Y:S01]  /*1ccf40*/  IMAD.X R5, R61, 0x1, R49, P6 ;  /* 0x000000013d057824 */ /* 0x000fe200030e0631 */
[----:B------:R-:W-:Y:S04]  /*1ccf50*/  STL [R1+0x55d0], R6 ;  /* 0x0055d00601007387 */ /* 0x000fe80000100800 */
[----:B------:R-:W-:Y:S04]  /*1ccf60*/  STL [R1+0x55cc], R3 ;  /* 0x0055cc0301007387 */ /* 0x000fe80000100800 */
[----:B------:R0:W-:Y:S02]  /*1ccf70*/  STL.64 [R1+0x1e00], R4 ;  /* 0x001e000401007387 */ /* 0x0001e40000100a00 */
[----:B0-----:R-:W-:-:S02]  /*1ccf80*/  F2FP.SATFINITE.E4M3.F32.PACK_AB_MERGE_C R4, R9, R2, RZ ;  /* 0x000000020904723e */ /* 0x001fc400048070ff */
[----:B------:R-:W-:Y:S02]  /*1ccf90*/  IADD3 R2, P6, R0, R50, RZ ;  /* 0x0000003200027210 */ /* 0x000fe40007fde0ff */
[----:B------:R-:W-:-:S03]  /*1ccfa0*/  F2FP.SATFINITE.E4M3.F32.PACK_AB_MERGE_C R5, R33, R15, RZ ;  /* 0x0000000f2105723e */ /* 0x000fc600048070ff */
[----:B------:R-:W-:Y:S02]  /*1ccfb0*/  IMAD.X R3, R61, 0x1, R51, P6 ;  /* 0x000000013d037824 */ /* 0x000fe400030e0633 */
[----:B------:R0:W-:Y:S04]  /*1ccfc0*/  STL [R1+0x55e4], R5 ;  /* 0x0055e40501007387 */ /* 0x0001e80000100800 */
[----:B------:R1:W-:Y:S04]  /*1ccfd0*/  STL [R1+0x55e0], R4 ;  /* 0x0055e00401007387 */ /* 0x0003e80000100800 */
[----:B------:R4:W-:Y:S01]  /*1ccfe0*/  STL.64 [R1+0x1df8], R2 ;  /* 0x001df80201007387 */ /* 0x0009e20000100a00 */
[----:B0-----:R-:W-:-:S02]  /*1ccff0*/  F2FP.SATFINITE.E4M3.F32.PACK_AB_MERGE_C R5, R60, R39, RZ ;  /* 0x000000273c05723e */ /* 0x001fc400048070ff */
[----:B-1----:R-:W-:Y:S02]  /*1cd000*/  F2FP.SATFINITE.E4M3.F32.PACK_AB_MERGE_C R4, R11, R7, RZ ;  /* 0x000000070b04723e */ /* 0x002fe400048070ff */
[----:B----4-:R-:W-:Y:S01]  /*1cd010*/  IADD3 R2, P6, R0, R52, RZ ;  /* 0x0000003400027210 */ /* 0x010fe20007fde0ff */
        /* <DEDUP_REMOVED lines=9> */
[----:B------:R0:W-:Y:S04]  /*1cd0b0*/  STL [R1+0x5604], R4 ;  /* 0x0056040401007387 */ /* 0x0001e80000100800 */
[----:B------:R1:W-:Y:S01]  /*1cd0c0*/  STL.64 [R1+0x1de8], R2 ;  /* 0x001de80201007387 */ /* 0x0003e20000100a00 */
[----:B0-----:R-:W-:-:S02]  /*1cd0d0*/  F2FP.SATFINITE.E4M3.F32.PACK_AB_MERGE_C R4, R38, R37, RZ ;  /* 0x000000252604723e */ /* 0x001fc400048070ff */
[----:B-1----:R-:W-:-:S03]  /*1cd0e0*/  IADD3 R2, P6, R0, R58, RZ ;  /* 0x0000003a00027210 */ /* 0x002fc60007fde0ff */
[----:B------:R-:W-:Y:S02]  /*1cd0f0*/  STL [R1+0x5620], R4 ;  /* 0x0056200401007387 */ /* 0x000fe40000100800 */
[----:B------:R-:W-:Y:S02]  /*1cd100*/  IMAD.X R3, R61, 0x1, R57, P6 ;  /* 0x000000013d037824 */ /* 0x000fe400030e0639 */
[----:B------:R-:W4:Y:S04]  /*1cd110*/  LDL.LU R37, [R1+0x1120] ;  /* 0x0011200001257983 */ /* 0x000f280000300800 */
[----:B------:R-:W4:Y:S04]  /*1cd120*/  LDL.LU R38, [R1+0x1124] ;  /* 0x0011240001267983 */ /* 0x000f280000300800 */
[----:B------:R3:W-:Y:S02]  /*1cd130*/  STL.64 [R1+0x1de0], R2 ;  /* 0x001de00201007387 */ /* 0x0007e40000100a00 */
[----:B---3--:R-:W-:-:S05]  /*1cd140*/  F2FP.SATFINITE.E4M3.F32.PACK_AB_MERGE_C R3, R34, R30, RZ ;  /* 0x0000001e2203723e */ /* 0x008fca00048070ff */
[----:B------:R-:W-:Y:S01]  /*1cd150*/  STL [R1+0x561c], R3 ;  /* 0x00561c0301007387 */ /* 0x000fe20000100800 */
[----:B--2---:R-:W-:-:S05]  /*1cd160*/  F2FP.SATFINITE.E4M3.F32.PACK_AB_MERGE_C R2, R36, R35, RZ ;  /* 0x000000232402723e */ /* 0x004fca00048070ff */
[----:B------:R0:W-:Y:S02]  /*1cd170*/  STL [R1+0x563c], R2 ;  /* 0x00563c0201007387 */ /* 0x0001e40000100800 */
[----:B0-----:R-:W-:Y:S02]  /*1cd180*/  F2FP.SATFINITE.E4M3.F32.PACK_AB_MERGE_C R2, R45, R41, RZ ;  /* 0x000000292d02723e */ /* 0x001fe400048070ff */
[----:B------:R-:W2:Y:S04]  /*1cd190*/  LDL.LU R41, [R1+0x1128] ;  /* 0x0011280001297983 */ /* 0x000ea80000300800 */
[----:B------:R-:W2:Y:S04]  /*1cd1a0*/  LDL.LU R45, [R1+0x112c] ;  /* 0x00112c00012d7983 */ /* 0x000ea80000300800 */
        /* <DEDUP_REMOVED lines=13> */
[----:B------:R-:W-:Y:S01]  /*1cd280*/  VIADD R0, R0, UR4 ;  /* 0x0000000400007c36 */ /* 0x000fe20008000000 */
[----:B------:R-:W-:-:S02]  /*1cd290*/  ULDC UR4, c[0x0][0x248] ;  /* 0x0000920000047ab9 */ /* 0x000fc40000000800 */
[----:B------:R-:W3:Y:S04]  /*1cd2a0*/  LDL.LU R39, [R1+0x1170] ;  /* 0x0011700001277983 */ /* 0x000ee80000300800 */
[----:B------:R-:W3:Y:S01]  /*1cd2b0*/  LDL.LU R60, [R1+0x1174] ;  /* 0x00117400013c7983 */ /* 0x000ee20000300800 */
[----:B------:R-:W-:-:S03]  /*1cd2c0*/  SHF.R.S32.HI R61, RZ, 0x1f, R0 ;  /* 0x0000001fff3d7819 */ /* 0x000fc60000011400 */
[----:B------:R-:W3:Y:S01]  /*1cd2d0*/  LDL.LU R7, [R1+0x1178] ;  /* 0x0011780001077983 */ /* 0x000ee20000300800 */
[----:B------:R-:W-:-:S03]  /*1cd2e0*/  IADD3 R20, P6, R0, R56, RZ ;  /* 0x0000003800147210 */ /* 0x000fc60007fde0ff */
[----:B------:R-:W3:Y:S04]  /*1cd2f0*/  LDL.LU R11, [R1+0x117c] ;  /* 0x00117c00010b7983 */ /* 0x000ee80000300800 */
[----:B------:R-:W3:Y:S04]  /*1cd300*/  LDL.LU R12, [R1+0x1180] ;  /* 0x00118000010c7983 */ /* 0x000ee80000300800 */
[----:B------:R-:W3:Y:S01]  /*1cd310*/  LDL.LU R36, [R1+0x1184] ;  /* 0x0011840001247983 */ /* 0x000ee20000300800 */
[----:B------:R-:W-:-:S03]  /*1cd320*/  IMAD.X R21, R61, 0x1, R16, P6 ;  /* 0x000000013d157824 */ /* 0x000fc600030e0610 */
[----:B------:R-:W3:Y:S04]  /*1cd330*/  LDL.LU R14, [R1+0x1188] ;  /* 0x00118800010e7983 */ /* 0x000ee80000300800 */
[----:B------:R0:W-:Y:S04]  /*1cd340*/  STL.64 [R1+0x1dd8], R20 ;  /* 0x001dd81401007387 */ /* 0x0001e80000100a00 */
[----:B0-----:R-:W3:Y:S04]  /*1cd350*/  LDL.LU R21, [R1+0x118c] ;  /* 0x00118c0001157983 */ /* 0x001ee80000300800 */
        /* <DEDUP_REMOVED lines=8> */
[----:B--2---:R-:W-:-:S03]  /*1cd3e0*/  F2FP.SATFINITE.E4M3.F32.PACK_AB_MERGE_C R3, R45, R41, RZ ;  /* 0x000000292d03723e */ /* 0x004fc600048070ff */
[----:B------:R-:W2:Y:S04]  /*1cd3f0*/  LDL.LU R41, [R1+0x11a8] ;  /* 0x0011a80001297983 */ /* 0x000ea80000300800 */
[----:B------:R-:W2:Y:S01]  /*1cd400*/  LDL.LU R45, [R1+0x11ac] ;  /* 0x0011ac00012d7983 */ /* 0x000ea20000300800 */
[----:B------:R-:W-:-:S05]  /*1cd410*/  IADD3 R22, P6, R0, R17, RZ ;  /* 0x0000001100167210 */ /* 0x000fca0007fde0ff */
[----:B------:R-:W-:Y:S01]  /*1cd420*/  IMAD.X R23, R61, 0x1, R18, P6 ;  /* 0x000000013d177824 */ /* 0x000fe200030e0612 */
[----:B------:R0:W-:Y:S01]  /*1cd430*/  STL [R1+0x5648], R3 ;  /* 0x0056480301007387 */ /* 0x0001e20000100800 */
[----:B---3--:R-:W-:-:S03]  /*1cd440*/  F2FP.SATFINITE.E4M3.F32.PACK_AB_MERGE_C R6, R40, R31, RZ ;  /* 0x0000001f2806723e */ /* 0x008fc600048070ff */
[----:B------:R1:W-:Y:S01]  /*1cd450*/  STL.64 [R1+0x1dd0], R22 ;  /* 0x001dd01601007387 */ /* 0x0003e20000100a00 */
[----:B0-----:R-:W-:-:S03]  /*1cd460*/  F2FP.SATFINITE.E4M3.F32.PACK_AB_MERGE_C R3, R43, R42, RZ ;  /* 0x0000002a2b03723e */ /* 0x001fc600048070ff */
[----:B------:R0:W-:Y:S01]  /*1cd470*/  STL [R1+0x565c], R6 ;  /* 0x00565c0601007387 */ /* 0x0001e20000100800 */
[----:B-1----:R-:W-:-:S03]  /*1cd480*/  IADD3 R22, P6, R0, R19, RZ ;  /* 0x0000001300167210 */ /* 0x002fc60007fde0ff */
[----:B------:R1:W-:Y:S02]  /*1cd490*/  STL [R1+0x5658], R3 ;  /* 0x0056580301007387 */ /* 0x0003e40000100800 */
[----:B------:R-:W-:Y:S01]  /*1cd4a0*/  IMAD.X R23, R61, 0x1, R47, P6 ;  /* 0x000000013d177824 */ /* 0x000fe200030e062f */
        /* <DEDUP_REMOVED lines=16> */
[----:B------:R-:W-:Y:S02]  /*1cd5b0*/  F2FP.SATFINITE.E4M3.F32.PACK_AB_MERGE_C R36, R36, R12, RZ ;  /* 0x0000000c2424723e */ /* 0x000fe400048070ff */
[----:B-1----:R-:W-:Y:S02]  /*1cd5c0*/  F2FP.SATFINITE.E4M3.F32.PACK_AB_MERGE_C R4, R11, R7, RZ ;  /* 0x000000070b04723e */ /* 0x002fe400048070ff */
[----:B---3--:R-:W-:Y:S01]  /*1cd5d0*/  IADD3 R2, P6, R0, R52, RZ ;  /* 0x0000003400027210 */ /* 0x008fe20007fde0ff */
[----:B------:R-:W-:Y:S04]  /*1cd5e0*/  STL [R1+0x54cc], R5 ;  /* 0x0054cc0501007387 */ /* 0x000fe80000100800 */
[----:B------:R-:W-:Y:S01]  /*1cd5f0*/  IMAD.X R3, R61, 0x1, R53, P6 ;  /* 0x000000013d037824 */ /* 0x000fe200030e0635 */
[----:B------:R0:W-:Y:S04]  /*1cd600*/  STL [R1+0x5688], R4 ;  /* 0x0056880401007387 */ /* 0x0001e80000100800 */
[----:B------:R-:W-:Y:S04]  /*1cd610*/  STL [R1+0x8628], R36 ;  /* 0x0086282401007387 */ /* 0x000fe80000100800 */
[----:B------:R1:W-:Y:S01]  /*1cd620*/  STL.64 [R1+0x1db0], R2 ;  /* 0x001db00201007387 */ /* 0x0003e20000100a00 */
[----:B0-----:R-:W-:-:S02]  /*1cd630*/  F2FP.SATFINITE.E4M3.F32.PACK_AB_MERGE_C R4, R21, R14, RZ ;  /* 0x0000000e1504723e */ /* 0x001fc400048070ff */
        /* <DEDUP_REMOVED lines=9> */
[----:B----4-:R-:W-:Y:S02]  /*1cd6d0*/  F2FP.SATFINITE.E4M3.F32.PACK_AB_MERGE_C R3, R35, R34, RZ ;  /* 0x000000222303723e */ /* 0x010fe400048070ff */
        /* <DEDUP_REMOVED lines=32> */
[----:B------:R-:W-:Y:S01]  /*1cd8e0*/  IADD3 R22, P6, R0, R56, RZ ;  /* 0x0000003800167210 */ /* 0x000fe20007fde0ff */
        /* <DEDUP_REMOVED lines=8> */
[----:B---3--:R-:W-:-:S05]  /*1cd970*/  F2FP.SATFINITE.E4M3.F32.PACK_AB_MERGE_C R6, R27, R28, RZ ;  /* 0x0000001c1b06723e */ /* 0x008fca00048070ff */
[----:B------:R-:W-:Y:S01]  /*1cd980*/  STL [R1+0x5424], R6 ;  /* 0x0054240601007387 */ /* 0x000fe20000100800 */
[----:B0-----:R-:W-:-:S05]  /*1cd990*/  IADD3 R22, P6, R0, R17, RZ ;  /* 0x0000001100167210 */ /* 0x001fca0007fde0ff */
[----:B------:R-:W-:Y:S01]  /*1cd9a0*/  IMAD.X R23, R61, 0x1, R18, P6 ;  /* 0x000000013d177824 */ /* 0x000fe200030e0612 */
[----:B--2---:R-:W-:-:S05]  /*1cd9b0*/  F2FP.SATFINITE.E4M3.F32.PACK_AB_MERGE_C R3, R31, R32, RZ ;  /* 0x000000201f03723e */ /* 0x004fca00048070ff */
[----:B------:R4:W-:Y:S02]  /*1cd9c0*/  STL [R1+0x56a4], R3 ;  /* 0x0056a40301007387 */ /* 0x0009e40000100800 */
[----:B----4-:R-:W-:Y:S02]  /*1cd9d0*/  F2FP.SATFINITE.E4M3.F32.PACK_AB_MERGE_C R3, R41, R38, RZ ;  /* 0x000000262903723e */ /* 0x010fe400048070ff */
[----:B------:R-:W2:Y:S04]  /*1cd9e0*/  LDL.LU R38, [R1+0x1228] ;  /* 0x0012280001267983 */ /* 0x000ea80000300800 */
[----:B------:R-:W2:Y:S04]  /*1cd9f0*/  LDL.LU R41, [R1+0x122c] ;  /* 0x00122c0001297983 */ /* 0x000ea80000300800 */
[----:B------:R0:W-:Y:S04]  /*1cda00*/  STL.64 [R1+0x1d90], R22 ;  /* 0x001d901601007387 */ /* 0x0001e80000100a00 */
[----:B------:R1:W-:Y:S01]  /*1cda10*/  STL [R1+0x541c], R3 ;  /* 0x00541c0301007387 */ /* 0x0003e20000100800 */
[----:B0-----:R-:W-:-:S02]  /*1cda20*/  IADD3 R22, P6, R0, R19, RZ ;  /* 0x0000001300167210 */ /* 0x001fc40007fde0ff */
[----:B-1----:R-:W-:-:S03]  /*1cda30*/  F2FP.SATFINITE.E4M3.F32.PACK_AB_MERGE_C R3, R42, R40, RZ ;  /* 0x000000282a03723e */ /* 0x002fc600048070ff */
[----:B------:R-:W-:Y:S02]  /*1cda40*/  IMAD.X R23, R61, 0x1, R47, P6 ;  /* 0x000000013d177824 */ /* 0x000fe400030e062f */
[----:B------:R0:W-:Y:S01]  /*1cda50*/  STL [R1+0x56ac], R3 ;  /* 0x0056ac0301007387 */ /* 0x0001e20000100800 */
[----:B------:R-:W-:Y:S02]  /*1cda60*/  F2FP.SATFINITE.E4M3.F32.PACK_AB_MERGE_C R6, R59, R43, RZ ;  /* 0x0000002b3b06723e */ /* 0x000fe400048070ff */
[----:B0-----:R-:W-:Y:S02]  /*1cda70*/  F2FP.SATFINITE.E4M3.F32.PACK_AB_MERGE_C R3, R4, R5, RZ ;  /* 0x000000050403723e */ /* 0x001fe400048070ff */
        /* <DEDUP_REMOVED lines=15> */
[----:B---3--:R-:W-:Y:S01]  /*1cdb70*/  IADD3 R2, P6, R0, R52, RZ ;  /* 0x0000003400027210 */ /* 0x008fe20007fde0ff */
[----:B------:R0:W-:Y:S04]  /*1cdb80*/  STL [R1+0x56c8], R5 ;  /* 0x0056c80501007387 */ /* 0x0001e80000100800 */
[----:B------:R-:W-:Y:S01]  /*1cdb90*/  IMAD.X R3, R61, 0x1, R53, P6 ;  /* 0x000000013d037824 */ /* 0x000fe200030e0635 */
[----:B------:R1:W-:Y:S04]  /*1cdba0*/  STL [R1+0x56c4], R4 ;  /* 0x0056c40401007387 */ /* 0x0003e80000100800 */
[----:B------:R3:W-:Y:S01]  /*1cdbb0*/  STL.64 [R1+0x1d70], R2 ;  /* 0x001d700201007387 */ /* 0x0007e20000100a00 */
[----:B0-----:R-:W-:-:S02]  /*1cdbc0*/  F2FP.SATFINITE.E4M3.F32.PACK_AB_MERGE_C R5, R12, R11, RZ ;  /* 0x0000000b0c05723e */ /* 0x001fc400048070ff */
[----:B-1----:R-:W-:Y:S02]  /*1cdbd0*/  F2FP.SATFINITE.E4M3.F32.PACK_AB_MERGE_C R4, R21, R14, RZ ;  /* 0x0000000e1504723e */ /* 0x002fe400048070ff */
        /* <DEDUP_REMOVED lines=9> */
[----:B------:R0:W-:Y:S02]  /*1cdc70*/  STL.64 [R1+0x1d60], R2 ;  /* 0x001d600201007387 */ /* 0x0001e40000100a00 */
[----:B0-----:R-:W-:Y:S02]  /*1cdc80*/  F2FP.SATFINITE.E4M3.F32.PACK_AB_MERGE_C R3, R35, R34, RZ ;  /* 0x000000222303723e */ /* 0x001fe400048070ff */
[----:B------:R-:W-:Y:S02]  /*1cdc90*/  F2FP.SATFINITE.E4M3.F32.PACK_AB_MERGE_C R2, R45, R37, RZ ;  /* 0x000000252d02723e */ /* 0x000fe400048070ff */
[----:B------:R-:W3:Y:S04]  /*1cdca0*/  LDL.LU R37, [R1+0x19e0] ;  /* 0x0019e00001257983 */ /* 0x000ee80000300800 */
[----:B------:R-:W-:Y:S04]  /*1cdcb0*/  STL [R1+0x56d4], R3 ;  /* 0x0056d40301007387 */ /* 0x000fe80000100800 */
[----:B------:R-:W3:Y:S04]  /*1cdcc0*/  LDL.LU R45, [R1+0x19e4] ;  /* 0x0019e400012d7983 */ /* 0x000ee80000300800 */
[----:B------:R2:W-:Y:S04]  /*1cdcd0*/  STL [R1+0x56e8], R2 ;  /* 0x0056e80201007387 */ /* 0x0005e80000100800 */
[----:B------:R-:W4:Y:S04]  /*1cdce0*/  LDL.LU R34, [R1+0x19e8] ;  /* 0x0019e80001227983 */ /* 0x000f280000300800 */
[----:B------:R-:W4:Y:S01]  /*1cdcf0*/  LDL.LU R35, [R1+0x19ec] ;  /* 0x0019ec0001237983 */ /* 0x000f220000300800 */
[----:B--2---:R-:W-:-:S03]  /*1cdd00*/  F2FP.SATFINITE.E4M3.F32.PACK_AB_MERGE_C R2, R41, R38, RZ ;  /* 0x000000262902723e */ /* 0x004fc600048070ff */
        /* <DEDUP_REMOVED lines=22> */
[----:B------:R-:W2:Y:S01]  /*1cde70*/  LDL.LU R21, [R1+0x128c] ;  /* 0x00128c0001157983 */ /* 0x000ea20000300800 */
[----:B------:R-:W-:Y:S02]  /*1cde80*/  SHF.R.S32.HI R61, RZ, 0x1f, R0 ;  /* 0x0000001fff3d7819 */ /* 0x000fe40000011400 */
[----:B------:R-:W-:Y:S01]  /*1cde90*/  IADD3 R22, P6, R0, R56, RZ ;  /* 0x0000003800167210 */ /* 0x000fe20007fde0ff */
[----:B------:R-:W2:Y:S04]  /*1cdea0*/  LDL.LU R29, [R1+0x1290] ;  /* 0x00129000011d7983 */ /* 0x000ea80000300800 */
[----:B------:R-:W-:Y:S01]  /*1cdeb0*/  IMAD.X R23, R61, 0x1, R16, P6 ;  /* 0x000000013d177824 */ /* 0x000fe200030e0610 */
[----:B------:R-:W2:Y:S04]  /*1cdec0*/  LDL.LU R30, [R1+0x1294] ;  /* 0x00129400011e7983 */ /* 0x000ea80000300800 */
[----:B------:R0:W-:Y:S01]  /*1cded0*/  STL.64 [R1+0x1d58], R22 ;  /* 0x001d581601007387 */ /* 0x0001e20000100a00 */
[----:B---3--:R-:W-:-:S03]  /*1cdee0*/  F2FP.SATFINITE.E4M3.F32.PACK_AB_MERGE_C R3, R45, R37, RZ ;  /* 0x000000252d03723e */ /* 0x008fc600048070ff */
[----:B------:R-:W3:Y:S04]  /*1cdef0*/  LDL.LU R37, [R1+0x1298] ;  /* 0x0012980001257983 */ /* 0x000ee80000300800 */
[----:B------:R-:W3:Y:S01]  /*1cdf00*/  LDL.LU R45, [R1+0x129c] ;  /* 0x00129c00012d7983 */ /* 0x000ee20000300800 */
[----:B0-----:R-:W-:-:S03]  /*1cdf10*/  IADD3 R22, P6, R0, R17, RZ ;  /* 0x0000001100167210 */ /* 0x001fc60007fde0ff */
[----:B------:R4:W-:Y:S02]  /*1cdf20*/  STL [R1+0x56f8], R3 ;  /* 0x0056f80301007387 */ /* 0x0009e40000100800 */
[----:B------:R-:W-:Y:S01]  /*1cdf30*/  IMAD.X R23, R61, 0x1, R18, P6 ;  /* 0x000000013d177824 */ /* 0x000fe200030e0612 */
[----:B----4-:R-:W-:-:S05]  /*1cdf40*/  F2FP.SATFINITE.E4M3.F32.PACK_AB_MERGE_C R3, R35, R34, RZ ;  /* 0x000000222303723e */ /* 0x010fca00048070ff */
[----:B------:R2:W-:Y:S04]  /*1cdf50*/  STL [R1+0x56f4], R3 ;  /* 0x0056f40301007387 */ /* 0x0005e80000100800 */
[----:B------:R-:W4:Y:S04]  /*1cdf60*/  LDL.LU R34, [R1+0x12a0] ;  /* 0x0012a00001227983 */ /* 0x000f280000300800 */
[----:B------:R-:W4:Y:S04]  /*1cdf70*/  LDL.LU R35, [R1+0x12a4] ;  /* 0x0012a40001237983 */ /* 0x000f280000300800 */
[----:B------:R0:W-:Y:S01]  /*1cdf80*/  STL.64 [R1+0x1d50], R22 ;  /* 0x001d501601007387 */ /* 0x0001e20000100a00 */
[----:B--2---:R-:W-:-:S03]  /*1cdf90*/  F2FP.SATFINITE.E4M3.F32.PACK_AB_MERGE_C R3, R41, R38, RZ ;  /* 0x000000262903723e */ /* 0x004fc600048070ff */
[----:B------:R-:W2:Y:S04]  /*1cdfa0*/  LDL.LU R38, [R1+0x12a8] ;  /* 0x0012a80001267983 */ /* 0x000ea80000300800 */
[----:B------:R-:W2:Y:S01]  /*1cdfb0*/  LDL.LU R41, [R1+0x12ac] ;  /* 0x0012ac0001297983 */ /* 0x000ea20000300800 */
[----:B0-----:R-:W-:-:S03]  /*1cdfc0*/  IADD3 R22, P6, R0, R19, RZ ;  /* 0x0000001300167210 */ /* 0x001fc60007fde0ff */
[----:B------:R0:W-:Y:S02]  /*1cdfd0*/  STL [R1+0x5708], R3 ;  /* 0x0057080301007387 */ /* 0x0001e40000100800 */
[----:B------:R-:W-:Y:S01]  /*1cdfe0*/  IMAD.X R23, R61, 0x1, R47, P6 ;  /* 0x000000013d177824 */ /* 0x000fe200030e062f */
[----:B0-----:R-:W-:-:S05]  /*1cdff0*/  F2FP.SATFINITE.E4M3.F32.PACK_AB_MERGE_C R3, R42, R40, RZ ;  /* 0x000000282a03723e */ /* 0x001fca00048070ff */
        /* <DEDUP_REMOVED lines=18> */
[----:B------:R-:W-:Y:S01]  /*1ce120*/  IADD3 R2, P6, R0, R52, RZ ;  /* 0x0000003400027210 */ /* 0x000fe20007fde0ff */
[----:B------:R0:W-:Y:S04]  /*1ce130*/  STL [R1+0x27ec], R5 ;  /* 0x0027ec0501007387 */ /* 0x0001e80000100800 */
[----:B------:R-:W-:Y:S01]  /*1ce140*/  IMAD.X R3, R61, 0x1, R53, P6 ;  /* 0x000000013d037824 */ /* 0x000fe200030e0635 */
[----:B------:R1:W-:Y:S04]  /*1ce150*/  STL [R1+0x27f0], R4 ;  /* 0x0027f00401007387 */ /* 0x0003e80000100800 */
[----:B------:R1:W-:Y:S01]  /*1ce160*/  STL.64 [R1+0x1d30], R2 ;  /* 0x001d300201007387 */ /* 0x0003e20000100a00 */
[----:B0-----:R-:W-:-:S02]  /*1ce170*/  F2FP.SATFINITE.E4M3.F32.PACK_AB_MERGE_C R5, R12, R11, RZ ;  /* 0x0000000b0c05723e */ /* 0x001fc400048070ff */
[----:B-1----:R-:W-:Y:S02]  /*1ce180*/  F2FP.SATFINITE.E4M3.F32.PACK_AB_MERGE_C R4, R21, R14, RZ ;  /* 0x0000000e1504723e */ /* 0x002fe400048070ff */
[----:B------:R-:W-:Y:S01]  /*1ce190*/  IADD3 R2, P6, R0, R54, RZ ;  /* 0x0000003600027210 */ /* 0x000fe20007fde0ff */
        /* <DEDUP_REMOVED lines=16> */
[----:B------:R2:W-:Y:S02]  /*1ce2a0*/  STL [R1+0x21e8], R2 ;  /* 0x0021e80201007387 */ /* 0x0005e40000100800 */
[----:B--2---:R-:W-:Y:S02]  /*1ce2b0*/  F2FP.SATFINITE.E4M3.F32.PACK_AB_MERGE_C R2, R41, R38, RZ ;  /* 0x000000262902723e */ /* 0x004fe400048070ff */
[----:B------:R-:W2:Y:S04]  /*1ce2c0*/  LDL.LU R38, [R1+0x12c0] ;  /* 0x0012c00001267983 */ /* 0x000ea80000300800 */
[----:B------:R-:W2:Y:S04]  /*1ce2d0*/  LDL.LU R41, [R1+0x12c4] ;  /* 0x0012c40001297983 */ /* 0x000ea80000300800 */
        /* <DEDUP_REMOVED lines=19> */
[----:B------:R-:W4:Y:S04]  /*1ce410*/  LDL.LU R14, [R1+0x1308] ;  /* 0x00130800010e7983 */ /* 0x000f280000300800 */
[----:B------:R-:W4:Y:S01]  /*1ce420*/  LDL.LU R21, [R1+0x130c] ;  /* 0x00130c0001157983 */ /* 0x000f220000300800 */
[----:B------:R-:W-:-:S02]  /*1ce430*/  SHF.R.S32.HI R61, RZ, 0x1f, R0 ;  /* 0x0000001fff3d7819 */ /* 0x000fc40000011400 */
[----:B------:R-:W-:Y:S01]  /*1ce440*/  IADD3 R22, P6, R0, R56, RZ ;  /* 0x0000003800167210 */ /* 0x000fe20007fde0ff */
[----:B------:R-:W4:Y:S04]  /*1ce450*/  LDL.LU R34, [R1+0x1310] ;  /* 0x0013100001227983 */ /* 0x000f280000300800 */
[----:B------:R-:W4:Y:S01]  /*1ce460*/  LDL.LU R35, [R1+0x1314] ;  /* 0x0013140001237983 */ /* 0x000f220000300800 */
[----:B------:R-:W-:-:S05]  /*1ce470*/  IMAD.X R23, R61, 0x1, R16, P6 ;  /* 0x000000013d177824 */ /* 0x000fca00030e0610 */
[----:B------:R0:W-:Y:S01]  /*1ce480*/  STL.64 [R1+0x1d18], R22 ;  /* 0x001d181601007387 */ /* 0x0001e20000100a00 */
[----:B------:R-:W-:Y:S02]  /*1ce490*/  F2FP.SATFINITE.E4M3.F32.PACK_AB_MERGE_C R6, R30, R29, RZ ;  /* 0x0000001d1e06723e */ /* 0x000fe400048070ff */
[----:B---3--:R-:W-:Y:S02]  /*1ce4a0*/  F2FP.SATFINITE.E4M3.F32.PACK_AB_MERGE_C R3, R45, R37, RZ ;  /* 0x000000252d03723e */ /* 0x008fe400048070ff */
[----:B------:R-:W3:Y:S04]  /*1ce4b0*/  LDL.LU R37, [R1+0x1318] ;  /* 0x0013180001257983 */ /* 0x000ee80000300800 */
[----:B------:R-:W-:Y:S04]  /*1ce4c0*/  STL [R1+0x21c8], R6 ;  /* 0x0021c80601007387 */ /* 0x000fe80000100800 */
[----:B------:R-:W3:Y:S01]  /*1ce4d0*/  LDL.LU R45, [R1+0x131c] ;  /* 0x00131c00012d7983 */ /* 0x000ee20000300800 */
[----:B0-----:R-:W-:-:S03]  /*1ce4e0*/  IADD3 R22, P6, R0, R17, RZ ;  /* 0x0000001100167210 */ /* 0x001fc60007fde0ff */
[----:B------:R2:W-:Y:S02]  /*1ce4f0*/  STL [R1+0x2198], R3 ;  /* 0x0021980301007387 */ /* 0x0005e40000100800 */
[----:B------:R-:W-:Y:S02]  /*1ce500*/  IMAD.X R23, R61, 0x1, R18, P6 ;  /* 0x000000013d177824 */ /* 0x000fe400030e0612 */
[----:B------:R-:W3:Y:S04]  /*1ce510*/  LDL.LU R29, [R1+0x1320] ;  /* 0x00132000011d7983 */ /* 0x000ee80000300800 */
[----:B------:R-:W3:Y:S04]  /*1ce520*/  LDL.LU R30, [R1+0x1324] ;  /* 0x00132400011e7983 */ /* 0x000ee80000300800 */
[----:B------:R0:W-:Y:S01]  /*1ce530*/  STL.64 [R1+0x1d10], R22 ;  /* 0x001d101601007387 */ /* 0x0001e20000100a00 */
[----:B--2---:R-:W-:-:S03]  /*1ce540*/  F2FP.SATFINITE.E4M3.F32.PACK_AB_MERGE_C R3, R41, R38, RZ ;  /* 0x000000262903723e */ /* 0x004fc600048070ff */
[----:B------:R-:W2:Y:S04]  /*1ce550*/  LDL.LU R38, [R1+0x1328] ;  /* 0x0013280001267983 */ /* 0x000ea80000300800 */
[----:B------:R-:W2:Y:S01]  /*1ce560*/  LDL.LU R41, [R1+0x132c] ;  /* 0x00132c0001297983 */ /* 0x000ea20000300800 */
[----:B0-----:R-:W-:-:S03]  /*1ce570*/  IADD3 R22, P6, R0, R19, RZ ;  /* 0x0000001300167210 */ /* 0x001fc60007fde0ff */
[----:B------:R4:W-:Y:S02]  /*1ce580*/  STL [R1+0x2138], R3 ;  /* 0x0021380301007387 */ /* 0x0009e40000100800 */
[----:B------:R-:W-:Y:S01]  /*1ce590*/  IMAD.X R23, R61, 0x1, R47, P6 ;  /* 0x000000013d177824 */ /* 0x000fe200030e062f */
[----:B----4-:R-:W-:-:S05]  /*1ce5a0*/  F2FP.SATFINITE.E4M3.F32.PACK_AB_MERGE_C R3, R42, R40, RZ ;  /* 0x000000282a03723e */ /* 0x010fca00048070ff */
        /* <DEDUP_REMOVED lines=37> */
[----:B---3--:R-:W-:-:S02]  /*1ce800*/  F2FP.SATFINITE.E4M3.F32.PACK_AB_MERGE_C R2, R45, R37, RZ ;  /* 0x000000252d02723e */ /* 0x008fc400048070ff */
[----:B------:R-:W3:Y:S04]  /*1ce810*/  LDL.LU R37, [R1+0x1338] ;  /* 0x0013380001257983 */ /* 0x000ee80000300800 */
[----:B------:R-:W3:Y:S04]  /*1ce820*/  LDL.LU R45, [R1+0x133c] ;  /* 0x00133c00012d7983 */ /* 0x000ee80000300800 */
[----:B------:R0:W-:Y:S02]  /*1ce830*/  STL [R1+0x6c0], R2 ;  /* 0x0006c00201007387 */ /* 0x0001e40000100800 */
[----:B0-----:R-:W-:-:S05]  /*1ce840*/  F2FP.SATFINITE.E4M3.F32.PACK_AB_MERGE_C R2, R30, R29, RZ ;  /* 0x0000001d1e02723e */ /* 0x001fca00048070ff */
        /* <DEDUP_REMOVED lines=27> */
[----:B------:R-:W-:Y:S01]  /*1cea00*/  IADD3 R22, P6, R0, R56, RZ ;  /* 0x0000003800167210 */ /* 0x000fe20007fde0ff */
[----:B------:R-:W2:Y:S04]  /*1cea10*/  LDL.LU R30, [R1+0x1394] ;  /* 0x00139400011e7983 */ /* 0x000ea80000300800 */
[----:B------:R-:W-:-:S05]  /*1cea20*/  IMAD.X R23, R61, 0x1, R16, P6 ;  /* 0x000000013d177824 */ /* 0x000fca00030e0610 */
[----:B------:R-:W-:Y:S01]  /*1cea30*/  STL.64 [R1+0x1cd8], R22 ;  /* 0x001cd81601007387 */ /* 0x000fe20000100a00 */
[----:B----4-:R-:W-:-:S05]  /*1cea40*/  F2FP.SATFINITE.E4M3.F32.PACK_AB_MERGE_C R3, R35, R34, RZ ;  /* 0x000000222303723e */ /* 0x010fca00048070ff */
[----:B------:R3:W-:Y:S02]  /*1cea50*/  STL [R1+0x484], R3 ;  /* 0x0004840301007387 */ /* 0x0007e40000100800 */
[----:B---3--:R-:W-:Y:S02]  /*1cea60*/  F2FP.SATFINITE.E4M3.F32.PACK_AB_MERGE_C R3, R45, R37, RZ ;  /* 0x000000252d03723e */ /* 0x008fe400048070ff */
[----:B------:R-:W3:Y:S04]  /*1cea70*/  LDL.LU R37, [R1+0x1398] ;  /* 0x0013980001257983 */ /* 0x000ee80000300800 */
[----:B------:R-:W3:Y:S01]  /*1cea80*/  LDL.LU R45, [R1+0x139c] ;  /* 0x00139c00012d7983 */ /* 0x000ee20000300800 */
[----:B------:R-:W-:-:S03]  /*1cea90*/  IADD3 R22, P6, R0, R17, RZ ;  /* 0x0000001100167210 */ /* 0x000fc60007fde0ff */
[----:B------:R-:W-:Y:S02]  /*1ceaa0*/  STL [R1+0x480], R3 ;  /* 0x0004800301007387 */ /* 0x000fe40000100800 */
[----:B------:R-:W-:Y:S02]  /*1ceab0*/  IMAD.X R23, R61, 0x1, R18, P6 ;  /* 0x000000013d177824 */ /* 0x000fe400030e0612 */
[----:B------:R-:W4:Y:S04]  /*1ceac0*/  LDL.LU R34, [R1+0x13a0] ;  /* 0x0013a00001227983 */ /* 0x000f280000300800 */
[----:B------:R-:W4:Y:S04]  /*1cead0*/  LDL.LU R35, [R1+0x13a4] ;  /* 0x0013a40001237983 */ /* 0x000f280000300800 */
[----:B------:R0:W-:Y:S01]  /*1ceae0*/  STL.64 [R1+0x1cd0], R22 ;  /* 0x001cd01601007387 */ /* 0x0001e20000100a00 */
[----:B------:R-:W-:-:S02]  /*1ceaf0*/  F2FP.SATFINITE.E4M3.F32.PACK_AB_MERGE_C R6, R42, R40, RZ ;  /* 0x000000282a06723e */ /* 0x000fc400048070ff */
[----:B0-----:R-:W-:-:S03]  /*1ceb00*/  IADD3 R22, P6, R0, R19, RZ ;  /* 0x0000001300167210 */ /* 0x001fc60007fde0ff */
[----:B------:R0:W-:Y:S02]  /*1ceb10*/  STL [R1+0x470], R6 ;  /* 0x0004700601007387 */ /* 0x0001e40000100800 */
[----:B------:R-:W-:Y:S01]  /*1ceb20*/  IMAD.X R23, R61, 0x1, R47, P6 ;  /* 0x000000013d177824 */ /* 0x000fe200030e062f */
[----:B--2---:R-:W-:-:S05]  /*1ceb30*/  F2FP.SATFINITE.E4M3.F32.PACK_AB_MERGE_C R3, R59, R43, RZ ;  /* 0x0000002b3b03723e */ /* 0x004fca00048070ff */
[----:B------:R1:W-:Y:S01]  /*1ceb40*/  STL [R1+0x474], R3 ;  /* 0x0004740301007387 */ /* 0x0003e20000100800 */
[----:B0-----:R-:W-:Y:S02]  /*1ceb50*/  F2FP.SATFINITE.E4M3.F32.PACK_AB_MERGE_C R6, R4, R5, RZ ;  /* 0x000000050406723e */ /* 0x001fe400048070ff */
[----:B------:R-:W-:Y:S01]  /*1ceb60*/  IADD3 R4, P6, R0, R48, RZ ;  /* 0x0000003000047210 */ /* 0x000fe20007fde0ff */
[----:B------:R-:W-:Y:S01]  /*1ceb70*/  STL.64 [R1+0x1cc8], R22 ;  /* 0x001cc81601007387 */ /* 0x000fe20000100a00 */
[----:B-1----:R-:W-:-:S03]  /*1ceb80*/  F2FP.SATFINITE.E4M3.F32.PACK_AB_MERGE_C R3, R15, R13, RZ ;  /* 0x0000000d0f03723e */ /* 0x002fc600048070ff */
[----:B------:R-:W-:Y:S01]  /*1ceb90*/  STL [R1+0x460], R6 ;  /* 0x0004600601007387 */ /* 0x000fe20000100800 */
[----:B------:R-:W-:-:S03]  /*1ceba0*/  IMAD.X R5, R61, 0x1, R49, P6 ;  /* 0x000000013d057824 */ /* 0x000fc600030e0631 */
[----:B------:R0:W-:Y:S02]  /*1cebb0*/  STL [R1+0x464], R3 ;  /* 0x0004640301007387 */ /* 0x0001e40000100800 */
[----:B0-----:R-:W-:Y:S02]  /*1cebc0*/  F2FP.SATFINITE.E4M3.F32.PACK_AB_MERGE_C R3, R2, R33, RZ ;  /* 0x000000210203723e */ /* 0x001fe400048070ff */
[----:B------:R-:W-:Y:S02]  /*1cebd0*/  F2FP.SATFINITE.E4M3.F32.PACK_AB_MERGE_C R2, R41, R38, RZ ;  /* 0x000000262902723e */ /* 0x000fe400048070ff */
[----:B------:R-:W2:Y:S04]  /*1cebe0*/  LDL.LU R38, [R1+0x13a8] ;  /* 0x0013a80001267983 */ /* 0x000ea80000300800 */
[----:B------:R-:W-:Y:S04]  /*1cebf0*/  STL.64 [R1+0x1cc0], R4 ;  /* 0x001cc00401007387 */ /* 0x000fe80000100a00 */
        /* <DEDUP_REMOVED lines=18> */
[----:B------:R-:W-:-:S05]  /*1ced20*/  IMAD.X R3, R61, 0x1, R55, P6 ;  /* 0x000000013d037824 */ /* 0x000fca00030e0637 */
[----:B------:R0:W-:Y:S01]  /*1ced30*/  STL.64 [R1+0x1ca8], R2 ;  /* 0x001ca80201007387 */ /* 0x0001e20000100a00 */
[----:B------:R-:W-:Y:S02]  /*1ced40*/  F2FP.SATFINITE.E4M3.F32.PACK_AB_MERGE_C R4, R30, R29, RZ ;  /* 0x0000001d1e04723e */ /* 0x000fe400048070ff */
[----:B0-----:R-:W-:-:S03]  /*1ced50*/  IADD3 R2, P6, R0, R58, RZ ;  /* 0x0000003a00027210 */ /* 0x001fc60007fde0ff */
[----:B------:R-:W-:Y:S02]  /*1ced60*/  STL [R1+0x414], R4 ;  /* 0x0004140401007387 */ /* 0x000fe40000100800 */
[----:B------:R-:W-:-:S05]  /*1ced70*/  IMAD.X R3, R61, 0x1, R57, P6 ;  /* 0x000000013d037824 */ /* 0x000fca00030e0639 */
[----:B------:R3:W-:Y:S02]  /*1ced80*/  STL.64 [R1+0x1ca0], R2 ;  /* 0x001ca00201007387 */ /* 0x0007e40000100a00 */
[----:B---3--:R-:W-:Y:S02]  /*1ced90*/  F2FP.SATFINITE.E4M3.F32.PACK_AB_MERGE_C R2, R45, R37, RZ ;  /* 0x000000252d02723e */ /* 0x008fe400048070ff */
[----:B------:R-:W3:Y:S04]  /*1ceda0*/  LDL.LU R37, [R1+0x13b0] ;  /* 0x0013b00001257983 */ /* 0x000ee80000300800 */
[----:B------:R-:W3:Y:S04]  /*1cedb0*/  LDL.LU R45, [R1+0x13b4] ;  /* 0x0013b400012d7983 */ /* 0x000ee80000300800 */
[----:B------:R4:W-:Y:S04]  /*1cedc0*/  STL [R1+0x418], R2 ;  /* 0x0004180201007387 */ /* 0x0009e80000100800 */
[----:B------:R-:W3:Y:S04]  /*1cedd0*/  LDL.LU R42, [R1+0x13b8] ;  /* 0x0013b800012a7983 */ /* 0x000ee80000300800 */
[----:B------:R-:W3:Y:S01]  /*1cede0*/  LDL.LU R43, [R1+0x13bc] ;  /* 0x0013bc00012b7983 */ /* 0x000ee20000300800 */
[----:B----4-:R-:W-:-:S05]  /*1cedf0*/  F2FP.SATFINITE.E4M3.F32.PACK_AB_MERGE_C R2, R35, R34, RZ ;  /* 0x000000222302723e */ /* 0x010fca00048070ff */
        /* <DEDUP_REMOVED lines=14> */
[----:B0-----:R-:W2:Y:S04]  /*1ceee0*/  LDL.LU R2, [R1+0x13f0] ;  /* 0x0013f00001027983 */ /* 0x001ea80000300800 */
[----:B------:R-:W2:Y:S04]  /*1ceef0*/  LDL.LU R39, [R1+0x13f4] ;  /* 0x0013f40001277983 */ /* 0x000ea80000300800 */
[----:B------:R-:W2:Y:S04]  /*1cef00*/  LDL.LU R60, [R1+0x13f8] ;  /* 0x0013f800013c7983 */ /* 0x000ea80000300800 */
[----:B------:R-:W2:Y:S01]  /*1cef10*/  LDL.LU R21, [R1+0x13fc] ;  /* 0x0013fc0001157983 */ /* 0x000ea20000300800 */
[----:B------:R-:W-:Y:S01]  /*1cef20*/  VIADD R0, R0, UR4 ;  /* 0x0000000400007c36 */ /* 0x000fe20008000000 */
[----:B------:R-:W-:-:S04]  /*1cef30*/  ULDC UR4, c[0x0][0x248] ;  /* 0x0000920000047ab9 */ /* 0x000fc80000000800 */
[----:B------:R-:W-:Y:S02]  /*1cef40*/  SHF.R.S32.HI R61, RZ, 0x1f, R0 ;  /* 0x0000001fff3d7819 */ /* 0x000fe40000011400 */
[----:B------:R-:W-:Y:S01]  /*1cef50*/  IADD3 R6, P6, R0, R56, RZ ;  /* 0x0000003800067210 */ /* 0x000fe20007fde0ff */
[----:B------:R-:W-:Y:S04]  /*1cef60*/  STL [R1+0x8778], R9 ;  /* 0x0087780901007387 */ /* 0x000fe80000100800 */
[----:B------:R-:W-:-:S05]  /*1cef70*/  IMAD.X R7, R61, 0x1, R16, P6 ;  /* 0x000000013d077824 */ /* 0x000fca00030e0610 */
[----:B------:R0:W-:Y:S04]  /*1cef80*/  STL.64 [R1+0x1c98], R6 ;  /* 0x001c980601007387 */ /* 0x0001e80000100a00 */
[----:B0-----:R-:W2:Y:S04]  /*1cef90*/  LDL.LU R7, [R1+0x1400] ;  /* 0x0014000001077983 */ /* 0x001ea80000300800 */
[----:B------:R-:W2:Y:S04]  /*1cefa0*/  LDL.LU R11, [R1+0x1404] ;  /* 0x00140400010b7983 */ /* 0x000ea80000300800 */
[----:B------:R-:W2:Y:S04]  /*1cefb0*/  LDL.LU R12, [R1+0x1408] ;  /* 0x00140800010c7983 */ /* 0x000ea80000300800 */
[----:B------:R-:W2:Y:S01]  /*1cefc0*/  LDL.LU R14, [R1+0x140c] ;  /* 0x00140c00010e7983 */ /* 0x000ea20000300800 */
[----:B---3--:R-:W-:-:S03]  /*1cefd0*/  F2FP.SATFINITE.E4M3.F32.PACK_AB_MERGE_C R3, R45, R37, RZ ;  /* 0x000000252d03723e */ /* 0x008fc600048070ff */
[----:B------:R-:W3:Y:S04]  /*1cefe0*/  LDL.LU R37, [R1+0x1410] ;  /* 0x0014100001257983 */ /* 0x000ee80000300800 */
[----:B------:R-:W3:Y:S01]  /*1ceff0*/  LDL.LU R45, [R1+0x1414] ;  /* 0x00141400012d7983 */ /* 0x000ee20000300800 */
[----:B------:R-:W-:-:S03]  /*1cf000*/  IADD3 R8, P6, R0, R17, RZ ;  /* 0x0000001100087210 */ /* 0x000fc60007fde0ff */
[----:B------:R0:W-:Y:S02]  /*1cf010*/  STL [R1+0x3e0], R3 ;  /* 0x0003e00301007387 */ /* 0x0001e40000100800 */
[----:B------:R-:W-:Y:S01]  /*1cf020*/  IMAD.X R9, R61, 0x1, R18, P6 ;  /* 0x000000013d097824 */ /* 0x000fe200030e0612 */
[----:B0-----:R-:W-:-:S05]  /*1cf030*/  F2FP.SATFINITE.E4M3.F32.PACK_AB_MERGE_C R3, R43, R42, RZ ;  /* 0x0000002a2b03723e */ /* 0x001fca00048070ff */
[----:B------:R0:W-:Y:S01]  /*1cf040*/  STL [R1+0x3e8], R3 ;  /* 0x0003e80301007387 */ /* 0x0001e20000100800 */
[----:B----4-:R-:W-:Y:S02]  /*1cf050*/  F2FP.SATFINITE.E4M3.F32.PACK_AB_MERGE_C R5, R5, R59, RZ ;  /* 0x0000003b0505723e */ /* 0x010fe400048070ff */
[----:B0-----:R-:W-:Y:S02]  /*1cf060*/  F2FP.SATFINITE.E4M3.F32.PACK_AB_MERGE_C R3, R30, R29, RZ ;  /* 0x0000001d1e03723e */ /* 0x001fe400048070ff */
[----:B------:R-:W4:Y:S04]  /*1cf070*/  LDL.LU R29, [R1+0x1418] ;  /* 0x00141800011d7983 */ /* 0x000f280000300800 */
[----:B------:R0:W-:Y:S04]  /*1cf080*/  STL.64 [R1+0x1c90], R8 ;  /* 0x001c900801007387 */ /* 0x0001e80000100a00 */
[----:B------:R-:W-:Y:S01]  /*1cf090*/  STL [R1+0x3bc], R5 ;  /* 0x0003bc0501007387 */ /* 0x000fe20000100800 */
[----:B------:R-:W-:-:S03]  /*1cf0a0*/  F2FP.SATFINITE.E4M3.F32.PACK_AB_MERGE_C R4, R13, R4, RZ ;  /* 0x000000040d04723e */ /* 0x000fc600048070ff */
[----:B------:R-:W4:Y:S01]  /*1cf0b0*/  LDL.LU R30, [R1+0x141c] ;  /* 0x00141c00011e7983 */ /* 0x000f220000300800 */
[----:B0-----:R-:W-:-:S03]  /*1cf0c0*/  IADD3 R8, P6, R0, R19, RZ ;  /* 0x0000001300087210 */ /* 0x001fc60007fde0ff */
[----:B------:R0:W-:Y:S02]  /*1cf0d0*/  STL [R1+0x3c0], R3 ;  /* 0x0003c00301007387 */ /* 0x0001e40000100800 */
[----:B------:R-:W-:Y:S01]  /*1cf0e0*/  IMAD.X R9, R61, 0x1, R47, P6 ;  /* 0x000000013d097824 */ /* 0x000fe200030e062f */
[----:B0-----:R-:W-:Y:S02]  /*1cf0f0*/  F2FP.SATFINITE.E4M3.F32.PACK_AB_MERGE_C R3, R35, R34, RZ ;  /* 0x000000222303723e */ /* 0x001fe400048070ff */
[----:B------:R-:W4:Y:S04]  /*1cf100*/  LDL.LU R34, [R1+0x1420] ;  /* 0x0014200001227983 */ /* 0x000f280000300800 */
[----:B------:R-:W-:Y:S04]  /*1cf110*/  STL.64 [R1+0x1c88], R8 ;  /* 0x001c880801007387 */ /* 0x000fe80000100a00 */
[----:B------:R-:W-:Y:S04]  /*1cf120*/  STL [R1+0x3a0], R4 ;  /* 0x0003a00401007387 */ /* 0x000fe80000100800 */
[----:B------:R-:W4:Y:S04]  /*1cf130*/  LDL.LU R35, [R1+0x1424] ;  /* 0x0014240001237983 */ /* 0x000f280000300800 */
[----:B------:R2:W-:Y:S02]  /*1cf140*/  STL [R1+0x358], R3 ;  /* 0x0003580301007387 */ /* 0x0005e40000100800 */
[----:B--2---:R-:W-:-:S02]  /*1cf150*/  F2FP.SATFINITE.E4M3.F32.PACK_AB_MERGE_C R3, R41, R38, RZ ;  /* 0x000000262903723e */ /* 0x004fc400048070ff */
[----:B------:R-:W2:Y:S04]  /*1cf160*/  LDL.LU R38, [R1+0x1428] ;  /* 0x0014280001267983 */ /* 0x000ea80000300800 */
[----:B------:R-:W2:Y:S01]  /*1cf170*/  LDL.LU R41, [R1+0x142c] ;  /* 0x00142c0001297983 */ /* 0x000ea20000300800 */
[----:B------:R-:W-:-:S05]  /*1cf180*/  IADD3 R4, P6, R0, R48, RZ ;  /* 0x0000003000047210 */ /* 0x000fca0007fde0ff */
[----:B------:R-:W-:-:S05]  /*1cf190*/  IMAD.X R5, R61, 0x1, R49, P6 ;  /* 0x000000013d057824 */ /* 0x000fca00030e0631 */
[----:B------:R0:W-:Y:S04]  /*1cf1a0*/  STL.64 [R1+0x1c80], R4 ;  /* 0x001c800401007387 */ /* 0x0001e80000100a00 */
[----:B------:R1:W-:Y:S01]  /*1cf1b0*/  STL [R1+0x344], R3 ;  /* 0x0003440301007387 */ /* 0x0003e20000100800 */
[----:B------:R-:W-:Y:S02]  /*1cf1c0*/  F2FP.SATFINITE.E4M3.F32.PACK_AB_MERGE_C R2, R39, R2, RZ ;  /* 0x000000022702723e */ /* 0x000fe400048070ff */
[----:B------:R-:W-:Y:S02]  /*1cf1d0*/  F2FP.SATFINITE.E4M3.F32.PACK_AB_MERGE_C R21, R21, R60, RZ ;  /* 0x0000003c1515723e */ /* 0x000fe400048070ff */
[----:B0-----:R-:W-:Y:S02]  /*1cf1e0*/  IADD3 R4, P6, R0, R50, RZ ;  /* 0x0000003200047210 */ /* 0x001fe40007fde0ff */
[----:B-1----:R-:W-:-:S03]  /*1cf1f0*/  F2FP.SATFINITE.E4M3.F32.PACK_AB_MERGE_C R3, R33, R15, RZ ;  /* 0x0000000f2103723e */ /* 0x002fc600048070ff */
[----:B------:R-:W-:Y:S02]  /*1cf200*/  IMAD.X R5, R61, 0x1, R51, P6 ;  /* 0x000000013d057824 */ /* 0x000fe400030e0633 */
[----:B------:R-:W-:Y:S04]  /*1cf210*/  STL [R1+0x34c], R3 ;  /* 0x00034c0301007387 */ /* 0x000fe80000100800 */
[----:B------:R-:W-:Y:S04]  /*1cf220*/  STL [R1+0x8840], R21 ;  /* 0x0088401501007387 */ /* 0x000fe80000100800 */
[----:B------:R-:W-:Y:S04]  /*1cf230*/  STL.64 [R1+0x1c78], R4 ;  /* 0x001c780401007387 */ /* 0x000fe80000100a00 */
        /* <DEDUP_REMOVED lines=21> */
[----:B------:R-:W3:Y:S01]  /*1cf390*/  LDL.LU R59, [R1+0x19b4] ;  /* 0x0019b400013b7983 */ /* 0x000ee20000300800 */
[----:B----4-:R-:W-:-:S03]  /*1cf3a0*/  F2FP.SATFINITE.E4M3.F32.PACK_AB_MERGE_C R22, R30, R29, RZ ;  /* 0x0000001d1e16723e */ /* 0x010fc600048070ff */
[----:B------:R-:W4:Y:S04]  /*1cf3b0*/  LDL.LU R29, [R1+0x19b8] ;  /* 0x0019b800011d7983 */ /* 0x000f280000300800 */
[----:B------:R-:W4:Y:S04]  /*1cf3c0*/  LDL.LU R30, [R1+0x19bc] ;  /* 0x0019bc00011e7983 */ /* 0x000f280000300800 */
[----:B------:R-:W-:Y:S01]  /*1cf3d0*/  STL [R1+0x8868], R22 ;  /* 0x0088681601007387 */ /* 0x000fe20000100800 */
[----:B0-----:R-:W-:-:S03]  /*1cf3e0*/  F2FP.SATFINITE.E4M3.F32.PACK_AB_MERGE_C R2, R35, R34, RZ ;  /* 0x000000222302723e */ /* 0x001fc600048070ff */
[----:B------:R-:W4:Y:S04]  /*1cf3f0*/  LDL.LU R34, [R1+0x1440] ;  /* 0x0014400001227983 */ /* 0x000f280000300800 */
[----:B------:R-:W4:Y:S04]  /*1cf400*/  LDL.LU R35, [R1+0x1444] ;  /* 0x0014440001237983 */ /* 0x000f280000300800 */
[----:B------:R2:W-:Y:S02]  /*1cf410*/  STL [R1+0x2c8], R2 ;  /* 0x0002c80201007387 */ /* 0x0005e40000100800 */
[----:B--2---:R-:W-:-:S02]  /*1cf420*/  F2FP.SATFINITE.E4M3.F32.PACK_AB_MERGE_C R2, R41, R38, RZ ;  /* 0x000000262902723e */ /* 0x004fc400048070ff */
[----:B------:R-:W2:Y:S04]  /*1cf430*/  LDL.LU R38, [R1+0x1448] ;  /* 0x0014480001267983 */ /* 0x000ea80000300800 */
[----:B------:R-:W2:Y:S01]  /*1cf440*/  LDL.LU R41, [R1+0x144c] ;  /* 0x00144c0001297983 */ /* 0x000ea20000300800 */
[----:B------:R-:W-:Y:S01]  /*1cf450*/  VIADD R0, R0, UR4 ;  /* 0x0000000400007c36 */ /* 0x000fe20008000000 */
[----:B------:R-:W-:Y:S02]  /*1cf460*/  ULDC UR4, c[0x0][0x248] ;  /* 0x0000920000047ab9 */ /* 0x000fe40000000800 */
[----:B------:R0:W-:Y:S02]  /*1cf470*/  STL [R1+0x164], R2 ;  /* 0x0001640201007387 */ /* 0x0001e40000100800 */
[----:B------:R-:W-:-:S02]  /*1cf480*/  SHF.R.S32.HI R61, RZ, 0x1f, R0 ;  /* 0x0000001fff3d7819 */ /* 0x000fc40000011400 */
[----:B------:R-:W2:Y:S04]  /*1cf490*/  LDL.LU R5, [R1+0x1460] ;  /* 0x0014600001057983 */ /* 0x000ea80000300800 */
[----:B------:R-:W2:Y:S01]  /*1cf4a0*/  LDL.LU R4, [R1+0x1464] ;  /* 0x0014640001047983 */ /* 0x000ea20000300800 */
[----:B0-----:R-:W-:-:S03]  /*1cf4b0*/  IADD3 R2, P6, R0, R56, RZ ;  /* 0x0000003800027210 */ /* 0x001fc60007fde0ff */
[----:B------:R-:W2:Y:S04]  /*1cf4c0*/  LDL.LU R13, [R1+0x1468] ;  /* 0x00146800010d7983 */ /* 0x000ea80000300800 */
[----:B------:R-:W2:Y:S01]  /*1cf4d0*/  LDL.LU R7, [R1+0x146c] ;  /* 0x00146c0001077983 */ /* 0x000ea20000300800 */
[----:B------:R-:W-:-:S03]  /*1cf4e0*/  IMAD.X R3, R61, 0x1, R16, P6 ;  /* 0x000000013d037824 */ /* 0x000fc600030e0610 */
[----:B------:R-:W2:Y:S04]  /*1cf4f0*/  LDL.LU R15, [R1+0x1470] ;  /* 0x00147000010f7983 */ /* 0x000ea80000300800 */
[----:B------:R-:W2:Y:S04]  /*1cf500*/  LDL.LU R33, [R1+0x1474] ;  /* 0x0014740001217983 */ /* 0x000ea80000300800 */
[----:B------:R0:W-:Y:S04]  /*1cf510*/  STL.64 [R1+0x1c58], R2 ;  /* 0x001c580201007387 */ /* 0x0001e80000100a00 */
[----:B0-----:R-:W2:Y:S04]  /*1cf520*/  LDL.LU R2, [R1+0x1478] ;  /* 0x0014780001027983 */ /* 0x001ea80000300800 */
[----:B------:R-:W2:Y:S04]  /*1cf530*/  LDL.LU R39, [R1+0x147c] ;  /* 0x00147c0001277983 */ /* 0x000ea80000300800 */
[----:B------:R-:W2:Y:S04]  /*1cf540*/  LDL.LU R60, [R1+0x1480] ;  /* 0x00148000013c7983 */ /* 0x000ea80000300800 */
[----:B------:R-:W2:Y:S04]  /*1cf550*/  LDL.LU R11, [R1+0x1484] ;  /* 0x00148400010b7983 */ /* 0x000ea80000300800 */
[----:B------:R-:W2:Y:S04]  /*1cf560*/  LDL.LU R12, [R1+0x1488] ;  /* 0x00148800010c7983 */ /* 0x000ea80000300800 */
[----:B------:R-:W2:Y:S01]  /*1cf570*/  LDL.LU R14, [R1+0x148c] ;  /* 0x00148c00010e7983 */ /* 0x000ea20000300800 */
[----:B---3--:R-:W-:-:S02]  /*1cf580*/  F2FP.SATFINITE.E4M3.F32.PACK_AB_MERGE_C R6, R42, R40, RZ ;  /* 0x000000282a06723e */ /* 0x008fc400048070ff */
[----:B------:R-:W-:Y:S02]  /*1cf590*/  F2FP.SATFINITE.E4M3.F32.PACK_AB_MERGE_C R3, R45, R37, RZ ;  /* 0x000000252d03723e */ /* 0x000fe400048070ff */
[----:B------:R-:W3:Y:S04]  /*1cf5a0*/  LDL.LU R37, [R1+0x1490] ;  /* 0x0014900001257983 */ /* 0x000ee80000300800 */
[----:B------:R0:W-:Y:S04]  /*1cf5b0*/  STL [R1+0x158], R6 ;  /* 0x0001580601007387 */ /* 0x0001e80000100800 */
[----:B------:R-:W3:Y:S01]  /*1cf5c0*/  LDL.LU R45, [R1+0x1494] ;  /* 0x00149400012d7983 */ /* 0x000ee20000300800 */
[----:B------:R-:W-:-:S03]  /*1cf5d0*/  IADD3 R8, P6, R0, R17, RZ ;  /* 0x0000001100087210 */ /* 0x000fc60007fde0ff */
[----:B------:R4:W-:Y:S02]  /*1cf5e0*/  STL [R1+0x160], R3 ;  /* 0x0001600301007387 */ /* 0x0009e40000100800 */
[----:B------:R-:W-:Y:S01]  /*1cf5f0*/  IMAD.X R9, R61, 0x1, R18, P6 ;  /* 0x000000013d097824 */ /* 0x000fe200030e0612 */
[----:B0-----:R-:W-:Y:S02]  /*1cf600*/  F2FP.SATFINITE.E4M3.F32.PACK_AB_MERGE_C R6, R59, R43, RZ ;  /* 0x0000002b3b06723e */ /* 0x001fe400048070ff */
[----:B----4-:R-:W-:Y:S02]  /*1cf610*/  F2FP.SATFINITE.E4M3.F32.PACK_AB_MERGE_C R3, R30, R29, RZ ;  /* 0x0000001d1e03723e */ /* 0x010fe400048070ff */
[----:B------:R-:W4:Y:S04]  /*1cf620*/  LDL.LU R29, [R1+0x1498] ;  /* 0x00149800011d7983 */ /* 0x000f280000300800 */
[----:B------:R0:W-:Y:S04]  /*1cf630*/  STL.64 [R1+0x1c50], R8 ;  /* 0x001c500801007387 */ /* 0x0001e80000100a00 */
[----:B------:R-:W-:Y:S04]  /*1cf640*/  STL [R1+0x148], R6 ;  /* 0x0001480601007387 */ /* 0x000fe80000100800 */
[----:B------:R-:W4:Y:S01]  /*1cf650*/  LDL.LU R30, [R1+0x149c] ;  /* 0x00149c00011e7983 */ /* 0x000f220000300800 */
[----:B0-----:R-:W-:-:S03]  /*1cf660*/  IADD3 R8, P6, R0, R19, RZ ;  /* 0x0000001300087210 */ /* 0x001fc60007fde0ff */
[----:B------:R0:W-:Y:S02]  /*1cf670*/  STL [R1+0x14c], R3 ;  /* 0x00014c0301007387 */ /* 0x0001e40000100800 */
[----:B------:R-:W-:Y:S01]  /*1cf680*/  IMAD.X R9, R61, 0x1, R47, P6 ;  /* 0x000000013d097824 */ /* 0x000fe200030e062f */
[----:B0-----:R-:W-:Y:S02]  /*1cf690*/  F2FP.SATFINITE.E4M3.F32.PACK_AB_MERGE_C R3, R35, R34, RZ ;  /* 0x000000222303723e */ /* 0x001fe400048070ff */
[----:B------:R-:W4:Y:S04]  /*1cf6a0*/  LDL.LU R34, [R1+0x14a0] ;  /* 0x0014a00001227983 */ /* 0x000f280000300800 */
[----:B------:R-:W4:Y:S04]  /*1cf6b0*/  LDL.LU R35, [R1+0x14a4] ;  /* 0x0014a40001237983 */ /* 0x000f280000300800 */
[----:B------:R-:W-:Y:S04]  /*1cf6c0*/  STL.64 [R1+0x1c48], R8 ;  /* 0x001c480801007387 */ /* 0x000fe80000100a00 */
[----:B------:R2:W-:Y:S02]  /*1cf6d0*/  STL [R1+0x13c], R3 ;  /* 0x00013c0301007387 */ /* 0x0005e40000100800 */
[----:B--2---:R-:W-:-:S02]  /*1cf6e0*/  F2FP.SATFINITE.E4M3.F32.PACK_AB_MERGE_C R3, R41, R38, RZ ;  /* 0x000000262903723e */ /* 0x004fc400048070ff */
[----:B------:R-:W2:Y:S04]  /*1cf6f0*/  LDL.LU R38, [R1+0x14a8] ;  /* 0x0014a80001267983 */ /* 0x000ea80000300800 */
[----:B------:R-:W2:Y:S01]  /*1cf700*/  LDL.LU R41, [R1+0x14ac] ;  /* 0x0014ac0001297983 */ /* 0x000ea20000300800 */
[----:B------:R-:W-:-:S03]  /*1cf710*/  IADD3 R8, P6, R0, R48, RZ ;  /* 0x0000003000087210 */ /* 0x000fc60007fde0ff */
[----:B------:R0:W-:Y:S02]  /*1cf720*/  STL [R1+0x140], R3 ;  /* 0x0001400301007387 */ /* 0x0001e40000100800 */
[----:B------:R-:W-:Y:S01]  /*1cf730*/  IMAD.X R9, R61, 0x1, R49, P6 ;  /* 0x000000013d097824 */ /* 0x000fe200030e0631 */
[----:B0-----:R-:W-:Y:S02]  /*1cf740*/  F2FP.SATFINITE.E4M3.F32.PACK_AB_MERGE_C R3, R4, R5, RZ ;  /* 0x000000050403723e */ /* 0x001fe400048070ff */
[----:B------:R-:W-:Y:S02]  /*1cf750*/  IADD3 R4, P6, R0, R50, RZ ;  /* 0x0000003200047210 */ /* 0x000fe40007fde0ff */
[----:B------:R-:W-:-:S03]  /*1cf760*/  F2FP.SATFINITE.E4M3.F32.PACK_AB_MERGE_C R7, R7, R13, RZ ;  /* 0x0000000d0707723e */ /* 0x000fc600048070ff */
[----:B------:R-:W-:Y:S02]  /*1cf770*/  IMAD.X R5, R61, 0x1, R51, P6 ;  /* 0x000000013d057824 */ /* 0x000fe400030e0633 */
[----:B------:R-:W-:Y:S04]  /*1cf780*/  STL [R1+0x86e8], R7 ;  /* 0x0086e80701007387 */ /* 0x000fe80000100800 */
[----:B------:R-:W-:Y:S04]  /*1cf790*/  STL.64 [R1+0x1c40], R8 ;  /* 0x001c400801007387 */ /* 0x000fe80000100a00 */
[----:B------:R-:W-:Y:S04]  /*1cf7a0*/  STL [R1+0x27f4], R3 ;  /* 0x0027f40301007387 */ /* 0x000fe80000100800 */
[----:B------:R0:W-:Y:S02]  /*1cf7b0*/  STL.64 [R1+0x1c38], R4 ;  /* 0x001c380401007387 */ /* 0x0001e40000100a00 */
[----:B0-----:R-:W-:-:S02]  /*1cf7c0*/  F2FP.SATFINITE.E4M3.F32.PACK_AB_MERGE_C R4, R39, R2, RZ ;  /* 0x000000022704723e */ /* 0x001fc400048070ff */
[----:B------:R-:W-:Y:S02]  /*1cf7d0*/  IADD3 R2, P6, R0, R52, RZ ;  /* 0x0000003400027210 */ /* 0x000fe40007fde0ff */
[----:B------:R-:W-:-:S03]  /*1cf7e0*/  F2FP.SATFINITE.E4M3.F32.PACK_AB_MERGE_C R5, R33, R15, RZ ;  /* 0x0000000f2105723e */ /* 0x000fc600048070ff */
[----:B------:R-:W-:Y:S02]  /*1cf7f0*/  IMAD.X R3, R61, 0x1, R53, P6 ;  /* 0x000000013d037824 */ /* 0x000fe400030e0635 */
[----:B------:R-:W-:Y:S04]  /*1cf800*/  STL [R1+0x27e4], R5 ;  /* 0x0027e40501007387 */ /* 0x000fe80000100800 */
[----:B------:R-:W-:Y:S04]  /*1cf810*/  STL [R1+0x27e8], R4 ;  /* 0x0027e80401007387 */ /* 0x000fe80000100800 */
[----:B------:R0:W-:Y:S02]  /*1cf820*/  STL.64 [R1+0x1c30], R2 ;  /* 0x001c300201007387 */ /* 0x0001e40000100a00 */
[----:B0-----:R-:W-:-:S02]  /*1cf830*/  F2FP.SATFINITE.E4M3.F32.PACK_AB_MERGE_C R3, R11, R60, RZ ;  /* 0x0000003c0b03723e */ /* 0x001fc400048070ff */
[----:B------:R-:W-:Y:S01]  /*1cf840*/  F2FP.SATFINITE.E4M3.F32.PACK_AB_MERGE_C R2, R14, R12, RZ ;  /* 0x0000000c0e02723e */ /* 0x000fe200048070ff */
[----:B------:R-:W2:Y:S04]  /*1cf850*/  LDL.LU R60, [R1+0x14b0] ;  /* 0x0014b000013c7983 */ /* 0x000ea80000300800 */
[----:B------:R-:W-:Y:S04]  /*1cf860*/  STL [R1+0x2618], R3 ;  /* 0x0026180301007387 */ /* 0x000fe80000100800 */
        /* <DEDUP_REMOVED lines=8> */
[----:B------:R0:W-:Y:S02]  /*1cf8f0*/  STL [R1+0x2548], R2 ;  /* 0x0025480201007387 */ /* 0x0001e40000100800 */
        /* <DEDUP_REMOVED lines=8> */
[----:B------:R-:W4:Y:S01]  /*1cf980*/  LDL.LU R30, [R1+0x14cc] ;  /* 0x0014cc00011e7983 */ /* 0x000f220000300800 */
[----:B0-----:R-:W-:-:S05]  /*1cf990*/  F2FP.SATFINITE.E4M3.F32.PACK_AB_MERGE_C R2, R35, R34, RZ ;  /* 0x000000222302723e */ /* 0x001fca00048070ff */
        /* <DEDUP_REMOVED lines=20> */
[----:B------:R0:W-:Y:S04]  /*1cfae0*/  STL.64 [R1+0x1c18], R2 ;  /* 0x001c180201007387 */ /* 0x0001e80000100a00 */
[----:B0-----:R-:W2:Y:S04]  /*1cfaf0*/  LDL.LU R2, [R1+0x1500] ;  /* 0x0015000001027983 */ /* 0x001ea80000300800 */
[----:B------:R-:W2:Y:S01]  /*1cfb00*/  LDL.LU R39, [R1+0x1504] ;  /* 0x0015040001277983 */ /* 0x000ea20000300800 */
[----:B------:R-:W-:-:S05]  /*1cfb10*/  F2FP.SATFINITE.E4M3.F32.PACK_AB_MERGE_C R3, R11, R60, RZ ;  /* 0x0000003c0b03723e */ /* 0x000fca00048070ff */
[----:B------:R3:W-:Y:S04]  /*1cfb20*/  STL [R1+0x216c], R3 ;  /* 0x00216c0301007387 */ /* 0x0007e80000100800 */
[----:B------:R-:W2:Y:S04]  /*1cfb30*/  LDL.LU R60, [R1+0x1508] ;  /* 0x00150800013c7983 */ /* 0x000ea80000300800 */
[----:B------:R-:W2:Y:S01]  /*1cfb40*/  LDL.LU R11, [R1+0x150c] ;  /* 0x00150c00010b7983 */ /* 0x000ea20000300800 */
[----:B---3--:R-:W-:-:S03]  /*1cfb50*/  F2FP.SATFINITE.E4M3.F32.PACK_AB_MERGE_C R3, R45, R37, RZ ;  /* 0x000000252d03723e */ /* 0x008fc600048070ff */
[----:B------:R-:W3:Y:S04]  /*1cfb60*/  LDL.LU R37, [R1+0x1510] ;  /* 0x0015100001257983 */ /* 0x000ee80000300800 */
[----:B------:R-:W3:Y:S01]  /*1cfb70*/  LDL.LU R45, [R1+0x1514] ;  /* 0x00151400012d7983 */ /* 0x000ee20000300800 */
[----:B------:R-:W-:-:S05]  /*1cfb80*/  IADD3 R6, P6, R0, R17, RZ ;  /* 0x0000001100067210 */ /* 0x000fca0007fde0ff */
[----:B------:R-:W-:Y:S01]  /*1cfb90*/  IMAD.X R7, R61, 0x1, R18, P6 ;  /* 0x000000013d077824 */ /* 0x000fe200030e0612 */
[----:B------:R-:W-:Y:S04]  /*1cfba0*/  STL [R1+0x2178], R3 ;  /* 0x0021780301007387 */ /* 0x000fe80000100800 */
[----:B------:R0:W-:Y:S02]  /*1cfbb0*/  STL.64 [R1+0x1c10], R6 ;  /* 0x001c100601007387 */ /* 0x0001e40000100a00 */
[----:B0-----:R-:W-:Y:S02]  /*1cfbc0*/  IADD3 R6, P6, R0, R19, RZ ;  /* 0x0000001300067210 */ /* 0x001fe40007fde0ff */
[----:B------:R-:W-:-:S03]  /*1cfbd0*/  F2FP.SATFINITE.E4M3.F32.PACK_AB_MERGE_C R8, R14, R12, RZ ;  /* 0x0000000c0e08723e */ /* 0x000fc600048070ff */
[----:B------:R-:W-:Y:S02]  /*1cfbe0*/  IMAD.X R7, R61, 0x1, R47, P6 ;  /* 0x000000013d077824 */ /* 0x000fe400030e062f */
[----:B------:R0:W-:Y:S01]  /*1cfbf0*/  STL [R1+0x20ec], R8 ;  /* 0x0020ec0801007387 */ /* 0x0001e20000100800 */
[----:B----4-:R-:W-:-:S05]  /*1cfc00*/  F2FP.SATFINITE.E4M3.F32.PACK_AB_MERGE_C R3, R30, R29, RZ ;  /* 0x0000001d1e03723e */ /* 0x010fca00048070ff */
[----:B------:R-:W-:Y:S04]  /*1cfc10*/  STL [R1+0x20fc], R3 ;  /* 0x0020fc0301007387 */ /* 0x000fe80000100800 */
[----:B------:R-:W4:Y:S04]  /*1cfc20*/  LDL.LU R12, [R1+0x1518] ;  /* 0x00151800010c7983 */ /* 0x000f280000300800 */
[----:B------:R-:W4:Y:S01]  /*1cfc30*/  LDL.LU R14, [R1+0x151c] ;  /* 0x00151c00010e7983 */ /* 0x000f220000300800 */
[----:B0-----:R-:W-:-:S03]  /*1cfc40*/  F2FP.SATFINITE.E4M3.F32.PACK_AB_MERGE_C R8, R43, R42, RZ ;  /* 0x0000002a2b08723e */ /* 0x001fc600048070ff */
[----:B------:R-:W4:Y:S04]  /*1cfc50*/  LDL.LU R29, [R1+0x1520] ;  /* 0x00152000011d7983 */ /* 0x000f280000300800 */
[----:B------:R0:W-:Y:S04]  /*1cfc60*/  STL.64 [R1+0x1c08], R6 ;  /* 0x001c080601007387 */ /* 0x0001e80000100a00 */
[----:B------:R-:W4:Y:S04]  /*1cfc70*/  LDL.LU R30, [R1+0x1524] ;  /* 0x00152400011e7983 */ /* 0x000f280000300800 */
[----:B------:R-:W-:Y:S01]  /*1cfc80*/  STL [R1+0x7d8], R8 ;  /* 0x0007d80801007387 */ /* 0x000fe20000100800 */
[----:B0-----:R-:W-:-:S05]  /*1cfc90*/  IADD3 R6, P6, R0, R48, RZ ;  /* 0x0000003000067210 */ /* 0x001fca0007fde0ff */
[----:B------:R-:W-:Y:S01]  /*1cfca0*/  IMAD.X R7, R61, 0x1, R49, P6 ;  /* 0x000000013d077824 */ /* 0x000fe200030e0631 */
[----:B--2---:R-:W-:-:S05]  /*1cfcb0*/  F2FP.SATFINITE.E4M3.F32.PACK_AB_MERGE_C R3, R5, R59, RZ ;  /* 0x0000003b0503723e */ /* 0x004fca00048070ff */
[----:B------:R0:W-:Y:S02]  /*1cfcc0*/  STL [R1+0x7e8], R3 ;  /* 0x0007e80301007387 */ /* 0x0001e40000100800 */
[----:B0-----:R-:W-:Y:S02]  /*1cfcd0*/  F2FP.SATFINITE.E4M3.F32.PACK_AB_MERGE_C R3, R35, R34, RZ ;  /* 0x000000222303723e */ /* 0x001fe400048070ff */
[----:B------:R-:W2:Y:S04]  /*1cfce0*/  LDL.LU R34, [R1+0x1528] ;  /* 0x0015280001227983 */ /* 0x000ea80000300800 */
[----:B------:R-:W2:Y:S04]  /*1cfcf0*/  LDL.LU R35, [R1+0x152c] ;  /* 0x00152c0001237983 */ /* 0x000ea80000300800 */
[----:B------:R-:W-:Y:S04]  /*1cfd00*/  STL.64 [R1+0x1c00], R6 ;  /* 0x001c000601007387 */ /* 0x000fe80000100a00 */
[----:B------:R0:W-:Y:S02]  /*1cfd10*/  STL [R1+0x774], R3 ;  /* 0x0007740301007387 */ /* 0x0001e40000100800 */
[----:B0-----:R-:W-:-:S02]  /*1cfd20*/  F2FP.SATFINITE.E4M3.F32.PACK_AB_MERGE_C R3, R13, R4, RZ ;  /* 0x000000040d03723e */ /* 0x001fc400048070ff */
[----:B------:R-:W-:-:S05]  /*1cfd30*/  IADD3 R4, P6, R0, R50, RZ ;  /* 0x0000003200047210 */ /* 0x000fca0007fde0ff */
[----:B------:R-:W-:Y:S01]  /*1cfd40*/  IMAD.X R5, R61, 0x1, R51, P6 ;  /* 0x000000013d057824 */ /* 0x000fe200030e0633 */
[----:B------:R0:W-:Y:S04]  /*1cfd50*/  STL [R1+0x784], R3 ;  /* 0x0007840301007387 */ /* 0x0001e80000100800 */
[----:B------:R1:W-:Y:S01]  /*1cfd60*/  STL.64 [R1+0x1bf8], R4 ;  /* 0x001bf80401007387 */ /* 0x0003e20000100a00 */
[----:B0-----:R-:W-:-:S03]  /*1cfd70*/  F2FP.SATFINITE.E4M3.F32.PACK_AB_MERGE_C R3, R41, R38, RZ ;  /* 0x000000262903723e */ /* 0x001fc600048070ff */
[----:B------:R-:W2:Y:S01]  /*1cfd80*/  LDL.LU R38, [R1+0x1530] ;  /* 0x0015300001267983 */ /* 0x000ea20000300800 */
[----:B-1----:R-:W-:-:S05]  /*1cfd90*/  F2FP.SATFINITE.E4M3.F32.PACK_AB_MERGE_C R4, R33, R15, RZ ;  /* 0x0000000f2104723e */ /* 0x002fca00048070ff */
[----:B------:R0:W-:Y:S04]  /*1cfda0*/  STL [R1+0x708], R4 ;  /* 0x0007080401007387 */ /* 0x0001e80000100800 */
[----:B------:R-:W2:Y:S01]  /*1cfdb0*/  LDL.LU R41, [R1+0x1534] ;  /* 0x0015340001297983 */ /* 0x000ea20000300800 */
[----:B0-----:R-:W-:-:S03]  /*1cfdc0*/  IADD3 R4, P6, R0, R52, RZ ;  /* 0x0000003400047210 */ /* 0x001fc60007fde0ff */
[----:B------:R-:W-:Y:S02]  /*1cfdd0*/  STL [R1+0x720], R3 ;  /* 0x0007200301007387 */ /* 0x000fe40000100800 */
[----:B------:R-:W-:-:S05]  /*1cfde0*/  IMAD.X R5, R61, 0x1, R53, P6 ;  /* 0x000000013d057824 */ /* 0x000fca00030e0635 */
[----:B------:R0:W-:Y:S02]  /*1cfdf0*/  STL.64 [R1+0x1bf0], R4 ;  /* 0x001bf00401007387 */ /* 0x0001e40000100a00 */
[----:B0-----:R-:W-:Y:S02]  /*1cfe00*/  F2FP.SATFINITE.E4M3.F32.PACK_AB_MERGE_C R5, R39, R2, RZ ;  /* 0x000000022705723e */ /* 0x001fe400048070ff */
[----:B------:R-:W-:Y:S02]  /*1cfe10*/  IADD3 R2, P6, R0, R54, RZ ;  /* 0x0000003600027210 */ /* 0x000fe40007fde0ff */
[----:B------:R-:W-:-:S03]  /*1cfe20*/  F2FP.SATFINITE.E4M3.F32.PACK_AB_MERGE_C R4, R11, R60, RZ ;  /* 0x0000003c0b04723e */ /* 0x000fc600048070ff */
[----:B------:R-:W-:Y:S01]  /*1cfe30*/  IMAD.X R3, R61, 0x1, R55, P6 ;  /* 0x000000013d037824 */ /* 0x000fe200030e0637 */
[----:B------:R-:W-:Y:S04]  /*1cfe40*/  STL [R1+0x6a8], R5 ;  /* 0x0006a80501007387 */ /* 0x000fe80000100800 */
[----:B------:R-:W-:Y:S04]  /*1cfe50*/  STL [R1+0x6d0], R4 ;  /* 0x0006d00401007387 */ /* 0x000fe80000100800 */
[----:B------:R3:W-:Y:S04]  /*1cfe60*/  STL.64 [R1+0x1be8], R2 ;  /* 0x001be80201007387 */ /* 0x0007e80000100a00 */
[----:B------:R-:W2:Y:S04]  /*1cfe70*/  LDL.LU R42, [R1+0x1538] ;  /* 0x00153800012a7983 */ /* 0x000ea80000300800 */
[----:B------:R-:W2:Y:S01]  /*1cfe80*/  LDL.LU R43, [R1+0x153c] ;  /* 0x00153c00012b7983 */ /* 0x000ea20000300800 */
[----:B---3--:R-:W-:-:S05]  /*1cfe90*/  F2FP.SATFINITE.E4M3.F32.PACK_AB_MERGE_C R2, R45, R37, RZ ;  /* 0x000000252d02723e */ /* 0x008fca00048070ff */
[----:B------:R0:W-:Y:S04]  /*1cfea0*/  STL [R1+0x64c], R2 ;  /* 0x00064c0201007387 */ /* 0x0001e80000100800 */
[----:B------:R-:W3:Y:S04]  /*1cfeb0*/  LDL.LU R60, [R1+0x1540] ;  /* 0x00154000013c7983 */ /* 0x000ee80000300800 */
[----:B------:R-:W3:Y:S04]  /*1cfec0*/  LDL.LU R11, [R1+0x1544] ;  /* 0x00154400010b7983 */ /* 0x000ee80000300800 */
[----:B------:R-:W3:Y:S04]  /*1cfed0*/  LDL.LU R37, [R1+0x1548] ;  /* 0x0015480001257983 */ /* 0x000ee80000300800 */
[----:B------:R-:W3:Y:S01]  /*1cfee0*/  LDL.LU R45, [R1+0x154c] ;  /* 0x00154c00012d7983 */ /* 0x000ee20000300800 */
[----:B0-----:R-:W-:-:S05]  /*1cfef0*/  IADD3 R2, P6, R0, R58, RZ ;  /* 0x0000003a00027210 */ /* 0x001fca0007fde0ff */
[----:B------:R-:W-:-:S05]  /*1cff00*/  IMAD.X R3, R61, 0x1, R57, P6 ;  /* 0x000000013d037824 */ /* 0x000fca00030e0639 */
[----:B------:R4:W-:Y:S04]  /*1cff10*/  STL.64 [R1+0x1be0], R2 ;  /* 0x001be00201007387 */ /* 0x0009e80000100a00 */
[----:B------:R-:W3:Y:S01]  /*1cff20*/  LDL.LU R59, [R1+0x1550] ;  /* 0x00155000013b7983 */ /* 0x000ee20000300800 */
[----:B------:R-:W-:Y:S01]  /*1cff30*/  VIADD R0, R0, UR4 ;  /* 0x0000000400007c36 */ /* 0x000fe20008000000 */
[----:B------:R-:W-:-:S04]  /*1cff40*/  ULDC UR4, c[0x0][0x248] ;  /* 0x0000920000047ab9 */ /* 0x000fc80000000800 */
[----:B------:R-:W-:Y:S02]  /*1cff50*/  SHF.R.S32.HI R61, RZ, 0x1f, R0 ;  /* 0x0000001fff3d7819 */ /* 0x000fe40000011400 */
[----:B----4-:R-:W-:-:S05]  /*1cff60*/  F2FP.SATFINITE.E4M3.F32.PACK_AB_MERGE_C R3, R14, R12, RZ ;  /* 0x0000000c0e03723e */ /* 0x010fca00048070ff */
[----:B------:R-:W-:Y:S04]  /*1cff70*/  STL [R1+0x678], R3 ;  /* 0x0006780301007387 */ /* 0x000fe80000100800 */
[----:B------:R-:W4:Y:S01]  /*1cff80*/  LDL.LU R5, [R1+0x1554] ;  /* 0x0015540001057983 */ /* 0x000f220000300800 */
[----:B------:R-:W-:-:S05]  /*1cff90*/  F2FP.SATFINITE.E4M3.F32.PACK_AB_MERGE_C R2, R30, R29, RZ ;  /* 0x0000001d1e02723e */ /* 0x000fca00048070ff */
        /* <DEDUP_REMOVED lines=8> */
[----:B------:R-:W2:Y:S01]  /*1d0020*/  LDL.LU R13, [R1+0x156c] ;  /* 0x00156c00010d7983 */ /* 0x000ea20000300800 */
[----:B0-----:R-:W-:-:S05]  /*1d0030*/  IADD3 R2, P6, R0, R56, RZ ;  /* 0x0000003800027210 */ /* 0x001fca0007fde0ff */
[----:B------:R-:W-:-:S05]  /*1d0040*/  IMAD.X R3, R61, 0x1, R16, P6 ;  /* 0x000000013d037824 */ /* 0x000fca00030e0610 */
[----:B------:R0:W-:Y:S04]  /*1d0050*/  STL.64 [R1+0x1bd8], R2 ;  /* 0x001bd80201007387 */ /* 0x0001e80000100a00 */
[----:B------:R-:W2:Y:S04]  /*1d0060*/  LDL.LU R15, [R1+0x1570] ;  /* 0x00157000010f7983 */ /* 0x000ea80000300800 */
[----:B------:R-:W2:Y:S01]  /*1d0070*/  LDL.LU R33, [R1+0x1574] ;  /* 0x0015740001217983 */ /* 0x000ea20000300800 */
[----:B0-----:R-:W-:-:S05]  /*1d0080*/  F2FP.SATFINITE.E4M3.F32.PACK_AB_MERGE_C R2, R41, R38, RZ ;  /* 0x000000262902723e */ /* 0x001fca00048070ff */
[----:B------:R0:W-:Y:S04]  /*1d0090*/  STL [R1+0x43c], R2 ;  /* 0x00043c0201007387 */ /* 0x0001e80000100800 */
[----:B0-----:R-:W2:Y:S04]  /*1d00a0*/  LDL.LU R2, [R1+0x1578] ;  /* 0x0015780001027983 */ /* 0x001ea80000300800 */
[----:B------:R-:W2:Y:S04]  /*1d00b0*/  LDL.LU R39, [R1+0x157c] ;  /* 0x00157c0001277983 */ /* 0x000ea80000300800 */
[----:B------:R-:W2:Y:S04]  /*1d00c0*/  LDL.LU R29, [R1+0x1580] ;  /* 0x00158000011d7983 */ /* 0x000ea80000300800 */
[----:B------:R-:W2:Y:S04]  /*1d00d0*/  LDL.LU R30, [R1+0x1584] ;  /* 0x00158400011e7983 */ /* 0x000ea80000300800 */
[----:B------:R-:W2:Y:S04]  /*1d00e0*/  LDL.LU R38, [R1+0x1588] ;  /* 0x0015880001267983 */ /* 0x000ea80000300800 */
[----:B------:R-:W2:Y:S01]  /*1d00f0*/  LDL.LU R41, [R1+0x158c] ;  /* 0x00158c0001297983 */ /* 0x000ea20000300800 */
[----:B------:R-:W-:-:S05]  /*1d0100*/  IADD3 R6, P6, R0, R17, RZ ;  /* 0x0000001100067210 */ /* 0x000fca0007fde0ff */
[----:B------:R-:W-:Y:S01]  /*1d0110*/  IMAD.X R7, R61, 0x1, R18, P6 ;  /* 0x000000013d077824 */ /* 0x000fe200030e0612 */
[----:B------:R-:W-:-:S05]  /*1d0120*/  F2FP.SATFINITE.E4M3.F32.PACK_AB_MERGE_C R3, R43, R42, RZ ;  /* 0x0000002a2b03723e */ /* 0x000fca00048070ff */
[----:B------:R-:W-:Y:S04]  /*1d0130*/  STL [R1+0x444], R3 ;  /* 0x0004440301007387 */ /* 0x000fe80000100800 */
[----:B------:R3:W-:Y:S02]  /*1d0140*/  STL.64 [R1+0x1bd0], R6 ;  /* 0x001bd00601007387 */ /* 0x0007e40000100a00 */
[----:B---3--:R-:W-:Y:S02]  /*1d0150*/  F2FP.SATFINITE.E4M3.F32.PACK_AB_MERGE_C R6, R11, R60, RZ ;  /* 0x0000003c0b06723e */ /* 0x008fe400048070ff */
[----:B------:R-:W3:Y:S04]  /*1d0160*/  LDL.LU R60, [R1+0x1590] ;  /* 0x00159000013c7983 */ /* 0x000ee80000300800 */
[----:B------:R0:W-:Y:S01]  /*1d0170*/  STL [R1+0x424], R6 ;  /* 0x0004240601007387 */ /* 0x0001e20000100800 */
[----:B------:R-:W-:-:S03]  /*1d0180*/  F2FP.SATFINITE.E4M3.F32.PACK_AB_MERGE_C R3, R45, R37, RZ ;  /* 0x000000252d03723e */ /* 0x000fc600048070ff */
[----:B------:R-:W3:Y:S04]  /*1d0190*/  LDL.LU R11, [R1+0x1594] ;  /* 0x00159400010b7983 */ /* 0x000ee80000300800 */
[----:B------:R4:W-:Y:S04]  /*1d01a0*/  STL [R1+0x434], R3 ;  /* 0x0004340301007387 */ /* 0x0009e80000100800 */
[----:B------:R-:W3:Y:S04]  /*1d01b0*/  LDL.LU R37, [R1+0x1598] ;  /* 0x0015980001257983 */ /* 0x000ee80000300800 */
[----:B------:R-:W3:Y:S01]  /*1d01c0*/  LDL.LU R45, [R1+0x159c] ;  /* 0x00159c00012d7983 */ /* 0x000ee20000300800 */
[----:B0-----:R-:W-:-:S05]  /*1d01d0*/  IADD3 R6, P6, R0, R19, RZ ;  /* 0x0000001300067210 */ /* 0x001fca0007fde0ff */
[----:B------:R-:W-:Y:S01]  /*1d01e0*/  IMAD.X R7, R61, 0x1, R47, P6 ;  /* 0x000000013d077824 */ /* 0x000fe200030e062f */
[----:B------:R-:W-:-:S04]  /*1d01f0*/  IADD3 R8, P6, R0, R48, RZ ;  /* 0x0000003000087210 */ /* 0x000fc80007fde0ff */
[----:B------:R0:W-:Y:S01]  /*1d0200*/  STL.64 [R1+0x1bc8], R6 ;  /* 0x001bc80601007387 */ /* 0x0001e20000100a00 */
[----:B------:R-:W-:Y:S01]  /*1d0210*/  IMAD.X R9, R61, 0x1, R49, P6 ;  /* 0x000000013d097824 */ /* 0x000fe200030e0631 */
[----:B----4-:R-:W-:Y:S02]  /*1d0220*/  F2FP.SATFINITE.E4M3.F32.PACK_AB_MERGE_C R3, R5, R59, RZ ;  /* 0x0000003b0503723e */ /* 0x010fe400048070ff */
[----:B0-----:R-:W-:Y:S02]  /*1d0230*/  F2FP.SATFINITE.E4M3.F32.PACK_AB_MERGE_C R6, R14, R12, RZ ;  /* 0x0000000c0e06723e */ /* 0x001fe400048070ff */
[----:B------:R-:W4:Y:S04]  /*1d0240*/  LDL.LU R12, [R1+0x15a0] ;  /* 0x0015a000010c7983 */ /* 0x000f280000300800 */
[----:B------:R2:W-:Y:S04]  /*1d0250*/  STL [R1+0x410], R3 ;  /* 0x0004100301007387 */ /* 0x0005e80000100800 */
[----:B------:R-:W4:Y:S04]  /*1d0260*/  LDL.LU R14, [R1+0x15a4] ;  /* 0x0015a400010e7983 */ /* 0x000f280000300800 */
[----:B------:R-:W-:Y:S01]  /*1d0270*/  STL [R1+0x870c], R6 ;  /* 0x00870c0601007387 */ /* 0x000fe20000100800 */
[----:B--2---:R-:W-:-:S03]  /*1d0280*/  F2FP.SATFINITE.E4M3.F32.PACK_AB_MERGE_C R3, R35, R34, RZ ;  /* 0x000000222303723e */ /* 0x004fc600048070ff */
[----:B------:R-:W2:Y:S04]  /*1d0290*/  LDL.LU R34, [R1+0x15a8] ;  /* 0x0015a80001227983 */ /* 0x000ea80000300800 */
[----:B------:R-:W2:Y:S04]  /*1d02a0*/  LDL.LU R35, [R1+0x15ac] ;  /* 0x0015ac0001237983 */ /* 0x000ea80000300800 */
[----:B------:R0:W-:Y:S02]  /*1d02b0*/  STL.64 [R1+0x1bc0], R8 ;  /* 0x001bc00801007387 */ /* 0x0001e40000100a00 */
[----:B0-----:R-:W-:-:S02]  /*1d02c0*/  F2FP.SATFINITE.E4M3.F32.PACK_AB_MERGE_C R8, R13, R4, RZ ;  /* 0x000000040d08723e */ /* 0x001fc400048070ff */
[----:B------:R-:W-:Y:S01]  /*1d02d0*/  IADD3 R4, P6, R0, R50, RZ ;  /* 0x0000003200047210 */ /* 0x000fe20007fde0ff */
[----:B------:R-:W-:Y:S04]  /*1d02e0*/  STL [R1+0x400], R3 ;  /* 0x0004000301007387 */ /* 0x000fe80000100800 */
[----:B------:R-:W-:Y:S01]  /*1d02f0*/  IMAD.X R5, R61, 0x1, R51, P6 ;  /* 0x000000013d057824 */ /* 0x000fe200030e0633 */
[----:B------:R-:W-:Y:S04]  /*1d0300*/  STL [R1+0x871c], R8 ;  /* 0x00871c0801007387 */ /* 0x000fe80000100800 */
[----:B------:R0:W-:Y:S02]  /*1d0310*/  STL.64 [R1+0x1bb8], R4 ;  /* 0x001bb80401007387 */ /* 0x0001e40000100a00 */
[----:B0-----:R-:W-:-:S05]  /*1d0320*/  F2FP.SATFINITE.E4M3.F32.PACK_AB_MERGE_C R5, R33, R15, RZ ;  /* 0x0000000f2105723e */ /* 0x001fca00048070ff */
[----:B------:R-:W-:Y:S01]  /*1d0330*/  STL [R1+0x3dc], R5 ;  /* 0x0003dc0501007387 */ /* 0x000fe20000100800 */
[----:B------:R-:W-:Y:S02]  /*1d0340*/  F2FP.SATFINITE.E4M3.F32.PACK_AB_MERGE_C R4, R39, R2, RZ ;  /* 0x000000022704723e */ /* 0x000fe400048070ff */
[----:B------:R-:W-:-:S05]  /*1d0350*/  IADD3 R2, P6, R0, R52, RZ ;  /* 0x0000003400027210 */ /* 0x000fca0007fde0ff */
[----:B------:R-:W-:Y:S01]  /*1d0360*/  IMAD.X R3, R61, 0x1, R53, P6 ;  /* 0x000000013d037824 */ /* 0x000fe200030e0635 */
[----:B------:R-:W-:Y:S04]  /*1d0370*/  STL [R1+0x3ec], R4 ;  /* 0x0003ec0401007387 */ /* 0x000fe80000100800 */
[----:B------:R0:W-:Y:S02]  /*1d0380*/  STL.64 [R1+0x1bb0], R2 ;  /* 0x001bb00201007387 */ /* 0x0001e40000100a00 */
[----:B0-----:R-:W-:Y:S02]  /*1d0390*/  F2FP.SATFINITE.E4M3.F32.PACK_AB_MERGE_C R2, R30, R29, RZ ;  /* 0x0000001d1e02723e */ /* 0x001fe400048070ff */
[----:B------:R-:W2:Y:S04]  /*1d03a0*/  LDL.LU R29, [R1+0x15b0] ;  /* 0x0015b000011d7983 */ /* 0x000ea80000300800 */
[----:B------:R0:W-:Y:S04]  /*1d03b0*/  STL [R1+0x3c4], R2 ;  /* 0x0003c40201007387 */ /* 0x0001e80000100800 */
[----:B------:R-:W2:Y:S01]  /*1d03c0*/  LDL.LU R30, [R1+0x15b4] ;  /* 0x0015b400011e7983 */ /* 0x000ea20000300800 */
[----:B------:R-:W-:-:S05]  /*1d03d0*/  F2FP.SATFINITE.E4M3.F32.PACK_AB_MERGE_C R59, R41, R38, RZ ;  /* 0x00000026293b723e */ /* 0x000fca00048070ff */
[----:B------:R-:W-:Y:S04]  /*1d03e0*/  STL [R1+0x8748], R59 ;  /* 0x0087483b01007387 */ /* 0x000fe80000100800 */
[----:B------:R-:W2:Y:S04]  /*1d03f0*/  LDL.LU R38, [R1+0x15b8] ;  /* 0x0015b80001267983 */ /* 0x000ea80000300800 */
[----:B------:R-:W2:Y:S01]  /*1d0400*/  LDL.LU R41, [R1+0x15bc] ;  /* 0x0015bc0001297983 */ /* 0x000ea20000300800 */
[----:B0-----:R-:W-:-:S05]  /*1d0410*/  IADD3 R2, P6, R0, R54, RZ ;  /* 0x0000003600027210 */ /* 0x001fca0007fde0ff */
[----:B------:R-:W-:-:S05]  /*1d0420*/  IMAD.X R3, R61, 0x1, R55, P6 ;  /* 0x000000013d037824 */ /* 0x000fca00030e0637 */
[----:B------:R0:W-:Y:S02]  /*1d0430*/  STL.64 [R1+0x1ba8], R2 ;  /* 0x001ba80201007387 */ /* 0x0001e40000100a00 */
[----:B0-----:R-:W-:-:S05]  /*1d0440*/  IADD3 R2, P6, R0, R58, RZ ;  /* 0x0000003a00027210 */ /* 0x001fca0007fde0ff */
[----:B------:R-:W-:Y:S01]  /*1d0450*/  IMAD.X R3, R61, 0x1, R57, P6 ;  /* 0x000000013d037824 */ /* 0x000fe200030e0639 */
[----:B---3--:R-:W-:-:S05]  /*1d0460*/  F2FP.SATFINITE.E4M3.F32.PACK_AB_MERGE_C R4, R11, R60, RZ ;  /* 0x0000003c0b04723e */ /* 0x008fca00048070ff */
[----:B------:R-:W-:Y:S04]  /*1d0470*/  STL [R1+0x3a4], R4 ;  /* 0x0003a40401007387 */ /* 0x000fe80000100800 */
[----:B------:R-:W3:Y:S01]  /*1d0480*/  LDL.LU R27, [R1+0x15c0] ;  /* 0x0015c000011b7983 */ /* 0x000ee20000300800 */
[----:B------:R-:W-:-:S03]  /*1d0490*/  F2FP.SATFINITE.E4M3.F32.PACK_AB_MERGE_C R43, R45, R37, RZ ;  /* 0x000000252d2b723e */ /* 0x000fc600048070ff */
[----:B------:R-:W3:Y:S04]  /*1d04a0*/  LDL.LU R31, [R1+0x15c4] ;  /* 0x0015c400011f7983 */ /* 0x000ee80000300800 */
[----:B------:R2:W-:Y:S04]  /*1d04b0*/  STL.64 [R1+0x1ba0], R2 ;  /* 0x001ba00201007387 */ /* 0x0005e80000100a00 */
[----:B------:R-:W3:Y:S04]  /*1d04c0*/  LDL.LU R37, [R1+0x15c8] ;  /* 0x0015c80001257983 */ /* 0x000ee80000300800 */
[----:B------:R-:W3:Y:S04]  /*1d04d0*/  LDL.LU R45, [R1+0x15cc] ;  /* 0x0015cc00012d7983 */ /* 0x000ee80000300800 */
[----:B------:R-:W-:Y:S01]  /*1d04e0*/  STL [R1+0x8764], R43 ;  /* 0x0087642b01007387 */ /* 0x000fe20000100800 */
[----:B------:R-:W-:Y:S01]  /*1d04f0*/  VIADD R0, R0, UR4 ;  /* 0x0000000400007c36 */ /* 0x000fe20008000000 */
[----:B------:R-:W-:-:S04]  /*1d0500*/  ULDC UR4, c[0x0][0x248] ;  /* 0x0000920000047ab9 */ /* 0x000fc80000000800 */
[----:B------:R-:W-:Y:S02]  /*1d0510*/  SHF.R.S32.HI R61, RZ, 0x1f, R0 ;  /* 0x0000001fff3d7819 */ /* 0x000fe40000011400 */
[----:B----4-:R-:W-:-:S05]  /*1d0520*/  F2FP.SATFINITE.E4M3.F32.PACK_AB_MERGE_C R9, R14, R12, RZ ;  /* 0x0000000c0e09723e */ /* 0x010fca00048070ff */
[----:B------:R-:W-:Y:S04]  /*1d0530*/  STL [R1+0x8780], R9 ;  /* 0x0087800901007387 */ /* 0x000fe80000100800 */
[----:B------:R-:W4:Y:S04]  /*1d0540*/  LDL.LU R32, [R1+0x15d0] ;  /* 0x0015d00001207983 */ /* 0x000f280000300800 */
[----:B------:R-:W4:Y:S01]  /*1d0550*/  LDL.LU R40, [R1+0x15d4] ;  /* 0x0015d40001287983 */ /* 0x000f220000300800 */
[----:B--2---:R-:W-:-:S05]  /*1d0560*/  F2FP.SATFINITE.E4M3.F32.PACK_AB_MERGE_C R2, R35, R34, RZ ;  /* 0x000000222302723e */ /* 0x004fca00048070ff */
        /* <DEDUP_REMOVED lines=11> */
[----:B------:R-:W2:Y:S01]  /*1d0620*/  LDL.LU R33, [R1+0x15f4] ;  /* 0x0015f40001217983 */ /* 0x000ea20000300800 */
[----:B0-----:R-:W-:-:S05]  /*1d0630*/  F2FP.SATFINITE.E4M3.F32.PACK_AB_MERGE_C R2, R30, R29, RZ ;  /* 0x0000001d1e02723e */ /* 0x001fca00048070ff */
[----:B------:R0:W-:Y:S04]  /*1d0640*/  STL [R1+0x338], R2 ;  /* 0x0003380201007387 */ /* 0x0001e80000100800 */
[----:B0-----:R-:W2:Y:S04]  /*1d0650*/  LDL.LU R2, [R1+0x15f8] ;  /* 0x0015f80001027983 */ /* 0x001ea80000300800 */
[----:B------:R-:W2:Y:S01]  /*1d0660*/  LDL.LU R39, [R1+0x15fc] ;  /* 0x0015fc0001277983 */ /* 0x000ea20000300800 */
[----:B------:R-:W-:-:S03]  /*1d0670*/  F2FP.SATFINITE.E4M3.F32.PACK_AB_MERGE_C R3, R41, R38, RZ ;  /* 0x000000262903723e */ /* 0x000fc600048070ff */
        /* <DEDUP_REMOVED lines=8> */
[----:B------:R-:W2:Y:S01]  /*1d0700*/  LDL.LU R41, [R1+0x161c] ;  /* 0x00161c0001297983 */ /* 0x000ea20000300800 */
[----:B------:R-:W-:-:S02]  /*1d0710*/  IADD3 R6, P6, R0, R17, RZ ;  /* 0x0000001100067210 */ /* 0x000fc40007fde0ff */
[----:B---3--:R-:W-:-:S03]  /*1d0720*/  F2FP.SATFINITE.E4M3.F32.PACK_AB_MERGE_C R3, R31, R27, RZ ;  /* 0x0000001b1f03723e */ /* 0x008fc600048070ff */
[----:B------:R-:W-:-:S05]  /*1d0730*/  IMAD.X R7, R61, 0x1, R18, P6 ;  /* 0x000000013d077824 */ /* 0x000fca00030e0612 */
[----:B------:R0:W-:Y:S01]  /*1d0740*/  STL.64 [R1+0x1b90], R6 ;  /* 0x001b900601007387 */ /* 0x0001e20000100a00 */
[----:B------:R-:W-:-:S03]  /*1d0750*/  F2FP.SATFINITE.E4M3.F32.PACK_AB_MERGE_C R31, R45, R37, RZ ;  /* 0x000000252d1f723e */ /* 0x000fc600048070ff */
[----:B------:R-:W3:Y:S04]  /*1d0760*/  LDL.LU R37, [R1+0x1620] ;  /* 0x0016200001257983 */ /* 0x000ee80000300800 */
[----:B------:R-:W-:Y:S04]  /*1d0770*/  STL [R1+0x31c], R3 ;  /* 0x00031c0301007387 */ /* 0x000fe80000100800 */
[----:B------:R-:W3:Y:S01]  /*1d0780*/  LDL.LU R45, [R1+0x1624] ;  /* 0x00162400012d7983 */ /* 0x000ee20000300800 */
[----:B0-----:R-:W-:-:S05]  /*1d0790*/  IADD3 R6, P6, R0, R19, RZ ;  /* 0x0000001300067210 */ /* 0x001fca0007fde0ff */
[----:B------:R-:W-:Y:S01]  /*1d07a0*/  IMAD.X R7, R61, 0x1, R47, P6 ;  /* 0x000000013d077824 */ /* 0x000fe200030e062f */
[----:B------:R-:W-:Y:S04]  /*1d07b0*/  STL [R1+0x87b0], R31 ;  /* 0x0087b01f01007387 */ /* 0x000fe80000100800 */
[----:B------:R4:W-:Y:S02]  /*1d07c0*/  STL.64 [R1+0x1b88], R6 ;  /* 0x001b880601007387 */ /* 0x0009e40000100a00 */
[----:B----4-:R-:W-:-:S05]  /*1d07d0*/  F2FP.SATFINITE.E4M3.F32.PACK_AB_MERGE_C R6, R40, R32, RZ ;  /* 0x000000202806723e */ /* 0x010fca00048070ff */
[----:B------:R0:W-:Y:S02]  /*1d07e0*/  STL [R1+0x2fc], R6 ;  /* 0x0002fc0601007387 */ /* 0x0001e40000100800 */
[----:B0-----:R-:W-:-:S05]  /*1d07f0*/  IADD3 R6, P6, R0, R48, RZ ;  /* 0x0000003000067210 */ /* 0x001fca0007fde0ff */
[----:B------:R-:W-:Y:S01]  /*1d0800*/  IMAD.X R7, R61, 0x1, R49, P6 ;  /* 0x000000013d077824 */ /* 0x000fe200030e0631 */
[----:B--2---:R-:W-:-:S05]  /*1d0810*/  F2FP.SATFINITE.E4M3.F32.PACK_AB_MERGE_C R3, R35, R34, RZ ;  /* 0x000000222303723e */ /* 0x004fca00048070ff */
[----:B------:R0:W-:Y:S04]  /*1d0820*/  STL [R1+0x304], R3 ;  /* 0x0003040301007387 */ /* 0x0001e80000100800 */
[----:B------:R-:W2:Y:S04]  /*1d0830*/  LDL.LU R34, [R1+0x1628] ;  /* 0x0016280001227983 */ /* 0x000ea80000300800 */
[----:B------:R-:W2:Y:S01]  /*1d0840*/  LDL.LU R35, [R1+0x162c] ;  /* 0x00162c0001237983 */ /* 0x000ea20000300800 */
[----:B0-----:R-:W-:Y:S02]  /*1d0850*/  F2FP.SATFINITE.E4M3.F32.PACK_AB_MERGE_C R3, R5, R42, RZ ;  /* 0x0000002a0503723e */ /* 0x001fe400048070ff */
[----:B------:R-:W-:-:S02]  /*1d0860*/  F2FP.SATFINITE.E4M3.F32.PACK_AB_MERGE_C R26, R13, R4, RZ ;  /* 0x000000040d1a723e */ /* 0x000fc400048070ff */
[----:B------:R-:W-:Y:S01]  /*1d0870*/  IADD3 R4, P6, R0, R50, RZ ;  /* 0x0000003200047210 */ /* 0x000fe20007fde0ff */
[----:B------:R-:W-:Y:S04]  /*1d0880*/  STL.64 [R1+0x1b80], R6 ;  /* 0x001b800601007387 */ /* 0x000fe80000100a00 */
[----:B------:R-:W-:Y:S01]  /*1d0890*/  STL [R1+0x87f4], R26 ;  /* 0x0087f41a01007387 */ /* 0x000fe20000100800 */
[----:B------:R-:W-:-:S03]  /*1d08a0*/  IMAD.X R5, R61, 0x1, R51, P6 ;  /* 0x000000013d057824 */ /* 0x000fc600030e0633 */
[----:B------:R0:W-:Y:S02]  /*1d08b0*/  STL [R1+0x2d8], R3 ;  /* 0x0002d80301007387 */ /* 0x0001e40000100800 */
[----:B0-----:R-:W-:Y:S02]  /*1d08c0*/  F2FP.SATFINITE.E4M3.F32.PACK_AB_MERGE_C R3, R33, R15, RZ ;  /* 0x0000000f2103723e */ /* 0x001fe400048070ff */
[----:B------:R-:W-:Y:S02]  /*1d08d0*/  F2FP.SATFINITE.E4M3.F32.PACK_AB_MERGE_C R24, R39, R2, RZ ;  /* 0x000000022718723e */ /* 0x000fe400048070ff */
[----:B------:R-:W-:-:S03]  /*1d08e0*/  IADD3 R2, P6, R0, R52, RZ ;  /* 0x0000003400027210 */ /* 0x000fc60007fde0ff */
[----:B------:R-:W-:Y:S04]  /*1d08f0*/  STL [R1+0x8818], R24 ;  /* 0x0088181801007387 */ /* 0x000fe80000100800 */
[----:B------:R-:W-:Y:S04]  /*1d0900*/  STL.64 [R1+0x1b78], R4 ;  /* 0x001b780401007387 */ /* 0x000fe80000100a00 */
[----:B------:R0:W-:Y:S02]  /*1d0910*/  STL [R1+0x2a8], R3 ;  /* 0x0002a80301007387 */ /* 0x0001e40000100800 */
[----:B0-----:R-:W-:Y:S01]  /*1d0920*/  IMAD.X R3, R61, 0x1, R53, P6 ;  /* 0x000000013d037824 */ /* 0x001fe200030e0635 */
[----:B------:R-:W-:-:S02]  /*1d0930*/  F2FP.SATFINITE.E4M3.F32.PACK_AB_MERGE_C R5, R11, R60, RZ ;  /* 0x0000003c0b05723e */ /* 0x000fc400048070ff */
[----:B------:R-:W-:Y:S02]  /*1d0940*/  F2FP.SATFINITE.E4M3.F32.PACK_AB_MERGE_C R4, R14, R12, RZ ;  /* 0x0000000c0e04723e */ /* 0x000fe400048070ff */
[----:B------:R0:W-:Y:S04]  /*1d0950*/  STL.64 [R1+0x1b70], R2 ;  /* 0x001b700201007387 */ /* 0x0001e80000100a00 */
[----:B------:R-:W-:Y:S01]  /*1d0960*/  STL [R1+0x27c], R5 ;  /* 0x00027c0501007387 */ /* 0x000fe20000100800 */
[----:B0-----:R-:W-:-:S03]  /*1d0970*/  IADD3 R2, P6, R0, R54, RZ ;  /* 0x0000003600027210 */ /* 0x001fc60007fde0ff */
[----:B------:R0:W-:Y:S02]  /*1d0980*/  STL [R1+0x280], R4 ;  /* 0x0002800401007387 */ /* 0x0001e40000100800 */
[----:B------:R-:W-:Y:S01]  /*1d0990*/  IMAD.X R3, R61, 0x1, R55, P6 ;  /* 0x000000013d037824 */ /* 0x000fe200030e0637 */
[----:B------:R-:W-:Y:S02]  /*1d09a0*/  F2FP.SATFINITE.E4M3.F32.PACK_AB_MERGE_C R14, R41, R38, RZ ;  /* 0x00000026290e723e */ /* 0x000fe400048070ff */
[----:B0-----:R-:W-:Y:S02]  /*1d09b0*/  F2FP.SATFINITE.E4M3.F32.PACK_AB_MERGE_C R4, R30, R29, RZ ;  /* 0x0000001d1e04723e */ /* 0x001fe400048070ff */
[----:B------:R0:W-:Y:S04]  /*1d09c0*/  STL.64 [R1+0x1b68], R2 ;  /* 0x001b680201007387 */ /* 0x0001e80000100a00 */
[----:B------:R-:W-:Y:S04]  /*1d09d0*/  STL [R1+0x138], R4 ;  /* 0x0001380401007387 */ /* 0x000fe80000100800 */
[----:B------:R-:W4:Y:S04]  /*1d09e0*/  LDL.LU R38, [R1+0x19a0] ;  /* 0x0019a00001267983 */ /* 0x000f280000300800 */
[----:B------:R-:W4:Y:S01]  /*1d09f0*/  LDL.LU R41, [R1+0x19a4] ;  /* 0x0019a40001297983 */ /* 0x000f220000300800 */
[----:B0-----:R-:W-:-:S05]  /*1d0a00*/  IADD3 R2, P6, R0, R58, RZ ;  /* 0x0000003a00027210 */ /* 0x001fca0007fde0ff */
[----:B------:R-:W-:-:S05]  /*1d0a10*/  IMAD.X R3, R61, 0x1, R57, P6 ;  /* 0x000000013d037824 */ /* 0x000fca00030e0639 */
[----:B------:R3:W-:Y:S04]  /*1d0a20*/  STL.64 [R1+0x1b60], R2 ;  /* 0x001b600201007387 */ /* 0x0007e80000100a00 */
        /* <DEDUP_REMOVED lines=8> */
[----:B------:R-:W3:Y:S04]  /*1d0ab0*/  LDL.LU R12, [R1+0x199c] ;  /* 0x00199c00010c7983 */ /* 0x000ee80000300800 */
[----:B------:R-:W3:Y:S04]  /*1d0ac0*/  LDL.LU R29, [R1+0x1640] ;  /* 0x00164000011d7983 */ /* 0x000ee80000300800 */
[----:B------:R-:W3:Y:S01]  /*1d0ad0*/  LDL.LU R30, [R1+0x1644] ;  /* 0x00164400011e7983 */ /* 0x000ee20000300800 */
[----:B------:R-:W-:Y:S01]  /*1d0ae0*/  VIADD R0, R0, UR4 ;  /* 0x0000000400007c36 */ /* 0x000fe20008000000 */
[----:B------:R-:W-:-:S04]  /*1d0af0*/  ULDC UR4, c[0x0][0x248] ;  /* 0x0000920000047ab9 */ /* 0x000fc80000000800 */
[----:B------:R-:W-:Y:S02]  /*1d0b00*/  SHF.R.S32.HI R61, RZ, 0x1f, R0 ;  /* 0x0000001fff3d7819 */ /* 0x000fe40000011400 */
[----:B--2---:R-:W-:-:S05]  /*1d0b10*/  F2FP.SATFINITE.E4M3.F32.PACK_AB_MERGE_C R2, R35, R34, RZ ;  /* 0x000000222302723e */ /* 0x004fca00048070ff */
[----:B------:R0:W-:Y:S04]  /*1d0b20*/  STL [R1+0x134], R2 ;  /* 0x0001340201007387 */ /* 0x0001e80000100800 */
[----:B------:R-:W2:Y:S04]  /*1d0b30*/  LDL.LU R28, [R1+0x1648] ;  /* 0x00164800011c7983 */ /* 0x000ea80000300800 */
[----:B------:R-:W2:Y:S01]  /*1d0b40*/  LDL.LU R27, [R1+0x164c] ;  /* 0x00164c00011b7983 */ /* 0x000ea20000300800 */
[----:B0-----:R-:W-:-:S03]  /*1d0b50*/  IADD3 R2, P6, R0, R56, RZ ;  /* 0x0000003800027210 */ /* 0x001fc60007fde0ff */
[----:B------:R-:W2:Y:S02]  /*1d0b60*/  LDL.LU R32, [R1+0x1660] ;  /* 0x0016600001207983 */ /* 0x000ea40000300800 */
[----:B------:R-:W-:-:S05]  /*1d0b70*/  IMAD.X R3, R61, 0x1, R16, P6 ;  /* 0x000000013d037824 */ /* 0x000fca00030e0610 */
        /* <DEDUP_REMOVED lines=12> */
[----:B----4-:R-:W-:-:S03]  /*1d0c40*/  F2FP.SATFINITE.E4M3.F32.PACK_AB_MERGE_C R3, R41, R38, RZ ;  /* 0x000000262903723e */ /* 0x010fc600048070ff */
[----:B------:R-:W4:Y:S04]  /*1d0c50*/  LDL.LU R38, [R1+0x16a0] ;  /* 0x0016a00001267983 */ /* 0x000f280000300800 */
[----:B------:R-:W4:Y:S04]  /*1d0c60*/  LDL.LU R41, [R1+0x16a4] ;  /* 0x0016a40001297983 */ /* 0x000f280000300800 */
[----:B------:R3:W-:Y:S01]  /*1d0c70*/  STL [R1+0x124], R3 ;  /* 0x0001240301007387 */ /* 0x0007e20000100800 */
[----:B------:R-:W-:-:S05]  /*1d0c80*/  F2FP.SATFINITE.E4M3.F32.PACK_AB_MERGE_C R11, R11, R25, RZ ;  /* 0x000000190b0b723e */ /* 0x000fca00048070ff */
[----:B------:R-:W-:Y:S01]  /*1d0c90*/  STL [R1+0x88b0], R11 ;  /* 0x0088b00b01007387 */ /* 0x000fe20000100800 */
[----:B---3--:R-:W-:-:S03]  /*1d0ca0*/  F2FP.SATFINITE.E4M3.F32.PACK_AB_MERGE_C R3, R45, R37, RZ ;  /* 0x000000252d03723e */ /* 0x008fc600048070ff */
[----:B------:R-:W3:Y:S04]  /*1d0cb0*/  LDL.LU R37, [R1+0x16a8] ;  /* 0x0016a80001257983 */ /* 0x000ee80000300800 */
[----:B------:R-:W3:Y:S01]  /*1d0cc0*/  LDL.LU R45, [R1+0x16ac] ;  /* 0x0016ac00012d7983 */ /* 0x000ee20000300800 */
[----:B------:R-:W-:-:S05]  /*1d0cd0*/  IADD3 R6, P6, R0, R17, RZ ;  /* 0x0000001100067210 */ /* 0x000fca0007fde0ff */
[----:B------:R-:W-:-:S05]  /*1d0ce0*/  IMAD.X R7, R61, 0x1, R18, P6 ;  /* 0x000000013d077824 */ /* 0x000fca00030e0612 */
[----:B------:R0:W-:Y:S04]  /*1d0cf0*/  STL.64 [R1+0x1b50], R6 ;  /* 0x001b500601007387 */ /* 0x0001e80000100a00 */
[----:B------:R1:W-:Y:S01]  /*1d0d00*/  STL [R1+0x118], R3 ;  /* 0x0001180301007387 */ /* 0x0003e20000100800 */
[----:B0-----:R-:W-:Y:S02]  /*1d0d10*/  IADD3 R6, P6, R0, R19, RZ ;  /* 0x0000001300067210 */ /* 0x001fe40007fde0ff */
[----:B-1----:R-:W-:-:S03]  /*1d0d20*/  F2FP.SATFINITE.E4M3.F32.PACK_AB_MERGE_C R3, R12, R60, RZ ;  /* 0x0000003c0c03723e */ /* 0x002fc600048070ff */
[----:B------:R-:W-:Y:S02]  /*1d0d30*/  IMAD.X R7, R61, 0x1, R47, P6 ;  /* 0x000000013d077824 */ /* 0x000fe400030e062f */
[----:B------:R0:W-:Y:S04]  /*1d0d40*/  STL [R1+0x11c], R3 ;  /* 0x00011c0301007387 */ /* 0x0001e80000100800 */
[----:B------:R-:W3:Y:S04]  /*1d0d50*/  LDL.LU R60, [R1+0x16b0] ;  /* 0x0016b000013c7983 */ /* 0x000ee80000300800 */
[----:B------:R-:W3:Y:S01]  /*1d0d60*/  LDL.LU R12, [R1+0x16b4] ;  /* 0x0016b400010c7983 */ /* 0x000ee20000300800 */
[----:B0-----:R-:W-:-:S03]  /*1d0d70*/  F2FP.SATFINITE.E4M3.F32.PACK_AB_MERGE_C R3, R30, R29, RZ ;  /* 0x0000001d1e03723e */ /* 0x001fc600048070ff */
[----:B------:R0:W-:Y:S04]  /*1d0d80*/  STL.64 [R1+0x1b48], R6 ;  /* 0x001b480601007387 */ /* 0x0001e80000100a00 */
[----:B------:R-:W3:Y:S04]  /*1d0d90*/  LDL.LU R29, [R1+0x16b8] ;  /* 0x0016b800011d7983 */ /* 0x000ee80000300800 */
[----:B------:R-:W3:Y:S01]  /*1d0da0*/  LDL.LU R30, [R1+0x16bc] ;  /* 0x0016bc00011e7983 */ /* 0x000ee20000300800 */
[----:B0-----:R-:W-:-:S03]  /*1d0db0*/  IADD3 R6, P6, R0, R48, RZ ;  /* 0x0000003000067210 */ /* 0x001fc60007fde0ff */
[----:B------:R2:W-:Y:S02]  /*1d0dc0*/  STL [R1+0x108], R3 ;  /* 0x0001080301007387 */ /* 0x0005e40000100800 */
[----:B------:R-:W-:Y:S01]  /*1d0dd0*/  IMAD.X R7, R61, 0x1, R49, P6 ;  /* 0x000000013d077824 */ /* 0x000fe200030e0631 */
[----:B--2---:R-:W-:-:S05]  /*1d0de0*/  F2FP.SATFINITE.E4M3.F32.PACK_AB_MERGE_C R3, R27, R28, RZ ;  /* 0x0000001c1b03723e */ /* 0x004fca00048070ff */
[----:B------:R-:W-:Y:S04]  /*1d0df0*/  STL [R1+0x10c], R3 ;  /* 0x00010c0301007387 */ /* 0x000fe80000100800 */
[----:B------:R0:W-:Y:S01]  /*1d0e00*/  STL.64 [R1+0x1b40], R6 ;  /* 0x001b400601007387 */ /* 0x0001e20000100a00 */
[----:B------:R-:W-:Y:S02]  /*1d0e10*/  F2FP.SATFINITE.E4M3.F32.PACK_AB_MERGE_C R8, R40, R32, RZ ;  /* 0x000000202808723e */ /* 0x000fe400048070ff */
[----:B0-----:R-:W-:Y:S02]  /*1d0e20*/  IADD3 R6, P6, R0, R50, RZ ;  /* 0x0000003200067210 */ /* 0x001fe40007fde0ff */
[----:B------:R-:W-:-:S03]  /*1d0e30*/  F2FP.SATFINITE.E4M3.F32.PACK_AB_MERGE_C R3, R5, R42, RZ ;  /* 0x0000002a0503723e */ /* 0x000fc600048070ff */
[----:B------:R-:W-:Y:S01]  /*1d0e40*/  IMAD.X R7, R61, 0x1, R51, P6 ;  /* 0x000000013d077824 */ /* 0x000fe200030e0633 */
[----:B------:R-:W-:Y:S04]  /*1d0e50*/  STL [R1+0x2728], R8 ;  /* 0x0027280801007387 */ /* 0x000fe80000100800 */
[----:B------:R0:W-:Y:S04]  /*1d0e60*/  STL [R1+0x272c], R3 ;  /* 0x00272c0301007387 */ /* 0x0001e80000100800 */
[----:B------:R1:W-:Y:S01]  /*1d0e70*/  STL.64 [R1+0x1b38], R6 ;  /* 0x001b380601007387 */ /* 0x0003e20000100a00 */
[----:B0-----:R-:W-:-:S02]  /*1d0e80*/  F2FP.SATFINITE.E4M3.F32.PACK_AB_MERGE_C R3, R33, R15, RZ ;  /* 0x0000000f2103723e */ /* 0x001fc400048070ff */
[----:B-1----:R-:W-:Y:S02]  /*1d0e90*/  F2FP.SATFINITE.E4M3.F32.PACK_AB_MERGE_C R6, R13, R4, RZ ;  /* 0x000000040d06723e */ /* 0x002fe400048070ff */
[----:B------:R-:W-:-:S05]  /*1d0ea0*/  IADD3 R4, P6, R0, R52, RZ ;  /* 0x0000003400047210 */ /* 0x000fca0007fde0ff */
[----:B------:R-:W-:Y:S01]  /*1d0eb0*/  IMAD.X R5, R61, 0x1, R53, P6 ;  /* 0x000000013d057824 */ /* 0x000fe200030e0635 */
[----:B------:R-:W-:Y:S04]  /*1d0ec0*/  STL [R1+0x25ec], R6 ;  /* 0x0025ec0601007387 */ /* 0x000fe80000100800 */
[----:B------:R-:W-:Y:S04]  /*1d0ed0*/  STL [R1+0x260c], R3 ;  /* 0x00260c0301007387 */ /* 0x000fe80000100800 */
[----:B------:R0:W-:Y:S02]  /*1d0ee0*/  STL.64 [R1+0x1b30], R4 ;  /* 0x001b300401007387 */ /* 0x0001e40000100a00 */
[----:B0-----:R-:W-:-:S02]  /*1d0ef0*/  F2FP.SATFINITE.E4M3.F32.PACK_AB_MERGE_C R5, R39, R2, RZ ;  /* 0x000000022705723e */ /* 0x001fc400048070ff */
        /* <DEDUP_REMOVED lines=21> */
[----:B0-----:R-:W-:-:S05]  /*1d1050*/  F2FP.SATFINITE.E4M3.F32.PACK_AB_MERGE_C R2, R12, R60, RZ ;  /* 0x0000003c0c02723e */ /* 0x001fca00048070ff */
        /* <DEDUP_REMOVED lines=23> */
[----:B------:R-:W-:-:S05]  /*1d11d0*/  IMAD.X R7, R61, 0x1, R16, P6 ;  /* 0x000000013d077824 */ /* 0x000fca00030e0610 */
[----:B------:R0:W-:Y:S01]  /*1d11e0*/  STL.64 [R1+0x1b18], R6 ;  /* 0x001b180601007387 */ /* 0x0001e20000100a00 */
[----:B--2---:R-:W-:-:S05]  /*1d11f0*/  F2FP.SATFINITE.E4M3.F32.PACK_AB_MERGE_C R8, R25, R23, RZ ;  /* 0x000000171908723e */ /* 0x004fca00048070ff */
[----:B------:R1:W-:Y:S01]  /*1d1200*/  STL [R1+0x20dc], R8 ;  /* 0x0020dc0801007387 */ /* 0x0003e20000100800 */
[----:B----4-:R-:W-:-:S05]  /*1d1210*/  F2FP.SATFINITE.E4M3.F32.PACK_AB_MERGE_C R3, R41, R38, RZ ;  /* 0x000000262903723e */ /* 0x010fca00048070ff */
[----:B------:R3:W-:Y:S04]  /*1d1220*/  STL [R1+0x20bc], R3 ;  /* 0x0020bc0301007387 */ /* 0x0007e80000100800 */
[----:B------:R-:W2:Y:S04]  /*1d1230*/  LDL.LU R38, [R1+0x1770] ;  /* 0x0017700001267983 */ /* 0x000ea80000300800 */
[----:B------:R-:W2:Y:S01]  /*1d1240*/  LDL.LU R41, [R1+0x1774] ;  /* 0x0017740001297983 */ /* 0x000ea20000300800 */
[----:B0-----:R-:W-:-:S05]  /*1d1250*/  IADD3 R6, P6, R0, R17, RZ ;  /* 0x0000001100067210 */ /* 0x001fca0007fde0ff */
[----:B------:R-:W-:Y:S01]  /*1d1260*/  IMAD.X R7, R61, 0x1, R18, P6 ;  /* 0x000000013d077824 */ /* 0x000fe200030e0612 */
[----:B-1----:R-:W-:-:S04]  /*1d1270*/  F2FP.SATFINITE.E4M3.F32.PACK_AB_MERGE_C R8, R35, R34, RZ ;  /* 0x000000222308723e */ /* 0x002fc800048070ff */
[----:B------:R0:W-:Y:S04]  /*1d1280*/  STL.64 [R1+0x1b10], R6 ;  /* 0x001b100601007387 */ /* 0x0001e80000100a00 */
[----:B------:R1:W-:Y:S01]  /*1d1290*/  STL [R1+0x7b0], R8 ;  /* 0x0007b00801007387 */ /* 0x0003e20000100800 */
[----:B---3--:R-:W-:-:S05]  /*1d12a0*/  F2FP.SATFINITE.E4M3.F32.PACK_AB_MERGE_C R3, R45, R37, RZ ;  /* 0x000000252d03723e */ /* 0x008fca00048070ff */
[----:B------:R-:W-:Y:S04]  /*1d12b0*/  STL [R1+0x7bc], R3 ;  /* 0x0007bc0301007387 */ /* 0x000fe80000100800 */
[----:B------:R-:W3:Y:S04]  /*1d12c0*/  LDL.LU R34, [R1+0x1778] ;  /* 0x0017780001227983 */ /* 0x000ee80000300800 */
[----:B------:R-:W3:Y:S01]  /*1d12d0*/  LDL.LU R35, [R1+0x177c] ;  /* 0x00177c0001237983 */ /* 0x000ee20000300800 */
[----:B0-----:R-:W-:-:S03]  /*1d12e0*/  IADD3 R6, P6, R0, R19, RZ ;  /* 0x0000001300067210 */ /* 0x001fc60007fde0ff */
[----:B------:R-:W4:Y:S02]  /*1d12f0*/  LDL.LU R37, [R1+0x1780] ;  /* 0x0017800001257983 */ /* 0x000f240000300800 */
[----:B------:R-:W-:-:S05]  /*1d1300*/  IMAD.X R7, R61, 0x1, R47, P6 ;  /* 0x000000013d077824 */ /* 0x000fca00030e062f */
[----:B------:R0:W-:Y:S04]  /*1d1310*/  STL.64 [R1+0x1b08], R6 ;  /* 0x001b080601007387 */ /* 0x0001e80000100a00 */
[----:B------:R-:W4:Y:S01]  /*1d1320*/  LDL.LU R45, [R1+0x1784] ;  /* 0x00178400012d7983 */ /* 0x000f220000300800 */
[----:B-1----:R-:W-:Y:S02]  /*1d1330*/  F2FP.SATFINITE.E4M3.F32.PACK_AB_MERGE_C R8, R27, R28, RZ ;  /* 0x0000001c1b08723e */ /* 0x002fe400048070ff */
[----:B0-----:R-:W-:-:S03]  /*1d1340*/  IADD3 R6, P6, R0, R48, RZ ;  /* 0x0000003000067210 */ /* 0x001fc60007fde0ff */
[----:B------:R-:W-:Y:S02]  /*1d1350*/  STL [R1+0x744], R8 ;  /* 0x0007440801007387 */ /* 0x000fe40000100800 */
[----:B------:R-:W-:Y:S01]  /*1d1360*/  IMAD.X R7, R61, 0x1, R49, P6 ;  /* 0x000000013d077824 */ /* 0x000fe200030e0631 */
[----:B------:R-:W-:-:S05]  /*1d1370*/  F2FP.SATFINITE.E4M3.F32.PACK_AB_MERGE_C R3, R40, R32, RZ ;  /* 0x000000202803723e */ /* 0x000fca00048070ff */
[----:B------:R0:W-:Y:S02]  /*1d1380*/  STL [R1+0x75c], R3 ;  /* 0x00075c0301007387 */ /* 0x0001e40000100800 */
[----:B0-----:R-:W-:Y:S02]  /*1d1390*/  F2FP.SATFINITE.E4M3.F32.PACK_AB_MERGE_C R3, R33, R15, RZ ;  /* 0x0000000f2103723e */ /* 0x001fe400048070ff */
[----:B------:R-:W4:Y:S04]  /*1d13a0*/  LDL.LU R15, [R1+0x1788] ;  /* 0x00178800010f7983 */ /* 0x000f280000300800 */
[----:B------:R-:W4:Y:S04]  /*1d13b0*/  LDL.LU R33, [R1+0x178c] ;  /* 0x00178c0001217983 */ /* 0x000f280000300800 */
[----:B------:R0:W-:Y:S04]  /*1d13c0*/  STL.64 [R1+0x1b00], R6 ;  /* 0x001b000601007387 */ /* 0x0001e80000100a00 */
[----:B------:R1:W-:Y:S01]  /*1d13d0*/  STL [R1+0x6f4], R3 ;  /* 0x0006f40301007387 */ /* 0x0003e20000100800 */
[----:B0-----:R-:W-:-:S02]  /*1d13e0*/  IADD3 R6, P6, R0, R50, RZ ;  /* 0x0000003200067210 */ /* 0x001fc40007fde0ff */
[----:B-1----:R-:W-:Y:S02]  /*1d13f0*/  F2FP.SATFINITE.E4M3.F32.PACK_AB_MERGE_C R3, R5, R42, RZ ;  /* 0x0000002a0503723e */ /* 0x002fe400048070ff */
[----:B------:R-:W-:Y:S01]  /*1d1400*/  F2FP.SATFINITE.E4M3.F32.PACK_AB_MERGE_C R5, R13, R4, RZ ;  /* 0x000000040d05723e */ /* 0x000fe200048070ff */
[----:B------:R-:W-:Y:S01]  /*1d1410*/  IMAD.X R7, R61, 0x1, R51, P6 ;  /* 0x000000013d077824 */ /* 0x000fe200030e0633 */
[----:B------:R-:W-:Y:S02]  /*1d1420*/  F2FP.SATFINITE.E4M3.F32.PACK_AB_MERGE_C R4, R39, R2, RZ ;  /* 0x000000022704723e */ /* 0x000fe400048070ff */
[----:B------:R-:W-:Y:S01]  /*1d1430*/  IADD3 R2, P6, R0, R52, RZ ;  /* 0x0000003400027210 */ /* 0x000fe20007fde0ff */
[----:B------:R0:W-:Y:S04]  /*1d1440*/  STL [R1+0x704], R3 ;  /* 0x0007040301007387 */ /* 0x0001e80000100800 */
[----:B------:R-:W-:Y:S04]  /*1d1450*/  STL.64 [R1+0x1af8], R6 ;  /* 0x001af80601007387 */ /* 0x000fe80000100a00 */
[----:B------:R-:W-:Y:S01]  /*1d1460*/  STL [R1+0x690], R5 ;  /* 0x0006900501007387 */ /* 0x000fe20000100800 */
[----:B0-----:R-:W-:-:S03]  /*1d1470*/  IMAD.X R3, R61, 0x1, R53, P6 ;  /* 0x000000013d037824 */ /* 0x001fc600030e0635 */
[----:B------:R0:W-:Y:S04]  /*1d1480*/  STL [R1+0x698], R4 ;  /* 0x0006980401007387 */ /* 0x0001e80000100800 */
[----:B------:R1:W-:Y:S01]  /*1d1490*/  STL.64 [R1+0x1af0], R2 ;  /* 0x001af00201007387 */ /* 0x0003e20000100a00 */
[----:B0-----:R-:W-:Y:S02]  /*1d14a0*/  F2FP.SATFINITE.E4M3.F32.PACK_AB_MERGE_C R4, R12, R60, RZ ;  /* 0x0000003c0c04723e */ /* 0x001fe400048070ff */
[----:B-1----:R-:W-:Y:S01]  /*1d14b0*/  F2FP.SATFINITE.E4M3.F32.PACK_AB_MERGE_C R3, R30, R29, RZ ;  /* 0x0000001d1e03723e */ /* 0x002fe200048070ff */
[----:B------:R-:W4:Y:S04]  /*1d14c0*/  LDL.LU R2, [R1+0x1790] ;  /* 0x0017900001027983 */ /* 0x000f280000300800 */
[----:B------:R0:W-:Y:S04]  /*1d14d0*/  STL [R1+0x420], R4 ;  /* 0x0004200401007387 */ /* 0x0001e80000100800 */
[----:B------:R-:W4:Y:S04]  /*1d14e0*/  LDL.LU R39, [R1+0x1794] ;  /* 0x0017940001277983 */ /* 0x000f280000300800 */
[----:B------:R-:W-:Y:S04]  /*1d14f0*/  STL [R1+0x42c], R3 ;  /* 0x00042c0301007387 */ /* 0x000fe80000100800 */
[----:B------:R-:W4:Y:S04]  /*1d1500*/  LDL.LU R29, [R1+0x1798] ;  /* 0x00179800011d7983 */ /* 0x000f280000300800 */
[----:B------:R-:W4:Y:S01]  /*1d1510*/  LDL.LU R30, [R1+0x179c] ;  /* 0x00179c00011e7983 */ /* 0x000f220000300800 */
[----:B0-----:R-:W-:-:S03]  /*1d1520*/  IADD3 R4, P6, R0, R54, RZ ;  /* 0x0000003600047210 */ /* 0x001fc60007fde0ff */
[----:B------:R-:W4:Y:S02]  /*1d1530*/  LDL.LU R60, [R1+0x17b0] ;  /* 0x0017b000013c7983 */ /* 0x000f240000300800 */
[----:B------:R-:W-:Y:S02]  /*1d1540*/  IMAD.X R5, R61, 0x1, R55, P6 ;  /* 0x000000013d057824 */ /* 0x000fe400030e0637 */
[----:B------:R-:W4:Y:S04]  /*1d1550*/  LDL.LU R12, [R1+0x17b4] ;  /* 0x0017b400010c7983 */ /* 0x000f280000300800 */
[----:B------:R0:W-:Y:S02]  /*1d1560*/  STL.64 [R1+0x1ae8], R4 ;  /* 0x001ae80401007387 */ /* 0x0001e40000100a00 */
[----:B0-----:R-:W-:-:S05]  /*1d1570*/  IADD3 R4, P6, R0, R58, RZ ;  /* 0x0000003a00047210 */ /* 0x001fca0007fde0ff */
[----:B------:R-:W-:Y:S01]  /*1d1580*/  IMAD.X R5, R61, 0x1, R57, P6 ;  /* 0x000000013d057824 */ /* 0x000fe200030e0639 */
[----:B--2---:R-:W-:-:S05]  /*1d1590*/  F2FP.SATFINITE.E4M3.F32.PACK_AB_MERGE_C R3, R41, R38, RZ ;  /* 0x000000262903723e */ /* 0x004fca00048070ff */
[----:B------:R-:W-:Y:S04]  /*1d15a0*/  STL [R1+0x408], R3 ;  /* 0x0004080301007387 */ /* 0x000fe80000100800 */
[----:B------:R-:W2:Y:S04]  /*1d15b0*/  LDL.LU R38, [R1+0x17b8] ;  /* 0x0017b80001267983 */ /* 0x000ea80000300800 */
[----:B------:R-:W2:Y:S04]  /*1d15c0*/  LDL.LU R41, [R1+0x17bc] ;  /* 0x0017bc0001297983 */ /* 0x000ea80000300800 */
[----:B------:R3:W-:Y:S02]  /*1d15d0*/  STL.64 [R1+0x1ae0], R4 ;  /* 0x001ae00401007387 */ /* 0x0007e40000100a00 */
[----:B---3--:R-:W-:-:S02]  /*1d15e0*/  F2FP.SATFINITE.E4M3.F32.PACK_AB_MERGE_C R4, R35, R34, RZ ;  /* 0x000000222304723e */ /* 0x008fc400048070ff */
[----:B------:R-:W3:Y:S04]  /*1d15f0*/  LDL.LU R34, [R1+0x17c0] ;  /* 0x0017c00001227983 */ /* 0x000ee80000300800 */
[----:B------:R0:W-:Y:S04]  /*1d1600*/  STL [R1+0x40c], R4 ;  /* 0x00040c0401007387 */ /* 0x0001e80000100800 */
[----:B------:R-:W3:Y:S01]  /*1d1610*/  LDL.LU R35, [R1+0x17c4] ;  /* 0x0017c40001237983 */ /* 0x000ee20000300800 */
[----:B----4-:R-:W-:-:S05]  /*1d1620*/  F2FP.SATFINITE.E4M3.F32.PACK_AB_MERGE_C R3, R45, R37, RZ ;  /* 0x000000252d03723e */ /* 0x010fca00048070ff */
[----:B------:R1:W-:Y:S04]  /*1d1630*/  STL [R1+0x3f4], R3 ;  /* 0x0003f40301007387 */ /* 0x0003e80000100800 */
[----:B------:R-:W4:Y:S04]  /*1d1640*/  LDL.LU R37, [R1+0x17c8] ;  /* 0x0017c80001257983 */ /* 0x000f280000300800 */
[----:B------:R-:W4:Y:S01]  /*1d1650*/  LDL.LU R45, [R1+0x17cc] ;  /* 0x0017cc00012d7983 */ /* 0x000f220000300800 */
[----:B------:R-:W-:Y:S01]  /*1d1660*/  VIADD R0, R0, UR4 ;  /* 0x0000000400007c36 */ /* 0x000fe20008000000 */
[----:B------:R-:W-:-:S04]  /*1d1670*/  ULDC UR4, c[0x0][0x248] ;  /* 0x0000920000047ab9 */ /* 0x000fc80000000800 */
[----:B------:R-:W-:Y:S02]  /*1d1680*/  SHF.R.S32.HI R61, RZ, 0x1f, R0 ;  /* 0x0000001fff3d7819 */ /* 0x000fe40000011400 */
[----:B0-----:R-:W-:-:S05]  /*1d1690*/  IADD3 R4, P6, R0, R56, RZ ;  /* 0x0000003800047210 */ /* 0x001fca0007fde0ff */
[----:B------:R-:W-:Y:S01]  /*1d16a0*/  IMAD.X R5, R61, 0x1, R16, P6 ;  /* 0x000000013d057824 */ /* 0x000fe200030e0610 */
[----:B-1----:R-:W-:-:S05]  /*1d16b0*/  F2FP.SATFINITE.E4M3.F32.PACK_AB_MERGE_C R3, R33, R15, RZ ;  /* 0x0000000f2103723e */ /* 0x002fca00048070ff */
[----:B------:R-:W-:Y:S04]  /*1d16c0*/  STL [R1+0x3f0], R3 ;  /* 0x0003f00301007387 */ /* 0x000fe80000100800 */
[----:B------:R-:W4:Y:S04]  /*1d16d0*/  LDL.LU R32, [R1+0x17e0] ;  /* 0x0017e00001207983 */ /* 0x000f280000300800 */
[----:B------:R-:W4:Y:S04]  /*1d16e0*/  LDL.LU R40, [R1+0x17e4] ;  /* 0x0017e40001287983 */ /* 0x000f280000300800 */
[----:B------:R-:W4:Y:S04]  /*1d16f0*/  LDL.LU R42, [R1+0x17e8] ;  /* 0x0017e800012a7983 */ /* 0x000f280000300800 */
[----:B------:R0:W-:Y:S04]  /*1d1700*/  STL.64 [R1+0x1ad8], R4 ;  /* 0x001ad80401007387 */ /* 0x0001e80000100a00 */
[----:B0-----:R-:W4:Y:S04]  /*1d1710*/  LDL.LU R5, [R1+0x17ec] ;  /* 0x0017ec0001057983 */ /* 0x001f280000300800 */
[----:B------:R-:W4:Y:S04]  /*1d1720*/  LDL.LU R4, [R1+0x17f0] ;  /* 0x0017f00001047983 */ /* 0x000f280000300800 */
[----:B------:R-:W4:Y:S04]  /*1d1730*/  LDL.LU R13, [R1+0x17f4] ;  /* 0x0017f400010d7983 */ /* 0x000f280000300800 */
[----:B------:R-:W4:Y:S04]  /*1d1740*/  LDL.LU R15, [R1+0x17f8] ;  /* 0x0017f800010f7983 */ /* 0x000f280000300800 */
[----:B------:R-:W4:Y:S01]  /*1d1750*/  LDL.LU R33, [R1+0x17fc] ;  /* 0x0017fc0001217983 */ /* 0x000f220000300800 */
[----:B------:R-:W-:-:S03]  /*1d1760*/  F2FP.SATFINITE.E4M3.F32.PACK_AB_MERGE_C R6, R39, R2, RZ ;  /* 0x000000022706723e */ /* 0x000fc600048070ff */
[----:B------:R-:W4:Y:S04]  /*1d1770*/  LDL.LU R2, [R1+0x1810] ;  /* 0x0018100001027983 */ /* 0x000f280000300800 */
[----:B------:R0:W-:Y:S04]  /*1d1780*/  STL [R1+0x3d4], R6 ;  /* 0x0003d40601007387 */ /* 0x0001e80000100800 */
[----:B------:R-:W4:Y:S01]  /*1d1790*/  LDL.LU R39, [R1+0x1814] ;  /* 0x0018140001277983 */ /* 0x000f220000300800 */
[----:B------:R-:W-:-:S05]  /*1d17a0*/  F2FP.SATFINITE.E4M3.F32.PACK_AB_MERGE_C R3, R30, R29, RZ ;  /* 0x0000001d1e03723e */ /* 0x000fca00048070ff */
        /* <DEDUP_REMOVED lines=8> */
[----:B------:R0:W-:Y:S04]  /*1d1830*/  STL [R1+0x3b0], R6 ;  /* 0x0003b00601007387 */ /* 0x0001e80000100800 */
[----:B------:R-:W4:Y:S01]  /*1d1840*/  LDL.LU R12, [R1+0x1824] ;  /* 0x00182400010c7983 */ /* 0x000f220000300800 */
[----:B--2---:R-:W-:-:S05]  /*1d1850*/  F2FP.SATFINITE.E4M3.F32.PACK_AB_MERGE_C R3, R41, R38, RZ ;  /* 0x000000262903723e */ /* 0x004fca00048070ff */
[----:B------:R3:W-:Y:S04]  /*1d1860*/  STL [R1+0x3b8], R3 ;  /* 0x0003b80301007387 */ /* 0x0007e80000100800 */
[----:B------:R-:W2:Y:S04]  /*1d1870*/  LDL.LU R38, [R1+0x1828] ;  /* 0x0018280001267983 */ /* 0x000ea80000300800 */
[----:B------:R-:W2:Y:S01]  /*1d1880*/  LDL.LU R41, [R1+0x182c] ;  /* 0x00182c0001297983 */ /* 0x000ea20000300800 */
[----:B0-----:R-:W-:-:S05]  /*1d1890*/  IADD3 R6, P6, R0, R19, RZ ;  /* 0x0000001300067210 */ /* 0x001fca0007fde0ff */
[----:B------:R-:W-:-:S05]  /*1d18a0*/  IMAD.X R7, R61, 0x1, R47, P6 ;  /* 0x000000013d077824 */ /* 0x000fca00030e062f */
[----:B------:R4:W-:Y:S01]  /*1d18b0*/  STL.64 [R1+0x1ac8], R6 ;  /* 0x001ac80601007387 */ /* 0x0009e20000100a00 */
[----:B---3--:R-:W-:-:S03]  /*1d18c0*/  F2FP.SATFINITE.E4M3.F32.PACK_AB_MERGE_C R3, R35, R34, RZ ;  /* 0x000000222303723e */ /* 0x008fc600048070ff */
[----:B------:R-:W3:Y:S04]  /*1d18d0*/  LDL.LU R34, [R1+0x1830] ;  /* 0x0018300001227983 */ /* 0x000ee80000300800 */
[----:B------:R-:W-:Y:S04]  /*1d18e0*/  STL [R1+0x394], R3 ;  /* 0x0003940301007387 */ /* 0x000fe80000100800 */
[----:B------:R-:W3:Y:S01]  /*1d18f0*/  LDL.LU R35, [R1+0x1834] ;  /* 0x0018340001237983 */ /* 0x000ee20000300800 */
[----:B----4-:R-:W-:-:S03]  /*1d1900*/  F2FP.SATFINITE.E4M3.F32.PACK_AB_MERGE_C R6, R45, R37, RZ ;  /* 0x000000252d06723e */ /* 0x010fc600048070ff */
[----:B------:R-:W4:Y:S04]  /*1d1910*/  LDL.LU R37, [R1+0x1838] ;  /* 0x0018380001257983 */ /* 0x000f280000300800 */
[----:B------:R-:W4:Y:S01]  /*1d1920*/  LDL.LU R45, [R1+0x183c] ;  /* 0x00183c00012d7983 */ /* 0x000f220000300800 */
[----:B------:R-:W-:-:S05]  /*1d1930*/  IADD3 R8, P6, R0, R48, RZ ;  /* 0x0000003000087210 */ /* 0x000fca0007fde0ff */
[----:B------:R-:W-:Y:S01]  /*1d1940*/  IMAD.X R9, R61, 0x1, R49, P6 ;  /* 0x000000013d097824 */ /* 0x000fe200030e0631 */
[----:B------:R0:W-:Y:S04]  /*1d1950*/  STL [R1+0x8710], R6 ;  /* 0x0087100601007387 */ /* 0x0001e80000100800 */
[----:B------:R1:W-:Y:S01]  /*1d1960*/  STL.64 [R1+0x1ac0], R8 ;  /* 0x001ac00801007387 */ /* 0x0003e20000100a00 */
[----:B0-----:R-:W-:-:S05]  /*1d1970*/  IADD3 R6, P6, R0, R50, RZ ;  /* 0x0000003200067210 */ /* 0x001fca0007fde0ff */
[----:B------:R-:W-:Y:S01]  /*1d1980*/  IMAD.X R7, R61, 0x1, R51, P6 ;  /* 0x000000013d077824 */ /* 0x000fe200030e0633 */
[----:B-1----:R-:W-:-:S05]  /*1d1990*/  F2FP.SATFINITE.E4M3.F32.PACK_AB_MERGE_C R8, R40, R32, RZ ;  /* 0x000000202808723e */ /* 0x002fca00048070ff */
[----:B------:R-:W-:Y:S01]  /*1d19a0*/  STL [R1+0x340], R8 ;  /* 0x0003400801007387 */ /* 0x000fe20000100800 */
[----:B------:R-:W-:-:S05]  /*1d19b0*/  F2FP.SATFINITE.E4M3.F32.PACK_AB_MERGE_C R3, R5, R42, RZ ;  /* 0x0000002a0503723e */ /* 0x000fca00048070ff */
[----:B------:R0:W-:Y:S02]  /*1d19c0*/  STL [R1+0x348], R3 ;  /* 0x0003480301007387 */ /* 0x0001e40000100800 */
[----:B0-----:R-:W-:Y:S02]  /*1d19d0*/  F2FP.SATFINITE.E4M3.F32.PACK_AB_MERGE_C R3, R13, R4, RZ ;  /* 0x000000040d03723e */ /* 0x001fe400048070ff */
[----:B------:R-:W-:Y:S02]  /*1d19e0*/  IADD3 R4, P6, R0, R52, RZ ;  /* 0x0000003400047210 */ /* 0x000fe40007fde0ff */
[----:B------:R-:W-:-:S03]  /*1d19f0*/  F2FP.SATFINITE.E4M3.F32.PACK_AB_MERGE_C R46, R33, R15, RZ ;  /* 0x0000000f212e723e */ /* 0x000fc600048070ff */
[----:B------:R-:W-:Y:S02]  /*1d1a00*/  IMAD.X R5, R61, 0x1, R53, P6 ;  /* 0x000000013d057824 */ /* 0x000fe400030e0635 */
[----:B------:R-:W-:Y:S04]  /*1d1a10*/  STL [R1+0x8734], R46 ;  /* 0x0087342e01007387 */ /* 0x000fe80000100800 */
[----:B------:R-:W-:Y:S04]  /*1d1a20*/  STL.64 [R1+0x1ab8], R6 ;  /* 0x001ab80601007387 */ /* 0x000fe80000100a00 */
[----:B------:R0:W-:Y:S01]  /*1d1a30*/  STL [R1+0x32c], R3 ;  /* 0x00032c0301007387 */ /* 0x0001e20000100800 */
[----:B------:R-:W-:-:S05]  /*1d1a40*/  F2FP.SATFINITE.E4M3.F32.PACK_AB_MERGE_C R44, R39, R2, RZ ;  /* 0x00000002272c723e */ /* 0x000fca00048070ff */
[----:B------:R-:W-:Y:S04]  /*1d1a50*/  STL [R1+0x8768], R44 ;  /* 0x0087682c01007387 */ /* 0x000fe80000100800 */
[----:B------:R1:W-:Y:S01]  /*1d1a60*/  STL.64 [R1+0x1ab0], R4 ;  /* 0x001ab00401007387 */ /* 0x0003e20000100a00 */
[----:B------:R-:W-:-:S03]  /*1d1a70*/  F2FP.SATFINITE.E4M3.F32.PACK_AB_MERGE_C R36, R30, R29, RZ ;  /* 0x0000001d1e24723e */ /* 0x000fc600048070ff */
[----:B------:R-:W4:Y:S04]  /*1d1a80*/  LDL.LU R29, [R1+0x1850] ;  /* 0x00185000011d7983 */ /* 0x000f280000300800 */
[----:B------:R-:W4:Y:S01]  /*1d1a90*/  LDL.LU R30, [R1+0x1854] ;  /* 0x00185400011e7983 */ /* 0x000f220000300800 */
[----:B------:R-:W-:-:S05]  /*1d1aa0*/  IADD3 R2, P6, R0, R54, RZ ;  /* 0x0000003600027210 */ /* 0x000fca0007fde0ff */
[----:B0-----:R-:W-:Y:S01]  /*1d1ab0*/  IMAD.X R3, R61, 0x1, R55, P6 ;  /* 0x000000013d037824 */ /* 0x001fe200030e0637 */
[----:B------:R-:W-:Y:S01]  /*1d1ac0*/  STL [R1+0x8754], R36 ;  /* 0x0087542401007387 */ /* 0x000fe20000100800 */
[----:B-1----:R-:W-:-:S05]  /*1d1ad0*/  F2FP.SATFINITE.E4M3.F32.PACK_AB_MERGE_C R4, R12, R60, RZ ;  /* 0x0000003c0c04723e */ /* 0x002fca00048070ff */
[----:B------:R-:W-:Y:S04]  /*1d1ae0*/  STL [R1+0x8770], R4 ;  /* 0x0087700401007387 */ /* 0x000fe80000100800 */
[----:B------:R0:W-:Y:S01]  /*1d1af0*/  STL.64 [R1+0x1aa8], R2 ;  /* 0x001aa80201007387 */ /* 0x0001e20000100a00 */
[----:B--2---:R-:W-:-:S03]  /*1d1b00*/  F2FP.SATFINITE.E4M3.F32.PACK_AB_MERGE_C R7, R41, R38, RZ ;  /* 0x000000262907723e */ /* 0x004fc600048070ff */
[----:B------:R-:W2:Y:S04]  /*1d1b10*/  LDL.LU R38, [R1+0x1858] ;  /* 0x0018580001267983 */ /* 0x000ea80000300800 */
[----:B------:R-:W2:Y:S01]  /*1d1b20*/  LDL.LU R41, [R1+0x185c] ;  /* 0x00185c0001297983 */ /* 0x000ea20000300800 */
[----:B0-----:R-:W-:-:S05]  /*1d1b30*/  IADD3 R2, P6, R0, R58, RZ ;  /* 0x0000003a00027210 */ /* 0x001fca0007fde0ff */
[----:B------:R-:W-:-:S05]  /*1d1b40*/  IMAD.X R3, R61, 0x1, R57, P6 ;  /* 0x000000013d037824 */ /* 0x000fca00030e0639 */
[----:B------:R0:W-:Y:S04]  /*1d1b50*/  STL.64 [R1+0x1aa0], R2 ;  /* 0x001aa00201007387 */ /* 0x0001e80000100a00 */
[----:B------:R1:W-:Y:S01]  /*1d1b60*/  STL [R1+0x876c], R7 ;  /* 0x00876c0701007387 */ /* 0x0003e20000100800 */
[----:B---3--:R-:W-:-:S05]  /*1d1b70*/  F2FP.SATFINITE.E4M3.F32.PACK_AB_MERGE_C R9, R35, R34, RZ ;  /* 0x000000222309723e */ /* 0x008fca00048070ff */
[----:B------:R-:W-:Y:S04]  /*1d1b80*/  STL [R1+0x8788], R9 ;  /* 0x0087880901007387 */ /* 0x000fe80000100800 */
        /* <DEDUP_REMOVED lines=8> */
[----:B----4-:R-:W-:-:S03]  /*1d1c10*/  F2FP.SATFINITE.E4M3.F32.PACK_AB_MERGE_C R4, R45, R37, RZ ;  /* 0x000000252d04723e */ /* 0x010fc600048070ff */
[----:B------:R-:W4:Y:S04]  /*1d1c20*/  LDL.LU R32, [R1+0x1880] ;  /* 0x0018800001207983 */ /* 0x000f280000300800 */
[----:B------:R-:W4:Y:S04]  /*1d1c30*/  LDL.LU R40, [R1+0x1884] ;  /* 0x0018840001287983 */ /* 0x000f280000300800 */
[----:B------:R-:W4:Y:S04]  /*1d1c40*/  LDL.LU R37, [R1+0x1888] ;  /* 0x0018880001257983 */ /* 0x000f280000300800 */
[----:B------:R-:W4:Y:S01]  /*1d1c50*/  LDL.LU R45, [R1+0x188c] ;  /* 0x00188c00012d7983 */ /* 0x000f220000300800 */
[----:B------:R-:W-:Y:S01]  /*1d1c60*/  VIADD R0, R0, UR4 ;  /* 0x0000000400007c36 */ /* 0x000fe20008000000 */
[----:B------:R-:W-:-:S04]  /*1d1c70*/  ULDC UR4, c[0x0][0x248] ;  /* 0x0000920000047ab9 */ /* 0x000fc80000000800 */
[----:B------:R-:W-:Y:S02]  /*1d1c80*/  SHF.R.S32.HI R61, RZ, 0x1f, R0 ;  /* 0x0000001fff3d7819 */ /* 0x000fe40000011400 */
[----:B------:R-:W-:Y:S01]  /*1d1c90*/  IADD3 R6, P6, R0, R56, RZ ;  /* 0x0000003800067210 */ /* 0x000fe20007fde0ff */
[----:B------:R-:W-:Y:S04]  /*1d1ca0*/  STL [R1+0x877c], R4 ;  /* 0x00877c0401007387 */ /* 0x000fe80000100800 */
[----:B-1----:R-:W-:Y:S01]  /*1d1cb0*/  IMAD.X R7, R61, 0x1, R16, P6 ;  /* 0x000000013d077824 */ /* 0x002fe200030e0610 */
[----:B------:R-:W4:Y:S04]  /*1d1cc0*/  LDL.LU R42, [R1+0x1890] ;  /* 0x00189000012a7983 */ /* 0x000f280000300800 */
[----:B------:R-:W4:Y:S04]  /*1d1cd0*/  LDL.LU R5, [R1+0x1894] ;  /* 0x0018940001057983 */ /* 0x000f280000300800 */
[----:B------:R-:W-:Y:S01]  /*1d1ce0*/  STL.64 [R1+0x1a98], R6 ;  /* 0x001a980601007387 */ /* 0x000fe20000100a00 */
[----:B------:R-:W-:-:S05]  /*1d1cf0*/  F2FP.SATFINITE.E4M3.F32.PACK_AB_MERGE_C R2, R30, R29, RZ ;  /* 0x0000001d1e02723e */ /* 0x000fca00048070ff */
[----:B------:R0:W-:Y:S04]  /*1d1d00*/  STL [R1+0x2a4], R2 ;  /* 0x0002a40201007387 */ /* 0x0001e80000100800 */
        /* <DEDUP_REMOVED lines=8> */
[----:B------:R-:W-:-:S02]  /*1d1d90*/  IADD3 R6, P6, R0, R17, RZ ;  /* 0x0000001100067210 */ /* 0x000fc40007fde0ff */
[----:B--2---:R-:W-:Y:S02]  /*1d1da0*/  F2FP.SATFINITE.E4M3.F32.PACK_AB_MERGE_C R33, R41, R38, RZ ;  /* 0x000000262921723e */ /* 0x004fe400048070ff */
[----:B------:R-:W2:Y:S04]  /*1d1db0*/  LDL.LU R38, [R1+0x18b8] ;  /* 0x0018b80001267983 */ /* 0x000ea80000300800 */
[----:B------:R-:W2:Y:S01]  /*1d1dc0*/  LDL.LU R41, [R1+0x18bc] ;  /* 0x0018bc0001297983 */ /* 0x000ea20000300800 */
[----:B------:R-:W-:-:S03]  /*1d1dd0*/  IMAD.X R7, R61, 0x1, R18, P6 ;  /* 0x000000013d077824 */ /* 0x000fc600030e0612 */
[----:B------:R-:W-:Y:S04]  /*1d1de0*/  STL [R1+0x87a0], R33 ;  /* 0x0087a02101007387 */ /* 0x000fe80000100800 */
[----:B------:R0:W-:Y:S02]  /*1d1df0*/  STL.64 [R1+0x1a90], R6 ;  /* 0x001a900601007387 */ /* 0x0001e40000100a00 */
[----:B0-----:R-:W-:-:S05]  /*1d1e00*/  IADD3 R6, P6, R0, R19, RZ ;  /* 0x0000001300067210 */ /* 0x001fca0007fde0ff */
[----:B------:R-:W-:Y:S01]  /*1d1e10*/  IMAD.X R7, R61, 0x1, R47, P6 ;  /* 0x000000013d077824 */ /* 0x000fe200030e062f */
[----:B---3--:R-:W-:Y:S02]  /*1d1e20*/  F2FP.SATFINITE.E4M3.F32.PACK_AB_MERGE_C R4, R20, R3, RZ ;  /* 0x000000031404723e */ /* 0x008fe400048070ff */
[----:B------:R-:W-:-:S03]  /*1d1e30*/  F2FP.SATFINITE.E4M3.F32.PACK_AB_MERGE_C R3, R25, R23, RZ ;  /* 0x000000171903723e */ /* 0x000fc600048070ff */
[----:B------:R0:W-:Y:S04]  /*1d1e40*/  STL [R1+0x278], R4 ;  /* 0x0002780401007387 */ /* 0x0001e80000100800 */
[----:B------:R1:W-:Y:S04]  /*1d1e50*/  STL [R1+0x284], R3 ;  /* 0x0002840301007387 */ /* 0x0003e80000100800 */
[----:B------:R3:W-:Y:S01]  /*1d1e60*/  STL.64 [R1+0x1a88], R6 ;  /* 0x001a880601007387 */ /* 0x0007e20000100a00 */
[----:B0-----:R-:W-:Y:S02]  /*1d1e70*/  F2FP.SATFINITE.E4M3.F32.PACK_AB_MERGE_C R4, R27, R28, RZ ;  /* 0x0000001c1b04723e */ /* 0x001fe400048070ff */
[----:B-1----:R-:W-:-:S03]  /*1d1e80*/  F2FP.SATFINITE.E4M3.F32.PACK_AB_MERGE_C R3, R35, R34, RZ ;  /* 0x000000222303723e */ /* 0x002fc600048070ff */
[----:B------:R-:W-:Y:S01]  /*1d1e90*/  STL [R1+0x258], R4 ;  /* 0x0002580401007387 */ /* 0x000fe20000100800 */
[----:B---3--:R-:W-:-:S03]  /*1d1ea0*/  IADD3 R6, P6, R0, R48, RZ ;  /* 0x0000003000067210 */ /* 0x008fc60007fde0ff */
[----:B------:R4:W-:Y:S02]  /*1d1eb0*/  STL [R1+0x24c], R3 ;  /* 0x00024c0301007387 */ /* 0x0009e40000100800 */
[----:B------:R-:W-:Y:S02]  /*1d1ec0*/  IMAD.X R7, R61, 0x1, R49, P6 ;  /* 0x000000013d077824 */ /* 0x000fe400030e0631 */
[----:B------:R-:W3:Y:S04]  /*1d1ed0*/  LDL.LU R34, [R1+0x18c0] ;  /* 0x0018c00001227983 */ /* 0x000ee80000300800 */
[----:B------:R-:W3:Y:S01]  /*1d1ee0*/  LDL.LU R35, [R1+0x18c4] ;  /* 0x0018c40001237983 */ /* 0x000ee20000300800 */
[----:B----4-:R-:W-:Y:S02]  /*1d1ef0*/  F2FP.SATFINITE.E4M3.F32.PACK_AB_MERGE_C R3, R40, R32, RZ ;  /* 0x000000202803723e */ /* 0x010fe400048070ff */
[----:B------:R-:W-:Y:S01]  /*1d1f00*/  F2FP.SATFINITE.E4M3.F32.PACK_AB_MERGE_C R26, R45, R37, RZ ;  /* 0x000000252d1a723e */ /* 0x000fe200048070ff */
[----:B------:R0:W-:Y:S04]  /*1d1f10*/  STL.64 [R1+0x1a80], R6 ;  /* 0x001a800601007387 */ /* 0x0001e80000100a00 */
[----:B------:R-:W4:Y:S04]  /*1d1f20*/  LDL.LU R37, [R1+0x18c8] ;  /* 0x0018c80001257983 */ /* 0x000f280000300800 */
[----:B------:R-:W-:Y:S04]  /*1d1f30*/  STL [R1+0x22c], R3 ;  /* 0x00022c0301007387 */ /* 0x000fe80000100800 */
[----:B------:R-:W4:Y:S01]  /*1d1f40*/  LDL.LU R45, [R1+0x18cc] ;  /* 0x0018cc00012d7983 */ /* 0x000f220000300800 */
[----:B0-----:R-:W-:-:S05]  /*1d1f50*/  IADD3 R6, P6, R0, R50, RZ ;  /* 0x0000003200067210 */ /* 0x001fca0007fde0ff */
[----:B------:R-:W-:Y:S01]  /*1d1f60*/  IMAD.X R7, R61, 0x1, R51, P6 ;  /* 0x000000013d077824 */ /* 0x000fe200030e0633 */
[----:B------:R-:W-:Y:S01]  /*1d1f70*/  IADD3 R4, P6, R0, R52, RZ ;  /* 0x0000003400047210 */ /* 0x000fe20007fde0ff */
[----:B------:R-:W-:Y:S04]  /*1d1f80*/  STL [R1+0x87fc], R26 ;  /* 0x0087fc1a01007387 */ /* 0x000fe80000100800 */
[----:B------:R0:W-:Y:S02]  /*1d1f90*/  STL.64 [R1+0x1a78], R6 ;  /* 0x001a780601007387 */ /* 0x0001e40000100a00 */
[----:B0-----:R-:W-:Y:S01]  /*1d1fa0*/  F2FP.SATFINITE.E4M3.F32.PACK_AB_MERGE_C R6, R5, R42, RZ ;  /* 0x0000002a0506723e */ /* 0x001fe200048070ff */
[----:B------:R-:W-:-:S04]  /*1d1fb0*/  IMAD.X R5, R61, 0x1, R53, P6 ;  /* 0x000000013d057824 */ /* 0x000fc800030e0635 */
[----:B------:R-:W-:Y:S01]  /*1d1fc0*/  STL [R1+0x210], R6 ;  /* 0x0002100601007387 */ /* 0x000fe20000100800 */
[----:B------:R-:W-:-:S05]  /*1d1fd0*/  F2FP.SATFINITE.E4M3.F32.PACK_AB_MERGE_C R3, R15, R13, RZ ;  /* 0x0000000d0f03723e */ /* 0x000fca00048070ff */
[----:B------:R-:W-:Y:S04]  /*1d1fe0*/  STL [R1+0x208], R3 ;  /* 0x0002080301007387 */ /* 0x000fe80000100800 */
        /* <DEDUP_REMOVED lines=8> */
[----:B------:R-:W4:Y:S04]  /*1d2070*/  LDL.LU R22, [R1+0x1980] ;  /* 0x0019800001167983 */ /* 0x000f280000300800 */
[----:B------:R-:W4:Y:S01]  /*1d2080*/  LDL.LU R21, [R1+0x1984] ;  /* 0x0019840001157983 */ /* 0x000f220000300800 */
[----:B0-----:R-:W-:-:S05]  /*1d2090*/  IADD3 R2, P6, R0, R58, RZ ;  /* 0x0000003a00027210 */ /* 0x001fca0007fde0ff */
[----:B------:R-:W-:-:S05]  /*1d20a0*/  IMAD.X R3, R61, 0x1, R57, P6 ;  /* 0x000000013d037824 */ /* 0x000fca00030e0639 */
[----:B------:R0:W-:Y:S04]  /*1d20b0*/  STL.64 [R1+0x1a60], R2 ;  /* 0x001a600201007387 */ /* 0x0001e80000100a00 */
[----:B0-----:R-:W4:Y:S04]  /*1d20c0*/  LDL.LU R3, [R1+0x1988] ;  /* 0x0019880001037983 */ /* 0x001f280000300800 */
[----:B------:R-:W4:Y:S01]  /*1d20d0*/  LDL.LU R20, [R1+0x198c] ;  /* 0x00198c0001147983 */ /* 0x000f220000300800 */
[----:B--2---:R-:W-:-:S03]  /*1d20e0*/  F2FP.SATFINITE.E4M3.F32.PACK_AB_MERGE_C R15, R41, R38, RZ ;  /* 0x00000026290f723e */ /* 0x004fc600048070ff */
[----:B------:R-:W2:Y:S04]  /*1d20f0*/  LDL.LU R38, [R1+0x1970] ;  /* 0x0019700001267983 */ /* 0x000ea80000300800 */
[----:B------:R-:W2:Y:S04]  /*1d2100*/  LDL.LU R41, [R1+0x1974] ;  /* 0x0019740001297983 */ /* 0x000ea80000300800 */
[----:B------:R-:W2:Y:S04]  /*1d2110*/  LDL.LU R5, [R1+0x1978] ;  /* 0x0019780001057983 */ /* 0x000ea80000300800 */
[----:B------:R-:W2:Y:S01]  /*1d2120*/  LDL.LU R39, [R1+0x197c] ;  /* 0x00197c0001277983 */ /* 0x000ea20000300800 */
[----:B------:R-:W-:-:S03]  /*1d2130*/  F2FP.SATFINITE.E4M3.F32.PACK_AB_MERGE_C R14, R30, R29, RZ ;  /* 0x0000001d1e0e723e */ /* 0x000fc600048070ff */
[----:B------:R-:W2:Y:S04]  /*1d2140*/  LDL.LU R60, [R1+0x1840] ;  /* 0x00184000013c7983 */ /* 0x000ea80000300800 */
[----:B------:R-:W2:Y:S04]  /*1d2150*/  LDL.LU R30, [R1+0x1844] ;  /* 0x00184400011e7983 */ /* 0x000ea80000300800 */
[----:B------:R-:W-:Y:S01]  /*1d2160*/  STL.64 [R1+0x8870], R14 ;  /* 0x0088700e01007387 */ /* 0x000fe20000100a00 */
[----:B---3--:R-:W-:-:S05]  /*1d2170*/  F2FP.SATFINITE.E4M3.F32.PACK_AB_MERGE_C R13, R35, R34, RZ ;  /* 0x00000022230d723e */ /* 0x008fca00048070ff */
[----:B------:R-:W-:Y:S04]  /*1d2180*/  STL [R1+0x8898], R13 ;  /* 0x0088980d01007387 */ /* 0x000fe80000100800 */
[----:B------:R-:W3:Y:S01]  /*1d2190*/  LDL.LU R34, [R1+0x1848] ;  /* 0x0018480001227983 */ /* 0x000ee20000300800 */
[----:B----4-:R-:W-:-:S03]  /*1d21a0*/  F2FP.SATFINITE.E4M3.F32.PACK_AB_MERGE_C R2, R45, R37, RZ ;  /* 0x000000252d02723e */ /* 0x010fc600048070ff */
[----:B------:R-:W3:Y:S04]  /*1d21b0*/  LDL.LU R37, [R1+0x184c] ;  /* 0x00184c0001257983 */ /* 0x000ee80000300800 */
[----:B------:R0:W-:Y:S04]  /*1d21c0*/  STL [R1+0xf4], R2 ;  /* 0x0000f40201007387 */ /* 0x0001e80000100800 */
[----:B------:R-:W4:Y:S04]  /*1d21d0*/  LDL.LU R23, [R1+0x1800] ;  /* 0x0018000001177983 */ /* 0x000f280000300800 */
[----:B------:R-:W4:Y:S04]  /*1d21e0*/  LDL.LU R25, [R1+0x1804] ;  /* 0x0018040001197983 */ /* 0x000f280000300800 */
[----:B------:R-:W4:Y:S01]  /*1d21f0*/  LDL.LU R28, [R1+0x1808] ;  /* 0x00180800011c7983 */ /* 0x000f220000300800 */
[----:B------:R-:W-:Y:S01]  /*1d2200*/  VIADD R0, R0, UR4 ;  /* 0x0000000400007c36 */ /* 0x000fe20008000000 */
[----:B------:R-:W-:-:S02]  /*1d2210*/  ULDC UR4, c[0x0][0x248] ;  /* 0x0000920000047ab9 */ /* 0x000fc40000000800 */
[----:B0-----:R-:W4:Y:S02]  /*1d2220*/  LDL.LU R2, [R1+0x180c] ;  /* 0x00180c0001027983 */ /* 0x001f240000300800 */
[----:B------:R-:W-:Y:S02]  /*1d2230*/  SHF.R.S32.HI R61, RZ, 0x1f, R0 ;  /* 0x0000001fff3d7819 */ /* 0x000fe40000011400 */
[----:B------:R-:W-:Y:S01]  /*1d2240*/  IADD3 R6, P6, R0, R56, RZ ;  /* 0x0000003800067210 */ /* 0x000fe20007fde0ff */
[----:B------:R-:W4:Y:S04]  /*1d2250*/  LDL.LU R27, [R1+0x17d0] ;  /* 0x0017d000011b7983 */ /* 0x000f280000300800 */
[----:B------:R-:W-:Y:S01]  /*1d2260*/  IMAD.X R7, R61, 0x1, R16, P6 ;  /* 0x000000013d077824 */ /* 0x000fe200030e0610 */
[----:B------:R-:W4:Y:S04]  /*1d2270*/  LDL.LU R32, [R1+0x17d4] ;  /* 0x0017d40001207983 */ /* 0x000f280000300800 */
[----:B------:R-:W4:Y:S04]  /*1d2280*/  LDL.LU R40, [R1+0x17d8] ;  /* 0x0017d80001287983 */ /* 0x000f280000300800 */
[----:B------:R-:W-:Y:S04]  /*1d2290*/  STL.64 [R1+0x1a58], R6 ;  /* 0x001a580601007387 */ /* 0x000fe80000100a00 */
[----:B------:R-:W4:Y:S04]  /*1d22a0*/  LDL.LU R42, [R1+0x17dc] ;  /* 0x0017dc00012a7983 */ /* 0x000f280000300800 */
[----:B------:R-:W4:Y:S04]  /*1d22b0*/  LDL.LU R12, [R1+0x17a0] ;  /* 0x0017a000010c7983 */ /* 0x000f280000300800 */
[----:B------:R-:W4:Y:S04]  /*1d22c0*/  LDL.LU R29, [R1+0x17a4] ;  /* 0x0017a400011d7983 */ /* 0x000f280000300800 */
[----:B------:R-:W4:Y:S04]  /*1d22d0*/  LDL.LU R35, [R1+0x17a8] ;  /* 0x0017a80001237983 */ /* 0x000f280000300800 */
[----:B------:R-:W4:Y:S01]  /*1d22e0*/  LDL.LU R45, [R1+0x17ac] ;  /* 0x0017ac00012d7983 */ /* 0x000f220000300800 */
[----:B------:R-:W-:-:S05]  /*1d22f0*/  F2FP.SATFINITE.E4M3.F32.PACK_AB_MERGE_C R4, R21, R22, RZ ;  /* 0x000000161504723e */ /* 0x000fca00048070ff */
[----:B------:R-:W-:Y:S01]  /*1d2300*/  STL [R1+0xe0], R4 ;  /* 0x0000e00401007387 */ /* 0x000fe20000100800 */
[----:B------:R-:W-:-:S05]  /*1d2310*/  F2FP.SATFINITE.E4M3.F32.PACK_AB_MERGE_C R3, R20, R3, RZ ;  /* 0x000000031403723e */ /* 0x000fca00048070ff */
[----:B------:R2:W-:Y:S02]  /*1d2320*/  STL [R1+0xe4], R3 ;  /* 0x0000e40301007387 */ /* 0x0005e40000100800 */
[----:B--2---:R-:W-:Y:S02]  /*1d2330*/  F2FP.SATFINITE.E4M3.F32.PACK_AB_MERGE_C R3, R41, R38, RZ ;  /* 0x000000262903723e */ /* 0x004fe400048070ff */
[----:B------:R-:W2:Y:S04]  /*1d2340*/  LDL.LU R38, [R1+0x1760] ;  /* 0x0017600001267983 */ /* 0x000ea80000300800 */
[----:B------:R-:W2:Y:S01]  /*1d2350*/  LDL.LU R41, [R1+0x1764] ;  /* 0x0017640001297983 */ /* 0x000ea20000300800 */
[----:B------:R-:W-:-:S05]  /*1d2360*/  IADD3 R6, P6, R0, R17, RZ ;  /* 0x0000001100067210 */ /* 0x000fca0007fde0ff */
[----:B------:R-:W-:Y:S01]  /*1d2370*/  IMAD.X R7, R61, 0x1, R18, P6 ;  /* 0x000000013d077824 */ /* 0x000fe200030e0612 */
[----:B------:R-:W-:-:S04]  /*1d2380*/  IADD3 R4, P6, R0, R19, RZ ;  /* 0x0000001300047210 */ /* 0x000fc80007fde0ff */
[----:B------:R-:W-:Y:S04]  /*1d2390*/  STL.64 [R1+0x1a50], R6 ;  /* 0x001a500601007387 */ /* 0x000fe80000100a00 */
[----:B------:R0:W-:Y:S02]  /*1d23a0*/  STL [R1+0xd8], R3 ;  /* 0x0000d80301007387 */ /* 0x0001e40000100800 */
[----:B0-----:R-:W-:Y:S01]  /*1d23b0*/  F2FP.SATFINITE.E4M3.F32.PACK_AB_MERGE_C R3, R39, R5, RZ ;  /* 0x000000052703723e */ /* 0x001fe200048070ff */
[----:B------:R-:W-:-:S04]  /*1d23c0*/  IMAD.X R5, R61, 0x1, R47, P6 ;  /* 0x000000013d057824 */ /* 0x000fc800030e062f */
[----:B------:R0:W-:Y:S04]  /*1d23d0*/  STL [R1+0xdc], R3 ;  /* 0x0000dc0301007387 */ /* 0x0001e80000100800 */
[----:B------:R1:W-:Y:S01]  /*1d23e0*/  STL.64 [R1+0x1a48], R4 ;  /* 0x001a480401007387 */ /* 0x0003e20000100a00 */
[----:B0-----:R-:W-:-:S03]  /*1d23f0*/  F2FP.SATFINITE.E4M3.F32.PACK_AB_MERGE_C R3, R30, R60, RZ ;  /* 0x0000003c1e03723e */ /* 0x001fc600048070ff */
[----:B-1----:R-:W2:Y:S04]  /*1d2400*/  LDL.LU R5, [R1+0x1768] ;  /* 0x0017680001057983 */ /* 0x002ea80000300800 */
[----:B------:R-:W2:Y:S04]  /*1d2410*/  LDL.LU R39, [R1+0x176c] ;  /* 0x00176c0001277983 */ /* 0x000ea80000300800 */
        /* <DEDUP_REMOVED lines=8> */
[----:B------:R0:W-:Y:S01]  /*1d24a0*/  STL [R1+0xcc], R3 ;  /* 0x0000cc0301007387 */ /* 0x0001e20000100800 */
[----:B----4-:R-:W-:-:S05]  /*1d24b0*/  F2FP.SATFINITE.E4M3.F32.PACK_AB_MERGE_C R2, R2, R28, RZ ;  /* 0x0000001c0202723e */ /* 0x010fca00048070ff */
[----:B------:R-:W-:Y:S04]  /*1d24c0*/  STL [R1+0x86ec], R2 ;  /* 0x0086ec0201007387 */ /* 0x000fe80000100800 */
[----:B------:R1:W-:Y:S01]  /*1d24d0*/  STL.64 [R1+0x1a40], R6 ;  /* 0x001a400601007387 */ /* 0x0003e20000100a00 */
[----:B0-----:R-:W-:Y:S02]  /*1d24e0*/  F2FP.SATFINITE.E4M3.F32.PACK_AB_MERGE_C R3, R25, R23, RZ ;  /* 0x000000171903723e */ /* 0x001fe400048070ff */
[----:B-1----:R-:W-:-:S03]  /*1d24f0*/  IADD3 R6, P6, R0, R50, RZ ;  /* 0x0000003200067210 */ /* 0x002fc60007fde0ff */
[----:B------:R0:W-:Y:S02]  /*1d2500*/  STL [R1+0x2638], R3 ;  /* 0x0026380301007387 */ /* 0x0001e40000100800 */
[C---:B------:R-:W-:Y:S01]  /*1d2510*/  IMAD.X R7, R61.reuse, 0x1, R51, P6 ;  /* 0x000000013d077824 */ /* 0x040fe200030e0633 */
[----:B------:R-:W-:Y:S02]  /*1d2520*/  IADD3 R2, P6, R0, R52, RZ ;  /* 0x0000003400027210 */ /* 0x000fe40007fde0ff */
[----:B------:R-:W-:Y:S02]  /*1d2530*/  F2FP.SATFINITE.E4M3.F32.PACK_AB_MERGE_C R4, R42, R40, RZ ;  /* 0x000000282a04723e */ /* 0x000fe400048070ff */
[----:B------:R1:W-:Y:S01]  /*1d2540*/  STL.64 [R1+0x1a38], R6 ;  /* 0x001a380601007387 */ /* 0x0003e20000100a00 */
[----:B0-----:R-:W-:Y:S01]  /*1d2550*/  IMAD.X R3, R61, 0x1, R53, P6 ;  /* 0x000000013d037824 */ /* 0x001fe200030e0635 */
[----:B-1----:R-:W-:-:S05]  /*1d2560*/  F2FP.SATFINITE.E4M3.F32.PACK_AB_MERGE_C R6, R32, R27, RZ ;  /* 0x0000001b2006723e */ /* 0x002fca00048070ff */
        /* <DEDUP_REMOVED lines=22> */
[----:B------:R0:W-:Y:S02]  /*1d26d0*/  STL.64 [R1+0x1a20], R2 ;  /* 0x001a200201007387 */ /* 0x0001e40000100a00 */
[----:B0-----:R-:W-:-:S05]  /*1d26e0*/  F2FP.SATFINITE.E4M3.F32.PACK_AB_MERGE_C R3, R39, R5, RZ ;  /* 0x000000052703723e */ /* 0x001fca00048070ff */
[----:B------:R0:W-:Y:S01]  /*1d26f0*/  STL [R1+0x23e8], R3 ;  /* 0x0023e80301007387 */ /* 0x0001e20000100800 */
[----:B------:R-:W-:-:S05]  /*1d2700*/  F2FP.SATFINITE.E4M3.F32.PACK_AB_MERGE_C R2, R30, R60, RZ ;  /* 0x0000003c1e02723e */ /* 0x000fca00048070ff */
[----:B------:R3:W-:Y:S04]  /*1d2710*/  STL [R1+0x20cc], R2 ;  /* 0x0020cc0201007387 */ /* 0x0007e80000100800 */
[----:B------:R-:W2:Y:S04]  /*1d2720*/  LDL.LU R21, [R1+0x16d0] ;  /* 0x0016d00001157983 */ /* 0x000ea80000300800 */
[----:B0-----:R-:W2:Y:S01]  /*1d2730*/  LDL.LU R3, [R1+0x16d4] ;  /* 0x0016d40001037983 */ /* 0x001ea20000300800 */
[----:B---3--:R-:W-:-:S05]  /*1d2740*/  F2FP.SATFINITE.E4M3.F32.PACK_AB_MERGE_C R2, R37, R34, RZ ;  /* 0x000000222502723e */ /* 0x008fca00048070ff */
        /* <DEDUP_REMOVED lines=16> */
[----:B----4-:R-:W-:Y:S02]  /*1d2850*/  F2FP.SATFINITE.E4M3.F32.PACK_AB_MERGE_C R4, R29, R12, RZ ;  /* 0x0000000c1d04723e */ /* 0x010fe400048070ff */
[----:B------:R-:W4:Y:S04]  /*1d2860*/  LDL.LU R12, [R1+0x1100] ;  /* 0x00110000010c7983 */ /* 0x000f280000300800 */
[----:B------:R1:W-:Y:S01]  /*1d2870*/  STL.64 [R1+0x1a18], R6 ;  /* 0x001a180601007387 */ /* 0x0003e20000100a00 */
[----:B0-----:R-:W-:-:S03]  /*1d2880*/  F2FP.SATFINITE.E4M3.F32.PACK_AB_MERGE_C R2, R45, R35, RZ ;  /* 0x000000232d02723e */ /* 0x001fc600048070ff */
[----:B------:R0:W-:Y:S04]  /*1d2890*/  STL [R1+0x7d0], R4 ;  /* 0x0007d00401007387 */ /* 0x0001e80000100800 */
[----:B------:R-:W4:Y:S04]  /*1d28a0*/  LDL.LU R29, [R1+0x1104] ;  /* 0x00110400011d7983 */ /* 0x000f280000300800 */
[----:B------:R-:W-:Y:S04]  /*1d28b0*/  STL [R1+0x7dc], R2 ;  /* 0x0007dc0201007387 */ /* 0x000fe80000100800 */
[----:B------:R-:W4:Y:S04]  /*1d28c0*/  LDL.LU R35, [R1+0x1108] ;  /* 0x0011080001237983 */ /* 0x000f280000300800 */
[----:B------:R-:W4:Y:S01]  /*1d28d0*/  LDL.LU R45, [R1+0x110c] ;  /* 0x00110c00012d7983 */ /* 0x000f220000300800 */
[----:B-1----:R-:W-:-:S02]  /*1d28e0*/  IADD3 R6, P6, R0, R17, RZ ;  /* 0x0000001100067210 */ /* 0x002fc40007fde0ff */
[----:B0-----:R-:W-:-:S03]  /*1d28f0*/  F2FP.SATFINITE.E4M3.F32.PACK_AB_MERGE_C R4, R42, R40, RZ ;  /* 0x000000282a04723e */ /* 0x001fc600048070ff */
[----:B------:R-:W-:-:S05]  /*1d2900*/  IMAD.X R7, R61, 0x1, R18, P6 ;  /* 0x000000013d077824 */ /* 0x000fca00030e0612 */
[----:B------:R0:W-:Y:S04]  /*1d2910*/  STL.64 [R1+0x1a10], R6 ;  /* 0x001a100601007387 */ /* 0x0001e80000100a00 */
[----:B------:R-:W-:Y:S01]  /*1d2920*/  STL [R1+0x760], R4 ;  /* 0x0007600401007387 */ /* 0x000fe20000100800 */
[----:B0-----:R-:W-:-:S05]  /*1d2930*/  IADD3 R6, P6, R0, R19, RZ ;  /* 0x0000001300067210 */ /* 0x001fca0007fde0ff */
[----:B------:R-:W-:Y:S01]  /*1d2940*/  IMAD.X R7, R61, 0x1, R47, P6 ;  /* 0x000000013d077824 */ /* 0x000fe200030e062f */
[----:B--2---:R-:W-:-:S05]  /*1d2950*/  F2FP.SATFINITE.E4M3.F32.PACK_AB_MERGE_C R2, R41, R38, RZ ;  /* 0x000000262902723e */ /* 0x004fca00048070ff */
[----:B------:R0:W-:Y:S04]  /*1d2960*/  STL [R1+0x768], R2 ;  /* 0x0007680201007387 */ /* 0x0001e80000100800 */
[----:B------:R-:W2:Y:S04]  /*1d2970*/  LDL.LU R27, [R1+0x10c0] ;  /* 0x0010c000011b7983 */ /* 0x000ea80000300800 */
[----:B------:R-:W2:Y:S04]  /*1d2980*/  LDL.LU R32, [R1+0x10c4] ;  /* 0x0010c40001207983 */ /* 0x000ea80000300800 */
[----:B------:R-:W2:Y:S04]  /*1d2990*/  LDL.LU R40, [R1+0x10c8] ;  /* 0x0010c80001287983 */ /* 0x000ea80000300800 */
[----:B------:R1:W-:Y:S04]  /*1d29a0*/  STL.64 [R1+0x1a08], R6 ;  /* 0x001a080601007387 */ /* 0x0003e80000100a00 */
[----:B------:R-:W2:Y:S04]  /*1d29b0*/  LDL.LU R42, [R1+0x10cc] ;  /* 0x0010cc00012a7983 */ /* 0x000ea80000300800 */
[----:B------:R-:W2:Y:S04]  /*1d29c0*/  LDL.LU R38, [R1+0x1080] ;  /* 0x0010800001267983 */ /* 0x000ea80000300800 */
[----:B------:R-:W2:Y:S01]  /*1d29d0*/  LDL.LU R41, [R1+0x1084] ;  /* 0x0010840001297983 */ /* 0x000ea20000300800 */
[----:B0-----:R-:W-:-:S02]  /*1d29e0*/  IADD3 R2, P6, R0, R48, RZ ;  /* 0x0000003000027210 */ /* 0x001fc40007fde0ff */
[----:B-1----:R-:W-:-:S03]  /*1d29f0*/  F2FP.SATFINITE.E4M3.F32.PACK_AB_MERGE_C R6, R3, R21, RZ ;  /* 0x000000150306723e */ /* 0x002fc600048070ff */
[----:B------:R-:W-:Y:S02]  /*1d2a00*/  IMAD.X R3, R61, 0x1, R49, P6 ;  /* 0x000000013d037824 */ /* 0x000fe400030e0631 */
[----:B------:R-:W-:Y:S01]  /*1d2a10*/  STL [R1+0x6e8], R6 ;  /* 0x0006e80601007387 */ /* 0x000fe20000100800 */
[----:B---3--:R-:W-:-:S05]  /*1d2a20*/  F2FP.SATFINITE.E4M3.F32.PACK_AB_MERGE_C R4, R23, R20, RZ ;  /* 0x000000141704723e */ /* 0x008fca00048070ff */
        /* <DEDUP_REMOVED lines=20> */
[----:B------:R-:W-:-:S05]  /*1d2b70*/  IMAD.X R3, R61, 0x1, R53, P6 ;  /* 0x000000013d037824 */ /* 0x000fca00030e0635 */
[----:B------:R4:W-:Y:S02]  /*1d2b80*/  STL.64 [R1+0x1a00], R2 ;  /* 0x001a000201007387 */ /* 0x0009e40000100a00 */
[----:B----4-:R-:W-:Y:S02]  /*1d2b90*/  F2FP.SATFINITE.E4M3.F32.PACK_AB_MERGE_C R3, R29, R12, RZ ;  /* 0x0000000c1d03723e */ /* 0x010fe400048070ff */
        /* <DEDUP_REMOVED lines=9> */
[----:B------:R0:W-:Y:S02]  /*1d2c30*/  STL.64 [R1+0x19e8], R2 ;  /* 0x0019e80201007387 */ /* 0x0001e40000100a00 */
[----:B0-----:R-:W-:-:S05]  /*1d2c40*/  IADD3 R2, P6, R0, R58, RZ ;  /* 0x0000003a00027210 */ /* 0x001fca0007fde0ff */
[----:B------:R-:W-:Y:S01]  /*1d2c50*/  IMAD.X R3, R61, 0x1, R57, P6 ;  /* 0x000000013d037824 */ /* 0x000fe200030e0639 */
[----:B--2---:R-:W-:-:S05]  /*1d2c60*/  F2FP.SATFINITE.E4M3.F32.PACK_AB_MERGE_C R4, R32, R27, RZ ;  /* 0x0000001b2004723e */ /* 0x004fca00048070ff */
[----:B------:R-:W-:Y:S04]  /*1d2c70*/  STL [R1+0x398], R4 ;  /* 0x0003980401007387 */ /* 0x000fe80000100800 */
[----:B------:R0:W-:Y:S04]  /*1d2c80*/  STL.64 [R1+0x19e0], R2 ;  /* 0x0019e00201007387 */ /* 0x0001e80000100a00 */
[----:B------:R-:W2:Y:S01]  /*1d2c90*/  LDL.LU R23, [R1+0xfb0] ;  /* 0x000fb00001177983 */ /* 0x000ea20000300800 */
[----:B0-----:R-:W-:Y:S02]  /*1d2ca0*/  F2FP.SATFINITE.E4M3.F32.PACK_AB_MERGE_C R3, R42, R40, RZ ;  /* 0x000000282a03723e */ /* 0x001fe400048070ff */
[----:B------:R-:W-:-:S03]  /*1d2cb0*/  F2FP.SATFINITE.E4M3.F32.PACK_AB_MERGE_C R2, R41, R38, RZ ;  /* 0x000000262902723e */ /* 0x000fc600048070ff */
[----:B------:R-:W-:Y:S04]  /*1d2cc0*/  STL [R1+0x3a8], R3 ;  /* 0x0003a80301007387 */ /* 0x000fe80000100800 */
[----:B------:R-:W2:Y:S04]  /*1d2cd0*/  LDL.LU R28, [R1+0xfb4] ;  /* 0x000fb400011c7983 */ /* 0x000ea80000300800 */
[----:B------:R3:W-:Y:S04]  /*1d2ce0*/  STL [R1+0x38c], R2 ;  /* 0x00038c0201007387 */ /* 0x0007e80000100800 */
[----:B------:R-:W2:Y:S04]  /*1d2cf0*/  LDL.LU R38, [R1+0xfb8] ;  /* 0x000fb80001267983 */ /* 0x000ea80000300800 */
[----:B------:R-:W2:Y:S01]  /*1d2d00*/  LDL.LU R41, [R1+0xfbc] ;  /* 0x000fbc0001297983 */ /* 0x000ea20000300800 */
[----:B------:R-:W-:Y:S01]  /*1d2d10*/  VIADD R0, R0, UR4 ;  /* 0x0000000400007c36 */ /* 0x000fe20008000000 */
[----:B------:R-:W-:-:S02]  /*1d2d20*/  ULDC UR4, c[0x0][0x248] ;  /* 0x0000920000047ab9 */ /* 0x000fc40000000800 */
[----:B------:R-:W2:Y:S04]  /*1d2d30*/  LDL.LU R27, [R1+0xf30] ;  /* 0x000f3000011b7983 */ /* 0x000ea80000300800 */
[----:B------:R-:W2:Y:S01]  /*1d2d40*/  LDL.LU R32, [R1+0xf34] ;  /* 0x000f340001207983 */ /* 0x000ea20000300800 */
[----:B------:R-:W-:Y:S02]  /*1d2d50*/  SHF.R.S32.HI R61, RZ, 0x1f, R0 ;  /* 0x0000001fff3d7819 */ /* 0x000fe40000011400 */
[----:B---3--:R-:W-:-:S05]  /*1d2d60*/  F2FP.SATFINITE.E4M3.F32.PACK_AB_MERGE_C R2, R37, R5, RZ ;  /* 0x000000052502723e */ /* 0x008fca00048070ff */
[----:B------:R0:W-:Y:S04]  /*1d2d70*/  STL [R1+0x390], R2 ;  /* 0x0003900201007387 */ /* 0x0001e80000100800 */
[----:B------:R-:W3:Y:S04]  /*1d2d80*/  LDL.LU R40, [R1+0xf38] ;  /* 0x000f380001287983 */ /* 0x000ee80000300800 */
[----:B------:R-:W3:Y:S01]  /*1d2d90*/  LDL.LU R37, [R1+0xf3c] ;  /* 0x000f3c0001257983 */ /* 0x000ee20000300800 */
[----:B0-----:R-:W-:-:S05]  /*1d2da0*/  IADD3 R2, P6, R0, R56, RZ ;  /* 0x0000003800027210 */ /* 0x001fca0007fde0ff */
[----:B------:R-:W-:-:S05]  /*1d2db0*/  IMAD.X R3, R61, 0x1, R16, P6 ;  /* 0x000000013d037824 */ /* 0x000fca00030e0610 */
[----:B------:R0:W-:Y:S02]  /*1d2dc0*/  STL.64 [R1+0x19d0], R2 ;  /* 0x0019d00201007387 */ /* 0x0001e40000100a00 */
[----:B0-----:R-:W-:Y:S02]  /*1d2dd0*/  F2FP.SATFINITE.E4M3.F32.PACK_AB_MERGE_C R2, R60, R39, RZ ;  /* 0x000000273c02723e */ /* 0x001fe400048070ff */
[----:B------:R-:W3:Y:S04]  /*1d2de0*/  LDL.LU R39, [R1+0xf20] ;  /* 0x000f200001277983 */ /* 0x000ee80000300800 */
[----:B------:R0:W-:Y:S04]  /*1d2df0*/  STL [R1+0x37c], R2 ;  /* 0x00037c0201007387 */ /* 0x0001e80000100800 */
[----:B------:R-:W3:Y:S01]  /*1d2e00*/  LDL.LU R60, [R1+0xf24] ;  /* 0x000f2400013c7983 */ /* 0x000ee20000300800 */
[----:B------:R-:W-:-:S03]  /*1d2e10*/  F2FP.SATFINITE.E4M3.F32.PACK_AB_MERGE_C R5, R34, R30, RZ ;  /* 0x0000001e2205723e */ /* 0x000fc600048070ff */
[----:B------:R-:W3:Y:S04]  /*1d2e20*/  LDL.LU R30, [R1+0xf28] ;  /* 0x000f2800011e7983 */ /* 0x000ee80000300800 */
[----:B------:R-:W3:Y:S01]  /*1d2e30*/  LDL.LU R34, [R1+0xf2c] ;  /* 0x000f2c0001227983 */ /* 0x000ee20000300800 */
[----:B0-----:R-:W-:-:S05]  /*1d2e40*/  IADD3 R2, P6, R0, R17, RZ ;  /* 0x0000001100027210 */ /* 0x001fca0007fde0ff */
[----:B------:R-:W-:Y:S01]  /*1d2e50*/  IMAD.X R3, R61, 0x1, R18, P6 ;  /* 0x000000013d037824 */ /* 0x000fe200030e0612 */
[----:B------:R-:W-:Y:S04]  /*1d2e60*/  STL [R1+0x8700], R5 ;  /* 0x0087000501007387 */ /* 0x000fe80000100800 */
[----:B------:R0:W-:Y:S02]  /*1d2e70*/  STL.64 [R1+0x19b0], R2 ;  /* 0x0019b00201007387 */ /* 0x0001e40000100a00 */
[----:B0-----:R-:W-:Y:S02]  /*1d2e80*/  IADD3 R2, P6, R0, R19, RZ ;  /* 0x0000001300027210 */ /* 0x001fe40007fde0ff */
[----:B----4-:R-:W-:-:S03]  /*1d2e90*/  F2FP.SATFINITE.E4M3.F32.PACK_AB_MERGE_C R5, R29, R12, RZ ;  /* 0x0000000c1d05723e */ /* 0x010fc600048070ff */
[----:B------:R-:W-:Y:S02]  /*1d2ea0*/  IMAD.X R3, R61, 0x1, R47, P6 ;  /* 0x000000013d037824 */ /* 0x000fe400030e062f */
[----:B------:R-:W-:Y:S01]  /*1d2eb0*/  STL [R1+0x310], R5 ;  /* 0x0003100501007387 */ /* 0x000fe20000100800 */
[----:B------:R-:W-:-:S05]  /*1d2ec0*/  F2FP.SATFINITE.E4M3.F32.PACK_AB_MERGE_C R4, R45, R35, RZ ;  /* 0x000000232d04723e */ /* 0x000fca00048070ff */
        /* <DEDUP_REMOVED lines=8> */
[----:B--2---:R-:W-:-:S05]  /*1d2f50*/  F2FP.SATFINITE.E4M3.F32.PACK_AB_MERGE_C R6, R28, R23, RZ ;  /* 0x000000171c06723e */ /* 0x004fca00048070ff */
[----:B------:R-:W-:Y:S01]  /*1d2f60*/  STL [R1+0x8714], R6 ;  /* 0x0087140601007387 */ /* 0x000fe20000100800 */
[----:B0-----:R-:W-:-:S03]  /*1d2f70*/  F2FP.SATFINITE.E4M3.F32.PACK_AB_MERGE_C R2, R41, R38, RZ ;  /* 0x000000262902723e */ /* 0x001fc600048070ff */
[----:B------:R-:W2:Y:S04]  /*1d2f80*/  LDL.LU R38, [R1+0xeb8] ;  /* 0x000eb80001267983 */ /* 0x000ea80000300800 */
[----:B------:R-:W2:Y:S04]  /*1d2f90*/  LDL.LU R41, [R1+0xebc] ;  /* 0x000ebc0001297983 */ /* 0x000ea80000300800 */
[----:B------:R0:W-:Y:S01]  /*1d2fa0*/  STL [R1+0x300], R2 ;  /* 0x0003000201007387 */ /* 0x0001e20000100800 */
[----:B------:R-:W-:Y:S02]  /*1d2fb0*/  F2FP.SATFINITE.E4M3.F32.PACK_AB_MERGE_C R8, R32, R27, RZ ;  /* 0x0000001b2008723e */ /* 0x000fe400048070ff */
[----:B0-----:R-:W-:-:S03]  /*1d2fc0*/  IADD3 R2, P6, R0, R48, RZ ;  /* 0x0000003000027210 */ /* 0x001fc60007fde0ff */
        /* <DEDUP_REMOVED lines=12> */
[----:B0-----:R-:W-:Y:S02]  /*1d3090*/  IADD3 R2, P6, R0, R52, RZ ;  /* 0x0000003400027210 */ /* 0x001fe40007fde0ff */
[----:B------:R-:W-:-:S03]  /*1d30a0*/  F2FP.SATFINITE.E4M3.F32.PACK_AB_MERGE_C R46, R60, R39, RZ ;  /* 0x000000273c2e723e */ /* 0x000fc600048070ff */
[----:B------:R-:W-:Y:S01]  /*1d30b0*/  IMAD.X R3, R61, 0x1, R53, P6 ;  /* 0x000000013d037824 */ /* 0x000fe200030e0635 */
[----:B------:R-:W-:Y:S01]  /*1d30c0*/  F2FP.SATFINITE.E4M3.F32.PACK_AB_MERGE_C R60, R34, R30, RZ ;  /* 0x0000001e223c723e */ /* 0x000fe200048070ff */
[----:B------:R-:W-:Y:S04]  /*1d30d0*/  STL [R1+0x873c], R46 ;  /* 0x00873c2e01007387 */ /* 0x000fe80000100800 */
[----:B------:R-:W-:Y:S04]  /*1d30e0*/  STL [R1+0x8730], R60 ;  /* 0x0087303c01007387 */ /* 0x000fe80000100800 */
[----:B------:R-:W3:Y:S04]  /*1d30f0*/  LDL.LU R40, [R1+0xe00] ;  /* 0x000e000001287983 */ /* 0x000ee80000300800 */
[----:B------:R-:W3:Y:S04]  /*1d3100*/  LDL.LU R39, [R1+0xe04] ;  /* 0x000e040001277983 */ /* 0x000ee80000300800 */
[----:B------:R-:W3:Y:S04]  /*1d3110*/  LDL.LU R30, [R1+0xe08] ;  /* 0x000e0800011e7983 */ /* 0x000ee80000300800 */
[----:B------:R0:W-:Y:S04]  /*1d3120*/  STL.64 [R1+0x19a0], R2 ;  /* 0x0019a00201007387 */ /* 0x0001e80000100a00 */
[----:B------:R-:W3:Y:S01]  /*1d3130*/  LDL.LU R34, [R1+0xe0c] ;  /* 0x000e0c0001227983 */ /* 0x000ee20000300800 */
[----:B0-----:R-:W-:-:S05]  /*1d3140*/  IADD3 R2, P6, R0, R54, RZ ;  /* 0x0000003600027210 */ /* 0x001fca0007fde0ff */
[----:B------:R-:W-:Y:S01]  /*1d3150*/  IMAD.X R3, R61, 0x1, R55, P6 ;  /* 0x000000013d037824 */ /* 0x000fe200030e0637 */
[----:B----4-:R-:W-:-:S05]  /*1d3160*/  F2FP.SATFINITE.E4M3.F32.PACK_AB_MERGE_C R59, R42, R25, RZ ;  /* 0x000000192a3b723e */ /* 0x010fca00048070ff */
[----:B------:R-:W-:Y:S01]  /*1d3170*/  STL [R1+0x8774], R59 ;  /* 0x0087743b01007387 */ /* 0x000fe20000100800 */
[----:B------:R-:W-:Y:S02]  /*1d3180*/  F2FP.SATFINITE.E4M3.F32.PACK_AB_MERGE_C R45, R45, R12, RZ ;  /* 0x0000000c2d2d723e */ /* 0x000fe400048070ff */
[----:B------:R-:W-:-:S03]  /*1d3190*/  F2FP.SATFINITE.E4M3.F32.PACK_AB_MERGE_C R42, R35, R29, RZ ;  /* 0x0000001d232a723e */ /* 0x000fc600048070ff */
        /* <DEDUP_REMOVED lines=8> */
[----:B------:R-:W4:Y:S01]  /*1d3220*/  LDL.LU R35, [R1+0xd98] ;  /* 0x000d980001237983 */ /* 0x000f220000300800 */
[----:B--2---:R-:W-:-:S03]  /*1d3230*/  F2FP.SATFINITE.E4M3.F32.PACK_AB_MERGE_C R41, R41, R38, RZ ;  /* 0x000000262929723e */ /* 0x004fc600048070ff */
[----:B------:R-:W2:Y:S01]  /*1d3240*/  LDL.LU R38, [R1+0xd9c] ;  /* 0x000d9c0001267983 */ /* 0x000ea20000300800 */
[----:B------:R-:W-:Y:S01]  /*1d3250*/  VIADD R0, R0, UR4 ;  /* 0x0000000400007c36 */ /* 0x000fe20008000000 */
[----:B------:R-:W-:Y:S02]  /*1d3260*/  ULDC UR4, c[0x0][0x248] ;  /* 0x0000920000047ab9 */ /* 0x000fe40000000800 */
[----:B------:R-:W-:Y:S02]  /*1d3270*/  STL [R1+0x8790], R41 ;  /* 0x0087902901007387 */ /* 0x000fe40000100800 */
[----:B------:R-:W-:Y:S02]  /*1d3280*/  SHF.R.S32.HI R61, RZ, 0x1f, R0 ;  /* 0x0000001fff3d7819 */ /* 0x000fe40000011400 */
[----:B0-----:R-:W-:-:S05]  /*1d3290*/  F2FP.SATFINITE.E4M3.F32.PACK_AB_MERGE_C R2, R27, R28, RZ ;  /* 0x0000001c1b02723e */ /* 0x001fca00048070ff */
[----:B------:R0:W-:Y:S02]  /*1d32a0*/  STL [R1+0x8794], R2 ;  /* 0x0087940201007387 */ /* 0x0001e40000100800 */
        /* <DEDUP_REMOVED lines=8> */
[----:B------:R-:W3:Y:S01]  /*1d3330*/  LDL.LU R27, [R1+0xd5c] ;  /* 0x000d5c00011b7983 */ /* 0x000ee20000300800 */
[----:B------:R-:W-:-:S05]  /*1d3340*/  F2FP.SATFINITE.E4M3.F32.PACK_AB_MERGE_C R41, R39, R40, RZ ;  /* 0x000000282729723e */ /* 0x000fca00048070ff */
[----:B------:R-:W-:Y:S01]  /*1d3350*/  STL [R1+0x87b4], R41 ;  /* 0x0087b42901007387 */ /* 0x000fe20000100800 */
[----:B------:R-:W-:-:S03]  /*1d3360*/  F2FP.SATFINITE.E4M3.F32.PACK_AB_MERGE_C R9, R34, R30, RZ ;  /* 0x0000001e2209723e */ /* 0x000fc600048070ff */
[----:B------:R-:W3:Y:S04]  /*1d3370*/  LDL.LU R30, [R1+0xd30] ;  /* 0x000d3000011e7983 */ /* 0x000ee80000300800 */
[----:B------:R-:W3:Y:S01]  /*1d3380*/  LDL.LU R34, [R1+0xd34] ;  /* 0x000d340001227983 */ /* 0x000ee20000300800 */
[----:B0-----:R-:W-:-:S03]  /*1d3390*/  IADD3 R2, P6, R0, R17, RZ ;  /* 0x0000001100027210 */ /* 0x001fc60007fde0ff */
[----:B------:R-:W3:Y:S04]  /*1d33a0*/  LDL.LU R11, [R1+0xd38] ;  /* 0x000d3800010b7983 */ /* 0x000ee80000300800 */
[----:B------:R-:W3:Y:S01]  /*1d33b0*/  LDL.LU R25, [R1+0xd3c] ;  /* 0x000d3c0001197983 */ /* 0x000ee20000300800 */
[----:B------:R-:W-:-:S03]  /*1d33c0*/  IMAD.X R3, R61, 0x1, R18, P6 ;  /* 0x000000013d037824 */ /* 0x000fc600030e0612 */
        /* <DEDUP_REMOVED lines=8> */
[----:B0-----:R-:W3:Y:S04]  /*1d3450*/  LDL.LU R3, [R1+0xca8] ;  /* 0x000ca80001037983 */ /* 0x001ee80000300800 */
        /* <DEDUP_REMOVED lines=8> */
[----:B------:R-:W-:Y:S04]  /*1d34e0*/  STL [R1+0x87cc], R29 ;  /* 0x0087cc1d01007387 */ /* 0x000fe80000100800 */
[----:B------:R-:W2:Y:S04]  /*1d34f0*/  LDL.LU R35, [R1+0xc10] ;  /* 0x000c100001237983 */ /* 0x000ea80000300800 */
[----:B------:R-:W2:Y:S01]  /*1d3500*/  LDL.LU R38, [R1+0xc14] ;  /* 0x000c140001267983 */ /* 0x000ea20000300800 */
[----:B------:R-:W-:-:S05]  /*1d3510*/  IADD3 R4, P6, R0, R19, RZ ;  /* 0x0000001300047210 */ /* 0x000fca0007fde0ff */
[----:B------:R-:W-:-:S05]  /*1d3520*/  IMAD.X R5, R61, 0x1, R47, P6 ;  /* 0x000000013d057824 */ /* 0x000fca00030e062f */
[----:B------:R0:W-:Y:S01]  /*1d3530*/  STL.64 [R1+0x1980], R4 ;  /* 0x0019800401007387 */ /* 0x0001e20000100a00 */
[----:B---3--:R-:W-:-:S05]  /*1d3540*/  F2FP.SATFINITE.E4M3.F32.PACK_AB_MERGE_C R32, R36, R7, RZ ;  /* 0x000000072420723e */ /* 0x008fca00048070ff */
[----:B------:R-:W-:Y:S01]  /*1d3550*/  STL [R1+0x87d0], R32 ;  /* 0x0087d02001007387 */ /* 0x000fe20000100800 */
[----:B------:R-:W-:-:S05]  /*1d3560*/  F2FP.SATFINITE.E4M3.F32.PACK_AB_MERGE_C R27, R27, R44, RZ ;  /* 0x0000002c1b1b723e */ /* 0x000fca00048070ff */
[----:B------:R-:W-:Y:S01]  /*1d3570*/  STL [R1+0x87d4], R27 ;  /* 0x0087d41b01007387 */ /* 0x000fe20000100800 */
[----:B------:R-:W-:-:S03]  /*1d3580*/  F2FP.SATFINITE.E4M3.F32.PACK_AB_MERGE_C R2, R34, R30, RZ ;  /* 0x0000001e2202723e */ /* 0x000fc600048070ff */
[----:B------:R-:W3:Y:S04]  /*1d3590*/  LDL.LU R30, [R1+0xc18] ;  /* 0x000c1800011e7983 */ /* 0x000ee80000300800 */
[----:B------:R-:W3:Y:S01]  /*1d35a0*/  LDL.LU R34, [R1+0xc1c] ;  /* 0x000c1c0001227983 */ /* 0x000ee20000300800 */
[----:B0-----:R-:W-:-:S05]  /*1d35b0*/  IADD3 R4, P6, R0, R48, RZ ;  /* 0x0000003000047210 */ /* 0x001fca0007fde0ff */
[----:B------:R-:W-:Y:S01]  /*1d35c0*/  IMAD.X R5, R61, 0x1, R49, P6 ;  /* 0x000000013d057824 */ /* 0x000fe200030e0631 */
[----:B------:R-:W-:-:S04]  /*1d35d0*/  F2FP.SATFINITE.E4M3.F32.PACK_AB_MERGE_C R25, R25, R11, RZ ;  /* 0x0000000b1919723e */ /* 0x000fc800048070ff */
[----:B------:R0:W-:Y:S01]  /*1d35e0*/  STL.64 [R1+0x1988], R4 ;  /* 0x0019880401007387 */ /* 0x0001e20000100a00 */
[----:B------:R-:W-:-:S03]  /*1d35f0*/  F2FP.SATFINITE.E4M3.F32.PACK_AB_MERGE_C R24, R31, R24, RZ ;  /* 0x000000181f18723e */ /* 0x000fc600048070ff */
[----:B------:R1:W-:Y:S01]  /*1d3600*/  STL [R1+0x1c4], R2 ;  /* 0x0001c40201007387 */ /* 0x0003e20000100800 */
[----:B0-----:R-:W-:-:S03]  /*1d3610*/  IADD3 R4, P6, R0, R50, RZ ;  /* 0x0000003200047210 */ /* 0x001fc60007fde0ff */
[----:B------:R-:W-:Y:S02]  /*1d3620*/  STL [R1+0x87f8], R25 ;  /* 0x0087f81901007387 */ /* 0x000fe40000100800 */
[----:B------:R-:W-:Y:S02]  /*1d3630*/  IMAD.X R5, R61, 0x1, R51, P6 ;  /* 0x000000013d057824 */ /* 0x000fe400030e0633 */
[----:B------:R-:W-:Y:S04]  /*1d3640*/  STL [R1+0x881c], R24 ;  /* 0x00881c1801007387 */ /* 0x000fe80000100800 */
[----:B------:R0:W-:Y:S01]  /*1d3650*/  STL.64 [R1+0x1978], R4 ;  /* 0x0019780401007387 */ /* 0x0001e20000100a00 */
[----:B------:R-:W-:Y:S02]  /*1d3660*/  F2FP.SATFINITE.E4M3.F32.PACK_AB_MERGE_C R23, R23, R43, RZ ;  /* 0x0000002b1717723e */ /* 0x000fe400048070ff */
[----:B-1----:R-:W-:-:S02]  /*1d3670*/  F2FP.SATFINITE.E4M3.F32.PACK_AB_MERGE_C R2, R21, R22, RZ ;  /* 0x000000161502723e */ /* 0x002fc400048070ff */
[----:B0-----:R-:W-:Y:S02]  /*1d3680*/  IADD3 R4, P6, R0, R52, RZ ;  /* 0x0000003400047210 */ /* 0x001fe40007fde0ff */
[----:B------:R-:W-:-:S03]  /*1d3690*/  F2FP.SATFINITE.E4M3.F32.PACK_AB_MERGE_C R21, R20, R3, RZ ;  /* 0x000000031415723e */ /* 0x000fc600048070ff */
[----:B------:R-:W-:Y:S01]  /*1d36a0*/  IMAD.X R5, R61, 0x1, R53, P6 ;  /* 0x000000013d057824 */ /* 0x000fe200030e0635 */
[----:B------:R-:W-:Y:S04]  /*1d36b0*/  STL [R1+0x8828], R23 ;  /* 0x0088281701007387 */ /* 0x000fe80000100800 */
[----:B------:R-:W-:Y:S04]  /*1d36c0*/  STL [R1+0x8850], R21 ;  /* 0x0088501501007387 */ /* 0x000fe80000100800 */
[----:B------:R-:W-:Y:S04]  /*1d36d0*/  STL.64 [R1+0x1970], R4 ;  /* 0x0019700401007387 */ /* 0x000fe80000100a00 */
[----:B------:R0:W-:Y:S02]  /*1d36e0*/  STL [R1+0xd0], R2 ;  /* 0x0000d00201007387 */ /* 0x0001e40000100800 */
[----:B0-----:R-:W-:-:S05]  /*1d36f0*/  IADD3 R2, P6, R0, R54, RZ ;  /* 0x0000003600027210 */ /* 0x001fca0007fde0ff */
[----:B------:R-:W-:-:S05]  /*1d3700*/  IMAD.X R3, R61, 0x1, R55, P6 ;  /* 0x000000013d037824 */ /* 0x000fca00030e0637 */
[----:B------:R0:W-:Y:S04]  /*1d3710*/  STL.64 [R1+0x18e8], R2 ;  /* 0x0018e80201007387 */ /* 0x0001e80000100a00 */
[----:B------:R-:W3:Y:S04]  /*1d3720*/  LDL.LU R46, [R1+0x27d0] ;  /* 0x0027d000012e7983 */ /* 0x000ee80000300800 */
[----:B------:R-:W3:Y:S01]  /*1d3730*/  LDL.LU R11, [R1+0x27d4] ;  /* 0x0027d400010b7983 */ /* 0x000ee20000300800 */
[----:B0-----:R-:W-:-:S05]  /*1d3740*/  IADD3 R2, P6, R0, R58, RZ ;  /* 0x0000003a00027210 */ /* 0x001fca0007fde0ff */
[----:B------:R-:W-:-:S05]  /*1d3750*/  IMAD.X R3, R61, 0x1, R57, P6 ;  /* 0x000000013d037824 */ /* 0x000fca00030e0639 */
[----:B------:R2:W-:Y:S04]  /*1d3760*/  STL.64 [R1+0x18e0], R2 ;  /* 0x0018e00201007387 */ /* 0x0005e80000100a00 */
[----:B------:R-:W3:Y:S04]  /*1d3770*/  LDL.LU R8, [R1+0x27d8] ;  /* 0x0027d80001087983 */ /* 0x000ee80000300800 */
[----:B------:R-:W3:Y:S01]  /*1d3780*/  LDL.LU R13, [R1+0x27dc] ;  /* 0x0027dc00010d7983 */ /* 0x000ee20000300800 */
[----:B--2---:R-:W-:-:S03]  /*1d3790*/  F2FP.SATFINITE.E4M3.F32.PACK_AB_MERGE_C R2, R38, R35, RZ ;  /* 0x000000232602723e */ /* 0x004fc600048070ff */
[----:B------:R-:W2:Y:S04]  /*1d37a0*/  LDL.LU R35, [R1+0x27c0] ;  /* 0x0027c00001237983 */ /* 0x000ea80000300800 */
[----:B------:R-:W2:Y:S04]  /*1d37b0*/  LDL.LU R38, [R1+0x27c4] ;  /* 0x0027c40001267983 */ /* 0x000ea80000300800 */
[----:B------:R2:W-:Y:S04]  /*1d37c0*/  STL [R1+0xb4], R2 ;  /* 0x0000b40201007387 */ /* 0x0005e80000100800 */
[----:B------:R-:W2:Y:S04]  /*1d37d0*/  LDL.LU R6, [R1+0x27c8] ;  /* 0x0027c80001067983 */ /* 0x000ea80000300800 */
[----:B------:R-:W2:Y:S04]  /*1d37e0*/  LDL.LU R5, [R1+0x27cc] ;  /* 0x0027cc0001057983 */ /* 0x000ea80000300800 */
[----:B------:R-:W2:Y:S01]  /*1d37f0*/  LDL.LU R3, [R1+0xbc0] ;  /* 0x000bc00001037983 */ /* 0x000ea20000300800 */
[----:B----4-:R-:W-:-:S02]  /*1d3800*/  F2FP.SATFINITE.E4M3.F32.PACK_AB_MERGE_C R22, R40, R28, RZ ;  /* 0x0000001c2816723e */ /* 0x010fc400048070ff */
[----:B------:R-:W-:Y:S01]  /*1d3810*/  F2FP.SATFINITE.E4M3.F32.PACK_AB_MERGE_C R20, R12, R39, RZ ;  /* 0x000000270c14723e */ /* 0x000fe200048070ff */
[----:B------:R-:W-:Y:S01]  /*1d3820*/  VIADD R0, R0, UR4 ;  /* 0x0000000400007c36 */ /* 0x000fe20008000000 */
[----:B------:R-:W-:Y:S01]  /*1d3830*/  ULDC UR4, c[0x0][0x248] ;  /* 0x0000920000047ab9 */ /* 0x000fe20000000800 */
[----:B---3--:R-:W-:Y:S02]  /*1d3840*/  F2FP.SATFINITE.E4M3.F32.PACK_AB_MERGE_C R14, R34, R30, RZ ;  /* 0x0000001e220e723e */ /* 0x008fe400048070ff */
[----:B------:R-:W3:Y:S04]  /*1d3850*/  LDL.LU R34, [R1+0xbc4] ;  /* 0x000bc40001227983 */ /* 0x000ee80000300800 */
[----:B------:R-:W4:Y:S04]  /*1d3860*/  LDL.LU R28, [R1+0xbc8] ;  /* 0x000bc800011c7983 */ /* 0x000f280000300800 */
[----:B------:R-:W4:Y:S04]  /*1d3870*/  LDL.LU R40, [R1+0xbcc] ;  /* 0x000bcc0001287983 */ /* 0x000f280000300800 */
[----:B------:R-:W-:Y:S04]  /*1d3880*/  STL [R1+0x88b4], R14 ;  /* 0x0088b40e01007387 */ /* 0x000fe80000100800 */
[----:B------:R-:W4:Y:S04]  /*1d3890*/  LDL.LU R12, [R1+0xb60] ;  /* 0x000b6000010c7983 */ /* 0x000f280000300800 */
[----:B------:R-:W4:Y:S01]  /*1d38a0*/  LDL.LU R30, [R1+0xb64] ;  /* 0x000b6400011e7983 */ /* 0x000f220000300800 */
[----:B------:R-:W-:-:S02]  /*1d38b0*/  SHF.R.S32.HI R61, RZ, 0x1f, R0 ;  /* 0x0000001fff3d7819 */ /* 0x000fc40000011400 */
[----:B------:R-:W-:Y:S01]  /*1d38c0*/  IADD3 R24, P6, R0, R56, RZ ;  /* 0x0000003800187210 */ /* 0x000fe20007fde0ff */
[----:B------:R-:W4:Y:S04]  /*1d38d0*/  LDL.LU R15, [R1+0xb68] ;  /* 0x000b6800010f7983 */ /* 0x000f280000300800 */
[----:B------:R-:W-:-:S05]  /*1d38e0*/  IMAD.X R25, R61, 0x1, R16, P6 ;  /* 0x000000013d197824 */ /* 0x000fca00030e0610 */
[----:B------:R-:W-:Y:S04]  /*1d38f0*/  STL.64 [R1+0x18d8], R24 ;  /* 0x0018d81801007387 */ /* 0x000fe80000100a00 */
        /* <DEDUP_REMOVED lines=9> */
[----:B------:R-:W-:-:S05]  /*1d3990*/  F2FP.SATFINITE.E4M3.F32.PACK_AB_MERGE_C R11, R11, R46, RZ ;  /* 0x0000002e0b0b723e */ /* 0x000fca00048070ff */
[----:B------:R-:W-:Y:S01]  /*1d39a0*/  STL.64 [R1+0x88b8], R10 ;  /* 0x0088b80a01007387 */ /* 0x000fe20000100a00 */
[----:B------:R-:W-:-:S05]  /*1d39b0*/  F2FP.SATFINITE.E4M3.F32.PACK_AB_MERGE_C R13, R13, R8, RZ ;  /* 0x000000080d0d723e */ /* 0x000fca00048070ff */
[----:B------:R0:W-:Y:S01]  /*1d39c0*/  STL [R1+0x88c8], R13 ;  /* 0x0088c80d01007387 */ /* 0x0001e20000100800 */
[----:B--2---:R-:W-:-:S03]  /*1d39d0*/  F2FP.SATFINITE.E4M3.F32.PACK_AB_MERGE_C R2, R38, R35, RZ ;  /* 0x000000232602723e */ /* 0x004fc600048070ff */
[----:B------:R-:W2:Y:S04]  /*1d39e0*/  LDL.LU R35, [R1+0xa90] ;  /* 0x000a900001237983 */ /* 0x000ea80000300800 */
[----:B------:R-:W2:Y:S01]  /*1d39f0*/  LDL.LU R38, [R1+0xa94] ;  /* 0x000a940001267983 */ /* 0x000ea20000300800 */
[----:B------:R-:W-:-:S05]  /*1d3a00*/  IADD3 R8, P6, R0, R17, RZ ;  /* 0x0000001100087210 */ /* 0x000fca0007fde0ff */
[----:B------:R-:W-:Y:S01]  /*1d3a10*/  IMAD.X R9, R61, 0x1, R18, P6 ;  /* 0x000000013d097824 */ /* 0x000fe200030e0612 */
[----:B0-----:R-:W-:-:S04]  /*1d3a20*/  F2FP.SATFINITE.E4M3.F32.PACK_AB_MERGE_C R13, R5, R6, RZ ;  /* 0x00000006050d723e */ /* 0x001fc800048070ff */
[----:B------:R0:W-:Y:S04]  /*1d3a30*/  STL.64 [R1+0x18d0], R8 ;  /* 0x0018d00801007387 */ /* 0x0001e80000100a00 */
[----:B------:R3:W-:Y:S04]  /*1d3a40*/  STL [R1+0x94], R2 ;  /* 0x0000940201007387 */ /* 0x0007e80000100800 */
[----:B------:R-:W-:Y:S01]  /*1d3a50*/  STL [R1+0x88cc], R13 ;  /* 0x0088cc0d01007387 */ /* 0x000fe20000100800 */
[----:B0-----:R-:W-:-:S05]  /*1d3a60*/  IADD3 R8, P6, R0, R19, RZ ;  /* 0x0000001300087210 */ /* 0x001fca0007fde0ff */
[----:B------:R-:W-:Y:S01]  /*1d3a70*/  IMAD.X R9, R61, 0x1, R47, P6 ;  /* 0x000000013d097824 */ /* 0x000fe200030e062f */
[----:B---3--:R-:W-:Y:S02]  /*1d3a80*/  F2FP.SATFINITE.E4M3.F32.PACK_AB_MERGE_C R2, R34, R3, RZ ;  /* 0x000000032202723e */ /* 0x008fe400048070ff */
[----:B------:R-:W3:Y:S04]  /*1d3a90*/  LDL.LU R3, [R1+0xa98] ;  /* 0x000a980001037983 */ /* 0x000ee80000300800 */
[----:B------:R-:W3:Y:S04]  /*1d3aa0*/  LDL.LU R34, [R1+0xa9c] ;  /* 0x000a9c0001227983 */ /* 0x000ee80000300800 */
[----:B------:R0:W-:Y:S04]  /*1d3ab0*/  STL.64 [R1+0x18c8], R8 ;  /* 0x0018c80801007387 */ /* 0x0001e80000100a00 */
[----:B------:R4:W-:Y:S01]  /*1d3ac0*/  STL [R1+0x80], R2 ;  /* 0x0000800201007387 */ /* 0x0009e20000100800 */
[----:B0-----:R-:W-:-:S02]  /*1d3ad0*/  IADD3 R8, P6, R0, R48, RZ ;  /* 0x0000003000087210 */ /* 0x001fc40007fde0ff */
[----:B----4-:R-:W-:-:S03]  /*1d3ae0*/  F2FP.SATFINITE.E4M3.F32.PACK_AB_MERGE_C R2, R40, R28, RZ ;  /* 0x0000001c2802723e */ /* 0x010fc600048070ff */
[----:B------:R-:W-:Y:S02]  /*1d3af0*/  IMAD.X R9, R61, 0x1, R49, P6 ;  /* 0x000000013d097824 */ /* 0x000fe400030e0631 */
[----:B------:R0:W-:Y:S04]  /*1d3b00*/  STL [R1+0x84], R2 ;  /* 0x0000840201007387 */ /* 0x0001e80000100800 */
[----:B------:R-:W4:Y:S04]  /*1d3b10*/  LDL.LU R28, [R1+0xa60] ;  /* 0x000a6000011c7983 */ /* 0x000f280000300800 */
[----:B------:R-:W4:Y:S01]  /*1d3b20*/  LDL.LU R40, [R1+0xa64] ;  /* 0x000a640001287983 */ /* 0x000f220000300800 */
[----:B0-----:R-:W-:-:S03]  /*1d3b30*/  F2FP.SATFINITE.E4M3.F32.PACK_AB_MERGE_C R2, R30, R12, RZ ;  /* 0x0000000c1e02723e */ /* 0x001fc600048070ff */
[----:B------:R0:W-:Y:S04]  /*1d3b40*/  STL.64 [R1+0x18c0], R8 ;  /* 0x0018c00801007387 */ /* 0x0001e80000100a00 */
[----:B------:R-:W4:Y:S04]  /*1d3b50*/  LDL.LU R12, [R1+0xa68] ;  /* 0x000a6800010c7983 */ /* 0x000f280000300800 */
[----:B------:R-:W4:Y:S01]  /*1d3b60*/  LDL.LU R30, [R1+0xa6c] ;  /* 0x000a6c00011e7983 */ /* 0x000f220000300800 */
[----:B0-----:R-:W-:-:S03]  /*1d3b70*/  IADD3 R8, P6, R0, R50, RZ ;  /* 0x0000003200087210 */ /* 0x001fc60007fde0ff */
[----:B------:R0:W-:Y:S01]  /*1d3b80*/  STL [R1+0x24f8], R2 ;  /* 0x0024f80201007387 */ /* 0x0001e20000100800 */
[----:B------:R-:W-:Y:S01]  /*1d3b90*/  F2FP.SATFINITE.E4M3.F32.PACK_AB_MERGE_C R6, R4, R33, RZ ;  /* 0x000000210406723e */ /* 0x000fe200048070ff */
[----:B------:R-:W-:Y:S01]  /*1d3ba0*/  IMAD.X R9, R61, 0x1, R51, P6 ;  /* 0x000000013d097824 */ /* 0x000fe200030e0633 */
[----:B------:R-:W-:Y:S02]  /*1d3bb0*/  IADD3 R4, P6, R0, R52, RZ ;  /* 0x0000003400047210 */ /* 0x000fe40007fde0ff */
[----:B0-----:R-:W-:-:S03]  /*1d3bc0*/  F2FP.SATFINITE.E4M3.F32.PACK_AB_MERGE_C R2, R26, R15, RZ ;  /* 0x0000000f1a02723e */ /* 0x001fc600048070ff */
[----:B------:R-:W-:Y:S02]  /*1d3bd0*/  IMAD.X R5, R61, 0x1, R53, P6 ;  /* 0x000000013d057824 */ /* 0x000fe400030e0635 */
[----:B------:R0:W-:Y:S04]  /*1d3be0*/  STL [R1+0x24fc], R2 ;  /* 0x0024fc0201007387 */ /* 0x0001e80000100800 */
[----:B------:R-:W-:Y:S01]  /*1d3bf0*/  STL.64 [R1+0x18b8], R8 ;  /* 0x0018b80801007387 */ /* 0x000fe20000100a00 */
[----:B0-----:R-:W-:-:S03]  /*1d3c00*/  F2FP.SATFINITE.E4M3.F32.PACK_AB_MERGE_C R2, R36, R7, RZ ;  /* 0x000000072402723e */ /* 0x001fc600048070ff */
[----:B------:R-:W-:Y:S04]  /*1d3c10*/  STL [R1+0x241c], R6 ;  /* 0x00241c0601007387 */ /* 0x000fe80000100800 */
[----:B------:R0:W-:Y:S04]  /*1d3c20*/  STL [R1+0x2438], R2 ;  /* 0x0024380201007387 */ /* 0x0001e80000100800 */
[----:B------:R1:W-:Y:S01]  /*1d3c30*/  STL.64 [R1+0x18b0], R4 ;  /* 0x0018b00401007387 */ /* 0x0003e20000100a00 */
[----:B0-----:R-:W-:Y:S02]  /*1d3c40*/  F2FP.SATFINITE.E4M3.F32.PACK_AB_MERGE_C R2, R39, R43, RZ ;  /* 0x0000002b2702723e */ /* 0x001fe400048070ff */
[----:B-1----:R-:W-:-:S02]  /*1d3c50*/  F2FP.SATFINITE.E4M3.F32.PACK_AB_MERGE_C R4, R31, R44, RZ ;  /* 0x0000002c1f04723e */ /* 0x002fc400048070ff */
[----:B------:R-:W4:Y:S04]  /*1d3c60*/  LDL.LU R44, [R1+0xa20] ;  /* 0x000a2000012c7983 */ /* 0x000f280000300800 */
[----:B------:R0:W-:Y:S04]  /*1d3c70*/  STL [R1+0x229c], R4 ;  /* 0x00229c0401007387 */ /* 0x0001e80000100800 */
[----:B------:R-:W4:Y:S01]  /*1d3c80*/  LDL.LU R31, [R1+0xa24] ;  /* 0x000a2400011f7983 */ /* 0x000f220000300800 */
[----:B0-----:R-:W-:-:S03]  /*1d3c90*/  IADD3 R4, P6, R0, R54, RZ ;  /* 0x0000003600047210 */ /* 0x001fc60007fde0ff */
[----:B------:R-:W-:Y:S02]  /*1d3ca0*/  STL [R1+0x22a8], R2 ;  /* 0x0022a80201007387 */ /* 0x000fe40000100800 */
[----:B------:R-:W-:Y:S02]  /*1d3cb0*/  IMAD.X R5, R61, 0x1, R55, P6 ;  /* 0x000000013d057824 */ /* 0x000fe400030e0637 */
[----:B------:R-:W4:Y:S04]  /*1d3cc0*/  LDL.LU R43, [R1+0xa28] ;  /* 0x000a2800012b7983 */ /* 0x000f280000300800 */
[----:B------:R-:W4:Y:S04]  /*1d3cd0*/  LDL.LU R39, [R1+0xa2c] ;  /* 0x000a2c0001277983 */ /* 0x000f280000300800 */
[----:B------:R-:W4:Y:S04]  /*1d3ce0*/  LDL.LU R6, [R1+0x9e0] ;  /* 0x0009e00001067983 */ /* 0x000f280000300800 */
[----:B------:R0:W-:Y:S04]  /*1d3cf0*/  STL.64 [R1+0x18a0], R4 ;  /* 0x0018a00401007387 */ /* 0x0001e80000100a00 */
[----:B0-----:R-:W4:Y:S01]  /*1d3d00*/  LDL.LU R5, [R1+0x9e4] ;  /* 0x0009e40001057983 */ /* 0x001f220000300800 */
[----:B--2---:R-:W-:-:S05]  /*1d3d10*/  F2FP.SATFINITE.E4M3.F32.PACK_AB_MERGE_C R2, R38, R35, RZ ;  /* 0x000000232602723e */ /* 0x004fca00048070ff */
[----:B------:R3:W-:Y:S04]  /*1d3d20*/  STL [R1+0x20ac], R2 ;  /* 0x0020ac0201007387 */ /* 0x0007e80000100800 */
[----:B------:R-:W2:Y:S04]  /*1d3d30*/  LDL.LU R35, [R1+0x9e8] ;  /* 0x0009e80001237983 */ /* 0x000ea80000300800 */
[----:B------:R-:W2:Y:S01]  /*1d3d40*/  LDL.LU R38, [R1+0x9ec] ;  /* 0x0009ec0001267983 */ /* 0x000ea20000300800 */
[----:B------:R-:W-:-:S03]  /*1d3d50*/  IADD3 R8, P6, R0, R58, RZ ;  /* 0x0000003a00087210 */ /* 0x000fc60007fde0ff */
[----:B------:R-:W2:Y:S02]  /*1d3d60*/  LDL.LU R33, [R1+0x990] ;  /* 0x0009900001217983 */ /* 0x000ea40000300800 */
[----:B------:R-:W-:Y:S02]  /*1d3d70*/  IMAD.X R9, R61, 0x1, R57, P6 ;  /* 0x000000013d097824 */ /* 0x000fe400030e0639 */
[----:B------:R-:W2:Y:S04]  /*1d3d80*/  LDL.LU R4, [R1+0x994] ;  /* 0x0009940001047983 */ /* 0x000ea80000300800 */
[----:B------:R-:W-:Y:S01]  /*1d3d90*/  STL.64 [R1+0x18a8], R8 ;  /* 0x0018a80801007387 */ /* 0x000fe20000100a00 */
        /* <DEDUP_REMOVED lines=8> */
[----:B0-----:R-:W-:-:S05]  /*1d3e20*/  F2FP.SATFINITE.E4M3.F32.PACK_AB_MERGE_C R2, R30, R12, RZ ;  /* 0x0000000c1e02723e */ /* 0x001fca00048070ff */
[----:B------:R-:W-:Y:S04]  /*1d3e30*/  STL [R1+0x7ac], R2 ;  /* 0x0007ac0201007387 */ /* 0x000fe80000100800 */
        /* <DEDUP_REMOVED lines=12> */
[----:B0-----:R-:W-:Y:S02]  /*1d3f00*/  F2FP.SATFINITE.E4M3.F32.PACK_AB_MERGE_C R8, R31, R44, RZ ;  /* 0x0000002c1f08723e */ /* 0x001fe400048070ff */
[----:B------:R-:W4:Y:S04]  /*1d3f10*/  LDL.LU R44, [R1+0x8f0] ;  /* 0x0008f000012c7983 */ /* 0x000f280000300800 */
[----:B------:R0:W-:Y:S04]  /*1d3f20*/  STL [R1+0x758], R8 ;  /* 0x0007580801007387 */ /* 0x0001e80000100800 */
[----:B------:R-:W4:Y:S01]  /*1d3f30*/  LDL.LU R31, [R1+0x8f4] ;  /* 0x0008f400011f7983 */ /* 0x000f220000300800 */
[----:B------:R-:W-:-:S02]  /*1d3f40*/  F2FP.SATFINITE.E4M3.F32.PACK_AB_MERGE_C R2, R39, R43, RZ ;  /* 0x0000002b2702723e */ /* 0x000fc400048070ff */
[----:B0-----:R-:W-:-:S03]  /*1d3f50*/  IADD3 R8, P6, R0, R17, RZ ;  /* 0x0000001100087210 */ /* 0x001fc60007fde0ff */
[----:B------:R2:W-:Y:S02]  /*1d3f60*/  STL [R1+0x728], R2 ;  /* 0x0007280201007387 */ /* 0x0005e40000100800 */
[----:B------:R-:W-:Y:S02]  /*1d3f70*/  IMAD.X R9, R61, 0x1, R18, P6 ;  /* 0x000000013d097824 */ /* 0x000fe400030e0612 */
[----:B------:R-:W4:Y:S04]  /*1d3f80*/  LDL.LU R43, [R1+0x8f8] ;  /* 0x0008f800012b7983 */ /* 0x000f280000300800 */
[----:B------:R-:W4:Y:S01]  /*1d3f90*/  LDL.LU R39, [R1+0x8fc] ;  /* 0x0008fc0001277983 */ /* 0x000f220000300800 */
[----:B------:R-:W-:-:S03]  /*1d3fa0*/  F2FP.SATFINITE.E4M3.F32.PACK_AB_MERGE_C R5, R5, R6, RZ ;  /* 0x000000060505723e */ /* 0x000fc600048070ff */
[----:B------:R0:W-:Y:S04]  /*1d3fb0*/  STL.64 [R1+0x1890], R8 ;  /* 0x0018900801007387 */ /* 0x0001e80000100a00 */
[----:B------:R1:W-:Y:S01]  /*1d3fc0*/  STL [R1+0x6bc], R5 ;  /* 0x0006bc0501007387 */ /* 0x0003e20000100800 */
[----:B--2---:R-:W-:-:S05]  /*1d3fd0*/  F2FP.SATFINITE.E4M3.F32.PACK_AB_MERGE_C R2, R38, R35, RZ ;  /* 0x000000232602723e */ /* 0x004fca00048070ff */
[----:B------:R2:W-:Y:S04]  /*1d3fe0*/  STL [R1+0x6cc], R2 ;  /* 0x0006cc0201007387 */ /* 0x0005e80000100800 */
[----:B------:R-:W4:Y:S04]  /*1d3ff0*/  LDL.LU R35, [R1+0x860] ;  /* 0x0008600001237983 */ /* 0x000f280000300800 */
[----:B------:R-:W4:Y:S01]  /*1d4000*/  LDL.LU R38, [R1+0x864] ;  /* 0x0008640001267983 */ /* 0x000f220000300800 */
[----:B0-----:R-:W-:Y:S02]  /*1d4010*/  IADD3 R8, P6, R0, R19, RZ ;  /* 0x0000001300087210 */ /* 0x001fe40007fde0ff */
[----:B-1----:R-:W-:-:S03]  /*1d4020*/  F2FP.SATFINITE.E4M3.F32.PACK_AB_MERGE_C R5, R4, R33, RZ ;  /* 0x000000210405723e */ /* 0x002fc600048070ff */
[----:B------:R-:W-:Y:S01]  /*1d4030*/  IMAD.X R9, R61, 0x1, R47, P6 ;  /* 0x000000013d097824 */ /* 0x000fe200030e062f */
[----:B--2---:R-:W-:-:S04]  /*1d4040*/  IADD3 R2, P6, R0, R48, RZ ;  /* 0x0000003000027210 */ /* 0x004fc80007fde0ff */
[----:B------:R-:W-:Y:S04]  /*1d4050*/  STL.64 [R1+0x1880], R8 ;  /* 0x0018800801007387 */ /* 0x000fe80000100a00 */
[----:B------:R-:W-:Y:S01]  /*1d4060*/  STL [R1+0x658], R5 ;  /* 0x0006580501007387 */ /* 0x000fe20000100800 */
[----:B---3--:R-:W-:Y:S01]  /*1d4070*/  F2FP.SATFINITE.E4M3.F32.PACK_AB_MERGE_C R4, R34, R3, RZ ;  /* 0x000000032204723e */ /* 0x008fe200048070ff */
[----:B------:R-:W-:-:S04]  /*1d4080*/  IMAD.X R3, R61, 0x1, R49, P6 ;  /* 0x000000013d037824 */ /* 0x000fc800030e0631 */
[----:B------:R0:W-:Y:S04]  /*1d4090*/  STL [R1+0x670], R4 ;  /* 0x0006700401007387 */ /* 0x0001e80000100800 */
[----:B------:R-:W2:Y:S04]  /*1d40a0*/  LDL.LU R33, [R1+0x868] ;  /* 0x0008680001217983 */ /* 0x000ea80000300800 */
[----:B0-----:R-:W2:Y:S04]  /*1d40b0*/  LDL.LU R4, [R1+0x86c] ;  /* 0x00086c0001047983 */ /* 0x001ea80000300800 */
[----:B------:R0:W-:Y:S04]  /*1d40c0*/  STL.64 [R1+0x1888], R2 ;  /* 0x0018880201007387 */ /* 0x0001e80000100a00 */
[----:B0-----:R-:W3:Y:S04]  /*1d40d0*/  LDL.LU R3, [R1+0x27b0] ;  /* 0x0027b00001037983 */ /* 0x001ee80000300800 */
[----:B------:R-:W3:Y:S01]  /*1d40e0*/  LDL.LU R34, [R1+0x27b4] ;  /* 0x0027b40001227983 */ /* 0x000ee20000300800 */
[----:B----4-:R-:W-:-:S02]  /*1d40f0*/  F2FP.SATFINITE.E4M3.F32.PACK_AB_MERGE_C R5, R26, R15, RZ ;  /* 0x0000000f1a05723e */ /* 0x010fc400048070ff */
[----:B------:R-:W-:-:S03]  /*1d4100*/  IADD3 R6, P6, R0, R50, RZ ;  /* 0x0000003200067210 */ /* 0x000fc60007fde0ff */
[----:B------:R-:W-:Y:S01]  /*1d4110*/  STL [R1+0x384], R5 ;  /* 0x0003840501007387 */ /* 0x000fe20000100800 */
[----:B------:R-:W-:Y:S01]  /*1d4120*/  F2FP.SATFINITE.E4M3.F32.PACK_AB_MERGE_C R2, R36, R7, RZ ;  /* 0x000000072402723e */ /* 0x000fe200048070ff */
[----:B------:R-:W-:-:S04]  /*1d4130*/  IMAD.X R7, R61, 0x1, R51, P6 ;  /* 0x000000013d077824 */ /* 0x000fc800030e0633 */
[----:B------:R0:W-:Y:S04]  /*1d4140*/  STL [R1+0x388], R2 ;  /* 0x0003880201007387 */ /* 0x0001e80000100800 */
[----:B------:R-:W4:Y:S04]  /*1d4150*/  LDL.LU R15, [R1+0x27b8] ;  /* 0x0027b800010f7983 */ /* 0x000f280000300800 */
[----:B------:R-:W4:Y:S01]  /*1d4160*/  LDL.LU R26, [R1+0x27bc] ;  /* 0x0027bc00011a7983 */ /* 0x000f220000300800 */
[----:B0-----:R-:W-:-:S03]  /*1d4170*/  F2FP.SATFINITE.E4M3.F32.PACK_AB_MERGE_C R2, R40, R28, RZ ;  /* 0x0000001c2802723e */ /* 0x001fc600048070ff */
[----:B------:R-:W-:Y:S04]  /*1d4180*/  STL.64 [R1+0x1878], R6 ;  /* 0x0018780601007387 */ /* 0x000fe80000100a00 */
[----:B------:R0:W-:Y:S04]  /*1d4190*/  STL [R1+0x374], R2 ;  /* 0x0003740201007387 */ /* 0x0001e80000100800 */
[----:B------:R-:W4:Y:S04]  /*1d41a0*/  LDL.LU R28, [R1+0x27a0] ;  /* 0x0027a000011c7983 */ /* 0x000f280000300800 */
[----:B------:R-:W4:Y:S01]  /*1d41b0*/  LDL.LU R40, [R1+0x27a4] ;  /* 0x0027a40001287983 */ /* 0x000f220000300800 */
[----:B0-----:R-:W-:-:S05]  /*1d41c0*/  F2FP.SATFINITE.E4M3.F32.PACK_AB_MERGE_C R2, R30, R12, RZ ;  /* 0x0000000c1e02723e */ /* 0x001fca00048070ff */
[----:B------:R-:W-:Y:S04]  /*1d41d0*/  STL [R1+0x378], R2 ;  /* 0x0003780201007387 */ /* 0x000fe80000100800 */
[----:B------:R-:W4:Y:S04]  /*1d41e0*/  LDL.LU R12, [R1+0x27a8] ;  /* 0x0027a800010c7983 */ /* 0x000f280000300800 */
[----:B------:R-:W4:Y:S01]  /*1d41f0*/  LDL.LU R30, [R1+0x27ac] ;  /* 0x0027ac00011e7983 */ /* 0x000f220000300800 */
[----:B------:R-:W-:-:S05]  /*1d4200*/  IADD3 R6, P6, R0, R52, RZ ;  /* 0x0000003400067210 */ /* 0x000fca0007fde0ff */
[----:B------:R-:W-:Y:S01]  /*1d4210*/  IMAD.X R7, R61, 0x1, R53, P6 ;  /* 0x000000013d077824 */ /* 0x000fe200030e0635 */
[----:B------:R-:W-:Y:S02]  /*1d4220*/  IADD3 R8, P6, R0, R54, RZ ;  /* 0x0000003600087210 */ /* 0x000fe40007fde0ff */
[----:B------:R-:W-:Y:S02]  /*1d4230*/  F2FP.SATFINITE.E4M3.F32.PACK_AB_MERGE_C R5, R31, R44, RZ ;  /* 0x0000002c1f05723e */ /* 0x000fe400048070ff */
[----:B------:R0:W-:Y:S01]  /*1d4240*/  STL.64 [R1+0x1870], R6 ;  /* 0x0018700601007387 */ /* 0x0001e20000100a00 */
[----:B------:R-:W-:-:S03]  /*1d4250*/  IMAD.X R9, R61, 0x1, R55, P6 ;  /* 0x000000013d097824 */ /* 0x000fc600030e0637 */
[----:B0-----:R-:W4:Y:S01]  /*1d4260*/  LDL.LU R7, [R1+0x2790] ;  /* 0x0027900001077983 */ /* 0x001f220000300800 */
[----:B------:R-:W-:-:S03]  /*1d4270*/  F2FP.SATFINITE.E4M3.F32.PACK_AB_MERGE_C R2, R39, R43, RZ ;  /* 0x0000002b2702723e */ /* 0x000fc600048070ff */
[----:B------:R-:W-:Y:S04]  /*1d4280*/  STL [R1+0x36c], R5 ;  /* 0x00036c0501007387 */ /* 0x000fe80000100800 */
[----:B------:R-:W4:Y:S04]  /*1d4290*/  LDL.LU R36, [R1+0x2794] ;  /* 0x0027940001247983 */ /* 0x000f280000300800 */
[----:B------:R-:W-:Y:S04]  /*1d42a0*/  STL [R1+0x370], R2 ;  /* 0x0003700201007387 */ /* 0x000fe80000100800 */
[----:B------:R-:W4:Y:S04]  /*1d42b0*/  LDL.LU R44, [R1+0x2798] ;  /* 0x00279800012c7983 */ /* 0x000f280000300800 */
[----:B------:R-:W4:Y:S04]  /*1d42c0*/  LDL.LU R39, [R1+0x279c] ;  /* 0x00279c0001277983 */ /* 0x000f280000300800 */
[----:B------:R0:W-:Y:S02]  /*1d42d0*/  STL.64 [R1+0x1860], R8 ;  /* 0x0018600801007387 */ /* 0x0001e40000100a00 */
[----:B0-----:R-:W-:-:S05]  /*1d42e0*/  IADD3 R8, P6, R0, R58, RZ ;  /* 0x0000003a00087210 */ /* 0x001fca0007fde0ff */
[----:B------:R-:W-:Y:S01]  /*1d42f0*/  IMAD.X R9, R61, 0x1, R57, P6 ;  /* 0x000000013d097824 */ /* 0x000fe200030e0639 */
[----:B------:R-:W-:-:S05]  /*1d4300*/  F2FP.SATFINITE.E4M3.F32.PACK_AB_MERGE_C R2, R38, R35, RZ ;  /* 0x000000232602723e */ /* 0x000fca00048070ff */
[----:B------:R-:W-:Y:S04]  /*1d4310*/  STL [R1+0x2e0], R2 ;  /* 0x0002e00201007387 */ /* 0x000fe80000100800 */
[----:B------:R-:W4:Y:S04]  /*1d4320*/  LDL.LU R31, [R1+0x2780] ;  /* 0x00278000011f7983 */ /* 0x000f280000300800 */
[----:B------:R-:W4:Y:S04]  /*1d4330*/  LDL.LU R43, [R1+0x2784] ;  /* 0x00278400012b7983 */ /* 0x000f280000300800 */
[----:B------:R-:W4:Y:S04]  /*1d4340*/  LDL.LU R35, [R1+0x2788] ;  /* 0x0027880001237983 */ /* 0x000f280000300800 */
[----:B------:R0:W-:Y:S04]  /*1d4350*/  STL.64 [R1+0x1868], R8 ;  /* 0x0018680801007387 */ /* 0x0001e80000100a00 */
[----:B------:R-:W4:Y:S01]  /*1d4360*/  LDL.LU R38, [R1+0x278c] ;  /* 0x00278c0001267983 */ /* 0x000f220000300800 */
[----:B------:R-:W-:Y:S01]  /*1d4370*/  VIADD R0, R0, UR4 ;  /* 0x0000000400007c36 */ /* 0x000fe20008000000 */
[----:B------:R-:W-:-:S04]  /*1d4380*/  ULDC UR4, c[0x0][0x248] ;  /* 0x0000920000047ab9 */ /* 0x000fc80000000800 */
[----:B------:R-:W-:Y:S02]  /*1d4390*/  SHF.R.S32.HI R61, RZ, 0x1f, R0 ;  /* 0x0000001fff3d7819 */ /* 0x000fe40000011400 */
[----:B0-----:R-:W-:Y:S02]  /*1d43a0*/  IADD3 R8, P6, R0, R56, RZ ;  /* 0x0000003800087210 */ /* 0x001fe40007fde0ff */
[----:B--2---:R-:W-:Y:S02]  /*1d43b0*/  F2FP.SATFINITE.E4M3.F32.PACK_AB_MERGE_C R4, R4, R33, RZ ;  /* 0x000000210404723e */ /* 0x004fe400048070ff */
[----:B------:R-:W2:Y:S04]  /*1d43c0*/  LDL.LU R33, [R1+0x2770] ;  /* 0x0027700001217983 */ /* 0x000ea80000300800 */
[----:B------:R0:W-:Y:S04]  /*1d43d0*/  STL [R1+0x2e8], R4 ;  /* 0x0002e80401007387 */ /* 0x0001e80000100800 */
[----:B0-----:R-:W2:Y:S01]  /*1d43e0*/  LDL.LU R4, [R1+0x2774] ;  /* 0x0027740001047983 */ /* 0x001ea20000300800 */
[----:B---3--:R-:W-:-:S05]  /*1d43f0*/  F2FP.SATFINITE.E4M3.F32.PACK_AB_MERGE_C R2, R34, R3, RZ ;  /* 0x000000032202723e */ /* 0x008fca00048070ff */
[----:B------:R4:W-:Y:S04]  /*1d4400*/  STL [R1+0x2c0], R2 ;  /* 0x0002c00201007387 */ /* 0x0009e80000100800 */
[----:B------:R-:W3:Y:S04]  /*1d4410*/  LDL.LU R3, [R1+0x2778] ;  /* 0x0027780001037983 */ /* 0x000ee80000300800 */
[----:B------:R-:W3:Y:S01]  /*1d4420*/  LDL.LU R34, [R1+0x277c] ;  /* 0x00277c0001227983 */ /* 0x000ee20000300800 */
[----:B------:R-:W-:Y:S01]  /*1d4430*/  IMAD.X R9, R61, 0x1, R16, P6 ;  /* 0x000000013d097824 */ /* 0x000fe200030e0610 */
[----:B----4-:R-:W-:-:S05]  /*1d4440*/  F2FP.SATFINITE.E4M3.F32.PACK_AB_MERGE_C R2, R26, R15, RZ ;  /* 0x0000000f1a02723e */ /* 0x010fca00048070ff */
[----:B------:R0:W-:Y:S01]  /*1d4450*/  STL [R1+0x2bc], R2 ;  /* 0x0002bc0201007387 */ /* 0x0001e20000100800 */
[----:B------:R-:W-:-:S03]  /*1d4460*/  F2FP.SATFINITE.E4M3.F32.PACK_AB_MERGE_C R5, R40, R28, RZ ;  /* 0x0000001c2805723e */ /* 0x000fc600048070ff */
[----:B------:R-:W4:Y:S04]  /*1d4470*/  LDL.LU R28, [R1+0x2760] ;  /* 0x00276000011c7983 */ /* 0x000f280000300800 */
[----:B------:R1:W-:Y:S04]  /*1d4480*/  STL.64 [R1+0x1858], R8 ;  /* 0x0018580801007387 */ /* 0x0003e80000100a00 */
[----:B------:R1:W-:Y:S04]  /*1d4490*/  STL [R1+0x298], R5 ;  /* 0x0002980501007387 */ /* 0x0003e80000100800 */
[----:B------:R-:W4:Y:S01]  /*1d44a0*/  LDL.LU R40, [R1+0x2764] ;  /* 0x0027640001287983 */ /* 0x000f220000300800 */
[----:B0-----:R-:W-:-:S05]  /*1d44b0*/  F2FP.SATFINITE.E4M3.F32.PACK_AB_MERGE_C R2, R30, R12, RZ ;  /* 0x0000000c1e02723e */ /* 0x001fca00048070ff */
[----:B------:R0:W-:Y:S04]  /*1d44c0*/  STL [R1+0x294], R2 ;  /* 0x0002940201007387 */ /* 0x0001e80000100800 */
[----:B------:R-:W4:Y:S04]  /*1d44d0*/  LDL.LU R12, [R1+0x2768] ;  /* 0x00276800010c7983 */ /* 0x000f280000300800 */
[----:B------:R-:W4:Y:S01]  /*1d44e0*/  LDL.LU R30, [R1+0x276c] ;  /* 0x00276c00011e7983 */ /* 0x000f220000300800 */
[----:B-1----:R-:W-:-:S05]  /*1d44f0*/  IADD3 R8, P6, R0, R17, RZ ;  /* 0x0000001100087210 */ /* 0x002fca0007fde0ff */
[----:B------:R-:W-:Y:S01]  /*1d4500*/  IMAD.X R9, R61, 0x1, R18, P6 ;  /* 0x000000013d097824 */ /* 0x000fe200030e0612 */
[----:B------:R-:W-:Y:S02]  /*1d4510*/  F2FP.SATFINITE.E4M3.F32.PACK_AB_MERGE_C R5, R36, R7, RZ ;  /* 0x000000072405723e */ /* 0x000fe400048070ff */
[----:B------:R-:W4:Y:S04]  /*1d4520*/  LDL.LU R7, [R1+0x2750] ;  /* 0x0027500001077983 */ /* 0x000f280000300800 */
[----:B------:R1:W-:Y:S01]  /*1d4530*/  STL.64 [R1+0x1850], R8 ;  /* 0x0018500801007387 */ /* 0x0003e20000100a00 */
[----:B0-----:R-:W-:-:S03]  /*1d4540*/  F2FP.SATFINITE.E4M3.F32.PACK_AB_MERGE_C R2, R39, R44, RZ ;  /* 0x0000002c2702723e */ /* 0x001fc600048070ff */
[----:B------:R-:W-:Y:S04]  /*1d4550*/  STL [R1+0x26c], R5 ;  /* 0x00026c0501007387 */ /* 0x000fe80000100800 */
[----:B------:R-:W4:Y:S01]  /*1d4560*/  LDL.LU R36, [R1+0x2754] ;  /* 0x0027540001247983 */ /* 0x000f220000300800 */
[----:B-1----:R-:W-:-:S03]  /*1d4570*/  IADD3 R8, P6, R0, R19, RZ ;  /* 0x0000001300087210 */ /* 0x002fc60007fde0ff */
[----:B------:R0:W-:Y:S02]  /*1d4580*/  STL [R1+0x274], R2 ;  /* 0x0002740201007387 */ /* 0x0001e40000100800 */
[----:B------:R-:W-:Y:S02]  /*1d4590*/  IMAD.X R9, R61, 0x1, R47, P6 ;  /* 0x000000013d097824 */ /* 0x000fe400030e062f */
[----:B------:R-:W4:Y:S04]  /*1d45a0*/  LDL.LU R44, [R1+0x2758] ;  /* 0x00275800012c7983 */ /* 0x000f280000300800 */
[----:B------:R-:W4:Y:S01]  /*1d45b0*/  LDL.LU R39, [R1+0x275c] ;  /* 0x00275c0001277983 */ /* 0x000f220000300800 */
[----:B------:R-:W-:-:S05]  /*1d45c0*/  F2FP.SATFINITE.E4M3.F32.PACK_AB_MERGE_C R6, R43, R31, RZ ;  /* 0x0000001f2b06723e */ /* 0x000fca00048070ff */
[----:B------:R-:W-:Y:S04]  /*1d45d0*/  STL [R1+0x8718], R6 ;  /* 0x0087180601007387 */ /* 0x000fe80000100800 */
[----:B------:R1:W-:Y:S01]  /*1d45e0*/  STL.64 [R1+0x1848], R8 ;  /* 0x0018480801007387 */ /* 0x0003e20000100a00 */
[----:B0-----:R-:W-:-:S03]  /*1d45f0*/  F2FP.SATFINITE.E4M3.F32.PACK_AB_MERGE_C R2, R38, R35, RZ ;  /* 0x000000232602723e */ /* 0x001fc600048070ff */
[----:B------:R-:W4:Y:S04]  /*1d4600*/  LDL.LU R31, [R1+0x2740] ;  /* 0x00274000011f7983 */ /* 0x000f280000300800 */
[----:B------:R-:W4:Y:S04]  /*1d4610*/  LDL.LU R43, [R1+0x2744] ;  /* 0x00274400012b7983 */ /* 0x000f280000300800 */
[----:B------:R2:W-:Y:S04]  /*1d4620*/  STL [R1+0x254], R2 ;  /* 0x0002540201007387 */ /* 0x0005e80000100800 */
[----:B------:R-:W4:Y:S04]  /*1d4630*/  LDL.LU R35, [R1+0x2748] ;  /* 0x0027480001237983 */ /* 0x000f280000300800 */
[----:B------:R-:W4:Y:S01]  /*1d4640*/  LDL.LU R38, [R1+0x274c] ;  /* 0x00274c0001267983 */ /* 0x000f220000300800 */
[----:B-1----:R-:W-:-:S05]  /*1d4650*/  IADD3 R8, P6, R0, R48, RZ ;  /* 0x0000003000087210 */ /* 0x002fca0007fde0ff */
[----:B------:R-:W-:-:S05]  /*1d4660*/  IMAD.X R9, R61, 0x1, R49, P6 ;  /* 0x000000013d097824 */ /* 0x000fca00030e0631 */
[----:B------:R3:W-:Y:S04]  /*1d4670*/  STL.64 [R1+0x1840], R8 ;  /* 0x0018400801007387 */ /* 0x0007e80000100a00 */
[----:B------:R-:W4:Y:S01]  /*1d4680*/  LDL.LU R26, [R1+0x2b10] ;  /* 0x002b1000011a7983 */ /* 0x000f220000300800 */
[----:B--2---:R-:W-:-:S05]  /*1d4690*/  F2FP.SATFINITE.E4M3.F32.PACK_AB_MERGE_C R2, R4, R33, RZ ;  /* 0x000000210402723e */ /* 0x004fca00048070ff */
[----:B------:R-:W-:Y:S04]  /*1d46a0*/  STL [R1+0x228], R2 ;  /* 0x0002280201007387 */ /* 0x000fe80000100800 */
[----:B------:R-:W2:Y:S01]  /*1d46b0*/  LDL.LU R33, [R1+0x2b14] ;  /* 0x002b140001217983 */ /* 0x000ea20000300800 */
[----:B---3--:R-:W-:-:S03]  /*1d46c0*/  F2FP.SATFINITE.E4M3.F32.PACK_AB_MERGE_C R8, R34, R3, RZ ;  /* 0x000000032208723e */ /* 0x008fc600048070ff */
[----:B------:R-:W3:Y:S04]  /*1d46d0*/  LDL.LU R3, [R1+0x2b18] ;  /* 0x002b180001037983 */ /* 0x000ee80000300800 */
[----:B------:R-:W3:Y:S01]  /*1d46e0*/  LDL.LU R34, [R1+0x2b1c] ;  /* 0x002b1c0001227983 */ /* 0x000ee20000300800 */
[----:B------:R-:W-:-:S05]  /*1d46f0*/  IADD3 R4, P6, R0, R50, RZ ;  /* 0x0000003200047210 */ /* 0x000fca0007fde0ff */
[----:B------:R-:W-:Y:S01]  /*1d4700*/  IMAD.X R5, R61, 0x1, R51, P6 ;  /* 0x000000013d057824 */ /* 0x000fe200030e0633 */
[----:B------:R-:W-:Y:S01]  /*1d4710*/  STL [R1+0x872c], R8 ;  /* 0x00872c0801007387 */ /* 0x000fe20000100800 */
[----:B----4-:R-:W-:-:S05]  /*1d4720*/  F2FP.SATFINITE.E4M3.F32.PACK_AB_MERGE_C R46, R40, R28, RZ ;  /* 0x0000001c282e723e */ /* 0x010fca00048070ff */
[----:B------:R-:W-:Y:S04]  /*1d4730*/  STL [R1+0x87f0], R46 ;  /* 0x0087f02e01007387 */ /* 0x000fe80000100800 */
[----:B------:R0:W-:Y:S04]  /*1d4740*/  STL.64 [R1+0x1838], R4 ;  /* 0x0018380401007387 */ /* 0x0001e80000100a00 */
[----:B------:R-:W4:Y:S01]  /*1d4750*/  LDL.LU R28, [R1+0x2900] ;  /* 0x00290000011c7983 */ /* 0x000f220000300800 */
[----:B------:R-:W-:-:S03]  /*1d4760*/  F2FP.SATFINITE.E4M3.F32.PACK_AB_MERGE_C R60, R30, R12, RZ ;  /* 0x0000000c1e3c723e */ /* 0x000fc600048070ff */
[----:B------:R-:W4:Y:S01]  /*1d4770*/  LDL.LU R40, [R1+0x2904] ;  /* 0x0029040001287983 */ /* 0x000f220000300800 */
[----:B0-----:R-:W-:-:S03]  /*1d4780*/  IADD3 R4, P6, R0, R52, RZ ;  /* 0x0000003400047210 */ /* 0x001fc60007fde0ff */
[----:B------:R-:W4:Y:S02]  /*1d4790*/  LDL.LU R12, [R1+0x2908] ;  /* 0x00290800010c7983 */ /* 0x000f240000300800 */
[----:B------:R-:W-:Y:S02]  /*1d47a0*/  IMAD.X R5, R61, 0x1, R53, P6 ;  /* 0x000000013d057824 */ /* 0x000fe400030e0635 */
[----:B------:R-:W4:Y:S04]  /*1d47b0*/  LDL.LU R30, [R1+0x290c] ;  /* 0x00290c00011e7983 */ /* 0x000f280000300800 */
[----:B------:R-:W-:Y:S04]  /*1d47c0*/  STL [R1+0x8738], R60 ;  /* 0x0087383c01007387 */ /* 0x000fe80000100800 */
[----:B------:R0:W-:Y:S04]  /*1d47d0*/  STL.64 [R1+0x1830], R4 ;  /* 0x0018300401007387 */ /* 0x0001e80000100a00 */
[----:B------:R-:W4:Y:S01]  /*1d47e0*/  LDL.LU R45, [R1+0x28f0] ;  /* 0x0028f000012d7983 */ /* 0x000f220000300800 */
[----:B0-----:R-:W-:-:S05]  /*1d47f0*/  IADD3 R4, P6, R0, R54, RZ ;  /* 0x0000003600047210 */ /* 0x001fca0007fde0ff */
[----:B------:R-:W-:-:S05]  /*1d4800*/  IMAD.X R5, R61, 0x1, R55, P6 ;  /* 0x000000013d057824 */ /* 0x000fca00030e0637 */
[----:B------:R0:W-:Y:S04]  /*1d4810*/  STL.64 [R1+0x1820], R4 ;  /* 0x0018200401007387 */ /* 0x0001e80000100a00 */
[----:B0-----:R-:W4:Y:S04]  /*1d4820*/  LDL.LU R5, [R1+0x28f4] ;  /* 0x0028f40001057983 */ /* 0x001f280000300800 */
[----:B------:R-:W4:Y:S04]  /*1d4830*/  LDL.LU R15, [R1+0x28f8] ;  /* 0x0028f800010f7983 */ /* 0x000f280000300800 */
[----:B------:R-:W4:Y:S01]  /*1d4840*/  LDL.LU R4, [R1+0x28fc] ;  /* 0x0028fc0001047983 */ /* 0x000f220000300800 */
[----:B------:R-:W-:-:S02]  /*1d4850*/  IADD3 R8, P6, R0, R58, RZ ;  /* 0x0000003a00087210 */ /* 0x000fc40007fde0ff */
[----:B------:R-:W-:-:S03]  /*1d4860*/  F2FP.SATFINITE.E4M3.F32.PACK_AB_MERGE_C R36, R36, R7, RZ ;  /* 0x000000072424723e */ /* 0x000fc600048070ff */
[----:B------:R-:W-:Y:S01]  /*1d4870*/  IMAD.X R9, R61, 0x1, R57, P6 ;  /* 0x000000013d097824 */ /* 0x000fe200030e0639 */
[----:B------:R-:W-:Y:S02]  /*1d4880*/  F2FP.SATFINITE.E4M3.F32.PACK_AB_MERGE_C R39, R39, R44, RZ ;  /* 0x0000002c2727723e */ /* 0x000fe400048070ff */
[----:B------:R-:W-:Y:S02]  /*1d4890*/  F2FP.SATFINITE.E4M3.F32.PACK_AB_MERGE_C R7, R43, R31, RZ ;  /* 0x0000001f2b07723e */ /* 0x000fe400048070ff */
[----:B------:R-:W4:Y:S04]  /*1d48a0*/  LDL.LU R31, [R1+0x28e0] ;  /* 0x0028e000011f7983 */ /* 0x000f280000300800 */
[----:B------:R-:W4:Y:S04]  /*1d48b0*/  LDL.LU R43, [R1+0x28e4] ;  /* 0x0028e400012b7983 */ /* 0x000f280000300800 */
[----:B------:R-:W-:Y:S01]  /*1d48c0*/  STL.64 [R1+0x1828], R8 ;  /* 0x0018280801007387 */ /* 0x000fe20000100a00 */
[----:B------:R-:W-:-:S03]  /*1d48d0*/  F2FP.SATFINITE.E4M3.F32.PACK_AB_MERGE_C R44, R38, R35, RZ ;  /* 0x00000023262c723e */ /* 0x000fc600048070ff */
[----:B------:R-:W4:Y:S04]  /*1d48e0*/  LDL.LU R35, [R1+0x28e8] ;  /* 0x0028e80001237983 */ /* 0x000f280000300800 */
[----:B------:R-:W4:Y:S01]  /*1d48f0*/  LDL.LU R38, [R1+0x28ec] ;  /* 0x0028ec0001267983 */ /* 0x000f220000300800 */
[----:B------:R-:W-:Y:S01]  /*1d4900*/  VIADD R0, R0, UR4 ;  /* 0x0000000400007c36 */ /* 0x000fe20008000000 */
[----:B------:R-:W-:-:S04]  /*1d4910*/  ULDC UR4, c[0x0][0x248] ;  /* 0x0000920000047ab9 */ /* 0x000fc80000000800 */
[----:B------:R-:W-:Y:S02]  /*1d4920*/  SHF.R.S32.HI R61, RZ, 0x1f, R0 ;  /* 0x0000001fff3d7819 */ /* 0x000fe40000011400 */
[----:B------:R-:W-:Y:S02]  /*1d4930*/  IADD3 R2, P6, R0, R56, RZ ;  /* 0x0000003800027210 */ /* 0x000fe40007fde0ff */
[----:B--2---:R-:W-:Y:S02]  /*1d4940*/  F2FP.SATFINITE.E4M3.F32.PACK_AB_MERGE_C R42, R33, R26, RZ ;  /* 0x0000001a212a723e */ /* 0x004fe400048070ff */
[----:B---3--:R-:W-:Y:S01]  /*1d4950*/  F2FP.SATFINITE.E4M3.F32.PACK_AB_MERGE_C R59, R34, R3, RZ ;  /* 0x00000003223b723e */ /* 0x008fe200048070ff */
[----:B------:R-:W-:-:S04]  /*1d4960*/  IMAD.X R3, R61, 0x1, R16, P6 ;  /* 0x000000013d037824 */ /* 0x000fc800030e0610 */
[----:B------:R-:W-:Y:S04]  /*1d4970*/  STL [R1+0x88e8], R59 ;  /* 0x0088e83b01007387 */ /* 0x000fe80000100800 */
[----:B------:R-:W2:Y:S04]  /*1d4980*/  LDL.LU R25, [R1+0x28d0] ;  /* 0x0028d00001197983 */ /* 0x000ea80000300800 */
[----:B------:R-:W2:Y:S04]  /*1d4990*/  LDL.LU R26, [R1+0x28d4] ;  /* 0x0028d400011a7983 */ /* 0x000ea80000300800 */
[----:B------:R0:W-:Y:S04]  /*1d49a0*/  STL.64 [R1+0x1818], R2 ;  /* 0x0018180201007387 */ /* 0x0001e80000100a00 */
[----:B0-----:R-:W3:Y:S04]  /*1d49b0*/  LDL.LU R3, [R1+0x28d8] ;  /* 0x0028d80001037983 */ /* 0x001ee80000300800 */
[----:B------:R-:W3:Y:S01]  /*1d49c0*/  LDL.LU R34, [R1+0x28dc] ;  /* 0x0028dc0001227983 */ /* 0x000ee20000300800 */
[----:B------:R-:W-:-:S05]  /*1d49d0*/  IADD3 R8, P6, R0, R17, RZ ;  /* 0x0000001100087210 */ /* 0x000fca0007fde0ff */
[----:B------:R-:W-:Y:S01]  /*1d49e0*/  IMAD.X R9, R61, 0x1, R18, P6 ;  /* 0x000000013d097824 */ /* 0x000fe200030e0612 */
[----:B----4-:R-:W-:Y:S02]  /*1d49f0*/  F2FP.SATFINITE.E4M3.F32.PACK_AB_MERGE_C R33, R40, R28, RZ ;  /* 0x0000001c2821723e */ /* 0x010fe400048070ff */
[----:B------:R-:W4:Y:S04]  /*1d4a00*/  LDL.LU R28, [R1+0x28c0] ;  /* 0x0028c000011c7983 */ /* 0x000f280000300800 */
[----:B------:R-:W4:Y:S01]  /*1d4a10*/  LDL.LU R40, [R1+0x28c4] ;  /* 0x0028c40001287983 */ /* 0x000f220000300800 */
[----:B------:R-:W-:-:S03]  /*1d4a20*/  F2FP.SATFINITE.E4M3.F32.PACK_AB_MERGE_C R37, R30, R12, RZ ;  /* 0x0000000c1e25723e */ /* 0x000fc600048070ff */
[----:B------:R-:W4:Y:S04]  /*1d4a30*/  LDL.LU R12, [R1+0x28c8] ;  /* 0x0028c800010c7983 */ /* 0x000f280000300800 */
[----:B------:R-:W4:Y:S04]  /*1d4a40*/  LDL.LU R30, [R1+0x28cc] ;  /* 0x0028cc00011e7983 */ /* 0x000f280000300800 */
[----:B------:R-:W-:Y:S04]  /*1d4a50*/  STL.64 [R1+0x87e0], R36 ;  /* 0x0087e02401007387 */ /* 0x000fe80000100a00 */
[----:B------:R0:W-:Y:S04]  /*1d4a60*/  STL.64 [R1+0x1810], R8 ;  /* 0x0018100801007387 */ /* 0x0001e80000100a00 */
[----:B------:R-:W4:Y:S04]  /*1d4a70*/  LDL.LU R29, [R1+0x28b0] ;  /* 0x0028b000011d7983 */ /* 0x000f280000300800 */
[----:B------:R-:W4:Y:S01]  /*1d4a80*/  LDL.LU R2, [R1+0x28b4] ;  /* 0x0028b40001027983 */ /* 0x000f220000300800 */
[----:B0-----:R-:W-:-:S03]  /*1d4a90*/  F2FP.SATFINITE.E4M3.F32.PACK_AB_MERGE_C R9, R5, R45, RZ ;  /* 0x0000002d0509723e */ /* 0x001fc600048070ff */
[----:B------:R-:W4:Y:S01]  /*1d4aa0*/  LDL.LU R45, [R1+0x28b8] ;  /* 0x0028b800012d7983 */ /* 0x000f220000300800 */
[----:B------:R-:W-:Y:S02]  /*1d4ab0*/  F2FP.SATFINITE.E4M3.F32.PACK_AB_MERGE_C R41, R4, R15, RZ ;  /* 0x0000000f0429723e */ /* 0x000fe400048070ff */
[----:B------:R-:W-:-:S05]  /*1d4ac0*/  IADD3 R4, P6, R0, R19, RZ ;  /* 0x0000001300047210 */ /* 0x000fca0007fde0ff */
[----:B------:R-:W-:-:S05]  /*1d4ad0*/  IMAD.X R5, R61, 0x1, R47, P6 ;  /* 0x000000013d057824 */ /* 0x000fca00030e062f */
[----:B------:R0:W-:Y:S04]  /*1d4ae0*/  STL.64 [R1+0x1800], R4 ;  /* 0x0018000401007387 */ /* 0x0001e80000100a00 */
[----:B0-----:R-:W4:Y:S04]  /*1d4af0*/  LDL.LU R5, [R1+0x28bc] ;  /* 0x0028bc0001057983 */ /* 0x001f280000300800 */
[----:B------:R-:W4:Y:S04]  /*1d4b00*/  LDL.LU R15, [R1+0x28a0] ;  /* 0x0028a000010f7983 */ /* 0x000f280000300800 */
[----:B------:R-:W4:Y:S01]  /*1d4b10*/  LDL.LU R4, [R1+0x28a4] ;  /* 0x0028a40001047983 */ /* 0x000f220000300800 */
[----:B------:R-:W-:-:S05]  /*1d4b20*/  F2FP.SATFINITE.E4M3.F32.PACK_AB_MERGE_C R32, R43, R31, RZ ;  /* 0x0000001f2b20723e */ /* 0x000fca00048070ff */
[----:B------:R-:W-:Y:S01]  /*1d4b30*/  STL.64 [R1+0x8808], R32 ;  /* 0x0088082001007387 */ /* 0x000fe20000100a00 */
[----:B------:R-:W-:-:S03]  /*1d4b40*/  F2FP.SATFINITE.E4M3.F32.PACK_AB_MERGE_C R27, R38, R35, RZ ;  /* 0x00000023261b723e */ /* 0x000fc600048070ff */
[----:B------:R-:W4:Y:S04]  /*1d4b50*/  LDL.LU R35, [R1+0x28a8] ;  /* 0x0028a80001237983 */ /* 0x000f280000300800 */
[----:B------:R-:W4:Y:S01]  /*1d4b60*/  LDL.LU R38, [R1+0x28ac] ;  /* 0x0028ac0001267983 */ /* 0x000f220000300800 */
[----:B------:R-:W-:-:S03]  /*1d4b70*/  IADD3 R10, P6, R0, R48, RZ ;  /* 0x00000030000a7210 */ /* 0x000fc60007fde0ff */
[----:B------:R-:W4:Y:S02]  /*1d4b80*/  LDL.LU R31, [R1+0x2b70] ;  /* 0x002b7000011f7983 */ /* 0x000f240000300800 */
[----:B------:R-:W-:Y:S02]  /*1d4b90*/  IMAD.X R11, R61, 0x1, R49, P6 ;  /* 0x000000013d0b7824 */ /* 0x000fe400030e0631 */
[----:B------:R-:W4:Y:S04]  /*1d4ba0*/  LDL.LU R43, [R1+0x2b74] ;  /* 0x002b7400012b7983 */ /* 0x000f280000300800 */
[----:B------:R0:W-:Y:S01]  /*1d4bb0*/  STL.64 [R1+0x1808], R10 ;  /* 0x0018080a01007387 */ /* 0x0001e20000100a00 */
[----:B--2---:R-:W-:-:S05]  /*1d4bc0*/  F2FP.SATFINITE.E4M3.F32.PACK_AB_MERGE_C R26, R26, R25, RZ ;  /* 0x000000191a1a723e */ /* 0x004fca00048070ff */
[----:B------:R-:W-:Y:S01]  /*1d4bd0*/  STL.64 [R1+0x8820], R26 ;  /* 0x0088201a01007387 */ /* 0x000fe20000100a00 */
[----:B---3--:R-:W-:-:S03]  /*1d4be0*/  F2FP.SATFINITE.E4M3.F32.PACK_AB_MERGE_C R25, R34, R3, RZ ;  /* 0x000000032219723e */ /* 0x008fc600048070ff */
[----:B------:R-:W2:Y:S04]  /*1d4bf0*/  LDL.LU R3, [R1+0x2b78] ;  /* 0x002b780001037983 */ /* 0x000ea80000300800 */
[----:B------:R-:W2:Y:S01]  /*1d4c00*/  LDL.LU R34, [R1+0x2b7c] ;  /* 0x002b7c0001227983 */ /* 0x000ea20000300800 */
[----:B0-----:R-:W-:-:S05]  /*1d4c10*/  IADD3 R10, P6, R0, R50, RZ ;  /* 0x00000032000a7210 */ /* 0x001fca0007fde0ff */
[----:B------:R-:W-:Y:S01]  /*1d4c20*/  IMAD.X R11, R61, 0x1, R51, P6 ;  /* 0x000000013d0b7824 */ /* 0x000fe200030e0633 */
[----:B----4-:R-:W-:-:S05]  /*1d4c30*/  F2FP.SATFINITE.E4M3.F32.PACK_AB_MERGE_C R24, R40, R28, RZ ;  /* 0x0000001c2818723e */ /* 0x010fca00048070ff */
[----:B------:R-:W-:Y:S04]  /*1d4c40*/  STL.64 [R1+0x8830], R24 ;  /* 0x0088301801007387 */ /* 0x000fe80000100a00 */
[----:B------:R0:W-:Y:S01]  /*1d4c50*/  STL.64 [R1+0x17f8], R10 ;  /* 0x0017f80a01007387 */ /* 0x0001e20000100a00 */
[----:B------:R-:W-:-:S03]  /*1d4c60*/  F2FP.SATFINITE.E4M3.F32.PACK_AB_MERGE_C R23, R30, R12, RZ ;  /* 0x0000000c1e17723e */ /* 0x000fc600048070ff */
[----:B------:R-:W3:Y:S04]  /*1d4c70*/  LDL.LU R28, [R1+0x2ba0] ;  /* 0x002ba000011c7983 */ /* 0x000ee80000300800 */
[----:B------:R-:W3:Y:S01]  /*1d4c80*/  LDL.LU R40, [R1+0x2ba4] ;  /* 0x002ba40001287983 */ /* 0x000ee20000300800 */
[----:B0-----:R-:W-:-:S03]  /*1d4c90*/  IADD3 R10, P6, R0, R52, RZ ;  /* 0x00000034000a7210 */ /* 0x001fc60007fde0ff */
[----:B------:R-:W4:Y:S01]  /*1d4ca0*/  LDL.LU R12, [R1+0x2ba8] ;  /* 0x002ba800010c7983 */ /* 0x000f220000300800 */
[----:B------:R-:W-:Y:S01]  /*1d4cb0*/  F2FP.SATFINITE.E4M3.F32.PACK_AB_MERGE_C R21, R2, R29, RZ ;  /* 0x0000001d0215723e */ /* 0x000fe200048070ff */
[----:B------:R-:W-:Y:S02]  /*1d4cc0*/  IMAD.X R11, R61, 0x1, R53, P6 ;  /* 0x000000013d0b7824 */ /* 0x000fe400030e0635 */
[----:B------:R-:W4:Y:S04]  /*1d4cd0*/  LDL.LU R30, [R1+0x2bac] ;  /* 0x002bac00011e7983 */ /* 0x000f280000300800 */
[----:B------:R-:W-:Y:S04]  /*1d4ce0*/  STL.64 [R1+0x8878], R22 ;  /* 0x0088781601007387 */ /* 0x000fe80000100a00 */
[----:B------:R-:W-:Y:S04]  /*1d4cf0*/  STL.64 [R1+0x8880], R20 ;  /* 0x0088801401007387 */ /* 0x000fe80000100a00 */
[----:B------:R0:W-:Y:S02]  /*1d4d00*/  STL.64 [R1+0x17f0], R10 ;  /* 0x0017f00a01007387 */ /* 0x0001e40000100a00 */
[----:B0-----:R-:W-:-:S05]  /*1d4d10*/  IADD3 R10, P6, R0, R54, RZ ;  /* 0x00000036000a7210 */ /* 0x001fca0007fde0ff */
[----:B------:R-:W-:Y:S01]  /*1d4d20*/  IMAD.X R11, R61, 0x1, R55, P6 ;  /* 0x000000013d0b7824 */ /* 0x000fe200030e0637 */
[----:B------:R-:W-:Y:S02]  /*1d4d30*/  F2FP.SATFINITE.E4M3.F32.PACK_AB_MERGE_C R25, R5, R45, RZ ;  /* 0x0000002d0519723e */ /* 0x000fe400048070ff */
[----:B------:R-:W-:Y:S02]  /*1d4d40*/  F2FP.SATFINITE.E4M3.F32.PACK_AB_MERGE_C R27, R4, R15, RZ ;  /* 0x0000000f041b723e */ /* 0x000fe400048070ff */
[----:B------:R-:W-:Y:S01]  /*1d4d50*/  IADD3 R4, P6, R0, R58, RZ ;  /* 0x0000003a00047210 */ /* 0x000fe20007fde0ff */
[----:B------:R-:W-:Y:S04]  /*1d4d60*/  STL [R1+0x88f8], R25 ;  /* 0x0088f81901007387 */ /* 0x000fe80000100800 */
[----:B------:R-:W-:Y:S01]  /*1d4d70*/  IMAD.X R5, R61, 0x1, R57, P6 ;  /* 0x000000013d057824 */ /* 0x000fe200030e0639 */
[----:B------:R-:W-:Y:S04]  /*1d4d80*/  STL.64 [R1+0x17e0], R10 ;  /* 0x0017e00a01007387 */ /* 0x000fe80000100a00 */
[----:B------:R0:W-:Y:S04]  /*1d4d90*/  STL.64 [R1+0x17e8], R4 ;  /* 0x0017e80401007387 */ /* 0x0001e80000100a00 */
[----:B0-----:R-:W4:Y:S04]  /*1d4da0*/  LDL.LU R5, [R1+0x2b90] ;  /* 0x002b900001057983 */ /* 0x001f280000300800 */
[----:B------:R-:W4:Y:S01]  /*1d4db0*/  LDL.LU R4, [R1+0x2b94] ;  /* 0x002b940001047983 */ /* 0x000f220000300800 */
[----:B------:R-:W-:-:S03]  /*1d4dc0*/  F2FP.SATFINITE.E4M3.F32.PACK_AB_MERGE_C R26, R38, R35, RZ ;  /* 0x00000023261a723e */ /* 0x000fc600048070ff */
[----:B------:R-:W4:Y:S04]  /*1d4dd0*/  LDL.LU R35, [R1+0x2b98] ;  /* 0x002b980001237983 */ /* 0x000f280000300800 */
[----:B------:R-:W4:Y:S01]  /*1d4de0*/  LDL.LU R38, [R1+0x2b9c] ;  /* 0x002b9c0001267983 */ /* 0x000f220000300800 */
[----:B------:R-:W-:Y:S01]  /*1d4df0*/  VIADD R0, R0, UR4 ;  /* 0x0000000400007c36 */ /* 0x000fe20008000000 */
[----:B------:R-:W-:Y:S01]  /*1d4e00*/  F2FP.SATFINITE.E4M3.F32.PACK_AB_MERGE_C R21, R43, R31, RZ ;  /* 0x0000001f2b15723e */ /* 0x000fe200048070ff */
[----:B------:R-:W-:Y:S01]  /*1d4e10*/  ULDC UR4, c[0x0][0x248] ;  /* 0x0000920000047ab9 */ /* 0x000fe20000000800 */
[----:B------:R2:W-:Y:S02]  /*1d4e20*/  STL.64 [R1+0x8888], R26 ;  /* 0x0088881a01007387 */ /* 0x0005e40000100a00 */
[----:B------:R-:W-:-:S02]  /*1d4e30*/  SHF.R.S32.HI R61, RZ, 0x1f, R0 ;  /* 0x0000001fff3d7819 */ /* 0x000fc40000011400 */
[----:B------:R-:W-:Y:S01]  /*1d4e40*/  IADD3 R2, P6, R0, R56, RZ ;  /* 0x0000003800027210 */ /* 0x000fe20007fde0ff */
[----:B------:R-:W-:Y:S01]  /*1d4e50*/  STL [R1+0x88fc], R21 ;  /* 0x0088fc1501007387 */ /* 0x000fe20000100800 */
[----:B--2---:R-:W-:-:S03]  /*1d4e60*/  F2FP.SATFINITE.E4M3.F32.PACK_AB_MERGE_C R26, R34, R3, RZ ;  /* 0x00000003221a723e */ /* 0x004fc600048070ff */
[----:B------:R-:W-:Y:S02]  /*1d4e70*/  IMAD.X R3, R61, 0x1, R16, P6 ;  /* 0x000000013d037824 */ /* 0x000fe400030e0610 */
[----:B------:R-:W-:Y:S04]  /*1d4e80*/  STL [R1+0x8894], R26 ;  /* 0x0088941a01007387 */ /* 0x000fe80000100800 */
        /* <DEDUP_REMOVED lines=13> */
[----:B---3--:R-:W-:-:S02]  /*1d4f60*/  F2FP.SATFINITE.E4M3.F32.PACK_AB_MERGE_C R14, R40, R28, RZ ;  /* 0x0000001c280e723e */ /* 0x008fc400048070ff */
[----:B----4-:R-:W-:Y:S01]  /*1d4f70*/  F2FP.SATFINITE.E4M3.F32.PACK_AB_MERGE_C R15, R30, R12, RZ ;  /* 0x0000000c1e0f723e */ /* 0x010fe200048070ff */
[----:B------:R-:W3:Y:S04]  /*1d4f80*/  LDL.LU R28, [R1+0x2b30] ;  /* 0x002b3000011c7983 */ /* 0x000ee80000300800 */
[----:B------:R-:W3:Y:S04]  /*1d4f90*/  LDL.LU R40, [R1+0x2b34] ;  /* 0x002b340001287983 */ /* 0x000ee80000300800 */
[----:B------:R-:W4:Y:S01]  /*1d4fa0*/  LDL.LU R12, [R1+0x2b38] ;  /* 0x002b3800010c7983 */ /* 0x000f220000300800 */
[----:B------:R-:W-:-:S03]  /*1d4fb0*/  IADD3 R20, P6, R0, R17, RZ ;  /* 0x0000001100147210 */ /* 0x000fc60007fde0ff */
[----:B------:R-:W4:Y:S02]  /*1d4fc0*/  LDL.LU R30, [R1+0x2b3c] ;  /* 0x002b3c00011e7983 */ /* 0x000f240000300800 */
[----:B------:R-:W-:Y:S02]  /*1d4fd0*/  IMAD.X R21, R61, 0x1, R18, P6 ;  /* 0x000000013d157824 */ /* 0x000fe400030e0612 */
[----:B------:R0:W-:Y:S02]  /*1d4fe0*/  STL.64 [R1+0x88c0], R14 ;  /* 0x0088c00e01007387 */ /* 0x0001e40000100a00 */
[----:B0-----:R-:W-:-:S05]  /*1d4ff0*/  F2FP.SATFINITE.E4M3.F32.PACK_AB_MERGE_C R14, R4, R5, RZ ;  /* 0x00000005040e723e */ /* 0x001fca00048070ff */
[----:B------:R-:W-:Y:S04]  /*1d5000*/  STL [R1+0x8908], R14 ;  /* 0x0089080e01007387 */ /* 0x000fe80000100800 */
[----:B------:R-:W-:Y:S01]  /*1d5010*/  STL.64 [R1+0x17d0], R20 ;  /* 0x0017d01401007387 */ /* 0x000fe20000100a00 */
[----:B------:R-:W-:-:S03]  /*1d5020*/  F2FP.SATFINITE.E4M3.F32.PACK_AB_MERGE_C R13, R38, R35, RZ ;  /* 0x00000023260d723e */ /* 0x000fc600048070ff */
[----:B------:R-:W3:Y:S04]  /*1d5030*/  LDL.LU R35, [R1+0x2b20] ;  /* 0x002b200001237983 */ /* 0x000ee80000300800 */
[----:B------:R-:W3:Y:S01]  /*1d5040*/  LDL.LU R38, [R1+0x2b24] ;  /* 0x002b240001267983 */ /* 0x000ee20000300800 */
[----:B------:R-:W-:-:S03]  /*1d5050*/  IADD3 R4, P6, R0, R19, RZ ;  /* 0x0000001300047210 */ /* 0x000fc60007fde0ff */
[----:B------:R-:W-:Y:S02]  /*1d5060*/  STL [R1+0x8920], R13 ;  /* 0x0089200d01007387 */ /* 0x000fe40000100800 */
[----:B------:R-:W-:Y:S02]  /*1d5070*/  IMAD.X R5, R61, 0x1, R47, P6 ;  /* 0x000000013d057824 */ /* 0x000fe400030e062f */
[----:B------:R-:W3:Y:S04]  /*1d5080*/  LDL.LU R2, [R1+0x2b28] ;  /* 0x002b280001027983 */ /* 0x000ee80000300800 */
[----:B------:R-:W3:Y:S04]  /*1d5090*/  LDL.LU R45, [R1+0x2b2c] ;  /* 0x002b2c00012d7983 */ /* 0x000ee80000300800 */
[----:B------:R0:W-:Y:S04]  /*1d50a0*/  STL.64 [R1+0x17c8], R4 ;  /* 0x0017c80401007387 */ /* 0x0001e80000100a00 */
[----:B0-----:R-:W3:Y:S04]  /*1d50b0*/  LDL.LU R5, [R1+0x2b80] ;  /* 0x002b800001057983 */ /* 0x001ee80000300800 */
[----:B------:R-:W3:Y:S01]  /*1d50c0*/  LDL.LU R4, [R1+0x2b84] ;  /* 0x002b840001047983 */ /* 0x000ee20000300800 */
[----:B------:R-:W-:-:S05]  /*1d50d0*/  IADD3 R14, P6, R0, R48, RZ ;  /* 0x00000030000e7210 */ /* 0x000fca0007fde0ff */
[----:B------:R-:W-:Y:S01]  /*1d50e0*/  IMAD.X R15, R61, 0x1, R49, P6 ;  /* 0x000000013d0f7824 */ /* 0x000fe200030e0631 */
[----:B--2---:R-:W-:Y:S02]  /*1d50f0*/  F2FP.SATFINITE.E4M3.F32.PACK_AB_MERGE_C R26, R34, R31, RZ ;  /* 0x0000001f221a723e */ /* 0x004fe400048070ff */
[----:B------:R-:W2:Y:S04]  /*1d5100*/  LDL.LU R31, [R1+0x2b88] ;  /* 0x002b8800011f7983 */ /* 0x000ea80000300800 */
[----:B------:R-:W2:Y:S01]  /*1d5110*/  LDL.LU R34, [R1+0x2b8c] ;  /* 0x002b8c0001227983 */ /* 0x000ea20000300800 */
[----:B------:R-:W-:Y:S02]  /*1d5120*/  F2FP.SATFINITE.E4M3.F32.PACK_AB_MERGE_C R27, R60, R59, RZ ;  /* 0x0000003b3c1b723e */ /* 0x000fe400048070ff */
[----:B------:R-:W-:-:S03]  /*1d5130*/  F2FP.SATFINITE.E4M3.F32.PACK_AB_MERGE_C R8, R8, R46, RZ ;  /* 0x0000002e0808723e */ /* 0x000fc600048070ff */
[----:B------:R-:W-:Y:S04]  /*1d5140*/  STL.64 [R1+0x88e0], R26 ;  /* 0x0088e01a01007387 */ /* 0x000fe80000100a00 */
[----:B------:R0:W-:Y:S01]  /*1d5150*/  STL.64 [R1+0x17c0], R14 ;  /* 0x0017c00e01007387 */ /* 0x0001e20000100a00 */
[----:B------:R-:W-:-:S03]  /*1d5160*/  F2FP.SATFINITE.E4M3.F32.PACK_AB_MERGE_C R6, R10, R6, RZ ;  /* 0x000000060a06723e */ /* 0x000fc600048070ff */
[----:B------:R-:W-:Y:S01]  /*1d5170*/  STL [R1+0x2458], R8 ;  /* 0x0024580801007387 */ /* 0x000fe20000100800 */
[----:B0-----:R-:W-:-:S03]  /*1d5180*/  IADD3 R14, P6, R0, R50, RZ ;  /* 0x00000032000e7210 */ /* 0x001fc60007fde0ff */
[----:B------:R0:W-:Y:S02]  /*1d5190*/  STL [R1+0x247c], R6 ;  /* 0x00247c0601007387 */ /* 0x0001e40000100800 */
[----:B------:R-:W-:Y:S01]  /*1d51a0*/  IMAD.X R15, R61, 0x1, R51, P6 ;  /* 0x000000013d0f7824 */ /* 0x000fe200030e0633 */
[----:B------:R-:W-:Y:S02]  /*1d51b0*/  F2FP.SATFINITE.E4M3.F32.PACK_AB_MERGE_C R3, R3, R43, RZ ;  /* 0x0000002b0303723e */ /* 0x000fe400048070ff */
[----:B------:R-:W-:Y:S02]  /*1d51c0*/  IADD3 R10, P6, R0, R52, RZ ;  /* 0x00000034000a7210 */ /* 0x000fe40007fde0ff */
[----:B0-----:R-:W-:Y:S01]  /*1d51d0*/  F2FP.SATFINITE.E4M3.F32.PACK_AB_MERGE_C R6, R29, R11, RZ ;  /* 0x0000000b1d06723e */ /* 0x001fe200048070ff */
[----:B------:R-:W-:Y:S02]  /*1d51e0*/  STL.64 [R1+0x17b8], R14 ;  /* 0x0017b80e01007387 */ /* 0x000fe40000100a00 */
[----:B------:R-:W-:-:S02]  /*1d51f0*/  IMAD.X R11, R61, 0x1, R53, P6 ;  /* 0x000000013d0b7824 */ /* 0x000fc400030e0635 */
[----:B------:R4:W-:Y:S04]  /*1d5200*/  STL [R1+0x22ac], R6 ;  /* 0x0022ac0601007387 */ /* 0x0009e80000100800 */
[----:B------:R3:W-:Y:S04]  /*1d5210*/  STL [R1+0x23b8], R3 ;  /* 0x0023b80301007387 */ /* 0x0007e80000100800 */
[----:B------:R-:W2:Y:S01]  /*1d5220*/  LDL.LU R43, [R1+0x2c10] ;  /* 0x002c1000012b7983 */ /* 0x000ea20000300800 */
[----:B----4-:R-:W-:Y:S02]  /*1d5230*/  F2FP.SATFINITE.E4M3.F32.PACK_AB_MERGE_C R6, R30, R12, RZ ;  /* 0x0000000c1e06723e */ /* 0x010fe400048070ff */
[----:B---3--:R-:W-:Y:S01]  /*1d5240*/  F2FP.SATFINITE.E4M3.F32.PACK_AB_MERGE_C R3, R40, R28, RZ ;  /* 0x0000001c2803723e */ /* 0x008fe200048070ff */
[----:B------:R-:W-:Y:S04]  /*1d5250*/  STL.64 [R1+0x17b0], R10 ;  /* 0x0017b00a01007387 */ /* 0x000fe80000100a00 */
[----:B------:R0:W-:Y:S04]  /*1d5260*/  STL [R1+0x20b8], R3 ;  /* 0x0020b80301007387 */ /* 0x0001e80000100800 */
[----:B0-----:R-:W3:Y:S04]  /*1d5270*/  LDL.LU R3, [R1+0x2c14] ;  /* 0x002c140001037983 */ /* 0x001ee80000300800 */
[----:B------:R0:W-:Y:S01]  /*1d5280*/  STL [R1+0x21dc], R6 ;  /* 0x0021dc0601007387 */ /* 0x0001e20000100800 */
[----:B------:R-:W-:-:S03]  /*1d5290*/  IADD3 R10, P6, R0, R54, RZ ;  /* 0x00000036000a7210 */ /* 0x000fc60007fde0ff */
[----:B------:R-:W4:Y:S04]  /*1d52a0*/  LDL.LU R28, [R1+0x2c18] ;  /* 0x002c1800011c7983 */ /* 0x000f280000300800 */
[----:B------:R-:W4:Y:S01]  /*1d52b0*/  LDL.LU R40, [R1+0x2c1c] ;  /* 0x002c1c0001287983 */ /* 0x000f220000300800 */
[----:B------:R-:W-:-:S03]  /*1d52c0*/  IMAD.X R11, R61, 0x1, R55, P6 ;  /* 0x000000013d0b7824 */ /* 0x000fc600030e0637 */
[----:B------:R-:W4:Y:S04]  /*1d52d0*/  LDL.LU R12, [R1+0x2c00] ;  /* 0x002c0000010c7983 */ /* 0x000f280000300800 */
[----:B------:R-:W4:Y:S04]  /*1d52e0*/  LDL.LU R30, [R1+0x2c04] ;  /* 0x002c0400011e7983 */ /* 0x000f280000300800 */
[----:B------:R1:W-:Y:S01]  /*1d52f0*/  STL.64 [R1+0x17a8], R10 ;  /* 0x0017a80a01007387 */ /* 0x0003e20000100a00 */
[----:B0-----:R-:W-:-:S05]  /*1d5300*/  F2FP.SATFINITE.E4M3.F32.PACK_AB_MERGE_C R6, R38, R35, RZ ;  /* 0x000000232606723e */ /* 0x001fca00048070ff */
[----:B------:R0:W-:Y:S04]  /*1d5310*/  STL [R1+0x7a8], R6 ;  /* 0x0007a80601007387 */ /* 0x0001e80000100800 */
[----:B------:R-:W4:Y:S04]  /*1d5320*/  LDL.LU R35, [R1+0x2c08] ;  /* 0x002c080001237983 */ /* 0x000f280000300800 */
[----:B------:R-:W4:Y:S01]  /*1d5330*/  LDL.LU R38, [R1+0x2c0c] ;  /* 0x002c0c0001267983 */ /* 0x000f220000300800 */
[----:B-1----:R-:W-:Y:S02]  /*1d5340*/  IADD3 R10, P6, R0, R58, RZ ;  /* 0x0000003a000a7210 */ /* 0x002fe40007fde0ff */
[----:B0-----:R-:W-:-:S03]  /*1d5350*/  F2FP.SATFINITE.E4M3.F32.PACK_AB_MERGE_C R6, R45, R2, RZ ;  /* 0x000000022d06723e */ /* 0x001fc600048070ff */
[----:B------:R-:W-:-:S05]  /*1d5360*/  IMAD.X R11, R61, 0x1, R57, P6 ;  /* 0x000000013d0b7824 */ /* 0x000fca00030e0639 */
[----:B------:R-:W-:Y:S04]  /*1d5370*/  STL.64 [R1+0x17a0], R10 ;  /* 0x0017a00a01007387 */ /* 0x000fe80000100a00 */
[----:B------:R-:W-:Y:S01]  /*1d5380*/  STL [R1+0x7c4], R6 ;  /* 0x0007c40601007387 */ /* 0x000fe20000100800 */
[----:B------:R-:W-:-:S05]  /*1d5390*/  F2FP.SATFINITE.E4M3.F32.PACK_AB_MERGE_C R2, R4, R5, RZ ;  /* 0x000000050402723e */ /* 0x000fca00048070ff */
[----:B------:R2:W-:Y:S04]  /*1d53a0*/  STL [R1+0x740], R2 ;  /* 0x0007400201007387 */ /* 0x0005e80000100800 */
[----:B------:R-:W4:Y:S04]  /*1d53b0*/  LDL.LU R59, [R1+0x2bf0] ;  /* 0x002bf000013b7983 */ /* 0x000f280000300800 */
[----:B------:R-:W4:Y:S01]  /*1d53c0*/  LDL.LU R60, [R1+0x2bf4] ;  /* 0x002bf400013c7983 */ /* 0x000f220000300800 */
[----:B------:R-:W-:Y:S01]  /*1d53d0*/  VIADD R0, R0, UR4 ;  /* 0x0000000400007c36 */ /* 0x000fe20008000000 */
[----:B------:R-:W-:-:S04]  /*1d53e0*/  ULDC UR4, c[0x0][0x248] ;  /* 0x0000920000047ab9 */ /* 0x000fc80000000800 */
[----:B------:R-:W-:Y:S02]  /*1d53f0*/  SHF.R.S32.HI R61, RZ, 0x1f, R0 ;  /* 0x0000001fff3d7819 */ /* 0x000fe40000011400 */
[----:B------:R-:W-:Y:S02]  /*1d5400*/  IADD3 R14, P6, R0, R56, RZ ;  /* 0x00000038000e7210 */ /* 0x000fe40007fde0ff */
[----:B--2---:R-:W-:-:S05]  /*1d5410*/  F2FP.SATFINITE.E4M3.F32.PACK_AB_MERGE_C R2, R34, R31, RZ ;  /* 0x0000001f2202723e */ /* 0x004fca00048070ff */
[----:B------:R0:W-:Y:S04]  /*1d5420*/  STL [R1+0x754], R2 ;  /* 0x0007540201007387 */ /* 0x0001e80000100800 */
        /* <DEDUP_REMOVED lines=9> */
[----:B------:R-:W2:Y:S01]  /*1d54c0*/  LDL.LU R34, [R1+0x2bdc] ;  /* 0x002bdc0001227983 */ /* 0x000ea20000300800 */
[----:B------:R-:W-:Y:S01]  /*1d54d0*/  IMAD.X R15, R61, 0x1, R16, P6 ;  /* 0x000000013d0f7824 */ /* 0x000fe200030e0610 */
[----:B---3--:R-:W-:-:S02]  /*1d54e0*/  F2FP.SATFINITE.E4M3.F32.PACK_AB_MERGE_C R3, R3, R43, RZ ;  /* 0x0000002b0303723e */ /* 0x008fc400048070ff */
[----:B------:R-:W3:Y:S04]  /*1d54f0*/  LDL.LU R43, [R1+0x2bc0] ;  /* 0x002bc000012b7983 */ /* 0x000ee80000300800 */
[----:B------:R0:W-:Y:S01]  /*1d5500*/  STL.64 [R1+0x1790], R14 ;  /* 0x0017900e01007387 */ /* 0x0001e20000100a00 */
[----:B----4-:R-:W-:-:S03]  /*1d5510*/  F2FP.SATFINITE.E4M3.F32.PACK_AB_MERGE_C R11, R40, R28, RZ ;  /* 0x0000001c280b723e */ /* 0x010fc600048070ff */
[----:B------:R1:W-:Y:S01]  /*1d5520*/  STL [R1+0x6e0], R3 ;  /* 0x0006e00301007387 */ /* 0x0003e20000100800 */
[----:B0-----:R-:W-:-:S03]  /*1d5530*/  IADD3 R14, P6, R0, R17, RZ ;  /* 0x00000011000e7210 */ /* 0x001fc60007fde0ff */
[----:B-1----:R-:W3:Y:S02]  /*1d5540*/  LDL.LU R3, [R1+0x2bc4] ;  /* 0x002bc40001037983 */ /* 0x002ee40000300800 */
[----:B------:R-:W-:Y:S02]  /*1d5550*/  IMAD.X R15, R61, 0x1, R18, P6 ;  /* 0x000000013d0f7824 */ /* 0x000fe400030e0612 */
[----:B------:R-:W-:Y:S04]  /*1d5560*/  STL [R1+0x6f0], R11 ;  /* 0x0006f00b01007387 */ /* 0x000fe80000100800 */
[----:B------:R-:W4:Y:S04]  /*1d5570*/  LDL.LU R28, [R1+0x2bc8] ;  /* 0x002bc800011c7983 */ /* 0x000f280000300800 */
[----:B------:R-:W4:Y:S04]  /*1d5580*/  LDL.LU R40, [R1+0x2bcc] ;  /* 0x002bcc0001287983 */ /* 0x000f280000300800 */
[----:B------:R0:W-:Y:S02]  /*1d5590*/  STL.64 [R1+0x1788], R14 ;  /* 0x0017880e01007387 */ /* 0x0001e40000100a00 */
[----:B0-----:R-:W-:-:S02]  /*1d55a0*/  F2FP.SATFINITE.E4M3.F32.PACK_AB_MERGE_C R14, R30, R12, RZ ;  /* 0x0000000c1e0e723e */ /* 0x001fc400048070ff */
[----:B------:R-:W-:-:S03]  /*1d55b0*/  IADD3 R12, P6, R0, R19, RZ ;  /* 0x00000013000c7210 */ /* 0x000fc60007fde0ff */
[----:B------:R-:W-:Y:S02]  /*1d55c0*/  STL [R1+0x66c], R14 ;  /* 0x00066c0e01007387 */ /* 0x000fe40000100800 */
[----:B------:R-:W-:Y:S01]  /*1d55d0*/  IMAD.X R13, R61, 0x1, R47, P6 ;  /* 0x000000013d0d7824 */ /* 0x000fe200030e062f */
[----:B------:R-:W-:-:S05]  /*1d55e0*/  F2FP.SATFINITE.E4M3.F32.PACK_AB_MERGE_C R11, R38, R35, RZ ;  /* 0x00000023260b723e */ /* 0x000fca00048070ff */
[----:B------:R0:W-:Y:S04]  /*1d55f0*/  STL [R1+0x67c], R11 ;  /* 0x00067c0b01007387 */ /* 0x0001e80000100800 */
[----:B0-----:R-:W4:Y:S04]  /*1d5600*/  LDL.LU R11, [R1+0x2bb0] ;  /* 0x002bb000010b7983 */ /* 0x001f280000300800 */
[----:B------:R-:W4:Y:S04]  /*1d5610*/  LDL.LU R29, [R1+0x2bb4] ;  /* 0x002bb400011d7983 */ /* 0x000f280000300800 */
[----:B------:R0:W-:Y:S04]  /*1d5620*/  STL.64 [R1+0x1798], R12 ;  /* 0x0017980c01007387 */ /* 0x0001e80000100a00 */
[----:B0-----:R-:W4:Y:S04]  /*1d5630*/  LDL.LU R12, [R1+0x2bb8] ;  /* 0x002bb800010c7983 */ /* 0x001f280000300800 */
[----:B------:R-:W4:Y:S04]  /*1d5640*/  LDL.LU R30, [R1+0x2bbc] ;  /* 0x002bbc00011e7983 */ /* 0x000f280000300800 */
[----:B------:R-:W4:Y:S04]  /*1d5650*/  LDL.LU R35, [R1+0x2c20] ;  /* 0x002c200001237983 */ /* 0x000f280000300800 */
[----:B------:R-:W4:Y:S01]  /*1d5660*/  LDL.LU R38, [R1+0x2c24] ;  /* 0x002c240001267983 */ /* 0x000f220000300800 */
[----:B------:R-:W-:-:S02]  /*1d5670*/  F2FP.SATFINITE.E4M3.F32.PACK_AB_MERGE_C R13, R60, R59, RZ ;  /* 0x0000003b3c0d723e */ /* 0x000fc400048070ff */
[----:B------:R-:W-:-:S03]  /*1d5680*/  IADD3 R14, P6, R0, R48, RZ ;  /* 0x00000030000e7210 */ /* 0x000fc60007fde0ff */
[----:B------:R-:W-:Y:S02]  /*1d5690*/  STL [R1+0x364], R13 ;  /* 0x0003640d01007387 */ /* 0x000fe40000100800 */
[----:B------:R-:W-:Y:S01]  /*1d56a0*/  IMAD.X R15, R61, 0x1, R49, P6 ;  /* 0x000000013d0f7824 */ /* 0x000fe200030e0631 */
[----:B--2---:R-:W-:-:S05]  /*1d56b0*/  F2FP.SATFINITE.E4M3.F32.PACK_AB_MERGE_C R8, R8, R46, RZ ;  /* 0x0000002e0808723e */ /* 0x004fca00048070ff */
[----:B------:R0:W-:Y:S02]  /*1d56c0*/  STL [R1+0x368], R8 ;  /* 0x0003680801007387 */ /* 0x0001e40000100800 */
[----:B0-----:R-:W-:Y:S02]  /*1d56d0*/  F2FP.SATFINITE.E4M3.F32.PACK_AB_MERGE_C R8, R45, R2, RZ ;  /* 0x000000022d08723e */ /* 0x001fe400048070ff */
[----:B------:R-:W2:Y:S04]  /*1d56e0*/  LDL.LU R2, [R1+0x2c28] ;  /* 0x002c280001027983 */ /* 0x000ea80000300800 */
[----:B------:R-:W2:Y:S01]  /*1d56f0*/  LDL.LU R45, [R1+0x2c2c] ;  /* 0x002c2c00012d7983 */ /* 0x000ea20000300800 */
[----:B------:R-:W-:-:S03]  /*1d5700*/  F2FP.SATFINITE.E4M3.F32.PACK_AB_MERGE_C R6, R10, R6, RZ ;  /* 0x000000060a06723e */ /* 0x000fc600048070ff */
[----:B------:R0:W-:Y:S01]  /*1d5710*/  STL.64 [R1+0x1780], R14 ;  /* 0x0017800e01007387 */ /* 0x0001e20000100a00 */
[----:B------:R-:W-:-:S03]  /*1d5720*/  F2FP.SATFINITE.E4M3.F32.PACK_AB_MERGE_C R4, R4, R5, RZ ;  /* 0x000000050404723e */ /* 0x000fc600048070ff */
[----:B------:R-:W-:Y:S01]  /*1d5730*/  STL [R1+0x35c], R8 ;  /* 0x00035c0801007387 */ /* 0x000fe20000100800 */
[----:B0-----:R-:W-:-:S03]  /*1d5740*/  IADD3 R14, P6, R0, R50, RZ ;  /* 0x00000032000e7210 */ /* 0x001fc60007fde0ff */
[----:B------:R0:W-:Y:S02]  /*1d5750*/  STL [R1+0x360], R6 ;  /* 0x0003600601007387 */ /* 0x0001e40000100800 */
[----:B------:R-:W-:Y:S02]  /*1d5760*/  IMAD.X R15, R61, 0x1, R51, P6 ;  /* 0x000000013d0f7824 */ /* 0x000fe400030e0633 */
[----:B------:R-:W2:Y:S01]  /*1d5770*/  LDL.LU R5, [R1+0x2c30] ;  /* 0x002c300001057983 */ /* 0x000ea20000300800 */
[----:B0-----:R-:W-:-:S03]  /*1d5780*/  F2FP.SATFINITE.E4M3.F32.PACK_AB_MERGE_C R6, R34, R31, RZ ;  /* 0x0000001f2206723e */ /* 0x001fc600048070ff */
[----:B------:R-:W-:Y:S04]  /*1d5790*/  STL.64 [R1+0x1778], R14 ;  /* 0x0017780e01007387 */ /* 0x000fe80000100a00 */
[----:B------:R0:W-:Y:S04]  /*1d57a0*/  STL [R1+0x29c], R4 ;  /* 0x00029c0401007387 */ /* 0x0001e80000100800 */
[----:B0-----:R-:W2:Y:S04]  /*1d57b0*/  LDL.LU R4, [R1+0x2c34] ;  /* 0x002c340001047983 */ /* 0x001ea80000300800 */
[----:B------:R4:W-:Y:S04]  /*1d57c0*/  STL [R1+0x2ac], R6 ;  /* 0x0002ac0601007387 */ /* 0x0009e80000100800 */
[----:B------:R-:W2:Y:S04]  /*1d57d0*/  LDL.LU R31, [R1+0x2c38] ;  /* 0x002c3800011f7983 */ /* 0x000ea80000300800 */
[----:B------:R-:W2:Y:S01]  /*1d57e0*/  LDL.LU R34, [R1+0x2c3c] ;  /* 0x002c3c0001227983 */ /* 0x000ea20000300800 */
[----:B------:R-:W-:-:S02]  /*1d57f0*/  IADD3 R14, P6, R0, R52, RZ ;  /* 0x00000034000e7210 */ /* 0x000fc40007fde0ff */
[----:B---3--:R-:W-:Y:S02]  /*1d5800*/  F2FP.SATFINITE.E4M3.F32.PACK_AB_MERGE_C R3, R3, R43, RZ ;  /* 0x0000002b0303723e */ /* 0x008fe400048070ff */
[----:B------:R-:W3:Y:S01]  /*1d5810*/  LDL.LU R43, [R1+0x2c40] ;  /* 0x002c4000012b7983 */ /* 0x000ee20000300800 */
[----:B------:R-:W-:-:S05]  /*1d5820*/  IMAD.X R15, R61, 0x1, R53, P6 ;  /* 0x000000013d0f7824 */ /* 0x000fca00030e0635 */
[----:B------:R0:W-:Y:S01]  /*1d5830*/  STL.64 [R1+0x1760], R14 ;  /* 0x0017600e01007387 */ /* 0x0001e20000100a00 */
[----:B----4-:R-:W-:-:S03]  /*1d5840*/  F2FP.SATFINITE.E4M3.F32.PACK_AB_MERGE_C R6, R40, R28, RZ ;  /* 0x0000001c2806723e */ /* 0x010fc600048070ff */
[----:B------:R1:W-:Y:S01]  /*1d5850*/  STL [R1+0x270], R3 ;  /* 0x0002700301007387 */ /* 0x0003e20000100800 */
[----:B0-----:R-:W-:-:S03]  /*1d5860*/  IADD3 R14, P6, R0, R54, RZ ;  /* 0x00000036000e7210 */ /* 0x001fc60007fde0ff */
[----:B-1----:R-:W3:Y:S04]  /*1d5870*/  LDL.LU R3, [R1+0x2c44] ;  /* 0x002c440001037983 */ /* 0x002ee80000300800 */
[----:B------:R0:W-:Y:S04]  /*1d5880*/  STL [R1+0x28c], R6 ;  /* 0x00028c0601007387 */ /* 0x0001e80000100800 */
[----:B------:R-:W4:Y:S04]  /*1d5890*/  LDL.LU R28, [R1+0x2c48] ;  /* 0x002c4800011c7983 */ /* 0x000f280000300800 */
[----:B------:R-:W4:Y:S01]  /*1d58a0*/  LDL.LU R40, [R1+0x2c4c] ;  /* 0x002c4c0001287983 */ /* 0x000f220000300800 */
[----:B------:R-:W-:Y:S01]  /*1d58b0*/  IMAD.X R15, R61, 0x1, R55, P6 ;  /* 0x000000013d0f7824 */ /* 0x000fe200030e0637 */
[----:B------:R-:W-:-:S04]  /*1d58c0*/  IADD3 R10, P6, R0, R58, RZ ;  /* 0x0000003a000a7210 */ /* 0x000fc80007fde0ff */
[----:B------:R-:W-:Y:S01]  /*1d58d0*/  STL.64 [R1+0x1770], R14 ;  /* 0x0017700e01007387 */ /* 0x000fe20000100a00 */
[----:B0-----:R-:W-:Y:S01]  /*1d58e0*/  F2FP.SATFINITE.E4M3.F32.PACK_AB_MERGE_C R6, R29, R11, RZ ;  /* 0x0000000b1d06723e */ /* 0x001fe200048070ff */
[----:B------:R-:W-:-:S04]  /*1d58f0*/  IMAD.X R11, R61, 0x1, R57, P6 ;  /* 0x000000013d0b7824 */ /* 0x000fc800030e0639 */
[----:B------:R0:W-:Y:S01]  /*1d5900*/  STL [R1+0x250], R6 ;  /* 0x0002500601007387 */ /* 0x0001e20000100800 */
[----:B------:R-:W-:-:S03]  /*1d5910*/  F2FP.SATFINITE.E4M3.F32.PACK_AB_MERGE_C R8, R30, R12, RZ ;  /* 0x0000000c1e08723e */ /* 0x000fc600048070ff */
[----:B------:R-:W4:Y:S04]  /*1d5920*/  LDL.LU R12, [R1+0x2c50] ;  /* 0x002c5000010c7983 */ /* 0x000f280000300800 */
[----:B------:R1:W-:Y:S01]  /*1d5930*/  STL.64 [R1+0x1768], R10 ;  /* 0x0017680a01007387 */ /* 0x0003e20000100a00 */
[----:B0-----:R-:W-:-:S03]  /*1d5940*/  F2FP.SATFINITE.E4M3.F32.PACK_AB_MERGE_C R6, R38, R35, RZ ;  /* 0x000000232606723e */ /* 0x001fc600048070ff */
[----:B------:R-:W-:Y:S04]  /*1d5950*/  STL [R1+0x260], R8 ;  /* 0x0002600801007387 */ /* 0x000fe80000100800 */
[----:B------:R-:W4:Y:S04]  /*1d5960*/  LDL.LU R30, [R1+0x2c54] ;  /* 0x002c5400011e7983 */ /* 0x000f280000300800 */
[----:B------:R0:W-:Y:S04]  /*1d5970*/  STL [R1+0x23c], R6 ;  /* 0x00023c0601007387 */ /* 0x0001e80000100800 */
[----:B------:R-:W4:Y:S04]  /*1d5980*/  LDL.LU R35, [R1+0x2c58] ;  /* 0x002c580001237983 */ /* 0x000f280000300800 */
[----:B------:R-:W4:Y:S01]  /*1d5990*/  LDL.LU R38, [R1+0x2c5c] ;  /* 0x002c5c0001267983 */ /* 0x000f220000300800 */
[----:B------:R-:W-:Y:S01]  /*1d59a0*/  VIADD R0, R0, UR4 ;  /* 0x0000000400007c36 */ /* 0x000fe20008000000 */
[----:B------:R-:W-:-:S04]  /*1d59b0*/  ULDC UR4, c[0x0][0x248] ;  /* 0x0000920000047ab9 */ /* 0x000fc80000000800 */
[----:B------:R-:W-:Y:S02]  /*1d59c0*/  SHF.R.S32.HI R61, RZ, 0x1f, R0 ;  /* 0x0000001fff3d7819 */ /* 0x000fe40000011400 */
[----:B-1----:R-:W-:-:S05]  /*1d59d0*/  IADD3 R10, P6, R0, R56, RZ ;  /* 0x00000038000a7210 */ /* 0x002fca0007fde0ff */
[----:B------:R-:W-:Y:S01]  /*1d59e0*/  IMAD.X R11, R61, 0x1, R16, P6 ;  /* 0x000000013d0b7824 */ /* 0x000fe200030e0610 */
[----:B--2---:R-:W-:-:S05]  /*1d59f0*/  F2FP.SATFINITE.E4M3.F32.PACK_AB_MERGE_C R2, R45, R2, RZ ;  /* 0x000000022d02723e */ /* 0x004fca00048070ff */
[----:B------:R1:W-:Y:S04]  /*1d5a00*/  STL [R1+0x240], R2 ;  /* 0x0002400201007387 */ /* 0x0003e80000100800 */
[----:B------:R-:W2:Y:S04]  /*1d5a10*/  LDL.LU R59, [R1+0x2c60] ;  /* 0x002c6000013b7983 */ /* 0x000ea80000300800 */
[----:B------:R-:W2:Y:S04]  /*1d5a20*/  LDL.LU R60, [R1+0x2c64] ;  /* 0x002c6400013c7983 */ /* 0x000ea80000300800 */
[----:B------:R-:W2:Y:S04]  /*1d5a30*/  LDL.LU R46, [R1+0x2c68] ;  /* 0x002c6800012e7983 */ /* 0x000ea80000300800 */
[----:B------:R1:W-:Y:S04]  /*1d5a40*/  STL.64 [R1+0x1750], R10 ;  /* 0x0017500a01007387 */ /* 0x0003e80000100a00 */
[----:B0-----:R-:W2:Y:S01]  /*1d5a50*/  LDL.LU R6, [R1+0x2c6c] ;  /* 0x002c6c0001067983 */ /* 0x001ea20000300800 */
[----:B------:R-:W-:-:S05]  /*1d5a60*/  F2FP.SATFINITE.E4M3.F32.PACK_AB_MERGE_C R5, R4, R5, RZ ;  /* 0x000000050405723e */ /* 0x000fca00048070ff */
[----:B------:R-:W-:Y:S04]  /*1d5a70*/  STL [R1+0x8704], R5 ;  /* 0x0087040501007387 */ /* 0x000fe80000100800 */
[----:B------:R-:W2:Y:S01]  /*1d5a80*/  LDL.LU R8, [R1+0x2c70] ;  /* 0x002c700001087983 */ /* 0x000ea20000300800 */
[----:B-1----:R-:W-:-:S03]  /*1d5a90*/  F2FP.SATFINITE.E4M3.F32.PACK_AB_MERGE_C R2, R34, R31, RZ ;  /* 0x0000001f2202723e */ /* 0x002fc600048070ff */
[----:B------:R-:W2:Y:S04]  /*1d5aa0*/  LDL.LU R10, [R1+0x2c74] ;  /* 0x002c7400010a7983 */ /* 0x000ea80000300800 */
[----:B------:R0:W-:Y:S04]  /*1d5ab0*/  STL [R1+0x21c], R2 ;  /* 0x00021c0201007387 */ /* 0x0001e80000100800 */
[----:B0-----:R-:W2:Y:S04]  /*1d5ac0*/  LDL.LU R2, [R1+0x2c78] ;  /* 0x002c780001027983 */ /* 0x001ea80000300800 */
[----:B------:R-:W2:Y:S01]  /*1d5ad0*/  LDL.LU R34, [R1+0x2c7c] ;  /* 0x002c7c0001227983 */ /* 0x000ea20000300800 */
[----:B------:R-:W-:-:S05]  /*1d5ae0*/  IADD3 R4, P6, R0, R17, RZ ;  /* 0x0000001100047210 */ /* 0x000fca0007fde0ff */
[----:B------:R-:W-:Y:S01]  /*1d5af0*/  IMAD.X R5, R61, 0x1, R18, P6 ;  /* 0x000000013d057824 */ /* 0x000fe200030e0612 */
[----:B------:R-:W-:Y:S02]  /*1d5b00*/  IADD3 R14, P6, R0, R19, RZ ;  /* 0x00000013000e7210 */ /* 0x000fe40007fde0ff */
[----:B---3--:R-:W-:Y:S02]  /*1d5b10*/  F2FP.SATFINITE.E4M3.F32.PACK_AB_MERGE_C R3, R3, R43, RZ ;  /* 0x0000002b0303723e */ /* 0x008fe400048070ff */
[----:B------:R4:W-:Y:S01]  /*1d5b20*/  STL.64 [R1+0x1730], R4 ;  /* 0x0017300401007387 */ /* 0x0009e20000100a00 */
[----:B------:R-:W-:Y:S01]  /*1d5b30*/  IMAD.X R15, R61, 0x1, R47, P6 ;  /* 0x000000013d0f7824 */ /* 0x000fe200030e062f */
[----:B----4-:R-:W-:-:S05]  /*1d5b40*/  F2FP.SATFINITE.E4M3.F32.PACK_AB_MERGE_C R5, R40, R28, RZ ;  /* 0x0000001c2805723e */ /* 0x010fca00048070ff */
[----:B------:R-:W-:Y:S04]  /*1d5b50*/  STL [R1+0x8708], R5 ;  /* 0x0087080501007387 */ /* 0x000fe80000100800 */
[----:B------:R0:W-:Y:S04]  /*1d5b60*/  STL [R1+0x1f0], R3 ;  /* 0x0001f00301007387 */ /* 0x0001e80000100800 */
[----:B------:R-:W3:Y:S04]  /*1d5b70*/  LDL.LU R11, [R1+0x2ce0] ;  /* 0x002ce000010b7983 */ /* 0x000ee80000300800 */
[----:B------:R-:W3:Y:S04]  /*1d5b80*/  LDL.LU R45, [R1+0x2ce4] ;  /* 0x002ce400012d7983 */ /* 0x000ee80000300800 */
[----:B------:R-:W4:Y:S04]  /*1d5b90*/  LDL.LU R29, [R1+0x2ce8] ;  /* 0x002ce800011d7983 */ /* 0x000f280000300800 */
[----:B------:R1:W-:Y:S04]  /*1d5ba0*/  STL.64 [R1+0x1748], R14 ;  /* 0x0017480e01007387 */ /* 0x0003e80000100a00 */
[----:B------:R-:W4:Y:S04]  /*1d5bb0*/  LDL.LU R40, [R1+0x2cec] ;  /* 0x002cec0001287983 */ /* 0x000f280000300800 */
[----:B------:R-:W4:Y:S04]  /*1d5bc0*/  LDL.LU R4, [R1+0x2d60] ;  /* 0x002d600001047983 */ /* 0x000f280000300800 */
[----:B------:R-:W4:Y:S01]  /*1d5bd0*/  LDL.LU R43, [R1+0x2d64] ;  /* 0x002d6400012b7983 */ /* 0x000f220000300800 */
[----:B0-----:R-:W-:-:S05]  /*1d5be0*/  F2FP.SATFINITE.E4M3.F32.PACK_AB_MERGE_C R3, R30, R12, RZ ;  /* 0x0000000c1e03723e */ /* 0x001fca00048070ff */
[----:B------:R-:W-:Y:S04]  /*1d5bf0*/  STL [R1+0x8720], R3 ;  /* 0x0087200301007387 */ /* 0x000fe80000100800 */
[----:B------:R-:W4:Y:S01]  /*1d5c00*/  LDL.LU R31, [R1+0x2d68] ;  /* 0x002d6800011f7983 */ /* 0x000f220000300800 */
[----:B------:R-:W-:-:S03]  /*1d5c10*/  F2FP.SATFINITE.E4M3.F32.PACK_AB_MERGE_C R5, R38, R35, RZ ;  /* 0x000000232605723e */ /* 0x000fc600048070ff */
[----:B------:R-:W4:Y:S04]  /*1d5c20*/  LDL.LU R38, [R1+0x2d6c] ;  /* 0x002d6c0001267983 */ /* 0x000f280000300800 */
[----:B------:R-:W4:Y:S04]  /*1d5c30*/  LDL.LU R28, [R1+0x2dc0] ;  /* 0x002dc000011c7983 */ /* 0x000f280000300800 */
[----:B------:R-:W4:Y:S04]  /*1d5c40*/  LDL.LU R12, [R1+0x2dc4] ;  /* 0x002dc400010c7983 */ /* 0x000f280000300800 */
[----:B------:R-:W4:Y:S04]  /*1d5c50*/  LDL.LU R30, [R1+0x2dc8] ;  /* 0x002dc800011e7983 */ /* 0x000f280000300800 */
[----:B------:R-:W4:Y:S01]  /*1d5c60*/  LDL.LU R35, [R1+0x2dcc] ;  /* 0x002dcc0001237983 */ /* 0x000f220000300800 */
[----:B-1----:R-:W-:-:S05]  /*1d5c70*/  IADD3 R14, P6, R0, R48, RZ ;  /* 0x00000030000e7210 */ /* 0x002fca0007fde0ff */
[----:B------:R-:W-:-:S05]  /*1d5c80*/  IMAD.X R15, R61, 0x1, R49, P6 ;  /* 0x000000013d0f7824 */ /* 0x000fca00030e0631 */
[----:B------:R0:W-:Y:S02]  /*1d5c90*/  STL.64 [R1+0x1758], R14 ;  /* 0x0017580e01007387 */ /* 0x0001e40000100a00 */
[----:B0-----:R-:W-:-:S05]  /*1d5ca0*/  IADD3 R14, P6, R0, R50, RZ ;  /* 0x00000032000e7210 */ /* 0x001fca0007fde0ff */
[----:B------:R-:W-:Y:S01]  /*1d5cb0*/  IMAD.X R15, R61, 0x1, R51, P6 ;  /* 0x000000013d0f7824 */ /* 0x000fe200030e0633 */
[----:B--2---:R-:W-:Y:S02]  /*1d5cc0*/  F2FP.SATFINITE.E4M3.F32.PACK_AB_MERGE_C R3, R60, R59, RZ ;  /* 0x0000003b3c03723e */ /* 0x004fe400048070ff */
[----:B------:R-:W-:-:S05]  /*1d5cd0*/  F2FP.SATFINITE.E4M3.F32.PACK_AB_MERGE_C R6, R6, R46, RZ ;  /* 0x0000002e0606723e */ /* 0x000fca00048070ff */
[----:B------:R0:W-:Y:S01]  /*1d5ce0*/  STL.64 [R1+0x8838], R6 ;  /* 0x0088380601007387 */ /* 0x0001e20000100a00 */
[----:B------:R-:W-:-:S05]  /*1d5cf0*/  F2FP.SATFINITE.E4M3.F32.PACK_AB_MERGE_C R60, R10, R8, RZ ;  /* 0x000000080a3c723e */ /* 0x000fca00048070ff */
[----:B------:R-:W-:Y:S04]  /*1d5d00*/  STL [R1+0x8924], R60 ;  /* 0x0089243c01007387 */ /* 0x000fe80000100800 */
[----:B------:R-:W-:Y:S01]  /*1d5d10*/  STL.64 [R1+0x1740], R14 ;  /* 0x0017400e01007387 */ /* 0x000fe20000100a00 */
[----:B------:R-:W-:-:S05]  /*1d5d20*/  F2FP.SATFINITE.E4M3.F32.PACK_AB_MERGE_C R8, R34, R2, RZ ;  /* 0x000000022208723e */ /* 0x000fca00048070ff */
[----:B------:R-:W-:Y:S04]  /*1d5d30*/  STL.64 [R1+0x8848], R8 ;  /* 0x0088480801007387 */ /* 0x000fe80000100a00 */
[----:B------:R-:W2:Y:S04]  /*1d5d40*/  LDL.LU R46, [R1+0x2e60] ;  /* 0x002e6000012e7983 */ /* 0x000ea80000300800 */
[----:B------:R-:W2:Y:S01]  /*1d5d50*/  LDL.LU R2, [R1+0x2e64] ;  /* 0x002e640001027983 */ /* 0x000ea20000300800 */
[----:B0-----:R-:W-:-:S03]  /*1d5d60*/  IADD3 R6, P6, R0, R52, RZ ;  /* 0x0000003400067210 */ /* 0x001fc60007fde0ff */
[----:B------:R-:W2:Y:S02]  /*1d5d70*/  LDL.LU R10, [R1+0x2e68] ;  /* 0x002e6800010a7983 */ /* 0x000ea40000300800 */
[----:B------:R-:W-:-:S05]  /*1d5d80*/  IMAD.X R7, R61, 0x1, R53, P6 ;  /* 0x000000013d077824 */ /* 0x000fca00030e0635 */
[----:B------:R0:W-:Y:S04]  /*1d5d90*/  STL.64 [R1+0x1720], R6 ;  /* 0x0017200601007387 */ /* 0x0001e80000100a00 */
[----:B------:R-:W2:Y:S01]  /*1d5da0*/  LDL.LU R34, [R1+0x2e6c] ;  /* 0x002e6c0001227983 */ /* 0x000ea20000300800 */
[----:B0-----:R-:W-:Y:S02]  /*1d5db0*/  IADD3 R6, P6, R0, R54, RZ ;  /* 0x0000003600067210 */ /* 0x001fe40007fde0ff */
[----:B---3--:R-:W-:-:S03]  /*1d5dc0*/  F2FP.SATFINITE.E4M3.F32.PACK_AB_MERGE_C R45, R45, R11, RZ ;  /* 0x0000000b2d2d723e */ /* 0x008fc600048070ff */
[----:B------:R-:W-:Y:S02]  /*1d5dd0*/  IMAD.X R7, R61, 0x1, R55, P6 ;  /* 0x000000013d077824 */ /* 0x000fe400030e0637 */
[----:B------:R-:W-:Y:S01]  /*1d5de0*/  STL.64 [R1+0x88a0], R44 ;  /* 0x0088a02c01007387 */ /* 0x000fe20000100a00 */
[----:B----4-:R-:W-:Y:S02]  /*1d5df0*/  F2FP.SATFINITE.E4M3.F32.PACK_AB_MERGE_C R40, R40, R29, RZ ;  /* 0x0000001d2828723e */ /* 0x010fe400048070ff */
[----:B------:R-:W-:-:S03]  /*1d5e00*/  F2FP.SATFINITE.E4M3.F32.PACK_AB_MERGE_C R43, R43, R4, RZ ;  /* 0x000000042b2b723e */ /* 0x000fc600048070ff */
[----:B------:R-:W-:Y:S04]  /*1d5e10*/  STL.64 [R1+0x88a8], R40 ;  /* 0x0088a82801007387 */ /* 0x000fe80000100a00 */
[----:B------:R-:W-:Y:S04]  /*1d5e20*/  STL.64 [R1+0x88d0], R42 ;  /* 0x0088d02a01007387 */ /* 0x000fe80000100a00 */
[----:B------:R0:W-:Y:S02]  /*1d5e30*/  STL.64 [R1+0x1738], R6 ;  /* 0x0017380601007387 */ /* 0x0001e40000100a00 */
[----:B0-----:R-:W-:-:S05]  /*1d5e40*/  IADD3 R6, P6, R0, R58, RZ ;  /* 0x0000003a00067210 */ /* 0x001fca0007fde0ff */
[----:B------:R-:W-:Y:S01]  /*1d5e50*/  IMAD.X R7, R61, 0x1, R57, P6 ;  /* 0x000000013d077824 */ /* 0x000fe200030e0639 */
[----:B------:R-:W-:-:S05]  /*1d5e60*/  F2FP.SATFINITE.E4M3.F32.PACK_AB_MERGE_C R38, R38, R31, RZ ;  /* 0x0000001f2626723e */ /* 0x000fca00048070ff */
[----:B------:R-:W-:Y:S01]  /*1d5e70*/  STL.64 [R1+0x88d8], R38 ;  /* 0x0088d82601007387 */ /* 0x000fe20000100a00 */
[----:B------:R-:W-:-:S03]  /*1d5e80*/  F2FP.SATFINITE.E4M3.F32.PACK_AB_MERGE_C R4, R12, R28, RZ ;  /* 0x0000001c0c04723e */ /* 0x000fc600048070ff */
[----:B------:R0:W-:Y:S04]  /*1d5e90*/  STL.64 [R1+0x1728], R6 ;  /* 0x0017280601007387 */ /* 0x0001e80000100a00 */
[----:B------:R1:W-:Y:S04]  /*1d5ea0*/  STL.64 [R1+0x88f0], R4 ;  /* 0x0088f00401007387 */ /* 0x0003e80000100a00 */
[----:B------:R-:W3:Y:S01]  /*1d5eb0*/  LDL.LU R11, [R1+0x2e50] ;  /* 0x002e5000010b7983 */ /* 0x000ee20000300800 */
[----:B------:R-:W-:-:S03]  /*1d5ec0*/  F2FP.SATFINITE.E4M3.F32.PACK_AB_MERGE_C R35, R35, R30, RZ ;  /* 0x0000001e2323723e */ /* 0x000fc600048070ff */
[----:B------:R-:W3:Y:S04]  /*1d5ed0*/  LDL.LU R31, [R1+0x2e54] ;  /* 0x002e5400011f7983 */ /* 0x000ee80000300800 */
[----:B------:R-:W4:Y:S04]  /*1d5ee0*/  LDL.LU R12, [R1+0x2e58] ;  /* 0x002e5800010c7983 */ /* 0x000f280000300800 */
[----:B------:R-:W4:Y:S01]  /*1d5ef0*/  LDL.LU R30, [R1+0x2e5c] ;  /* 0x002e5c00011e7983 */ /* 0x000f220000300800 */
[----:B------:R-:W-:Y:S01]  /*1d5f00*/  VIADD R0, R0, UR4 ;  /* 0x0000000400007c36 */ /* 0x000fe20008000000 */
[----:B------:R-:W-:-:S02]  /*1d5f10*/  ULDC UR4, c[0x0][0x248] ;  /* 0x0000920000047ab9 */ /* 0x000fc40000000800 */
[----:B0-----:R-:W4:Y:S02]  /*1d5f20*/  LDL.LU R6, [R1+0x2e40] ;  /* 0x002e400001067983 */ /* 0x001f240000300800 */
[----:B------:R-:W-:Y:S02]  /*1d5f30*/  SHF.R.S32.HI R61, RZ, 0x1f, R0 ;  /* 0x0000001fff3d7819 */ /* 0x000fe40000011400 */
[----:B-1----:R-:W-:Y:S01]  /*1d5f40*/  IADD3 R4, P6, R0, R56, RZ ;  /* 0x0000003800047210 */ /* 0x002fe20007fde0ff */
[----:B------:R-:W4:Y:S04]  /*1d5f50*/  LDL.LU R29, [R1+0x2e44] ;  /* 0x002e4400011d7983 */ /* 0x000f280000300800 */
[----:B------:R-:W-:Y:S01]  /*1d5f60*/  IMAD.X R5, R61, 0x1, R16, P6 ;  /* 0x000000013d057824 */ /* 0x000fe200030e0610 */
[----:B------:R-:W4:Y:S04]  /*1d5f70*/  LDL.LU R7, [R1+0x2e48] ;  /* 0x002e480001077983 */ /* 0x000f280000300800 */
[----:B------:R-:W-:Y:S04]  /*1d5f80*/  STL.64 [R1+0x1718], R4 ;  /* 0x0017180401007387 */ /* 0x000fe80000100a00 */
[----:B------:R-:W4:Y:S01]  /*1d5f90*/  LDL.LU R28, [R1+0x2e4c] ;  /* 0x002e4c00011c7983 */ /* 0x000f220000300800 */
[----:B--2---:R-:W-:-:S05]  /*1d5fa0*/  F2FP.SATFINITE.E4M3.F32.PACK_AB_MERGE_C R2, R2, R46, RZ ;  /* 0x0000002e0202723e */ /* 0x004fca00048070ff */
        /* <DEDUP_REMOVED lines=23> */
[----:B------:R-:W2:Y:S01]  /*1d6120*/  LDL.LU R10, [R1+0x2e84] ;  /* 0x002e8400010a7983 */ /* 0x000ea20000300800 */
[----:B---3--:R-:W-:-:S03]  /*1d6130*/  F2FP.SATFINITE.E4M3.F32.PACK_AB_MERGE_C R31, R31, R11, RZ ;  /* 0x0000000b1f1f723e */ /* 0x008fc600048070ff */
[----:B------:R-:W3:Y:S01]  /*1d6140*/  LDL.LU R11, [R1+0x2e88] ;  /* 0x002e8800010b7983 */ /* 0x000ee20000300800 */
[----:B----4-:R-:W-:-:S03]  /*1d6150*/  F2FP.SATFINITE.E4M3.F32.PACK_AB_MERGE_C R30, R30, R12, RZ ;  /* 0x0000000c1e1e723e */ /* 0x010fc600048070ff */
[----:B------:R-:W3:Y:S01]  /*1d6160*/  LDL.LU R12, [R1+0x2e8c] ;  /* 0x002e8c00010c7983 */ /* 0x000ee20000300800 */
[----:B0-----:R-:W-:-:S05]  /*1d6170*/  IADD3 R2, P6, R0, R19, RZ ;  /* 0x0000001300027210 */ /* 0x001fca0007fde0ff */
[----:B------:R-:W-:Y:S01]  /*1d6180*/  IMAD.X R3, R61, 0x1, R47, P6 ;  /* 0x000000013d037824 */ /* 0x000fe200030e062f */
[----:B------:R-:W-:Y:S01]  /*1d6190*/  F2FP.SATFINITE.E4M3.F32.PACK_AB_MERGE_C R29, R29, R6, RZ ;  /* 0x000000061d1d723e */ /* 0x000fe200048070ff */
[----:B------:R-:W-:Y:S01]  /*1d61a0*/  STL.64 [R1+0x8918], R30 ;  /* 0x0089181e01007387 */ /* 0x000fe20000100a00 */
[----:B------:R-:W-:-:S05]  /*1d61b0*/  F2FP.SATFINITE.E4M3.F32.PACK_AB_MERGE_C R28, R28, R7, RZ ;  /* 0x000000071c1c723e */ /* 0x000fca00048070ff */
[----:B------:R-:W-:Y:S04]  /*1d61c0*/  STL.64 [R1+0x8928], R28 ;  /* 0x0089281c01007387 */ /* 0x000fe80000100a00 */
[----:B------:R0:W-:Y:S02]  /*1d61d0*/  STL.64 [R1+0x1700], R2 ;  /* 0x0017000201007387 */ /* 0x0001e40000100a00 */
[----:B0-----:R-:W-:-:S05]  /*1d61e0*/  IADD3 R2, P6, R0, R48, RZ ;  /* 0x0000003000027210 */ /* 0x001fca0007fde0ff */
[----:B------:R-:W-:Y:S01]  /*1d61f0*/  IMAD.X R3, R61, 0x1, R49, P6 ;  /* 0x000000013d037824 */ /* 0x000fe200030e0631 */
[----:B--2---:R-:W-:-:S05]  /*1d6200*/  F2FP.SATFINITE.E4M3.F32.PACK_AB_MERGE_C R46, R46, R26, RZ ;  /* 0x0000001a2e2e723e */ /* 0x004fca00048070ff */
[----:B------:R-:W-:Y:S04]  /*1d6210*/  STL [R1+0x8938], R46 ;  /* 0x0089382e01007387 */ /* 0x000fe80000100800 */
[----:B------:R0:W-:Y:S01]  /*1d6220*/  STL.64 [R1+0x1708], R2 ;  /* 0x0017080201007387 */ /* 0x0001e20000100a00 */
[----:B------:R-:W-:Y:S02]  /*1d6230*/  F2FP.SATFINITE.E4M3.F32.PACK_AB_MERGE_C R33, R33, R13, RZ ;  /* 0x0000000d2121723e */ /* 0x000fe400048070ff */
[----:B0-----:R-:W-:Y:S02]  /*1d6240*/  IADD3 R2, P6, R0, R50, RZ ;  /* 0x0000003200027210 */ /* 0x001fe40007fde0ff */
[----:B------:R-:W-:-:S03]  /*1d6250*/  F2FP.SATFINITE.E4M3.F32.PACK_AB_MERGE_C R32, R32, R14, RZ ;  /* 0x0000000e2020723e */ /* 0x000fc600048070ff */
[----:B------:R-:W-:Y:S02]  /*1d6260*/  IMAD.X R3, R61, 0x1, R51, P6 ;  /* 0x000000013d037824 */ /* 0x000fe400030e0633 */
[----:B------:R-:W-:Y:S04]  /*1d6270*/  STL.64 [R1+0x8930], R32 ;  /* 0x0089302001007387 */ /* 0x000fe80000100a00 */
[----:B------:R0:W-:Y:S01]  /*1d6280*/  STL.64 [R1+0x16f8], R2 ;  /* 0x0016f80201007387 */ /* 0x0001e20000100a00 */
[----:B------:R-:W-:Y:S02]  /*1d6290*/  F2FP.SATFINITE.E4M3.F32.PACK_AB_MERGE_C R24, R24, R15, RZ ;  /* 0x0000000f1818723e */ /* 0x000fe400048070ff */
[----:B0-----:R-:W-:-:S03]  /*1d62a0*/  IADD3 R2, P6, R0, R52, RZ ;  /* 0x0000003400027210 */ /* 0x001fc60007fde0ff */
[----:B------:R-:W-:Y:S02]  /*1d62b0*/  STL [R1+0x893c], R24 ;  /* 0x00893c1801007387 */ /* 0x000fe40000100800 */
[----:B------:R-:W-:-:S05]  /*1d62c0*/  IMAD.X R3, R61, 0x1, R53, P6 ;  /* 0x000000013d037824 */ /* 0x000fca00030e0635 */
[----:B------:R0:W-:Y:S02]  /*1d62d0*/  STL.64 [R1+0x16f0], R2 ;  /* 0x0016f00201007387 */ /* 0x0001e40000100a00 */
[----:B0-----:R-:W-:-:S05]  /*1d62e0*/  IADD3 R2, P6, R0, R54, RZ ;  /* 0x0000003600027210 */ /* 0x001fca0007fde0ff */
[----:B------:R-:W-:-:S05]  /*1d62f0*/  IMAD.X R3, R61, 0x1, R55, P6 ;  /* 0x000000013d037824 */ /* 0x000fca00030e0637 */
[----:B------:R0:W-:Y:S01]  /*1d6300*/  STL.64 [R1+0x16e8], R2 ;  /* 0x0016e80201007387 */ /* 0x0001e20000100a00 */
[----:B------:R-:W-:Y:S02]  /*1d6310*/  F2FP.SATFINITE.E4M3.F32.PACK_AB_MERGE_C R9, R22, R20, RZ ;  /* 0x000000141609723e */ /* 0x000fe400048070ff */
[----:B0-----:R-:W-:-:S05]  /*1d6320*/  IADD3 R2, P6, R0, R58, RZ ;  /* 0x0000003a00027210 */ /* 0x001fca0007fde0ff */
[----:B------:R-:W-:-:S05]  /*1d6330*/  IMAD.X R3, R61, 0x1, R57, P6 ;  /* 0x000000013d037824 */ /* 0x000fca00030e0639 */
[----:B------:R0:W-:Y:S04]  /*1d6340*/  STL.64 [R1+0x16e0], R2 ;  /* 0x0016e00201007387 */ /* 0x0001e80000100a00 */
[----:B------:R-:W2:Y:S04]  /*1d6350*/  LDL.LU R29, [R1+0x2f20] ;  /* 0x002f2000011d7983 */ /* 0x000ea80000300800 */
[----:B------:R-:W2:Y:S01]  /*1d6360*/  LDL.LU R22, [R1+0x2f24] ;  /* 0x002f240001167983 */ /* 0x000ea20000300800 */
[----:B------:R-:W-:-:S03]  /*1d6370*/  F2FP.SATFINITE.E4M3.F32.PACK_AB_MERGE_C R8, R37, R23, RZ ;  /* 0x000000172508723e */ /* 0x000fc600048070ff */
[----:B------:R-:W4:Y:S01]  /*1d6380*/  LDL.LU R30, [R1+0x2f28] ;  /* 0x002f2800011e7983 */ /* 0x000f220000300800 */
[----:B------:R-:W-:-:S03]  /*1d6390*/  F2FP.SATFINITE.E4M3.F32.PACK_AB_MERGE_C R20, R10, R59, RZ ;  /* 0x0000003b0a14723e */ /* 0x000fc600048070ff */
        /* <DEDUP_REMOVED lines=19> */
[----:B------:R-:W-:Y:S01]  /*1d64d0*/  F2FP.SATFINITE.E4M3.F32.PACK_AB_MERGE_C R36, R36, R27, RZ ;  /* 0x0000001b2424723e */ /* 0x000fe200048070ff */
[----:B------:R-:W-:Y:S01]  /*1d64e0*/  ULDC UR4, c[0x0][0x248] ;  /* 0x0000920000047ab9 */ /* 0x000fe20000000800 */
[----:B------:R-:W4:Y:S04]  /*1d64f0*/  LDL.LU R45, [R1+0x2eb4] ;  /* 0x002eb400012d7983 */ /* 0x000f280000300800 */
[----:B------:R-:W4:Y:S04]  /*1d6500*/  LDL.LU R60, [R1+0x2eb8] ;  /* 0x002eb800013c7983 */ /* 0x000f280000300800 */
[----:B------:R-:W4:Y:S01]  /*1d6510*/  LDL.LU R26, [R1+0x2ebc] ;  /* 0x002ebc00011a7983 */ /* 0x000f220000300800 */
[----:B------:R-:W-:-:S02]  /*1d6520*/  SHF.R.S32.HI R61, RZ, 0x1f, R0 ;  /* 0x0000001fff3d7819 */ /* 0x000fc40000011400 */
[----:B------:R-:W-:Y:S01]  /*1d6530*/  IADD3 R24, P6, R0, R56, RZ ;  /* 0x0000003800187210 */ /* 0x000fe20007fde0ff */
[----:B------:R-:W4:Y:S01]  /*1d6540*/  LDL.LU R27, [R1+0x2ea0] ;  /* 0x002ea000011b7983 */ /* 0x000f220000300800 */
[----:B------:R-:W-:-:S03]  /*1d6550*/  F2FP.SATFINITE.E4M3.F32.PACK_AB_MERGE_C R6, R25, R21, RZ ;  /* 0x000000151906723e */ /* 0x000fc600048070ff */
[----:B------:R-:W-:Y:S01]  /*1d6560*/  IMAD.X R25, R61, 0x1, R16, P6 ;  /* 0x000000013d197824 */ /* 0x000fe200030e0610 */
[----:B------:R-:W4:Y:S04]  /*1d6570*/  LDL.LU R13, [R1+0x2ea4] ;  /* 0x002ea400010d7983 */ /* 0x000f280000300800 */
[----:B------:R-:W4:Y:S04]  /*1d6580*/  LDL.LU R14, [R1+0x2ea8] ;  /* 0x002ea800010e7983 */ /* 0x000f280000300800 */
[----:B------:R0:W-:Y:S04]  /*1d6590*/  STL.64 [R1+0x16d8], R24 ;  /* 0x0016d81801007387 */ /* 0x0001e80000100a00 */
[----:B------:R-:W4:Y:S01]  /*1d65a0*/  LDL.LU R21, [R1+0x2eac] ;  /* 0x002eac0001157983 */ /* 0x000f220000300800 */
[----:B---3--:R-:W-:-:S03]  /*1d65b0*/  F2FP.SATFINITE.E4M3.F32.PACK_AB_MERGE_C R12, R12, R11, RZ ;  /* 0x0000000b0c0c723e */ /* 0x008fc600048070ff */
[----:B0-----:R-:W3:Y:S04]  /*1d65c0*/  LDL.LU R25, [R1+0x2f00] ;  /* 0x002f000001197983 */ /* 0x001ee80000300800 */
[----:B------:R-:W3:Y:S04]  /*1d65d0*/  LDL.LU R37, [R1+0x2f04] ;  /* 0x002f040001257983 */ /* 0x000ee80000300800 */
[----:B------:R-:W3:Y:S04]  /*1d65e0*/  LDL.LU R59, [R1+0x2f08] ;  /* 0x002f0800013b7983 */ /* 0x000ee80000300800 */
[----:B------:R-:W3:Y:S01]  /*1d65f0*/  LDL.LU R11, [R1+0x2f0c] ;  /* 0x002f0c00010b7983 */ /* 0x000ee20000300800 */
[----:B------:R-:W-:-:S02]  /*1d6600*/  IADD3 R28, P6, R0, R17, RZ ;  /* 0x00000011001c7210 */ /* 0x000fc40007fde0ff */
[----:B--2---:R-:W-:-:S03]  /*1d6610*/  F2FP.SATFINITE.E4M3.F32.PACK_AB_MERGE_C R22, R22, R29, RZ ;  /* 0x0000001d1616723e */ /* 0x004fc600048070ff */
[----:B------:R-:W-:-:S05]  /*1d6620*/  IMAD.X R29, R61, 0x1, R18, P6 ;  /* 0x000000013d1d7824 */ /* 0x000fca00030e0612 */
[----:B------:R0:W-:Y:S02]  /*1d6630*/  STL.64 [R1+0x16d0], R28 ;  /* 0x0016d01c01007387 */ /* 0x0001e40000100a00 */
[----:B0-----:R-:W-:-:S05]  /*1d6640*/  IADD3 R28, P6, R0, R19, RZ ;  /* 0x00000013001c7210 */ /* 0x001fca0007fde0ff */
[----:B------:R-:W-:-:S05]  /*1d6650*/  IMAD.X R29, R61, 0x1, R47, P6 ;  /* 0x000000013d1d7824 */ /* 0x000fca00030e062f */
[----:B------:R0:W-:Y:S02]  /*1d6660*/  STL.64 [R1+0x16c8], R28 ;  /* 0x0016c81c01007387 */ /* 0x0001e40000100a00 */
[----:B0-----:R-:W-:Y:S02]  /*1d6670*/  IADD3 R28, P6, R0, R48, RZ ;  /* 0x00000030001c7210 */ /* 0x001fe40007fde0ff */
[----:B----4-:R-:W-:-:S03]  /*1d6680*/  F2FP.SATFINITE.E4M3.F32.PACK_AB_MERGE_C R41, R41, R2, RZ ;  /* 0x000000022929723e */ /* 0x010fc600048070ff */
[----:B------:R-:W-:Y:S01]  /*1d6690*/  IMAD.X R29, R61, 0x1, R49, P6 ;  /* 0x000000013d1d7824 */ /* 0x000fe200030e0631 */
[----:B------:R-:W-:Y:S02]  /*1d66a0*/  IADD3 R2, P6, R0, R50, RZ ;  /* 0x0000003200027210 */ /* 0x000fe40007fde0ff */
[----:B------:R-:W-:-:S03]  /*1d66b0*/  F2FP.SATFINITE.E4M3.F32.PACK_AB_MERGE_C R24, R4, R3, RZ ;  /* 0x000000030418723e */ /* 0x000fc600048070ff */
[----:B------:R-:W-:Y:S01]  /*1d66c0*/  IMAD.X R3, R61, 0x1, R51, P6 ;  /* 0x000000013d037824 */ /* 0x000fe200030e0633 */
[----:B------:R-:W-:Y:S01]  /*1d66d0*/  STL.64 [R1+0x16c0], R28 ;  /* 0x0016c01c01007387 */ /* 0x000fe20000100a00 */
[----:B------:R-:W-:-:S03]  /*1d66e0*/  F2FP.SATFINITE.E4M3.F32.PACK_AB_MERGE_C R4, R38, R5, RZ ;  /* 0x000000052604723e */ /* 0x000fc600048070ff */
[----:B------:R-:W-:Y:S04]  /*1d66f0*/  STL [R1+0x27c4], R24 ;  /* 0x0027c41801007387 */ /* 0x000fe80000100800 */
[----:B------:R0:W-:Y:S04]  /*1d6700*/  STL [R1+0x27c0], R4 ;  /* 0x0027c00401007387 */ /* 0x0001e80000100800 */
[----:B------:R1:W-:Y:S01]  /*1d6710*/  STL.64 [R1+0x16b8], R2 ;  /* 0x0016b80201007387 */ /* 0x0003e20000100a00 */
[----:B------:R-:W-:Y:S02]  /*1d6720*/  F2FP.SATFINITE.E4M3.F32.PACK_AB_MERGE_C R5, R42, R39, RZ ;  /* 0x000000272a05723e */ /* 0x000fe400048070ff */
[----:B0-----:R-:W-:-:S02]  /*1d6730*/  F2FP.SATFINITE.E4M3.F32.PACK_AB_MERGE_C R4, R40, R43, RZ ;  /* 0x0000002b2804723e */ /* 0x001fc400048070ff */
[----:B-1----:R-:W-:Y:S01]  /*1d6740*/  IADD3 R2, P6, R0, R52, RZ ;  /* 0x0000003400027210 */ /* 0x002fe20007fde0ff */
[----:B------:R0:W-:Y:S04]  /*1d6750*/  STL [R1+0x2810], R5 ;  /* 0x0028100501007387 */ /* 0x0001e80000100800 */
[----:B------:R-:W-:Y:S01]  /*1d6760*/  IMAD.X R3, R61, 0x1, R53, P6 ;  /* 0x000000013d037824 */ /* 0x000fe200030e0635 */
[----:B------:R1:W-:Y:S04]  /*1d6770*/  STL [R1+0x280c], R4 ;  /* 0x00280c0401007387 */ /* 0x0003e80000100800 */
[----:B------:R2:W-:Y:S01]  /*1d6780*/  STL.64 [R1+0x16b0], R2 ;  /* 0x0016b00201007387 */ /* 0x0005e20000100a00 */
[----:B0-----:R-:W-:-:S02]  /*1d6790*/  F2FP.SATFINITE.E4M3.F32.PACK_AB_MERGE_C R5, R45, R44, RZ ;  /* 0x0000002c2d05723e */ /* 0x001fc400048070ff */
        /* <DEDUP_REMOVED lines=12> */
[----:B---3--:R-:W-:-:S03]  /*1d6860*/  F2FP.SATFINITE.E4M3.F32.PACK_AB_MERGE_C R2, R37, R25, RZ ;  /* 0x000000192502723e */ /* 0x008fc600048070ff */
[----:B------:R-:W-:Y:S04]  /*1d6870*/  STL [R1+0x2874], R3 ;  /* 0x0028740301007387 */ /* 0x000fe80000100800 */
[----:B------:R0:W-:Y:S02]  /*1d6880*/  STL [R1+0x28b8], R2 ;  /* 0x0028b80201007387 */ /* 0x0001e40000100800 */
[----:B0-----:R-:W-:Y:S02]  /*1d6890*/  F2FP.SATFINITE.E4M3.F32.PACK_AB_MERGE_C R2, R11, R59, RZ ;  /* 0x0000003b0b02723e */ /* 0x001fe400048070ff */
[----:B------:R-:W2:Y:S04]  /*1d68a0*/  LDL.LU R59, [R1+0x2fa0] ;  /* 0x002fa000013b7983 */ /* 0x000ea80000300800 */
[----:B------:R-:W2:Y:S04]  /*1d68b0*/  LDL.LU R11, [R1+0x2fa4] ;  /* 0x002fa400010b7983 */ /* 0x000ea80000300800 */
[----:B------:R0:W-:Y:S04]  /*1d68c0*/  STL [R1+0x28b0], R2 ;  /* 0x0028b00201007387 */ /* 0x0001e80000100800 */
[----:B------:R-:W3:Y:S04]  /*1d68d0*/  LDL.LU R32, [R1+0x2fa8] ;  /* 0x002fa80001207983 */ /* 0x000ee80000300800 */
[----:B------:R-:W3:Y:S04]  /*1d68e0*/  LDL.LU R33, [R1+0x2fac] ;  /* 0x002fac0001217983 */ /* 0x000ee80000300800 */
[----:B------:R-:W4:Y:S04]  /*1d68f0*/  LDL.LU R46, [R1+0x2f90] ;  /* 0x002f9000012e7983 */ /* 0x000f280000300800 */
[----:B------:R-:W4:Y:S01]  /*1d6900*/  LDL.LU R28, [R1+0x2f94] ;  /* 0x002f9400011c7983 */ /* 0x000f220000300800 */
[----:B------:R-:W-:-:S03]  /*1d6910*/  F2FP.SATFINITE.E4M3.F32.PACK_AB_MERGE_C R23, R23, R30, RZ ;  /* 0x0000001e1717723e */ /* 0x000fc600048070ff */
[----:B------:R-:W4:Y:S01]  /*1d6920*/  LDL.LU R29, [R1+0x2f98] ;  /* 0x002f9800011d7983 */ /* 0x000f220000300800 */
[----:B------:R-:W-:-:S03]  /*1d6930*/  F2FP.SATFINITE.E4M3.F32.PACK_AB_MERGE_C R15, R15, R31, RZ ;  /* 0x0000001f0f0f723e */ /* 0x000fc600048070ff */
[----:B------:R-:W4:Y:S01]  /*1d6940*/  LDL.LU R30, [R1+0x2f9c] ;  /* 0x002f9c00011e7983 */ /* 0x000f220000300800 */
[----:B------:R-:W-:Y:S02]  /*1d6950*/  F2FP.SATFINITE.E4M3.F32.PACK_AB_MERGE_C R10, R10, R34, RZ ;  /* 0x000000220a0a723e */ /* 0x000fe400048070ff */
[----:B------:R-:W-:Y:S01]  /*1d6960*/  F2FP.SATFINITE.E4M3.F32.PACK_AB_MERGE_C R7, R7, R35, RZ ;  /* 0x000000230707723e */ /* 0x000fe200048070ff */
        /* <DEDUP_REMOVED lines=21> */
[----:B------:R-:W-:Y:S01]  /*1d6ac0*/  IMAD.X R25, R61, 0x1, R16, P6 ;  /* 0x000000013d197824 */ /* 0x000fe200030e0610 */
[----:B------:R-:W4:Y:S04]  /*1d6ad0*/  LDL.LU R13, [R1+0x2f44] ;  /* 0x002f4400010d7983 */ /* 0x000f280000300800 */
[----:B------:R-:W4:Y:S04]  /*1d6ae0*/  LDL.LU R14, [R1+0x2f48] ;  /* 0x002f4800010e7983 */ /* 0x000f280000300800 */
[----:B------:R0:W-:Y:S04]  /*1d6af0*/  STL.64 [R1+0x1698], R24 ;  /* 0x0016981801007387 */ /* 0x0001e80000100a00 */
[----:B------:R-:W4:Y:S04]  /*1d6b00*/  LDL.LU R21, [R1+0x2f4c] ;  /* 0x002f4c0001157983 */ /* 0x000f280000300800 */
[----:B0-----:R-:W4:Y:S04]  /*1d6b10*/  LDL.LU R25, [R1+0x2fc0] ;  /* 0x002fc00001197983 */ /* 0x001f280000300800 */
[----:B------:R-:W4:Y:S01]  /*1d6b20*/  LDL.LU R37, [R1+0x2fc4] ;  /* 0x002fc40001257983 */ /* 0x000f220000300800 */
[----:B--2---:R-:W-:-:S03]  /*1d6b30*/  F2FP.SATFINITE.E4M3.F32.PACK_AB_MERGE_C R24, R11, R59, RZ ;  /* 0x0000003b0b18723e */ /* 0x004fc600048070ff */
[----:B------:R-:W2:Y:S04]  /*1d6b40*/  LDL.LU R59, [R1+0x2fc8] ;  /* 0x002fc800013b7983 */ /* 0x000ea80000300800 */
[----:B------:R-:W2:Y:S04]  /*1d6b50*/  LDL.LU R11, [R1+0x2fcc] ;  /* 0x002fcc00010b7983 */ /* 0x000ea80000300800 */
[----:B------:R3:W-:Y:S02]  /*1d6b60*/  STL [R1+0x28d0], R24 ;  /* 0x0028d01801007387 */ /* 0x0007e40000100800 */
[----:B---3--:R-:W-:-:S02]  /*1d6b70*/  F2FP.SATFINITE.E4M3.F32.PACK_AB_MERGE_C R24, R33, R32, RZ ;  /* 0x000000202118723e */ /* 0x008fc400048070ff */
[----:B------:R-:W-:-:S05]  /*1d6b80*/  IADD3 R32, P6, R0, R17, RZ ;  /* 0x0000001100207210 */ /* 0x000fca0007fde0ff */
[----:B------:R-:W-:Y:S01]  /*1d6b90*/  IMAD.X R33, R61, 0x1, R18, P6 ;  /* 0x000000013d217824 */ /* 0x000fe200030e0612 */
[----:B------:R4:W-:Y:S04]  /*1d6ba0*/  STL [R1+0x28cc], R24 ;  /* 0x0028cc1801007387 */ /* 0x0009e80000100800 */
[----:B------:R0:W-:Y:S01]  /*1d6bb0*/  STL.64 [R1+0x1690], R32 ;  /* 0x0016902001007387 */ /* 0x0001e20000100a00 */
[----:B----4-:R-:W-:Y:S02]  /*1d6bc0*/  F2FP.SATFINITE.E4M3.F32.PACK_AB_MERGE_C R24, R30, R29, RZ ;  /* 0x0000001d1e18723e */ /* 0x010fe400048070ff */
[----:B0-----:R-:W-:Y:S02]  /*1d6bd0*/  F2FP.SATFINITE.E4M3.F32.PACK_AB_MERGE_C R32, R28, R46, RZ ;  /* 0x0000002e1c20723e */ /* 0x001fe400048070ff */
[----:B------:R-:W-:-:S05]  /*1d6be0*/  IADD3 R28, P6, R0, R19, RZ ;  /* 0x00000013001c7210 */ /* 0x000fca0007fde0ff */
[----:B------:R-:W-:Y:S01]  /*1d6bf0*/  IMAD.X R29, R61, 0x1, R47, P6 ;  /* 0x000000013d1d7824 */ /* 0x000fe200030e062f */
[----:B------:R-:W-:Y:S01]  /*1d6c00*/  STL [R1+0x28f4], R32 ;  /* 0x0028f42001007387 */ /* 0x000fe20000100800 */
[----:B------:R-:W-:-:S03]  /*1d6c10*/  F2FP.SATFINITE.E4M3.F32.PACK_AB_MERGE_C R2, R2, R35, RZ ;  /* 0x000000230202723e */ /* 0x000fc600048070ff */
[----:B------:R0:W-:Y:S04]  /*1d6c20*/  STL [R1+0x28f0], R24 ;  /* 0x0028f01801007387 */ /* 0x0001e80000100800 */
[----:B------:R1:W-:Y:S01]  /*1d6c30*/  STL.64 [R1+0x1680], R28 ;  /* 0x0016801c01007387 */ /* 0x0003e20000100a00 */
[----:B0-----:R-:W-:Y:S02]  /*1d6c40*/  F2FP.SATFINITE.E4M3.F32.PACK_AB_MERGE_C R24, R34, R31, RZ ;  /* 0x0000001f2218723e */ /* 0x001fe400048070ff */
[----:B-1----:R-:W-:-:S03]  /*1d6c50*/  IADD3 R28, P6, R0, R48, RZ ;  /* 0x00000030001c7210 */ /* 0x002fc60007fde0ff */
[----:B------:R0:W-:Y:S02]  /*1d6c60*/  STL [R1+0x290c], R24 ;  /* 0x00290c1801007387 */ /* 0x0001e40000100800 */
[C---:B------:R-:W-:Y:S02]  /*1d6c70*/  IMAD.X R29, R61.reuse, 0x1, R49, P6 ;  /* 0x000000013d1d7824 */ /* 0x040fe400030e0631 */
[----:B------:R1:W-:Y:S01]  /*1d6c80*/  STL [R1+0x2908], R2 ;  /* 0x0029080201007387 */ /* 0x0003e20000100800 */
[----:B0-----:R-:W-:Y:S02]  /*1d6c90*/  F2FP.SATFINITE.E4M3.F32.PACK_AB_MERGE_C R24, R4, R3, RZ ;  /* 0x000000030418723e */ /* 0x001fe400048070ff */
[----:B-1----:R-:W-:Y:S02]  /*1d6ca0*/  IADD3 R2, P6, R0, R50, RZ ;  /* 0x0000003200027210 */ /* 0x002fe40007fde0ff */
[----:B------:R-:W-:Y:S01]  /*1d6cb0*/  F2FP.SATFINITE.E4M3.F32.PACK_AB_MERGE_C R4, R38, R5, RZ ;  /* 0x000000052604723e */ /* 0x000fe200048070ff */
[----:B------:R-:W-:Y:S02]  /*1d6cc0*/  STL.64 [R1+0x1688], R28 ;  /* 0x0016881c01007387 */ /* 0x000fe40000100a00 */
[----:B------:R-:W-:-:S02]  /*1d6cd0*/  IMAD.X R3, R61, 0x1, R51, P6 ;  /* 0x000000013d037824 */ /* 0x000fc400030e0633 */
        /* <DEDUP_REMOVED lines=23> */
[----:B------:R-:W-:-:S03]  /*1d6e50*/  F2FP.SATFINITE.E4M3.F32.PACK_AB_MERGE_C R2, R37, R25, RZ ;  /* 0x000000192502723e */ /* 0x000fc600048070ff */
[----:B------:R-:W-:Y:S04]  /*1d6e60*/  STL [R1+0x2b88], R3 ;  /* 0x002b880301007387 */ /* 0x000fe80000100800 */
[----:B------:R2:W-:Y:S02]  /*1d6e70*/  STL [R1+0x2ba4], R2 ;  /* 0x002ba40201007387 */ /* 0x0005e40000100800 */
[----:B--2---:R-:W-:Y:S02]  /*1d6e80*/  F2FP.SATFINITE.E4M3.F32.PACK_AB_MERGE_C R2, R11, R59, RZ ;  /* 0x0000003b0b02723e */ /* 0x004fe400048070ff */
[----:B------:R-:W2:Y:S04]  /*1d6e90*/  LDL.LU R59, [R1+0x3060] ;  /* 0x00306000013b7983 */ /* 0x000ea80000300800 */
        /* <DEDUP_REMOVED lines=113> */
[----:B------:R-:W4:Y:S02]  /*1d75b0*/  LDL.LU R44, [R1+0x30b0] ;  /* 0x0030b000012c7983 */ /* 0x000f240000300800 */
[----:B------:R-:W-:Y:S02]  /*1d75c0*/  SHF.R.S32.HI R61, RZ, 0x1f, R0 ;  /* 0x0000001fff3d7819 */ /* 0x000fe40000011400 */
[----:B------:R-:W4:Y:S01]  /*1d75d0*/  LDL.LU R45, [R1+0x30b4] ;  /* 0x0030b400012d7983 */ /* 0x000f220000300800 */
[----:B------:R-:W-:-:S03]  /*1d75e0*/  IADD3 R24, P6, R0, R56, RZ ;  /* 0x0000003800187210 */ /* 0x000fc60007fde0ff */
        /* <DEDUP_REMOVED lines=10> */
[----:B------:R-:W4:Y:S01]  /*1d7690*/  LDL.LU R11, [R1+0x3124] ;  /* 0x00312400010b7983 */ /* 0x000f220000300800 */
[----:B---3--:R-:W-:-:S03]  /*1d76a0*/  F2FP.SATFINITE.E4M3.F32.PACK_AB_MERGE_C R32, R32, R46, RZ ;  /* 0x0000002e2020723e */ /* 0x008fc600048070ff */
[----:B------:R-:W3:Y:S04]  /*1d76b0*/  LDL.LU R46, [R1+0x8938] ;  /* 0x00893800012e7983 */ /* 0x000ee80000300800 */
[----:B------:R0:W-:Y:S02]  /*1d76c0*/  STL [R1+0x242c], R32 ;  /* 0x00242c2001007387 */ /* 0x0001e40000100800 */
[----:B0-----:R-:W-:Y:S02]  /*1d76d0*/  IADD3 R32, P6, R0, R17, RZ ;  /* 0x0000001100207210 */ /* 0x001fe40007fde0ff */
[----:B--2---:R-:W-:-:S03]  /*1d76e0*/  F2FP.SATFINITE.E4M3.F32.PACK_AB_MERGE_C R28, R28, R33, RZ ;  /* 0x000000211c1c723e */ /* 0x004fc600048070ff */
[----:B------:R-:W-:Y:S02]  /*1d76f0*/  IMAD.X R33, R61, 0x1, R18, P6 ;  /* 0x000000013d217824 */ /* 0x000fe400030e0612 */
[----:B------:R0:W-:Y:S04]  /*1d7700*/  STL [R1+0x2428], R28 ;  /* 0x0024281c01007387 */ /* 0x0001e80000100800 */
[----:B------:R4:W-:Y:S01]  /*1d7710*/  STL.64 [R1+0x1610], R32 ;  /* 0x0016102001007387 */ /* 0x0009e20000100a00 */
[----:B0-----:R-:W-:Y:S02]  /*1d7720*/  IADD3 R28, P6, R0, R19, RZ ;  /* 0x00000013001c7210 */ /* 0x001fe40007fde0ff */
[----:B----4-:R-:W-:-:S03]  /*1d7730*/  F2FP.SATFINITE.E4M3.F32.PACK_AB_MERGE_C R32, R30, R29, RZ ;  /* 0x0000001d1e20723e */ /* 0x010fc600048070ff */
[----:B------:R-:W-:Y:S01]  /*1d7740*/  IMAD.X R29, R61, 0x1, R47, P6 ;  /* 0x000000013d1d7824 */ /* 0x000fe200030e062f */
[----:B------:R-:W-:Y:S01]  /*1d7750*/  F2FP.SATFINITE.E4M3.F32.PACK_AB_MERGE_C R30, R34, R31, RZ ;  /* 0x0000001f221e723e */ /* 0x000fe200048070ff */
[----:B------:R-:W-:Y:S04]  /*1d7760*/  STL [R1+0x2408], R32 ;  /* 0x0024082001007387 */ /* 0x000fe80000100800 */
[----:B------:R-:W-:Y:S04]  /*1d7770*/  STL [R1+0x240c], R30 ;  /* 0x00240c1e01007387 */ /* 0x000fe80000100800 */
[----:B------:R0:W-:Y:S01]  /*1d7780*/  STL.64 [R1+0x1600], R28 ;  /* 0x0016001c01007387 */ /* 0x0001e20000100a00 */
[----:B------:R-:W-:-:S02]  /*1d7790*/  F2FP.SATFINITE.E4M3.F32.PACK_AB_MERGE_C R4, R4, R3, RZ ;  /* 0x000000030404723e */ /* 0x000fc400048070ff */
[----:B0-----:R-:W-:Y:S02]  /*1d77a0*/  F2FP.SATFINITE.E4M3.F32.PACK_AB_MERGE_C R28, R2, R35, RZ ;  /* 0x00000023021c723e */ /* 0x001fe400048070ff */
[----:B------:R-:W-:-:S05]  /*1d77b0*/  IADD3 R2, P6, R0, R48, RZ ;  /* 0x0000003000027210 */ /* 0x000fca0007fde0ff */
[----:B------:R-:W-:Y:S01]  /*1d77c0*/  IMAD.X R3, R61, 0x1, R49, P6 ;  /* 0x000000013d037824 */ /* 0x000fe200030e0631 */
[----:B------:R-:W-:Y:S04]  /*1d77d0*/  STL [R1+0x23ac], R28 ;  /* 0x0023ac1c01007387 */ /* 0x000fe80000100800 */
[----:B------:R-:W-:Y:S04]  /*1d77e0*/  STL [R1+0x23bc], R4 ;  /* 0x0023bc0401007387 */ /* 0x000fe80000100800 */
[----:B------:R0:W-:Y:S02]  /*1d77f0*/  STL.64 [R1+0x1608], R2 ;  /* 0x0016080201007387 */ /* 0x0001e40000100a00 */
[----:B0-----:R-:W-:-:S02]  /*1d7800*/  F2FP.SATFINITE.E4M3.F32.PACK_AB_MERGE_C R2, R59, R37, RZ ;  /* 0x000000253b02723e */ /* 0x001fc400048070ff */
[----:B------:R-:W2:Y:S04]  /*1d7810*/  LDL.LU R37, [R1+0x3128] ;  /* 0x0031280001257983 */ /* 0x000ea80000300800 */
[----:B------:R-:W2:Y:S04]  /*1d7820*/  LDL.LU R59, [R1+0x312c] ;  /* 0x00312c00013b7983 */ /* 0x000ea80000300800 */
        /* <DEDUP_REMOVED lines=26> */
[----:B------:R-:W4:Y:S04]  /*1d79d0*/  LDL.LU R14, [R1+0x3150] ;  /* 0x00315000010e7983 */ /* 0x000f280000300800 */
[----:B------:R-:W-:Y:S04]  /*1d79e0*/  STL [R1+0x2cec], R3 ;  /* 0x002cec0301007387 */ /* 0x000fe80000100800 */
[----:B------:R-:W4:Y:S01]  /*1d79f0*/  LDL.LU R21, [R1+0x3154] ;  /* 0x0031540001157983 */ /* 0x000f220000300800 */
[----:B------:R-:W-:-:S05]  /*1d7a00*/  F2FP.SATFINITE.E4M3.F32.PACK_AB_MERGE_C R2, R11, R25, RZ ;  /* 0x000000190b02723e */ /* 0x000fca00048070ff */
[----:B------:R0:W-:Y:S04]  /*1d7a10*/  STL [R1+0x2d68], R2 ;  /* 0x002d680201007387 */ /* 0x0001e80000100800 */
        /* <DEDUP_REMOVED lines=30> */
[----:B0-----:R-:W2:Y:S04]  /*1d7c00*/  LDL.LU R13, [R1+0x2ff4] ;  /* 0x002ff400010d7983 */ /* 0x001ea80000300800 */
[----:B------:R-:W-:Y:S01]  /*1d7c10*/  STL.64 [R1+0x15d8], R32 ;  /* 0x0015d82001007387 */ /* 0x000fe20000100a00 */
[----:B----4-:R-:W-:-:S03]  /*1d7c20*/  F2FP.SATFINITE.E4M3.F32.PACK_AB_MERGE_C R28, R21, R14, RZ ;  /* 0x0000000e151c723e */ /* 0x010fc600048070ff */
[----:B------:R-:W4:Y:S04]  /*1d7c30*/  LDL.LU R14, [R1+0x2ff8] ;  /* 0x002ff800010e7983 */ /* 0x000f280000300800 */
[----:B------:R-:W4:Y:S04]  /*1d7c40*/  LDL.LU R21, [R1+0x2ffc] ;  /* 0x002ffc0001157983 */ /* 0x000f280000300800 */
[----:B------:R0:W-:Y:S01]  /*1d7c50*/  STL [R1+0x2dc0], R28 ;  /* 0x002dc01c01007387 */ /* 0x0001e20000100800 */
[----:B---3--:R-:W-:Y:S02]  /*1d7c60*/  F2FP.SATFINITE.E4M3.F32.PACK_AB_MERGE_C R30, R30, R29, RZ ;  /* 0x0000001d1e1e723e */ /* 0x008fe400048070ff */
[----:B0-----:R-:W-:-:S03]  /*1d7c70*/  IADD3 R28, P6, R0, R17, RZ ;  /* 0x00000011001c7210 */ /* 0x001fc60007fde0ff */
[----:B------:R0:W-:Y:S02]  /*1d7c80*/  STL [R1+0x2d6c], R30 ;  /* 0x002d6c1e01007387 */ /* 0x0001e40000100800 */
[----:B------:R-:W-:-:S05]  /*1d7c90*/  IMAD.X R29, R61, 0x1, R18, P6 ;  /* 0x000000013d1d7824 */ /* 0x000fca00030e0612 */
[----:B------:R1:W-:Y:S01]  /*1d7ca0*/  STL.64 [R1+0x15d0], R28 ;  /* 0x0015d01c01007387 */ /* 0x0003e20000100a00 */
[----:B0-----:R-:W-:Y:S02]  /*1d7cb0*/  F2FP.SATFINITE.E4M3.F32.PACK_AB_MERGE_C R30, R34, R31, RZ ;  /* 0x0000001f221e723e */ /* 0x001fe400048070ff */
[----:B------:R-:W-:Y:S02]  /*1d7cc0*/  F2FP.SATFINITE.E4M3.F32.PACK_AB_MERGE_C R2, R2, R35, RZ ;  /* 0x000000230202723e */ /* 0x000fe400048070ff */
[C---:B-1----:R-:W-:Y:S01]  /*1d7cd0*/  IADD3 R28, P6, R0.reuse, R19, RZ ;  /* 0x00000013001c7210 */ /* 0x042fe20007fde0ff */
[----:B------:R-:W-:Y:S04]  /*1d7ce0*/  STL [R1+0x2dc8], R30 ;  /* 0x002dc81e01007387 */ /* 0x000fe80000100800 */
[----:B------:R-:W-:Y:S01]  /*1d7cf0*/  IMAD.X R29, R61, 0x1, R47, P6 ;  /* 0x000000013d1d7824 */ /* 0x000fe200030e062f */
[----:B------:R0:W-:Y:S04]  /*1d7d00*/  STL [R1+0x2dc4], R2 ;  /* 0x002dc40201007387 */ /* 0x0001e80000100800 */
[----:B------:R1:W-:Y:S01]  /*1d7d10*/  STL.64 [R1+0x15c8], R28 ;  /* 0x0015c81c01007387 */ /* 0x0003e20000100a00 */
[----:B0-----:R-:W-:-:S02]  /*1d7d20*/  IADD3 R2, P6, R0, R48, RZ ;  /* 0x0000003000027210 */ /* 0x001fc40007fde0ff */
[----:B-1----:R-:W-:Y:S02]  /*1d7d30*/  F2FP.SATFINITE.E4M3.F32.PACK_AB_MERGE_C R28, R4, R3, RZ ;  /* 0x00000003041c723e */ /* 0x002fe400048070ff */
[----:B------:R-:W-:-:S03]  /*1d7d40*/  F2FP.SATFINITE.E4M3.F32.PACK_AB_MERGE_C R4, R11, R25, RZ ;  /* 0x000000190b04723e */ /* 0x000fc600048070ff */
[----:B------:R-:W-:Y:S04]  /*1d7d50*/  STL [R1+0x2e00], R28 ;  /* 0x002e001c01007387 */ /* 0x000fe80000100800 */
[----:B------:R-:W-:Y:S04]  /*1d7d60*/  STL [R1+0x2dcc], R4 ;  /* 0x002dcc0401007387 */ /* 0x000fe80000100800 */
[----:B------:R-:W3:Y:S01]  /*1d7d70*/  LDL.LU R25, [R1+0x2fe0] ;  /* 0x002fe00001197983 */ /* 0x000ee20000300800 */
[----:B------:R-:W-:-:S03]  /*1d7d80*/  IMAD.X R3, R61, 0x1, R49, P6 ;  /* 0x000000013d037824 */ /* 0x000fc600030e0631 */
[----:B------:R-:W3:Y:S04]  /*1d7d90*/  LDL.LU R11, [R1+0x2fe4] ;  /* 0x002fe400010b7983 */ /* 0x000ee80000300800 */
[----:B------:R0:W-:Y:S01]  /*1d7da0*/  STL.64 [R1+0x15c0], R2 ;  /* 0x0015c00201007387 */ /* 0x0001e20000100a00 */
[----:B------:R-:W-:Y:S02]  /*1d7db0*/  F2FP.SATFINITE.E4M3.F32.PACK_AB_MERGE_C R5, R38, R5, RZ ;  /* 0x000000052605723e */ /* 0x000fe400048070ff */
[----:B0-----:R-:W-:-:S03]  /*1d7dc0*/  IADD3 R2, P6, R0, R50, RZ ;  /* 0x0000003200027210 */ /* 0x001fc60007fde0ff */
        /* <DEDUP_REMOVED lines=28> */
[----:B----4-:R-:W-:-:S05]  /*1d7f90*/  F2FP.SATFINITE.E4M3.F32.PACK_AB_MERGE_C R2, R21, R14, RZ ;  /* 0x0000000e1502723e */ /* 0x010fca00048070ff */
[----:B------:R0:W-:Y:S04]  /*1d7fa0*/  STL [R1+0x27ac], R2 ;  /* 0x0027ac0201007387 */ /* 0x0001e80000100800 */
        /* <DEDUP_REMOVED lines=12> */
[----:B------:R-:W3:Y:S04]  /*1d8070*/  LDL.LU R11, [R1+0x2ef4] ;  /* 0x002ef400010b7983 */ /* 0x000ee80000300800 */
[----:B------:R0:W-:Y:S04]  /*1d8080*/  STL [R1+0x27d0], R13 ;  /* 0x0027d00d01007387 */ /* 0x0001e80000100800 */
[----:B------:R-:W3:Y:S04]  /*1d8090*/  LDL.LU R60, [R1+0x2ef8] ;  /* 0x002ef800013c7983 */ /* 0x000ee80000300800 */
[----:B0-----:R-:W3:Y:S01]  /*1d80a0*/  LDL.LU R13, [R1+0x2efc] ;  /* 0x002efc00010d7983 */ /* 0x001ee20000300800 */
[----:B--2---:R-:W-:-:S03]  /*1d80b0*/  F2FP.SATFINITE.E4M3.F32.PACK_AB_MERGE_C R14, R59, R37, RZ ;  /* 0x000000253b0e723e */ /* 0x004fc600048070ff */
[----:B------:R-:W2:Y:S04]  /*1d80c0*/  LDL.LU R37, [R1+0x2e90] ;  /* 0x002e900001257983 */ /* 0x000ea80000300800 */
[----:B------:R-:W2:Y:S01]  /*1d80d0*/  LDL.LU R59, [R1+0x2e94] ;  /* 0x002e9400013b7983 */ /* 0x000ea20000300800 */
[----:B------:R-:W-:Y:S01]  /*1d80e0*/  VIADD R0, R0, UR4 ;  /* 0x0000000400007c36 */ /* 0x000fe20008000000 */
[----:B------:R-:W-:Y:S02]  /*1d80f0*/  ULDC UR4, c[0x0][0x248] ;  /* 0x0000920000047ab9 */ /* 0x000fe40000000800 */
[----:B------:R-:W-:Y:S04]  /*1d8100*/  STL [R1+0x27cc], R14 ;  /* 0x0027cc0e01007387 */ /* 0x000fe80000100800 */
[----:B------:R-:W2:Y:S01]  /*1d8110*/  LDL.LU R43, [R1+0x2e98] ;  /* 0x002e9800012b7983 */ /* 0x000ea20000300800 */
[----:B------:R-:W-:-:S03]  /*1d8120*/  SHF.R.S32.HI R61, RZ, 0x1f, R0 ;  /* 0x0000001fff3d7819 */ /* 0x000fc60000011400 */
[----:B------:R-:W2:Y:S01]  /*1d8130*/  LDL.LU R40, [R1+0x2e9c] ;  /* 0x002e9c0001287983 */ /* 0x000ea20000300800 */
[----:B------:R-:W-:-:S03]  /*1d8140*/  IADD3 R32, P6, R0, R56, RZ ;  /* 0x0000003800207210 */ /* 0x000fc60007fde0ff */
[----:B------:R-:W2:Y:S02]  /*1d8150*/  LDL.LU R44, [R1+0x2e70] ;  /* 0x002e7000012c7983 */ /* 0x000ea40000300800 */
[----:B------:R-:W-:Y:S02]  /*1d8160*/  IMAD.X R33, R61, 0x1, R16, P6 ;  /* 0x000000013d217824 */ /* 0x000fe400030e0610 */
[----:B------:R-:W2:Y:S01]  /*1d8170*/  LDL.LU R45, [R1+0x2e74] ;  /* 0x002e7400012d7983 */ /* 0x000ea20000300800 */
[----:B------:R-:W-:-:S03]  /*1d8180*/  IADD3 R28, P6, R0, R17, RZ ;  /* 0x00000011001c7210 */ /* 0x000fc60007fde0ff */
[----:B------:R-:W2:Y:S04]  /*1d8190*/  LDL.LU R26, [R1+0x2e78] ;  /* 0x002e7800011a7983 */ /* 0x000ea80000300800 */
[----:B------:R-:W2:Y:S04]  /*1d81a0*/  LDL.LU R27, [R1+0x2e7c] ;  /* 0x002e7c00011b7983 */ /* 0x000ea80000300800 */
[----:B------:R0:W-:Y:S04]  /*1d81b0*/  STL.64 [R1+0x1590], R32 ;  /* 0x0015902001007387 */ /* 0x0001e80000100a00 */
[----:B0-----:R-:W2:Y:S04]  /*1d81c0*/  LDL.LU.64 R32, [R1+0x8930] ;  /* 0x0089300001207983 */ /* 0x001ea80000300a00 */
[----:B------:R-:W2:Y:S04]  /*1d81d0*/  LDL.LU R14, [R1+0x2df0] ;  /* 0x002df000010e7983 */ /* 0x000ea80000300800 */
[----:B------:R-:W2:Y:S01]  /*1d81e0*/  LDL.LU R21, [R1+0x2df4] ;  /* 0x002df40001157983 */ /* 0x000ea20000300800 */
[----:B------:R-:W-:-:S05]  /*1d81f0*/  F2FP.SATFINITE.E4M3.F32.PACK_AB_MERGE_C R29, R30, R29, RZ ;  /* 0x0000001d1e1d723e */ /* 0x000fca00048070ff */
[----:B------:R0:W-:Y:S02]  /*1d8200*/  STL [R1+0x2818], R29 ;  /* 0x0028181d01007387 */ /* 0x0001e40000100800 */
[----:B0-----:R-:W-:Y:S01]  /*1d8210*/  IMAD.X R29, R61, 0x1, R18, P6 ;  /* 0x000000013d1d7824 */ /* 0x001fe200030e0612 */
[----:B----4-:R-:W-:-:S05]  /*1d8220*/  F2FP.SATFINITE.E4M3.F32.PACK_AB_MERGE_C R30, R34, R31, RZ ;  /* 0x0000001f221e723e */ /* 0x010fca00048070ff */
[----:B------:R-:W-:Y:S04]  /*1d8230*/  STL [R1+0x2814], R30 ;  /* 0x0028141e01007387 */ /* 0x000fe80000100800 */
[----:B------:R0:W-:Y:S01]  /*1d8240*/  STL.64 [R1+0x1588], R28 ;  /* 0x0015881c01007387 */ /* 0x0001e20000100a00 */
[----:B------:R-:W-:Y:S02]  /*1d8250*/  F2FP.SATFINITE.E4M3.F32.PACK_AB_MERGE_C R4, R4, R3, RZ ;  /* 0x000000030404723e */ /* 0x000fe400048070ff */
[----:B0-----:R-:W-:Y:S02]  /*1d8260*/  F2FP.SATFINITE.E4M3.F32.PACK_AB_MERGE_C R28, R2, R35, RZ ;  /* 0x00000023021c723e */ /* 0x001fe400048070ff */
[----:B------:R-:W-:-:S05]  /*1d8270*/  IADD3 R2, P6, R0, R19, RZ ;  /* 0x0000001300027210 */ /* 0x000fca0007fde0ff */
[----:B------:R-:W-:Y:S01]  /*1d8280*/  IMAD.X R3, R61, 0x1, R47, P6 ;  /* 0x000000013d037824 */ /* 0x000fe200030e062f */
        /* <DEDUP_REMOVED lines=9> */
[----:B------:R3:W-:Y:S02]  /*1d8320*/  STL.64 [R1+0x1580], R2 ;  /* 0x0015800201007387 */ /* 0x0007e40000100a00 */
[----:B---3--:R-:W-:-:S02]  /*1d8330*/  F2FP.SATFINITE.E4M3.F32.PACK_AB_MERGE_C R2, R11, R25, RZ ;  /* 0x000000190b02723e */ /* 0x008fc400048070ff */
[----:B------:R-:W3:Y:S04]  /*1d8340*/  LDL.LU R25, [R1+0x2df8] ;  /* 0x002df80001197983 */ /* 0x000ee80000300800 */
[----:B------:R-:W3:Y:S01]  /*1d8350*/  LDL.LU R11, [R1+0x2dfc] ;  /* 0x002dfc00010b7983 */ /* 0x000ee20000300800 */
[----:B------:R-:W-:-:S03]  /*1d8360*/  F2FP.SATFINITE.E4M3.F32.PACK_AB_MERGE_C R4, R13, R60, RZ ;  /* 0x0000003c0d04723e */ /* 0x000fc600048070ff */
[----:B------:R0:W-:Y:S04]  /*1d8370*/  STL [R1+0x28c0], R2 ;  /* 0x0028c00201007387 */ /* 0x0001e80000100800 */
[----:B------:R-:W-:Y:S04]  /*1d8380*/  STL [R1+0x28bc], R4 ;  /* 0x0028bc0401007387 */ /* 0x000fe80000100800 */
[----:B------:R-:W4:Y:S01]  /*1d8390*/  LDL.LU R60, [R1+0x2de0] ;  /* 0x002de000013c7983 */ /* 0x000f220000300800 */
[----:B0-----:R-:W-:-:S03]  /*1d83a0*/  IADD3 R2, P6, R0, R50, RZ ;  /* 0x0000003200027210 */ /* 0x001fc60007fde0ff */
[----:B------:R-:W4:Y:S02]  /*1d83b0*/  LDL.LU R13, [R1+0x2de4] ;  /* 0x002de400010d7983 */ /* 0x000f240000300800 */
[----:B------:R-:W-:-:S05]  /*1d83c0*/  IMAD.X R3, R61, 0x1, R51, P6 ;  /* 0x000000013d037824 */ /* 0x000fca00030e0633 */
[----:B------:R2:W-:Y:S02]  /*1d83d0*/  STL.64 [R1+0x1578], R2 ;  /* 0x0015780201007387 */ /* 0x0005e40000100a00 */
[----:B--2---:R-:W-:Y:S02]  /*1d83e0*/  F2FP.SATFINITE.E4M3.F32.PACK_AB_MERGE_C R2, R59, R37, RZ ;  /* 0x000000253b02723e */ /* 0x004fe400048070ff */
        /* <DEDUP_REMOVED lines=19> */
[----:B------:R-:W2:Y:S04]  /*1d8520*/  LDL.LU R35, [R1+0x2dd8] ;  /* 0x002dd80001237983 */ /* 0x000ea80000300800 */
[----:B0-----:R-:W2:Y:S04]  /*1d8530*/  LDL.LU R2, [R1+0x2ddc] ;  /* 0x002ddc0001027983 */ /* 0x001ea80000300800 */
[----:B------:R-:W2:Y:S04]  /*1d8540*/  LDL.LU R3, [R1+0x2db0] ;  /* 0x002db00001037983 */ /* 0x000ea80000300800 */
[----:B------:R-:W2:Y:S04]  /*1d8550*/  LDL.LU R4, [R1+0x2db4] ;  /* 0x002db40001047983 */ /* 0x000ea80000300800 */
[----:B------:R-:W2:Y:S04]  /*1d8560*/  LDL.LU R5, [R1+0x2db8] ;  /* 0x002db80001057983 */ /* 0x000ea80000300800 */
[----:B------:R-:W2:Y:S01]  /*1d8570*/  LDL.LU R38, [R1+0x2dbc] ;  /* 0x002dbc0001267983 */ /* 0x000ea20000300800 */
[----:B------:R-:W-:-:S03]  /*1d8580*/  IADD3 R28, P6, R0, R58, RZ ;  /* 0x0000003a001c7210 */ /* 0x000fc60007fde0ff */
[----:B------:R-:W2:Y:S04]  /*1d8590*/  LDL.LU R39, [R1+0x2da0] ;  /* 0x002da00001277983 */ /* 0x000ea80000300800 */
[----:B------:R-:W2:Y:S04]  /*1d85a0*/  LDL.LU R42, [R1+0x2da4] ;  /* 0x002da400012a7983 */ /* 0x000ea80000300800 */
[----:B------:R-:W2:Y:S01]  /*1d85b0*/  LDL.LU R26, [R1+0x2da8] ;  /* 0x002da800011a7983 */ /* 0x000ea20000300800 */
[----:B------:R-:W-:-:S03]  /*1d85c0*/  IMAD.X R29, R61, 0x1, R57, P6 ;  /* 0x000000013d1d7824 */ /* 0x000fc600030e0639 */
[----:B------:R-:W2:Y:S04]  /*1d85d0*/  LDL.LU R27, [R1+0x2dac] ;  /* 0x002dac00011b7983 */ /* 0x000ea80000300800 */
[----:B------:R-:W2:Y:S04]  /*1d85e0*/  LDL.LU R14, [R1+0x2d90] ;  /* 0x002d9000010e7983 */ /* 0x000ea80000300800 */
[----:B------:R-:W2:Y:S04]  /*1d85f0*/  LDL.LU R21, [R1+0x2d94] ;  /* 0x002d940001157983 */ /* 0x000ea80000300800 */
[----:B------:R-:W-:Y:S01]  /*1d8600*/  STL.64 [R1+0x1568], R28 ;  /* 0x0015681c01007387 */ /* 0x000fe20000100a00 */
[----:B---3--:R-:W-:-:S05]  /*1d8610*/  F2FP.SATFINITE.E4M3.F32.PACK_AB_MERGE_C R11, R11, R25, RZ ;  /* 0x000000190b0b723e */ /* 0x008fca00048070ff */
[----:B------:R0:W-:Y:S04]  /*1d8620*/  STL [R1+0x2b14], R11 ;  /* 0x002b140b01007387 */ /* 0x0001e80000100800 */
[----:B------:R-:W3:Y:S04]  /*1d8630*/  LDL.LU R25, [R1+0x2d98] ;  /* 0x002d980001197983 */ /* 0x000ee80000300800 */
[----:B0-----:R-:W3:Y:S01]  /*1d8640*/  LDL.LU R11, [R1+0x2d9c] ;  /* 0x002d9c00010b7983 */ /* 0x001ee20000300800 */
        /* <DEDUP_REMOVED lines=11> */
[----:B0-----:R-:W4:Y:S01]  /*1d8700*/  LDL.LU R13, [R1+0x2d7c] ;  /* 0x002d7c00010d7983 */ /* 0x001f220000300800 */
[----:B------:R-:W-:Y:S01]  /*1d8710*/  VIADD R0, R0, UR4 ;  /* 0x0000000400007c36 */ /* 0x000fe20008000000 */
[----:B------:R-:W-:-:S04]  /*1d8720*/  ULDC UR4, c[0x0][0x248] ;  /* 0x0000920000047ab9 */ /* 0x000fc80000000800 */
[----:B------:R-:W-:Y:S02]  /*1d8730*/  SHF.R.S32.HI R61, RZ, 0x1f, R0 ;  /* 0x0000001fff3d7819 */ /* 0x000fe40000011400 */
[----:B------:R-:W-:-:S05]  /*1d8740*/  IADD3 R28, P6, R0, R56, RZ ;  /* 0x00000038001c7210 */ /* 0x000fca0007fde0ff */
[----:B------:R-:W-:-:S05]  /*1d8750*/  IMAD.X R29, R61, 0x1, R16, P6 ;  /* 0x000000013d1d7824 */ /* 0x000fca00030e0610 */
[----:B------:R0:W-:Y:S01]  /*1d8760*/  STL.64 [R1+0x1550], R28 ;  /* 0x0015501c01007387 */ /* 0x0001e20000100a00 */
[----:B------:R-:W-:Y:S02]  /*1d8770*/  F2FP.SATFINITE.E4M3.F32.PACK_AB_MERGE_C R30, R34, R31, RZ ;  /* 0x0000001f221e723e */ /* 0x000fe400048070ff */
[----:B0-----:R-:W-:-:S03]  /*1d8780*/  IADD3 R28, P6, R0, R17, RZ ;  /* 0x00000011001c7210 */ /* 0x001fc60007fde0ff */
[----:B------:R-:W-:Y:S02]  /*1d8790*/  STL [R1+0x2b54], R30 ;  /* 0x002b541e01007387 */ /* 0x000fe40000100800 */
[----:B------:R-:W-:Y:S01]  /*1d87a0*/  IMAD.X R29, R61, 0x1, R18, P6 ;  /* 0x000000013d1d7824 */ /* 0x000fe200030e0612 */
[----:B------:R-:W-:-:S05]  /*1d87b0*/  F2FP.SATFINITE.E4M3.F32.PACK_AB_MERGE_C R2, R2, R35, RZ ;  /* 0x000000230202723e */ /* 0x000fca00048070ff */
[----:B------:R0:W-:Y:S04]  /*1d87c0*/  STL [R1+0x2b50], R2 ;  /* 0x002b500201007387 */ /* 0x0001e80000100800 */
[----:B------:R1:W-:Y:S01]  /*1d87d0*/  STL.64 [R1+0x1530], R28 ;  /* 0x0015301c01007387 */ /* 0x0003e20000100a00 */
[----:B0-----:R-:W-:Y:S02]  /*1d87e0*/  IADD3 R2, P6, R0, R19, RZ ;  /* 0x0000001300027210 */ /* 0x001fe40007fde0ff */
[----:B-1----:R-:W-:-:S03]  /*1d87f0*/  F2FP.SATFINITE.E4M3.F32.PACK_AB_MERGE_C R28, R4, R3, RZ ;  /* 0x00000003041c723e */ /* 0x002fc600048070ff */
[----:B------:R-:W-:Y:S01]  /*1d8800*/  IMAD.X R3, R61, 0x1, R47, P6 ;  /* 0x000000013d037824 */ /* 0x000fe200030e062f */
[----:B------:R-:W-:Y:S01]  /*1d8810*/  F2FP.SATFINITE.E4M3.F32.PACK_AB_MERGE_C R4, R38, R5, RZ ;  /* 0x000000052604723e */ /* 0x000fe200048070ff */
[----:B------:R-:W-:Y:S01]  /*1d8820*/  STL [R1+0x2b78], R28 ;  /* 0x002b781c01007387 */ /* 0x000fe20000100800 */
[----:B------:R-:W-:-:S03]  /*1d8830*/  F2FP.SATFINITE.E4M3.F32.PACK_AB_MERGE_C R5, R42, R39, RZ ;  /* 0x000000272a05723e */ /* 0x000fc600048070ff */
[----:B------:R0:W-:Y:S04]  /*1d8840*/  STL [R1+0x2b74], R4 ;  /* 0x002b740401007387 */ /* 0x0001e80000100800 */
[----:B------:R1:W-:Y:S01]  /*1d8850*/  STL.64 [R1+0x1548], R2 ;  /* 0x0015480201007387 */ /* 0x0003e20000100a00 */
[----:B0-----:R-:W-:Y:S02]  /*1d8860*/  F2FP.SATFINITE.E4M3.F32.PACK_AB_MERGE_C R4, R27, R26, RZ ;  /* 0x0000001a1b04723e */ /* 0x001fe400048070ff */
[----:B-1----:R-:W-:Y:S01]  /*1d8870*/  IADD3 R2, P6, R0, R48, RZ ;  /* 0x0000003000027210 */ /* 0x002fe20007fde0ff */
[----:B------:R-:W-:Y:S04]  /*1d8880*/  STL [R1+0x2b94], R5 ;  /* 0x002b940501007387 */ /* 0x000fe80000100800 */
[----:B------:R-:W-:Y:S01]  /*1d8890*/  IMAD.X R3, R61, 0x1, R49, P6 ;  /* 0x000000013d037824 */ /* 0x000fe200030e0631 */
[----:B------:R-:W-:Y:S04]  /*1d88a0*/  STL [R1+0x2b90], R4 ;  /* 0x002b900401007387 */ /* 0x000fe80000100800 */
[----:B------:R-:W4:Y:S04]  /*1d88b0*/  LDL.LU R26, [R1+0x2d50] ;  /* 0x002d5000011a7983 */ /* 0x000f280000300800 */
[----:B------:R-:W4:Y:S04]  /*1d88c0*/  LDL.LU R27, [R1+0x2d54] ;  /* 0x002d5400011b7983 */ /* 0x000f280000300800 */
[----:B------:R0:W-:Y:S02]  /*1d88d0*/  STL.64 [R1+0x1558], R2 ;  /* 0x0015580201007387 */ /* 0x0001e40000100a00 */
[----:B0-----:R-:W-:-:S02]  /*1d88e0*/  F2FP.SATFINITE.E4M3.F32.PACK_AB_MERGE_C R3, R21, R14, RZ ;  /* 0x0000000e1503723e */ /* 0x001fc400048070ff */
[----:B------:R-:W4:Y:S04]  /*1d88f0*/  LDL.LU R14, [R1+0x2d58] ;  /* 0x002d5800010e7983 */ /* 0x000f280000300800 */
[----:B------:R-:W-:Y:S01]  /*1d8900*/  STL [R1+0x2bb0], R3 ;  /* 0x002bb00301007387 */ /* 0x000fe20000100800 */
[----:B---3--:R-:W-:-:S03]  /*1d8910*/  F2FP.SATFINITE.E4M3.F32.PACK_AB_MERGE_C R2, R11, R25, RZ ;  /* 0x000000190b02723e */ /* 0x008fc600048070ff */
        /* <DEDUP_REMOVED lines=9> */
[----:B------:R-:W2:Y:S04]  /*1d89b0*/  LDL.LU R59, [R1+0x2d4c] ;  /* 0x002d4c00013b7983 */ /* 0x000ea80000300800 */
[----:B------:R0:W-:Y:S01]  /*1d89c0*/  STL [R1+0x24ec], R2 ;  /* 0x0024ec0201007387 */ /* 0x0001e20000100800 */
[----:B----4-:R-:W-:-:S02]  /*1d89d0*/  F2FP.SATFINITE.E4M3.F32.PACK_AB_MERGE_C R4, R40, R43, RZ ;  /* 0x0000002b2804723e */ /* 0x010fc400048070ff */
[----:B0-----:R-:W-:-:S03]  /*1d89e0*/  IADD3 R2, P6, R0, R52, RZ ;  /* 0x0000003400027210 */ /* 0x001fc60007fde0ff */
[----:B------:R0:W-:Y:S02]  /*1d89f0*/  STL [R1+0x2bbc], R4 ;  /* 0x002bbc0401007387 */ /* 0x0001e40000100800 */
[----:B------:R-:W-:-:S05]  /*1d8a00*/  IMAD.X R3, R61, 0x1, R53, P6 ;  /* 0x000000013d037824 */ /* 0x000fca00030e0635 */
[----:B------:R1:W-:Y:S01]  /*1d8a10*/  STL.64 [R1+0x1520], R2 ;  /* 0x0015200201007387 */ /* 0x0003e20000100a00 */
[----:B0-----:R-:W-:Y:S02]  /*1d8a20*/  F2FP.SATFINITE.E4M3.F32.PACK_AB_MERGE_C R4, R45, R44, RZ ;  /* 0x0000002c2d04723e */ /* 0x001fe400048070ff */
[----:B-1----:R-:W-:Y:S01]  /*1d8a30*/  F2FP.SATFINITE.E4M3.F32.PACK_AB_MERGE_C R2, R13, R60, RZ ;  /* 0x0000003c0d02723e */ /* 0x002fe200048070ff */
[----:B------:R-:W4:Y:S04]  /*1d8a40*/  LDL.LU R3, [R1+0x2d30] ;  /* 0x002d300001037983 */ /* 0x000f280000300800 */
[----:B------:R0:W-:Y:S04]  /*1d8a50*/  STL [R1+0x2448], R4 ;  /* 0x0024480401007387 */ /* 0x0001e80000100800 */
[----:B0-----:R-:W4:Y:S04]  /*1d8a60*/  LDL.LU R4, [R1+0x2d34] ;  /* 0x002d340001047983 */ /* 0x001f280000300800 */
        /* <DEDUP_REMOVED lines=14> */
[----:B0-----:R-:W-:Y:S02]  /*1d8b50*/  F2FP.SATFINITE.E4M3.F32.PACK_AB_MERGE_C R2, R27, R26, RZ ;  /* 0x0000001a1b02723e */ /* 0x001fe400048070ff */
[----:B------:R-:W-:-:S05]  /*1d8b60*/  IADD3 R26, P6, R0, R58, RZ ;  /* 0x0000003a001a7210 */ /* 0x000fca0007fde0ff */
[----:B------:R-:W-:Y:S01]  /*1d8b70*/  IMAD.X R27, R61, 0x1, R57, P6 ;  /* 0x000000013d1b7824 */ /* 0x000fe200030e0639 */
[----:B------:R-:W-:Y:S04]  /*1d8b80*/  STL [R1+0x2418], R2 ;  /* 0x0024180201007387 */ /* 0x000fe80000100800 */
[----:B------:R0:W-:Y:S01]  /*1d8b90*/  STL.64 [R1+0x1528], R26 ;  /* 0x0015281a01007387 */ /* 0x0001e20000100a00 */
[----:B------:R-:W-:Y:S01]  /*1d8ba0*/  VIADD R0, R0, UR4 ;  /* 0x0000000400007c36 */ /* 0x000fe20008000000 */
[----:B------:R-:W-:Y:S02]  /*1d8bb0*/  ULDC UR4, c[0x0][0x248] ;  /* 0x0000920000047ab9 */ /* 0x000fe40000000800 */
[----:B0-----:R-:W4:Y:S04]  /*1d8bc0*/  LDL.LU R26, [R1+0x2d00] ;  /* 0x002d0000011a7983 */ /* 0x001f280000300800 */
[----:B------:R-:W4:Y:S01]  /*1d8bd0*/  LDL.LU R27, [R1+0x2d04] ;  /* 0x002d0400011b7983 */ /* 0x000f220000300800 */
[----:B------:R-:W-:-:S02]  /*1d8be0*/  SHF.R.S32.HI R61, RZ, 0x1f, R0 ;  /* 0x0000001fff3d7819 */ /* 0x000fc40000011400 */
[----:B------:R-:W-:Y:S02]  /*1d8bf0*/  IADD3 R28, P6, R0, R56, RZ ;  /* 0x00000038001c7210 */ /* 0x000fe40007fde0ff */
[----:B---3--:R-:W-:Y:S02]  /*1d8c00*/  F2FP.SATFINITE.E4M3.F32.PACK_AB_MERGE_C R2, R11, R14, RZ ;  /* 0x0000000e0b02723e */ /* 0x008fe400048070ff */
[----:B------:R-:W3:Y:S04]  /*1d8c10*/  LDL.LU R14, [R1+0x2d08] ;  /* 0x002d0800010e7983 */ /* 0x000ee80000300800 */
[----:B------:R-:W3:Y:S04]  /*1d8c20*/  LDL.LU R11, [R1+0x2d0c] ;  /* 0x002d0c00010b7983 */ /* 0x000ee80000300800 */
[----:B------:R0:W-:Y:S01]  /*1d8c30*/  STL [R1+0x2bd4], R2 ;  /* 0x002bd40201007387 */ /* 0x0001e20000100800 */
[----:B------:R-:W-:Y:S01]  /*1d8c40*/  IMAD.X R29, R61, 0x1, R16, P6 ;  /* 0x000000013d1d7824 */ /* 0x000fe200030e0610 */
        /* <DEDUP_REMOVED lines=8> */
[----:B0-----:R-:W-:-:S03]  /*1d8cd0*/  IADD3 R2, P6, R0, R17, RZ ;  /* 0x0000001100027210 */ /* 0x001fc60007fde0ff */
[----:B------:R4:W-:Y:S02]  /*1d8ce0*/  STL.64 [R1+0x1518], R28 ;  /* 0x0015181c01007387 */ /* 0x0009e40000100a00 */
[----:B----4-:R-:W-:Y:S01]  /*1d8cf0*/  F2FP.SATFINITE.E4M3.F32.PACK_AB_MERGE_C R28, R4, R3, RZ ;  /* 0x00000003041c723e */ /* 0x010fe200048070ff */
[----:B------:R-:W-:-:S04]  /*1d8d00*/  IMAD.X R3, R61, 0x1, R18, P6 ;  /* 0x000000013d037824 */ /* 0x000fc800030e0612 */
[----:B------:R-:W-:Y:S01]  /*1d8d10*/  STL [R1+0x22b8], R28 ;  /* 0x0022b81c01007387 */ /* 0x000fe20000100800 */
[----:B------:R-:W-:-:S05]  /*1d8d20*/  F2FP.SATFINITE.E4M3.F32.PACK_AB_MERGE_C R4, R38, R5, RZ ;  /* 0x000000052604723e */ /* 0x000fca00048070ff */
        /* <DEDUP_REMOVED lines=10> */
[----:B-1----:R-:W-:-:S03]  /*1d8dd0*/  F2FP.SATFINITE.E4M3.F32.PACK_AB_MERGE_C R4, R13, R60, RZ ;  /* 0x0000003c0d04723e */ /* 0x002fc600048070ff */
[----:B------:R-:W-:Y:S01]  /*1d8de0*/  STL [R1+0x2278], R5 ;  /* 0x0022780501007387 */ /* 0x000fe20000100800 */
[----:B----4-:R-:W-:-:S03]  /*1d8df0*/  IADD3 R2, P6, R0, R48, RZ ;  /* 0x0000003000027210 */ /* 0x010fc60007fde0ff */
[----:B------:R0:W-:Y:S02]  /*1d8e00*/  STL [R1+0x2c14], R4 ;  /* 0x002c140401007387 */ /* 0x0001e40000100800 */
[----:B------:R-:W-:Y:S02]  /*1d8e10*/  IMAD.X R3, R61, 0x1, R49, P6 ;  /* 0x000000013d037824 */ /* 0x000fe400030e0631 */
[----:B------:R-:W4:Y:S04]  /*1d8e20*/  LDL.LU R60, [R1+0x2cf8] ;  /* 0x002cf800013c7983 */ /* 0x000f280000300800 */
[----:B------:R-:W4:Y:S04]  /*1d8e30*/  LDL.LU R13, [R1+0x2cfc] ;  /* 0x002cfc00010d7983 */ /* 0x000f280000300800 */
[----:B------:R-:W4:Y:S04]  /*1d8e40*/  LDL.LU R30, [R1+0x2cd0] ;  /* 0x002cd000011e7983 */ /* 0x000f280000300800 */
[----:B------:R1:W-:Y:S04]  /*1d8e50*/  STL.64 [R1+0x1508], R2 ;  /* 0x0015080201007387 */ /* 0x0003e80000100a00 */
[----:B------:R-:W4:Y:S04]  /*1d8e60*/  LDL.LU R31, [R1+0x2cd4] ;  /* 0x002cd400011f7983 */ /* 0x000f280000300800 */
[----:B------:R-:W4:Y:S04]  /*1d8e70*/  LDL.LU R34, [R1+0x2cd8] ;  /* 0x002cd80001227983 */ /* 0x000f280000300800 */
[----:B------:R-:W4:Y:S01]  /*1d8e80*/  LDL.LU R35, [R1+0x2cdc] ;  /* 0x002cdc0001237983 */ /* 0x000f220000300800 */
[----:B0-----:R-:W-:-:S05]  /*1d8e90*/  IADD3 R4, P6, R0, R50, RZ ;  /* 0x0000003200047210 */ /* 0x001fca0007fde0ff */
[----:B------:R-:W-:Y:S01]  /*1d8ea0*/  IMAD.X R5, R61, 0x1, R51, P6 ;  /* 0x000000013d057824 */ /* 0x000fe200030e0633 */
[----:B-1----:R-:W-:-:S05]  /*1d8eb0*/  F2FP.SATFINITE.E4M3.F32.PACK_AB_MERGE_C R2, R27, R26, RZ ;  /* 0x0000001a1b02723e */ /* 0x002fca00048070ff */
[----:B------:R0:W-:Y:S01]  /*1d8ec0*/  STL [R1+0x2c34], R2 ;  /* 0x002c340201007387 */ /* 0x0001e20000100800 */
[----:B---3--:R-:W-:-:S03]  /*1d8ed0*/  F2FP.SATFINITE.E4M3.F32.PACK_AB_MERGE_C R3, R11, R14, RZ ;  /* 0x0000000e0b03723e */ /* 0x008fc600048070ff */
[----:B------:R-:W3:Y:S04]  /*1d8ee0*/  LDL.LU R14, [R1+0x2cb0] ;  /* 0x002cb000010e7983 */ /* 0x000ee80000300800 */
[----:B0-----:R-:W3:Y:S04]  /*1d8ef0*/  LDL.LU R2, [R1+0x2cb8] ;  /* 0x002cb80001027983 */ /* 0x001ee80000300800 */
[----:B------:R0:W-:Y:S04]  /*1d8f00*/  STL [R1+0x2c30], R3 ;  /* 0x002c300301007387 */ /* 0x0001e80000100800 */
[----:B0-----:R-:W3:Y:S04]  /*1d8f10*/  LDL.LU R3, [R1+0x2cbc] ;  /* 0x002cbc0001037983 */ /* 0x001ee80000300800 */
[----:B------:R-:W3:Y:S04]  /*1d8f20*/  LDL.LU R45, [R1+0x2cc0] ;  /* 0x002cc000012d7983 */ /* 0x000ee80000300800 */
[----:B------:R-:W3:Y:S04]  /*1d8f30*/  LDL.LU R11, [R1+0x2cc4] ;  /* 0x002cc400010b7983 */ /* 0x000ee80000300800 */
[----:B------:R0:W-:Y:S01]  /*1d8f40*/  STL.64 [R1+0x14f8], R4 ;  /* 0x0014f80401007387 */ /* 0x0001e20000100a00 */
[----:B------:R-:W-:-:S02]  /*1d8f50*/  IADD3 R28, P6, R0, R52, RZ ;  /* 0x00000034001c7210 */ /* 0x000fc40007fde0ff */
[----:B0-----:R-:W-:Y:S02]  /*1d8f60*/  F2FP.SATFINITE.E4M3.F32.PACK_AB_MERGE_C R5, R25, R21, RZ ;  /* 0x000000151905723e */ /* 0x001fe400048070ff */
[----:B------:R-:W3:Y:S04]  /*1d8f70*/  LDL.LU R21, [R1+0x2cc8] ;  /* 0x002cc80001157983 */ /* 0x000ee80000300800 */
[----:B------:R-:W-:Y:S04]  /*1d8f80*/  STL [R1+0x2d00], R5 ;  /* 0x002d000501007387 */ /* 0x000fe80000100800 */
[----:B------:R-:W3:Y:S01]  /*1d8f90*/  LDL.LU R25, [R1+0x2ccc] ;  /* 0x002ccc0001197983 */ /* 0x000ee20000300800 */
[----:B------:R-:W-:Y:S01]  /*1d8fa0*/  IMAD.X R29, R61, 0x1, R53, P6 ;  /* 0x000000013d1d7824 */ /* 0x000fe200030e0635 */
[----:B--2---:R-:W-:-:S05]  /*1d8fb0*/  F2FP.SATFINITE.E4M3.F32.PACK_AB_MERGE_C R4, R59, R37, RZ ;  /* 0x000000253b04723e */ /* 0x004fca00048070ff */
[----:B------:R0:W-:Y:S04]  /*1d8fc0*/  STL [R1+0x2c48], R4 ;  /* 0x002c480401007387 */ /* 0x0001e80000100800 */
        /* <DEDUP_REMOVED lines=13> */
[----:B0-----:R-:W2:Y:S01]  /*1d90a0*/  LDL.LU.64 R28, [R1+0x8928] ;  /* 0x00892800011c7983 */ /* 0x001ea20000300a00 */
[----:B----4-:R-:W-:-:S03]  /*1d90b0*/  F2FP.SATFINITE.E4M3.F32.PACK_AB_MERGE_C R13, R13, R60, RZ ;  /* 0x0000003c0d0d723e */ /* 0x010fc600048070ff */
[----:B------:R-:W4:Y:S04]  /*1d90c0*/  LDL.LU R60, [R1+0x8924] ;  /* 0x00892400013c7983 */ /* 0x000f280000300800 */
[----:B------:R0:W-:Y:S01]  /*1d90d0*/  STL [R1+0x2c44], R13 ;  /* 0x002c440d01007387 */ /* 0x0001e20000100800 */
[----:B------:R-:W-:Y:S02]  /*1d90e0*/  F2FP.SATFINITE.E4M3.F32.PACK_AB_MERGE_C R31, R31, R30, RZ ;  /* 0x0000001e1f1f723e */ /* 0x000fe400048070ff */
[C---:B------:R-:W-:Y:S01]  /*1d90f0*/  IADD3 R30, P6, R0.reuse, R54, RZ ;  /* 0x00000036001e7210 */ /* 0x040fe20007fde0ff */
[----:B0-----:R-:W4:Y:S04]  /*1d9100*/  LDL.LU R13, [R1+0x8920] ;  /* 0x00892000010d7983 */ /* 0x001f280000300800 */
[----:B------:R0:W-:Y:S01]  /*1d9110*/  STL [R1+0x2c58], R31 ;  /* 0x002c581f01007387 */ /* 0x0001e20000100800 */
[----:B------:R-:W-:Y:S01]  /*1d9120*/  F2FP.SATFINITE.E4M3.F32.PACK_AB_MERGE_C R35, R35, R34, RZ ;  /* 0x000000222323723e */ /* 0x000fe200048070ff */
[----:B0-----:R-:W-:Y:S01]  /*1d9130*/  IMAD.X R31, R61, 0x1, R55, P6 ;  /* 0x000000013d1f7824 */ /* 0x001fe200030e0637 */
[----:B------:R-:W-:-:S04]  /*1d9140*/  IADD3 R34, P6, R0, R58, RZ ;  /* 0x0000003a00227210 */ /* 0x000fc80007fde0ff */
[----:B------:R0:W-:Y:S04]  /*1d9150*/  STL.64 [R1+0x14e8], R30 ;  /* 0x0014e81e01007387 */ /* 0x0001e80000100a00 */
[----:B0-----:R-:W4:Y:S04]  /*1d9160*/  LDL.LU.64 R30, [R1+0x8918] ;  /* 0x00891800011e7983 */ /* 0x001f280000300a00 */
[----:B------:R0:W-:Y:S02]  /*1d9170*/  STL [R1+0x2c54], R35 ;  /* 0x002c542301007387 */ /* 0x0001e40000100800 */
[----:B0-----:R-:W-:-:S05]  /*1d9180*/  IMAD.X R35, R61, 0x1, R57, P6 ;  /* 0x000000013d237824 */ /* 0x001fca00030e0639 */
[----:B------:R0:W-:Y:S04]  /*1d9190*/  STL.64 [R1+0x14e0], R34 ;  /* 0x0014e02201007387 */ /* 0x0001e80000100a00 */
[----:B0-----:R-:W4:Y:S04]  /*1d91a0*/  LDL.LU.64 R34, [R1+0x8910] ;  /* 0x0089100001227983 */ /* 0x001f280000300a00 */
[----:B------:R-:W4:Y:S01]  /*1d91b0*/  LDL.LU R61, [R1+0x2cb4] ;  /* 0x002cb400013d7983 */ /* 0x000f220000300800 */
[----:B---3--:R-:W-:Y:S01]  /*1d91c0*/  F2FP.SATFINITE.E4M3.F32.PACK_AB_MERGE_C R2, R3, R2, RZ ;  /* 0x000000020302723e */ /* 0x008fe200048070ff */
[----:B------:R-:W-:Y:S01]  /*1d91d0*/  VIADD R0, R0, UR4 ;  /* 0x0000000400007c36 */ /* 0x000fe20008000000 */
[----:B------:R-:W-:Y:S01]  /*1d91e0*/  LOP3.LUT R7, R7, 0xffff, RZ, 0xc0, !PT ;  /* 0x0000ffff07077812 */ /* 0x000fe200078ec0ff */
[----:B------:R-:W-:Y:S01]  /*1d91f0*/  ULDC UR4, c[0x0][0x248] ;  /* 0x0000920000047ab9 */ /* 0x000fe20000000800 */
[----:B------:R-:W-:-:S02]  /*1d9200*/  F2FP.SATFINITE.E4M3.F32.PACK_AB_MERGE_C R25, R25, R21, RZ ;  /* 0x000000151919723e */ /* 0x000fc400048070ff */
[----:B--2---:R-:W-:Y:S02]  /*1d9210*/  F2FP.SATFINITE.E4M3.F32.PACK_AB_MERGE_C R5, R5, R4, RZ ;  /* 0x000000040505723e */ /* 0x004fe400048070ff */
[----:B------:R-:W-:Y:S02]  /*1d9220*/  F2FP.SATFINITE.E4M3.F32.PACK_AB_MERGE_C R38, R38, R59, RZ ;  /* 0x0000003b2626723e */ /* 0x000fe400048070ff */
[----:B----4-:R-:W-:Y:S02]  /*1d9230*/  F2FP.SATFINITE.E4M3.F32.PACK_AB_MERGE_C R61, R61, R14, RZ ;  /* 0x0000000e3d3d723e */ /* 0x010fe400048070ff */
[----:B------:R-:W2:Y:S04]  /*1d9240*/  LDL.LU R14, [R1+0x8908] ;  /* 0x00890800010e7983 */ /* 0x000ea80000300800 */
[----:B------:R-:W-:Y:S04]  /*1d9250*/  STL [R1+0x2c64], R61 ;  /* 0x002c643d01007387 */ /* 0x000fe80000100800 */
[----:B------:R0:W-:Y:S02]  /*1d9260*/  STL [R1+0x2c60], R2 ;  /* 0x002c600201007387 */ /* 0x0001e40000100800 */
[----:B0-----:R-:W-:-:S02]  /*1d9270*/  F2FP.SATFINITE.E4M3.F32.PACK_AB_MERGE_C R2, R11, R45, RZ ;  /* 0x0000002d0b02723e */ /* 0x001fc400048070ff */
[----:B------:R-:W3:Y:S01]  /*1d9280*/  LDL.LU R45, [R1+0x140] ;  /* 0x00014000012d7983 */ /* 0x000ee20000300800 */
[----:B------:R-:W-:-:S03]  /*1d9290*/  SHF.R.S32.HI R61, RZ, 0x1f, R0 ;  /* 0x0000001fff3d7819 */ /* 0x000fc60000011400 */
[----:B------:R0:W-:Y:S02]  /*1d92a0*/  STL [R1+0x2c74], R2 ;  /* 0x002c740201007387 */ /* 0x0001e40000100800 */
[----:B0-----:R-:W-:-:S05]  /*1d92b0*/  IADD3 R2, P6, R0, R56, RZ ;  /* 0x0000003800027210 */ /* 0x001fca0007fde0ff */
[----:B------:R-:W-:Y:S01]  /*1d92c0*/  IMAD.X R3, R61, 0x1, R16, P6 ;  /* 0x000000013d037824 */ /* 0x000fe200030e0610 */
[----:B------:R-:W-:-:S04]  /*1d92d0*/  IADD3 R4, P6, R0, R17, RZ ;  /* 0x0000001100047210 */ /* 0x000fc80007fde0ff */
[----:B------:R0:W-:Y:S04]  /*1d92e0*/  STL.64 [R1+0x14d8], R2 ;  /* 0x0014d80201007387 */ /* 0x0001e80000100a00 */
[----:B0-----:R-:W4:Y:S04]  /*1d92f0*/  LDL.LU.64 R2, [R1+0x8900] ;  /* 0x0089000001027983 */ /* 0x001f280000300a00 */
[----:B------:R-:W2:Y:S04]  /*1d9300*/  LDL.LU R11, [R1+0xcc] ;  /* 0x0000cc00010b7983 */ /* 0x000ea80000300800 */
[----:B------:R-:W4:Y:S04]  /*1d9310*/  LDL.LU R21, [R1+0x88fc] ;  /* 0x0088fc0001157983 */ /* 0x000f280000300800 */
[----:B------:R0:W-:Y:S04]  /*1d9320*/  STL [R1+0x2c70], R25 ;  /* 0x002c701901007387 */ /* 0x0001e80000100800 */
[----:B0-----:R-:W4:Y:S04]  /*1d9330*/  LDL.LU R25, [R1+0x88f8] ;  /* 0x0088f80001197983 */ /* 0x001f280000300800 */
[----:B------:R0:W-:Y:S02]  /*1d9340*/  STL [R1+0x2c84], R5 ;  /* 0x002c840501007387 */ /* 0x0001e40000100800 */
[----:B0-----:R-:W-:-:S05]  /*1d9350*/  IMAD.X R5, R61, 0x1, R18, P6 ;  /* 0x000000013d057824 */ /* 0x001fca00030e0612 */
[----:B------:R0:W-:Y:S04]  /*1d9360*/  STL.64 [R1+0x14d0], R4 ;  /* 0x0014d00401007387 */ /* 0x0001e80000100a00 */
[----:B0-----:R-:W4:Y:S04]  /*1d9370*/  LDL.LU.64 R4, [R1+0x88f0] ;  /* 0x0088f00001047983 */ /* 0x001f280000300a00 */
[----:B------:R-:W4:Y:S04]  /*1d9380*/  LDL.LU R59, [R1+0x88e8] ;  /* 0x0088e800013b7983 */ /* 0x000f280000300800 */
[----:B------:R0:W-:Y:S02]  /*1d9390*/  STL [R1+0x2c80], R38 ;  /* 0x002c802601007387 */ /* 0x0001e40000100800 */
[----:B0-----:R-:W-:-:S02]  /*1d93a0*/  F2FP.SATFINITE.E4M3.F32.PACK_AB_MERGE_C R38, R27, R26, RZ ;  /* 0x0000001a1b26723e */ /* 0x001fc400048070ff */
[----:B------:R-:W-:-:S05]  /*1d93b0*/  IADD3 R26, P6, R0, R19, RZ ;  /* 0x00000013001a7210 */ /* 0x000fca0007fde0ff */
[----:B------:R-:W-:Y:S01]  /*1d93c0*/  IMAD.X R27, R61, 0x1, R47, P6 ;  /* 0x000000013d1b7824 */ /* 0x000fe200030e062f */
[----:B------:R-:W-:Y:S04]  /*1d93d0*/  STL [R1+0x2c94], R38 ;  /* 0x002c942601007387 */ /* 0x000fe80000100800 */
[----:B------:R0:W-:Y:S04]  /*1d93e0*/  STL.64 [R1+0x14c8], R26 ;  /* 0x0014c81a01007387 */ /* 0x0001e80000100a00 */
[----:B0-----:R-:W3:Y:S01]  /*1d93f0*/  LDL.LU.64 R26, [R1+0x88e0] ;  /* 0x0088e000011a7983 */ /* 0x001ee20000300a00 */
[----:B------:R-:W-:-:S02]  /*1d9400*/  F2FP.SATFINITE.E4M3.F32.PACK_AB_MERGE_C R38, R42, R39, RZ ;  /* 0x000000272a26723e */ /* 0x000fc400048070ff */
[----:B------:R-:W-:-:S03]  /*1d9410*/  F2FP.SATFINITE.E4M3.F32.PACK_AB_MERGE_C R40, R40, R43, RZ ;  /* 0x0000002b2828723e */ /* 0x000fc600048070ff */
[----:B------:R-:W-:Y:S01]  /*1d9420*/  STL [R1+0x2c90], R38 ;  /* 0x002c902601007387 */ /* 0x000fe20000100800 */
[----:B------:R-:W-:-:S03]  /*1d9430*/  LOP3.LUT R39, R44, 0xffff, RZ, 0xc0, !PT ;  /* 0x0000ffff2c277812 */ /* 0x000fc600078ec0ff */
[----:B------:R0:W-:Y:S02]  /*1d9440*/  STL [R1+0x2c8c], R40 ;  /* 0x002c8c2801007387 */ /* 0x0001e40000100800 */
[----:B0-----:R-:W-:-:S04]  /*1d9450*/  LOP3.LUT R40, R37, 0xffff, RZ, 0xc0, !PT ;  /* 0x0000ffff25287812 */ /* 0x001fc800078ec0ff */
[--C-:B------:R-:W-:Y:S02]  /*1d9460*/  PRMT R37, R39, 0x3340, R40.reuse ;  /* 0x0000334027257816 */ /* 0x100fe40000000028 */
[----:B------:R-:W-:Y:S02]  /*1d9470*/  SHF.R.U32.HI R39, RZ, 0x8, R39 ;  /* 0x00000008ff277819 */ /* 0x000fe40000011627 */
[----:B------:R-:W-:Y:S02]  /*1d9480*/  SHF.R.U32.HI R40, RZ, 0x8, R40 ;  /* 0x00000008ff287819 */ /* 0x000fe40000011628 */
[----:B------:R-:W-:Y:S02]  /*1d9490*/  LOP3.LUT R39, R39, 0xffff, RZ, 0xc0, !PT ;  /* 0x0000ffff27277812 */ /* 0x000fe400078ec0ff */
[----:B------:R-:W-:-:S04]  /*1d94a0*/  LOP3.LUT R40, R40, 0xffff, RZ, 0xc0, !PT ;  /* 0x0000ffff28287812 */ /* 0x000fc800078ec0ff */
[----:B------:R-:W-:Y:S02]  /*1d94b0*/  PRMT R40, R39, 0x3340, R40 ;  /* 0x0000334027287816 */ /* 0x000fe40000000028 */
[----:B---3--:R-:W-:Y:S02]  /*1d94c0*/  LOP3.LUT R38, R27, 0xffff, RZ, 0xc0, !PT ;  /* 0x0000ffff1b267812 */ /* 0x008fe400078ec0ff */
[----:B------:R-:W3:Y:S02]  /*1d94d0*/  LDL.LU R27, [R1+0x108] ;  /* 0x00010800011b7983 */ /* 0x000ee40000300800 */
[----:B------:R-:W-:-:S04]  /*1d94e0*/  PRMT R42, R38, 0x3340, R1 ;  /* 0x00003340262a7816 */ /* 0x000fc80000000001 */
[----:B------:R-:W-:Y:S02]  /*1d94f0*/  PRMT R44, R37, 0x5410, R42 ;  /* 0x00005410252c7816 */ /* 0x000fe4000000002a */
[----:B------:R-:W4:Y:S01]  /*1d9500*/  LDL.LU R37, [R1+0x80] ;  /* 0x0000800001257983 */ /* 0x000f220000300800 */
[----:B------:R-:W-:Y:S02]  /*1d9510*/  SHF.R.U32.HI R38, RZ, 0x8, R38 ;  /* 0x00000008ff267819 */ /* 0x000fe40000011626 */
[----:B------:R-:W-:Y:S02]  /*1d9520*/  IADD3 R42, P6, R0, R48, RZ ;  /* 0x00000030002a7210 */ /* 0x000fe40007fde0ff */
[----:B------:R-:W-:-:S03]  /*1d9530*/  LOP3.LUT R38, R38, 0xffff, RZ, 0xc0, !PT ;  /* 0x0000ffff26267812 */ /* 0x000fc600078ec0ff */
[----:B------:R-:W-:Y:S01]  /*1d9540*/  IMAD.X R43, R61, 0x1, R49, P6 ;  /* 0x000000013d2b7824 */ /* 0x000fe200030e0631 */
[----:B------:R-:W-:Y:S01]  /*1d9550*/  PRMT R39, R38, 0x3340, R1 ;  /* 0x0000334026277816 */ /* 0x000fe20000000001 */
[----:B------:R-:W-:Y:S01]  /*1d9560*/  STL [R1+0x2e3c], R44 ;  /* 0x002e3c2c01007387 */ /* 0x000fe20000100800 */
[----:B------:R-:W-:-:S03]  /*1d9570*/  LOP3.LUT R38, R45, 0xffff, RZ, 0xc0, !PT ;  /* 0x0000ffff2d267812 */ /* 0x000fc600078ec0ff */
[----:B------:R-:W-:Y:S01]  /*1d9580*/  STL.64 [R1+0x14c0], R42 ;  /* 0x0014c02a01007387 */ /* 0x000fe20000100a00 */
[----:B------:R-:W-:-:S03]  /*1d9590*/  LOP3.LUT R26, R26, 0xffff, RZ, 0xc0, !PT ;  /* 0x0000ffff1a1a7812 */ /* 0x000fc600078ec0ff */
[----:B------:R-:W-:Y:S04]  /*1d95a0*/  STL [R1+0x2c4c], R40 ;  /* 0x002c4c2801007387 */ /* 0x000fe80000100800 */
[----:B------:R2:W-:Y:S02]  /*1d95b0*/  STL [R1+0x1d4], R39 ;  /* 0x0001d42701007387 */ /* 0x0005e40000100800 */
[----:B--2---:R-:W-:Y:S02]  /*1d95c0*/  LOP3.LUT R39, R11, 0xffff, RZ, 0xc0, !PT ;  /* 0x0000ffff0b277812 */ /* 0x004fe400078ec0ff */
[----:B------:R-:W-:Y:S02]  /*1d95d0*/  PRMT R40, R26, 0x3340, R1 ;  /* 0x000033401a287816 */ /* 0x000fe40000000001 */
[----:B------:R-:W-:-:S04]  /*1d95e0*/  PRMT R11, R38, 0x3340, R39 ;  /* 0x00003340260b7816 */ /* 0x000fc80000000027 */
[----:B------:R-:W-:Y:S02]  /*1d95f0*/  PRMT R40, R11, 0x5410, R40 ;  /* 0x000054100b287816 */ /* 0x000fe40000000028 */
[----:B------:R-:W2:Y:S04]  /*1d9600*/  LDL.LU R11, [R1+0x10c] ;  /* 0x00010c00010b7983 */ /* 0x000ea80000300800 */
[----:B------:R-:W-:Y:S04]  /*1d9610*/  STL [R1+0x2e38], R40 ;  /* 0x002e382801007387 */ /* 0x000fe80000100800 */
[----:B------:R-:W2:Y:S01]  /*1d9620*/  LDL.LU R45, [R1+0x84] ;  /* 0x00008400012d7983 */ /* 0x000ea20000300800 */
[----:B------:R-:W-:-:S02]  /*1d9630*/  IADD3 R42, P6, R0, R50, RZ ;  /* 0x00000032002a7210 */ /* 0x000fc40007fde0ff */
[----:B------:R-:W-:Y:S02]  /*1d9640*/  SHF.R.U32.HI R38, RZ, 0x8, R38 ;  /* 0x00000008ff267819 */ /* 0x000fe40000011626 */
[----:B------:R-:W-:Y:S01]  /*1d9650*/  SHF.R.U32.HI R39, RZ, 0x8, R39 ;  /* 0x00000008ff277819 */ /* 0x000fe20000011627 */
[----:B------:R-:W-:Y:S01]  /*1d9660*/  IMAD.X R43, R61, 0x1, R51, P6 ;  /* 0x000000013d2b7824 */ /* 0x000fe200030e0633 */
[----:B------:R-:W-:Y:S02]  /*1d9670*/  SHF.R.U32.HI R26, RZ, 0x8, R26 ;  /* 0x00000008ff1a7819 */ /* 0x000fe4000001161a */
[----:B------:R-:W-:Y:S02]  /*1d9680*/  LOP3.LUT R38, R38, 0xffff, RZ, 0xc0, !PT ;  /* 0x0000ffff26267812 */ /* 0x000fe400078ec0ff */
[----:B------:R-:W-:Y:S01]  /*1d9690*/  LOP3.LUT R39, R39, 0xffff, RZ, 0xc0, !PT ;  /* 0x0000ffff27277812 */ /* 0x000fe200078ec0ff */
[----:B------:R-:W-:Y:S01]  /*1d96a0*/  STL.64 [R1+0x14b8], R42 ;  /* 0x0014b82a01007387 */ /* 0x000fe20000100a00 */
[----:B------:R-:W-:-:S02]  /*1d96b0*/  LOP3.LUT R26, R26, 0xffff, RZ, 0xc0, !PT ;  /* 0x0000ffff1a1a7812 */ /* 0x000fc400078ec0ff */
[----:B------:R-:W-:Y:S02]  /*1d96c0*/  PRMT R38, R38, 0x3340, R39 ;  /* 0x0000334026267816 */ /* 0x000fe40000000027 */
[----:B------:R-:W-:-:S03]  /*1d96d0*/  PRMT R26, R26, 0x3340, R1 ;  /* 0x000033401a1a7816 */ /* 0x000fc60000000001 */
[----:B------:R0:W-:Y:S04]  /*1d96e0*/  STL [R1+0x2c38], R38 ;  /* 0x002c382601007387 */ /* 0x0001e80000100800 */
[----:B------:R1:W-:Y:S01]  /*1d96f0*/  STL [R1+0x1d0], R26 ;  /* 0x0001d01a01007387 */ /* 0x0003e20000100800 */
[----:B0-----:R-:W-:-:S03]  /*1d9700*/  PRMT R38, R7, 0x3340, R1 ;  /* 0x0000334007267816 */ /* 0x001fc60000000001 */
[----:B-1----:R-:W2:Y:S01]  /*1d9710*/  LDL.LU R26, [R1+0x1a0] ;  /* 0x0001a000011a7983 */ /* 0x002ea20000300800 */
[----:B---3--:R-:W-:-:S03]  /*1d9720*/  LOP3.LUT R40, R27, 0xffff, RZ, 0xc0, !PT ;  /* 0x0000ffff1b287812 */ /* 0x008fc600078ec0ff */
[----:B------:R-:W3:Y:S01]  /*1d9730*/  LDL.LU R27, [R1+0x170] ;  /* 0x00017000011b7983 */ /* 0x000ee20000300800 */
[----:B----4-:R-:W-:-:S04]  /*1d9740*/  LOP3.LUT R42, R37, 0xffff, RZ, 0xc0, !PT ;  /* 0x0000ffff252a7812 */ /* 0x010fc800078ec0ff */
[----:B------:R-:W-:-:S04]  /*1d9750*/  PRMT R37, R40, 0x3340, R42 ;  /* 0x0000334028257816 */ /* 0x000fc8000000002a */
[----:B------:R-:W-:Y:S02]  /*1d9760*/  PRMT R43, R37, 0x5410, R38 ;  /* 0x00005410252b7816 */ /* 0x000fe40000000026 */
[----:B------:R-:W4:Y:S01]  /*1d9770*/  LDL.LU R37, [R1+0x198] ;  /* 0x0001980001257983 */ /* 0x000f220000300800 */
[----:B------:R-:W-:Y:S02]  /*1d9780*/  SHF.R.U32.HI R40, RZ, 0x8, R40 ;  /* 0x00000008ff287819 */ /* 0x000fe40000011628 */
[----:B------:R-:W-:Y:S02]  /*1d9790*/  SHF.R.U32.HI R42, RZ, 0x8, R42 ;  /* 0x00000008ff2a7819 */ /* 0x000fe4000001162a */
[----:B------:R-:W-:Y:S02]  /*1d97a0*/  IADD3 R38, P6, R0, R52, RZ ;  /* 0x0000003400267210 */ /* 0x000fe40007fde0ff */
[----:B------:R-:W-:Y:S02]  /*1d97b0*/  SHF.R.U32.HI R7, RZ, 0x8, R7 ;  /* 0x00000008ff077819 */ /* 0x000fe40000011607 */
[----:B------:R-:W-:-:S02]  /*1d97c0*/  LOP3.LUT R40, R40, 0xffff, RZ, 0xc0, !PT ;  /* 0x0000ffff28287812 */ /* 0x000fc400078ec0ff */
[----:B------:R-:W-:Y:S01]  /*1d97d0*/  LOP3.LUT R42, R42, 0xffff, RZ, 0xc0, !PT ;  /* 0x0000ffff2a2a7812 */ /* 0x000fe200078ec0ff */
[----:B------:R-:W-:Y:S01]  /*1d97e0*/  IMAD.X R39, R61, 0x1, R53, P6 ;  /* 0x000000013d277824 */ /* 0x000fe200030e0635 */
[----:B------:R-:W-:Y:S02]  /*1d97f0*/  LOP3.LUT R7, R7, 0xffff, RZ, 0xc0, !PT ;  /* 0x0000ffff07077812 */ /* 0x000fe400078ec0ff */
[----:B------:R-:W-:Y:S01]  /*1d9800*/  PRMT R42, R40, 0x3340, R42 ;  /* 0x00003340282a7816 */ /* 0x000fe2000000002a */
[----:B------:R-:W-:Y:S01]  /*1d9810*/  STL [R1+0x2e34], R43 ;  /* 0x002e342b01007387 */ /* 0x000fe20000100800 */
[----:B------:R-:W-:-:S03]  /*1d9820*/  PRMT R7, R7, 0x3340, R1 ;  /* 0x0000334007077816 */ /* 0x000fc60000000001 */
[----:B------:R0:W-:Y:S04]  /*1d9830*/  STL.64 [R1+0x14b0], R38 ;  /* 0x0014b02601007387 */ /* 0x0001e80000100a00 */
[----:B0-----:R-:W4:Y:S01]  /*1d9840*/  LDL.LU.64 R38, [R1+0x88d8] ;  /* 0x0088d80001267983 */ /* 0x001f220000300a00 */
[----:B--2---:R-:W-:-:S03]  /*1d9850*/  LOP3.LUT R40, R11, 0xffff, RZ, 0xc0, !PT ;  /* 0x0000ffff0b287812 */ /* 0x004fc600078ec0ff */
[----:B------:R-:W-:Y:S04]  /*1d9860*/  STL [R1+0x2c2c], R42 ;  /* 0x002c2c2a01007387 */ /* 0x000fe80000100800 */
[----:B------:R-:W2:Y:S04]  /*1d9870*/  LDL.LU R11, [R1+0x1ac] ;  /* 0x0001ac00010b7983 */ /* 0x000ea80000300800 */
[----:B------:R0:W-:Y:S04]  /*1d9880*/  STL [R1+0x1cc], R7 ;  /* 0x0001cc0701007387 */ /* 0x0001e80000100800 */
[----:B------:R-:W2:Y:S04]  /*1d9890*/  LDL.LU R44, [R1+0x168] ;  /* 0x00016800012c7983 */ /* 0x000ea80000300800 */
[----:B0-----:R-:W2:Y:S01]  /*1d98a0*/  LDL.LU R7, [R1+0x18c] ;  /* 0x00018c0001077983 */ /* 0x001ea20000300800 */
[----:B------:R-:W-:-:S02]  /*1d98b0*/  LOP3.LUT R42, R41, 0xffff, RZ, 0xc0, !PT ;  /* 0x0000ffff292a7812 */ /* 0x000fc400078ec0ff */
[----:B------:R-:W-:Y:S02]  /*1d98c0*/  LOP3.LUT R41, R45, 0xffff, RZ, 0xc0, !PT ;  /* 0x0000ffff2d297812 */ /* 0x000fe400078ec0ff */
[----:B------:R-:W-:Y:S01]  /*1d98d0*/  PRMT R43, R42, 0x3340, R1 ;  /* 0x000033402a2b7816 */ /* 0x000fe20000000001 */
[----:B------:R0:W-:Y:S02]  /*1d98e0*/  STL [R1+0x2e5c], R42 ;  /* 0x002e5c2a01007387 */ /* 0x0001e40000100800 */
[--C-:B0-----:R-:W-:Y:S02]  /*1d98f0*/  PRMT R42, R40, 0x3340, R41.reuse ;  /* 0x00003340282a7816 */ /* 0x101fe40000000029 */
[----:B------:R-:W-:Y:S02]  /*1d9900*/  SHF.R.U32.HI R40, RZ, 0x8, R40 ;  /* 0x00000008ff287819 */ /* 0x000fe40000011628 */
[----:B------:R-:W-:Y:S02]  /*1d9910*/  SHF.R.U32.HI R41, RZ, 0x8, R41 ;  /* 0x00000008ff297819 */ /* 0x000fe40000011629 */
[----:B------:R-:W-:-:S02]  /*1d9920*/  PRMT R45, R42, 0x5410, R43 ;  /* 0x000054102a2d7816 */ /* 0x000fc4000000002b */
[----:B------:R-:W-:Y:S02]  /*1d9930*/  IADD3 R42, P6, R0, R54, RZ ;  /* 0x00000036002a7210 */ /* 0x000fe40007fde0ff */
[----:B------:R-:W-:Y:S02]  /*1d9940*/  LOP3.LUT R40, R40, 0xffff, RZ, 0xc0, !PT ;  /* 0x0000ffff28287812 */ /* 0x000fe400078ec0ff */
[----:B------:R-:W-:Y:S01]  /*1d9950*/  LOP3.LUT R41, R41, 0xffff, RZ, 0xc0, !PT ;  /* 0x0000ffff29297812 */ /* 0x000fe200078ec0ff */
[----:B------:R-:W-:-:S03]  /*1d9960*/  IMAD.X R43, R61, 0x1, R55, P6 ;  /* 0x000000013d2b7824 */ /* 0x000fc600030e0637 */
[----:B------:R-:W-:Y:S01]  /*1d9970*/  PRMT R41, R40, 0x3340, R41 ;  /* 0x0000334028297816 */ /* 0x000fe20000000029 */
[----:B------:R0:W-:Y:S04]  /*1d9980*/  STL [R1+0x2e30], R45 ;  /* 0x002e302d01007387 */ /* 0x0001e80000100800 */
[----:B------:R-:W-:Y:S04]  /*1d9990*/  STL.64 [R1+0x14a0], R42 ;  /* 0x0014a02a01007387 */ /* 0x000fe80000100a00 */
[----:B------:R4:W-:Y:S04]  /*1d99a0*/  STL [R1+0x2d0c], R41 ;  /* 0x002d0c2901007387 */ /* 0x0009e80000100800 */
[----:B0-----:R-:W2:Y:S01]  /*1d99b0*/  LDL.LU R45, [R1+0x174] ;  /* 0x00017400012d7983 */ /* 0x001ea20000300800 */
[----:B------:R-:W-:-:S02]  /*1d99c0*/  LOP3.LUT R40, R26, 0xffff, RZ, 0xc0, !PT ;  /* 0x0000ffff1a287812 */ /* 0x000fc400078ec0ff */
[----:B---3--:R-:W-:Y:S02]  /*1d99d0*/  LOP3.LUT R26, R27, 0xffff, RZ, 0xc0, !PT ;  /* 0x0000ffff1b1a7812 */ /* 0x008fe400078ec0ff */
[----:B------:R-:W3:Y:S01]  /*1d99e0*/  LDL.LU R27, [R1+0x1a4] ;  /* 0x0001a400011b7983 */ /* 0x000ee20000300800 */
[----:B----4-:R-:W-:-:S03]  /*1d99f0*/  LOP3.LUT R41, R37, 0xffff, RZ, 0xc0, !PT ;  /* 0x0000ffff25297812 */ /* 0x010fc600078ec0ff */
[----:B------:R-:W4:Y:S01]  /*1d9a00*/  LDL.LU R37, [R1+0x19c] ;  /* 0x00019c0001257983 */ /* 0x000f220000300800 */
[----:B------:R-:W-:Y:S02]  /*1d9a10*/  PRMT R43, R26, 0x3340, R1 ;  /* 0x000033401a2b7816 */ /* 0x000fe40000000001 */
[----:B------:R-:W-:-:S04]  /*1d9a20*/  PRMT R42, R40, 0x3340, R41 ;  /* 0x00003340282a7816 */ /* 0x000fc80000000029 */
[----:B------:R-:W-:Y:S02]  /*1d9a30*/  PRMT R43, R42, 0x5410, R43 ;  /* 0x000054102a2b7816 */ /* 0x000fe4000000002b */
[----:B------:R-:W-:-:S03]  /*1d9a40*/  IADD3 R42, P6, R0, R58, RZ ;  /* 0x0000003a002a7210 */ /* 0x000fc60007fde0ff */
[----:B------:R0:W-:Y:S01]  /*1d9a50*/  STL [R1+0x2e2c], R43 ;  /* 0x002e2c2b01007387 */ /* 0x0001e20000100800 */
[----:B------:R-:W-:-:S04]  /*1d9a60*/  SHF.R.U32.HI R40, RZ, 0x8, R40 ;  /* 0x00000008ff287819 */ /* 0x000fc80000011628 */
[----:B------:R-:W-:Y:S01]  /*1d9a70*/  LOP3.LUT R40, R40, 0xffff, RZ, 0xc0, !PT ;  /* 0x0000ffff28287812 */ /* 0x000fe200078ec0ff */
[----:B0-----:R-:W-:Y:S01]  /*1d9a80*/  IMAD.X R43, R61, 0x1, R57, P6 ;  /* 0x000000013d2b7824 */ /* 0x001fe200030e0639 */
[----:B------:R-:W-:-:S04]  /*1d9a90*/  SHF.R.U32.HI R61, RZ, 0x8, R41 ;  /* 0x00000008ff3d7819 */ /* 0x000fc80000011629 */
[----:B------:R-:W-:-:S04]  /*1d9aa0*/  LOP3.LUT R61, R61, 0xffff, RZ, 0xc0, !PT ;  /* 0x0000ffff3d3d7812 */ /* 0x000fc800078ec0ff */
[----:B------:R-:W-:Y:S01]  /*1d9ab0*/  PRMT R40, R40, 0x3340, R61 ;  /* 0x0000334028287816 */ /* 0x000fe2000000003d */
[----:B------:R-:W-:Y:S01]  /*1d9ac0*/  STL.64 [R1+0x14a8], R42 ;  /* 0x0014a82a01007387 */ /* 0x000fe20000100a00 */
[----:B--2---:R-:W-:-:S03]  /*1d9ad0*/  LOP3.LUT R11, R11, 0xffff, RZ, 0xc0, !PT ;  /* 0x0000ffff0b0b7812 */ /* 0x004fc600078ec0ff */
[----:B------:R0:W-:Y:S01]  /*1d9ae0*/  STL [R1+0x2c10], R40 ;  /* 0x002c102801007387 */ /* 0x0001e20000100800 */
[----:B------:R-:W-:Y:S02]  /*1d9af0*/  LOP3.LUT R41, R44, 0xffff, RZ, 0xc0, !PT ;  /* 0x0000ffff2c297812 */ /* 0x000fe400078ec0ff */
[----:B------:R-:W-:Y:S02]  /*1d9b00*/  LOP3.LUT R7, R7, 0xffff, RZ, 0xc0, !PT ;  /* 0x0000ffff07077812 */ /* 0x000fe400078ec0ff */
[----:B------:R-:W-:Y:S02]  /*1d9b10*/  PRMT R61, R41, 0x3340, R1 ;  /* 0x00003340293d7816 */ /* 0x000fe40000000001 */
[----:B0-----:R-:W-:-:S04]  /*1d9b20*/  PRMT R40, R11, 0x3340, R7 ;  /* 0x000033400b287816 */ /* 0x001fc80000000007 */
[----:B------:R-:W-:Y:S02]  /*1d9b30*/  PRMT R40, R40, 0x5410, R61 ;  /* 0x0000541028287816 */ /* 0x000fe4000000003d */
[----:B------:R-:W-:Y:S02]  /*1d9b40*/  SHF.R.U32.HI R61, RZ, 0x8, R26 ;  /* 0x00000008ff3d7819 */ /* 0x000fe4000001161a */
[----:B------:R-:W-:Y:S02]  /*1d9b50*/  SHF.R.U32.HI R7, RZ, 0x8, R7 ;  /* 0x00000008ff077819 */ /* 0x000fe40000011607 */
[----:B------:R-:W-:Y:S02]  /*1d9b60*/  LOP3.LUT R61, R61, 0xffff, RZ, 0xc0, !PT ;  /* 0x0000ffff3d3d7812 */ /* 0x000fe400078ec0ff */
[----:B------:R-:W-:Y:S02]  /*1d9b70*/  SHF.R.U32.HI R11, RZ, 0x8, R11 ;  /* 0x00000008ff0b7819 */ /* 0x000fe4000001160b */
[----:B------:R-:W-:-:S02]  /*1d9b80*/  LOP3.LUT R26, R7, 0xffff, RZ, 0xc0, !PT ;  /* 0x0000ffff071a7812 */ /* 0x000fc400078ec0ff */
[----:B------:R-:W-:Y:S02]  /*1d9b90*/  PRMT R42, R61, 0x3340, R1 ;  /* 0x000033403d2a7816 */ /* 0x000fe40000000001 */
[----:B------:R-:W-:Y:S01]  /*1d9ba0*/  LOP3.LUT R11, R11, 0xffff, RZ, 0xc0, !PT ;  /* 0x0000ffff0b0b7812 */ /* 0x000fe200078ec0ff */
[----:B------:R0:W-:Y:S04]  /*1d9bb0*/  STL [R1+0x2e28], R40 ;  /* 0x002e282801007387 */ /* 0x0001e80000100800 */
[----:B------:R-:W2:Y:S04]  /*1d9bc0*/  LDL.LU R7, [R1+0x148] ;  /* 0x0001480001077983 */ /* 0x000ea80000300800 */
[----:B------:R-:W-:Y:S01]  /*1d9bd0*/  STL [R1+0x1b8], R42 ;  /* 0x0001b82a01007387 */ /* 0x000fe20000100800 */
[----:B0-----:R-:W-:-:S03]  /*1d9be0*/  PRMT R40, R11, 0x3340, R26 ;  /* 0x000033400b287816 */ /* 0x001fc6000000001a */
[----:B------:R-:W2:Y:S04]  /*1d9bf0*/  LDL.LU R26, [R1+0xd8] ;  /* 0x0000d800011a7983 */ /* 0x000ea80000300800 */
[----:B------:R-:W2:Y:S04]  /*1d9c00*/  LDL.LU R11, [R1+0x584] ;  /* 0x00058400010b7983 */ /* 0x000ea80000300800 */
[----:B------:R0:W-:Y:S02]  /*1d9c10*/  STL [R1+0x2c1c], R40 ;  /* 0x002c1c2801007387 */ /* 0x0001e40000100800 */
[----:B0-----:R-:W-:-:S02]  /*1d9c20*/  LOP3.LUT R40, R45, 0xffff, RZ, 0xc0, !PT ;  /* 0x0000ffff2d287812 */ /* 0x001fc400078ec0ff */
[----:B------:R-:W2:Y:S01]  /*1d9c30*/  LDL.LU R45, [R1+0x190] ;  /* 0x00019000012d7983 */ /* 0x000ea20000300800 */
[----:B------:R-:W-:Y:S01]  /*1d9c40*/  VIADD R0, R0, UR4 ;  /* 0x0000000400007c36 */ /* 0x000fe20008000000 */
[----:B------:R-:W-:Y:S01]  /*1d9c50*/  PRMT R61, R40, 0x3340, R1 ;  /* 0x00003340283d7816 */ /* 0x000fe20000000001 */
[----:B------:R-:W-:Y:S01]  /*1d9c60*/  ULDC UR4, c[0x0][0x248] ;  /* 0x0000920000047ab9 */ /* 0x000fe20000000800 */
[----:B------:R-:W-:Y:S02]  /*1d9c70*/  SHF.R.U32.HI R41, RZ, 0x8, R41 ;  /* 0x00000008ff297819 */ /* 0x000fe40000011629 */
[----:B---3--:R-:W-:Y:S02]  /*1d9c80*/  LOP3.LUT R27, R27, 0xffff, RZ, 0xc0, !PT ;  /* 0x0000ffff1b1b7812 */ /* 0x008fe400078ec0ff */
[----:B----4-:R-:W-:-:S04]  /*1d9c90*/  LOP3.LUT R37, R37, 0xffff, RZ, 0xc0, !PT ;  /* 0x0000ffff25257812 */ /* 0x010fc800078ec0ff */
[----:B------:R-:W-:-:S04]  /*1d9ca0*/  PRMT R42, R27, 0x3340, R37 ;  /* 0x000033401b2a7816 */ /* 0x000fc80000000025 */
[----:B------:R-:W-:Y:S02]  /*1d9cb0*/  PRMT R44, R42, 0x5410, R61 ;  /* 0x000054102a2c7816 */ /* 0x000fe4000000003d */
[----:B------:R-:W-:Y:S02]  /*1d9cc0*/  SHF.R.S32.HI R61, RZ, 0x1f, R0 ;  /* 0x0000001fff3d7819 */ /* 0x000fe40000011400 */
[----:B------:R-:W-:Y:S02]  /*1d9cd0*/  IADD3 R42, P6, R0, R56, RZ ;  /* 0x00000038002a7210 */ /* 0x000fe40007fde0ff */
[----:B------:R-:W-:-:S03]  /*1d9ce0*/  SHF.R.U32.HI R27, RZ, 0x8, R27 ;  /* 0x00000008ff1b7819 */ /* 0x000fc6000001161b */
[----:B------:R-:W-:Y:S01]  /*1d9cf0*/  IMAD.X R43, R61, 0x1, R16, P6 ;  /* 0x000000013d2b7824 */ /* 0x000fe200030e0610 */
[----:B------:R-:W-:Y:S01]  /*1d9d00*/  SHF.R.U32.HI R37, RZ, 0x8, R37 ;  /* 0x00000008ff257819 */ /* 0x000fe20000011625 */
[----:B------:R-:W-:Y:S04]  /*1d9d10*/  STL [R1+0x2e24], R44 ;  /* 0x002e242c01007387 */ /* 0x000fe80000100800 */
[----:B------:R0:W-:Y:S02]  /*1d9d20*/  STL.64 [R1+0x1490], R42 ;  /* 0x0014902a01007387 */ /* 0x0001e40000100a00 */
[----:B0-----:R-:W-:Y:S02]  /*1d9d30*/  LOP3.LUT R43, R41, 0xffff, RZ, 0xc0, !PT ;  /* 0x0000ffff292b7812 */ /* 0x001fe400078ec0ff */
[----:B------:R-:W-:-:S02]  /*1d9d40*/  LOP3.LUT R41, R27, 0xffff, RZ, 0xc0, !PT ;  /* 0x0000ffff1b297812 */ /* 0x000fc400078ec0ff */
[----:B------:R-:W3:Y:S01]  /*1d9d50*/  LDL.LU R27, [R1+0x118] ;  /* 0x00011800011b7983 */ /* 0x000ee20000300800 */
[----:B------:R-:W-:-:S03]  /*1d9d60*/  LOP3.LUT R42, R37, 0xffff, RZ, 0xc0, !PT ;  /* 0x0000ffff252a7812 */ /* 0x000fc600078ec0ff */
[----:B------:R-:W4:Y:S01]  /*1d9d70*/  LDL.LU R37, [R1+0x94] ;  /* 0x0000940001257983 */ /* 0x000f220000300800 */
[----:B------:R-:W-:Y:S02]  /*1d9d80*/  PRMT R41, R41, 0x3340, R42 ;  /* 0x0000334029297816 */ /* 0x000fe4000000002a */
[----:B------:R-:W-:Y:S02]  /*1d9d90*/  SHF.R.U32.HI R40, RZ, 0x8, R40 ;  /* 0x00000008ff287819 */ /* 0x000fe40000011628 */
[----:B------:R-:W-:Y:S02]  /*1d9da0*/  IADD3 R42, P6, R0, R17, RZ ;  /* 0x00000011002a7210 */ /* 0x000fe40007fde0ff */
[----:B------:R-:W-:Y:S02]  /*1d9db0*/  PRMT R44, R43, 0x3340, R1 ;  /* 0x000033402b2c7816 */ /* 0x000fe40000000001 */
[----:B------:R-:W-:Y:S01]  /*1d9dc0*/  LOP3.LUT R40, R40, 0xffff, RZ, 0xc0, !PT ;  /* 0x0000ffff28287812 */ /* 0x000fe200078ec0ff */
[----:B------:R-:W-:-:S02]  /*1d9dd0*/  IMAD.X R43, R61, 0x1, R18, P6 ;  /* 0x000000013d2b7824 */ /* 0x000fc400030e0612 */
[----:B------:R-:W-:Y:S01]  /*1d9de0*/  STL [R1+0x1b0], R44 ;  /* 0x0001b02c01007387 */ /* 0x000fe20000100800 */
[----:B------:R-:W-:-:S03]  /*1d9df0*/  PRMT R40, R40, 0x3340, R1 ;  /* 0x0000334028287816 */ /* 0x000fc60000000001 */
[----:B------:R0:W-:Y:S04]  /*1d9e00*/  STL [R1+0x2c08], R41 ;  /* 0x002c082901007387 */ /* 0x0001e80000100800 */
[----:B------:R1:W-:Y:S01]  /*1d9e10*/  STL.64 [R1+0x1498], R42 ;  /* 0x0014982a01007387 */ /* 0x0003e20000100a00 */
[----:B0-----:R-:W-:-:S03]  /*1d9e20*/  LOP3.LUT R41, R14, 0xffff, RZ, 0xc0, !PT ;  /* 0x0000ffff0e297812 */ /* 0x001fc600078ec0ff */
[----:B-1----:R-:W4:Y:S01]  /*1d9e30*/  LDL.LU.64 R42, [R1+0x88d0] ;  /* 0x0088d000012a7983 */ /* 0x002f220000300a00 */
[----:B--2---:R-:W-:-:S03]  /*1d9e40*/  LOP3.LUT R7, R7, 0xffff, RZ, 0xc0, !PT ;  /* 0x0000ffff07077812 */ /* 0x004fc600078ec0ff */
[----:B------:R0:W-:Y:S01]  /*1d9e50*/  STL [R1+0x1ac], R40 ;  /* 0x0001ac2801007387 */ /* 0x0001e20000100800 */
[----:B------:R-:W-:Y:S02]  /*1d9e60*/  LOP3.LUT R26, R26, 0xffff, RZ, 0xc0, !PT ;  /* 0x0000ffff1a1a7812 */ /* 0x000fe400078ec0ff */
[----:B0-----:R-:W-:Y:S02]  /*1d9e70*/  PRMT R40, R41, 0x3340, R1 ;  /* 0x0000334029287816 */ /* 0x001fe40000000001 */
[----:B------:R-:W-:Y:S02]  /*1d9e80*/  PRMT R14, R7, 0x3340, R26 ;  /* 0x00003340070e7816 */ /* 0x000fe4000000001a */
[----:B------:R-:W-:Y:S02]  /*1d9e90*/  LOP3.LUT R11, R11, 0xffff, RZ, 0xc0, !PT ;  /* 0x0000ffff0b0b7812 */ /* 0x000fe400078ec0ff */
[----:B------:R-:W-:Y:S02]  /*1d9ea0*/  LOP3.LUT R44, R45, 0xffff, RZ, 0xc0, !PT ;  /* 0x0000ffff2d2c7812 */ /* 0x000fe400078ec0ff */
[----:B------:R-:W-:-:S02]  /*1d9eb0*/  PRMT R45, R14, 0x5410, R40 ;  /* 0x000054100e2d7816 */ /* 0x000fc40000000028 */
[----:B------:R-:W2:Y:S01]  /*1d9ec0*/  LDL.LU R14, [R1+0x14c] ;  /* 0x00014c00010e7983 */ /* 0x000ea20000300800 */
[----:B------:R-:W-:-:S03]  /*1d9ed0*/  SHF.R.U32.HI R40, RZ, 0x8, R11 ;  /* 0x00000008ff287819 */ /* 0x000fc6000001160b */
[----:B------:R0:W-:Y:S02]  /*1d9ee0*/  STL [R1+0x2e1c], R45 ;  /* 0x002e1c2d01007387 */ /* 0x0001e40000100800 */
[--C-:B0-----:R-:W-:Y:S02]  /*1d9ef0*/  PRMT R45, R11, 0x3340, R44.reuse ;  /* 0x000033400b2d7816 */ /* 0x101fe4000000002c */
[----:B------:R-:W2:Y:S01]  /*1d9f00*/  LDL.LU R11, [R1+0xdc] ;  /* 0x0000dc00010b7983 */ /* 0x000ea20000300800 */
[----:B------:R-:W-:Y:S02]  /*1d9f10*/  SHF.R.U32.HI R44, RZ, 0x8, R44 ;  /* 0x00000008ff2c7819 */ /* 0x000fe4000001162c */
[----:B------:R-:W-:Y:S02]  /*1d9f20*/  SHF.R.U32.HI R7, RZ, 0x8, R7 ;  /* 0x00000008ff077819 */ /* 0x000fe40000011607 */
[----:B------:R-:W-:Y:S02]  /*1d9f30*/  SHF.R.U32.HI R26, RZ, 0x8, R26 ;  /* 0x00000008ff1a7819 */ /* 0x000fe4000001161a */
[----:B------:R-:W-:-:S02]  /*1d9f40*/  LOP3.LUT R40, R40, 0xffff, RZ, 0xc0, !PT ;  /* 0x0000ffff28287812 */ /* 0x000fc400078ec0ff */
[----:B------:R-:W-:Y:S02]  /*1d9f50*/  LOP3.LUT R44, R44, 0xffff, RZ, 0xc0, !PT ;  /* 0x0000ffff2c2c7812 */ /* 0x000fe400078ec0ff */
[----:B------:R-:W-:Y:S02]  /*1d9f60*/  LOP3.LUT R7, R7, 0xffff, RZ, 0xc0, !PT ;  /* 0x0000ffff07077812 */ /* 0x000fe400078ec0ff */
[----:B------:R-:W-:Y:S02]  /*1d9f70*/  LOP3.LUT R26, R26, 0xffff, RZ, 0xc0, !PT ;  /* 0x0000ffff1a1a7812 */ /* 0x000fe400078ec0ff */
[----:B------:R-:W-:Y:S02]  /*1d9f80*/  PRMT R40, R40, 0x3340, R44 ;  /* 0x0000334028287816 */ /* 0x000fe4000000002c */
[----:B------:R-:W-:Y:S01]  /*1d9f90*/  PRMT R26, R7, 0x3340, R26 ;  /* 0x00003340071a7816 */ /* 0x000fe2000000001a */
[----:B------:R-:W-:Y:S04]  /*1d9fa0*/  STL [R1+0x2d4c], R45 ;  /* 0x002d4c2d01007387 */ /* 0x000fe80000100800 */
[----:B------:R-:W-:Y:S04]  /*1d9fb0*/  STL [R1+0x2cf0], R40 ;  /* 0x002cf02801007387 */ /* 0x000fe80000100800 */
[----:B------:R0:W-:Y:S04]  /*1d9fc0*/  STL [R1+0x2bf0], R26 ;  /* 0x002bf01a01007387 */ /* 0x0001e80000100800 */
[----:B0-----:R-:W2:Y:S01]  /*1d9fd0*/  LDL.LU R26, [R1+0x548] ;  /* 0x00054800011a7983 */ /* 0x001ea20000300800 */
[----:B---3--:R-:W-:-:S03]  /*1d9fe0*/  LOP3.LUT R7, R27, 0xffff, RZ, 0xc0, !PT ;  /* 0x0000ffff1b077812 */ /* 0x008fc600078ec0ff */
[----:B------:R-:W3:Y:S01]  /*1d9ff0*/  LDL.LU R27, [R1+0x178] ;  /* 0x00017800011b7983 */ /* 0x000ee20000300800 */
[----:B----4-:R-:W-:-:S03]  /*1da000*/  LOP3.LUT R40, R37, 0xffff, RZ, 0xc0, !PT ;  /* 0x0000ffff25287812 */ /* 0x010fc600078ec0ff */
[----:B------:R-:W4:Y:S01]  /*1da010*/  LDL.LU R37, [R1+0x508] ;  /* 0x0005080001257983 */ /* 0x000f220000300800 */
[----:B------:R-:W-:Y:S02]  /*1da020*/  LOP3.LUT R15, R15, 0xffff, RZ, 0xc0, !PT ;  /* 0x0000ffff0f0f7812 */ /* 0x000fe400078ec0ff */
[----:B------:R-:W-:Y:S02]  /*1da030*/  PRMT R44, R7, 0x3340, R40 ;  /* 0x00003340072c7816 */ /* 0x000fe40000000028 */
[----:B------:R-:W-:Y:S02]  /*1da040*/  PRMT R45, R15, 0x3340, R1 ;  /* 0x000033400f2d7816 */ /* 0x000fe40000000001 */
[----:B------:R-:W-:Y:S02]  /*1da050*/  SHF.R.U32.HI R41, RZ, 0x8, R41 ;  /* 0x00000008ff297819 */ /* 0x000fe40000011629 */
[----:B------:R-:W-:Y:S02]  /*1da060*/  PRMT R45, R44, 0x5410, R45 ;  /* 0x000054102c2d7816 */ /* 0x000fe4000000002d */
[----:B------:R-:W-:-:S02]  /*1da070*/  SHF.R.U32.HI R7, RZ, 0x8, R7 ;  /* 0x00000008ff077819 */ /* 0x000fc40000011607 */
[----:B------:R-:W-:Y:S02]  /*1da080*/  SHF.R.U32.HI R40, RZ, 0x8, R40 ;  /* 0x00000008ff287819 */ /* 0x000fe40000011628 */
[----:B------:R-:W-:Y:S02]  /*1da090*/  IADD3 R44, P6, R0, R19, RZ ;  /* 0x00000013002c7210 */ /* 0x000fe40007fde0ff */
[----:B------:R-:W-:Y:S01]  /*1da0a0*/  LOP3.LUT R41, R41, 0xffff, RZ, 0xc0, !PT ;  /* 0x0000ffff29297812 */ /* 0x000fe200078ec0ff */
[----:B------:R0:W-:Y:S01]  /*1da0b0*/  STL [R1+0x2e18], R45 ;  /* 0x002e182d01007387 */ /* 0x0001e20000100800 */
[----:B------:R-:W-:Y:S02]  /*1da0c0*/  LOP3.LUT R7, R7, 0xffff, RZ, 0xc0, !PT ;  /* 0x0000ffff07077812 */ /* 0x000fe400078ec0ff */
[----:B------:R-:W-:Y:S02]  /*1da0d0*/  LOP3.LUT R40, R40, 0xffff, RZ, 0xc0, !PT ;  /* 0x0000ffff28287812 */ /* 0x000fe400078ec0ff */
[----:B------:R-:W-:-:S02]  /*1da0e0*/  PRMT R41, R41, 0x3340, R1 ;  /* 0x0000334029297816 */ /* 0x000fc40000000001 */
[----:B------:R-:W-:Y:S01]  /*1da0f0*/  PRMT R40, R7, 0x3340, R40 ;  /* 0x0000334007287816 */ /* 0x000fe20000000028 */
[----:B0-----:R-:W-:Y:S01]  /*1da100*/  IMAD.X R45, R61, 0x1, R47, P6 ;  /* 0x000000013d2d7824 */ /* 0x001fe200030e062f */
[----:B------:R-:W-:-:S04]  /*1da110*/  LOP3.LUT R7, R13, 0xffff, RZ, 0xc0, !PT ;  /* 0x0000ffff0d077812 */ /* 0x000fc800078ec0ff */
[----:B------:R0:W-:Y:S04]  /*1da120*/  STL.64 [R1+0x1480], R44 ;  /* 0x0014802c01007387 */ /* 0x0001e80000100a00 */
[----:B------:R-:W-:Y:S04]  /*1da130*/  STL [R1+0x1a4], R41 ;  /* 0x0001a42901007387 */ /* 0x000fe80000100800 */
[----:B------:R2:W-:Y:S04]  /*1da140*/  STL [R1+0x2be4], R40 ;  /* 0x002be42801007387 */ /* 0x0005e80000100800 */
[----:B------:R-:W4:Y:S01]  /*1da150*/  LDL.LU R13, [R1+0x88cc] ;  /* 0x0088cc00010d7983 */ /* 0x000f220000300800 */
[----:B0-----:R-:W-:-:S02]  /*1da160*/  PRMT R44, R7, 0x3340, R1 ;  /* 0x00003340072c7816 */ /* 0x001fc40000000001 */
[----:B--2---:R-:W-:Y:S02]  /*1da170*/  LOP3.LUT R40, R11, 0xffff, RZ, 0xc0, !PT ;  /* 0x0000ffff0b287812 */ /* 0x004fe400078ec0ff */
[----:B------:R-:W2:Y:S01]  /*1da180*/  LDL.LU R11, [R1+0x11c] ;  /* 0x00011c00010b7983 */ /* 0x000ea20000300800 */
[----:B------:R-:W-:-:S04]  /*1da190*/  LOP3.LUT R14, R14, 0xffff, RZ, 0xc0, !PT ;  /* 0x0000ffff0e0e7812 */ /* 0x000fc800078ec0ff */
[----:B------:R-:W-:Y:S02]  /*1da1a0*/  PRMT R41, R14, 0x3340, R40 ;  /* 0x000033400e297816 */ /* 0x000fe40000000028 */
[----:B------:R-:W-:Y:S02]  /*1da1b0*/  SHF.R.U32.HI R14, RZ, 0x8, R14 ;  /* 0x00000008ff0e7819 */ /* 0x000fe4000001160e */
[----:B------:R-:W-:Y:S02]  /*1da1c0*/  SHF.R.U32.HI R40, RZ, 0x8, R40 ;  /* 0x00000008ff287819 */ /* 0x000fe40000011628 */
[----:B------:R-:W-:Y:S02]  /*1da1d0*/  PRMT R41, R41, 0x5410, R44 ;  /* 0x0000541029297816 */ /* 0x000fe4000000002c */
[----:B------:R-:W-:Y:S02]  /*1da1e0*/  SHF.R.U32.HI R7, RZ, 0x8, R7 ;  /* 0x00000008ff077819 */ /* 0x000fe40000011607 */
[----:B------:R-:W-:-:S02]  /*1da1f0*/  IADD3 R44, P6, R0, R48, RZ ;  /* 0x00000030002c7210 */ /* 0x000fc40007fde0ff */
[----:B------:R-:W-:Y:S02]  /*1da200*/  LOP3.LUT R14, R14, 0xffff, RZ, 0xc0, !PT ;  /* 0x0000ffff0e0e7812 */ /* 0x000fe400078ec0ff */
[----:B------:R-:W-:Y:S02]  /*1da210*/  LOP3.LUT R40, R40, 0xffff, RZ, 0xc0, !PT ;  /* 0x0000ffff28287812 */ /* 0x000fe400078ec0ff */
[----:B------:R-:W-:Y:S01]  /*1da220*/  LOP3.LUT R7, R7, 0xffff, RZ, 0xc0, !PT ;  /* 0x0000ffff07077812 */ /* 0x000fe200078ec0ff */
[----:B------:R-:W-:Y:S01]  /*1da230*/  IMAD.X R45, R61, 0x1, R49, P6 ;  /* 0x000000013d2d7824 */ /* 0x000fe200030e0631 */
[----:B------:R-:W-:Y:S02]  /*1da240*/  PRMT R40, R14, 0x3340, R40 ;  /* 0x000033400e287816 */ /* 0x000fe40000000028 */
[----:B------:R-:W-:Y:S01]  /*1da250*/  PRMT R14, R7, 0x3340, R1 ;  /* 0x00003340070e7816 */ /* 0x000fe20000000001 */
[----:B------:R3:W-:Y:S04]  /*1da260*/  STL [R1+0x2e14], R41 ;  /* 0x002e142901007387 */ /* 0x0007e80000100800 */
[----:B------:R-:W-:Y:S04]  /*1da270*/  STL.64 [R1+0x1488], R44 ;  /* 0x0014882c01007387 */ /* 0x000fe80000100a00 */
[----:B------:R-:W-:Y:S01]  /*1da280*/  STL [R1+0x2bd0], R40 ;  /* 0x002bd02801007387 */ /* 0x000fe20000100800 */
[----:B------:R-:W-:-:S03]  /*1da290*/  LOP3.LUT R7, R26, 0xffff, RZ, 0xc0, !PT ;  /* 0x0000ffff1a077812 */ /* 0x000fc600078ec0ff */
[----:B------:R4:W-:Y:S01]  /*1da2a0*/  STL [R1+0x1a0], R14 ;  /* 0x0001a00e01007387 */ /* 0x0009e20000100800 */
[----:B---3--:R-:W-:Y:S02]  /*1da2b0*/  LOP3.LUT R41, R27, 0xffff, RZ, 0xc0, !PT ;  /* 0x0000ffff1b297812 */ /* 0x008fe400078ec0ff */
[----:B----4-:R-:W-:Y:S02]  /*1da2c0*/  LOP3.LUT R14, R37, 0xffff, RZ, 0xc0, !PT ;  /* 0x0000ffff250e7812 */ /* 0x010fe400078ec0ff */
[----:B------:R-:W-:Y:S02]  /*1da2d0*/  PRMT R27, R41, 0x3340, R1 ;  /* 0x00003340291b7816 */ /* 0x000fe40000000001 */
[----:B------:R-:W-:-:S04]  /*1da2e0*/  PRMT R26, R7, 0x3340, R14 ;  /* 0x00003340071a7816 */ /* 0x000fc8000000000e */
[----:B------:R-:W-:Y:S02]  /*1da2f0*/  PRMT R27, R26, 0x5410, R27 ;  /* 0x000054101a1b7816 */ /* 0x000fe4000000001b */
[----:B------:R-:W3:Y:S04]  /*1da300*/  LDL.LU R26, [R1+0x558] ;  /* 0x00055800011a7983 */ /* 0x000ee80000300800 */
[----:B------:R-:W4:Y:S01]  /*1da310*/  LDL.LU R37, [R1+0x188] ;  /* 0x0001880001257983 */ /* 0x000f220000300800 */
[----:B------:R-:W-:-:S05]  /*1da320*/  IADD3 R44, P6, R0, R50, RZ ;  /* 0x00000032002c7210 */ /* 0x000fca0007fde0ff */
[----:B------:R-:W-:Y:S01]  /*1da330*/  IMAD.X R45, R61, 0x1, R51, P6 ;  /* 0x000000013d2d7824 */ /* 0x000fe200030e0633 */
[----:B------:R-:W-:Y:S01]  /*1da340*/  STL [R1+0x2e10], R27 ;  /* 0x002e101b01007387 */ /* 0x000fe20000100800 */
[----:B------:R-:W-:Y:S02]  /*1da350*/  SHF.R.U32.HI R15, RZ, 0x8, R15 ;  /* 0x00000008ff0f7819 */ /* 0x000fe4000001160f */
[----:B------:R-:W-:Y:S01]  /*1da360*/  SHF.R.U32.HI R7, RZ, 0x8, R7 ;  /* 0x00000008ff077819 */ /* 0x000fe20000011607 */
[----:B------:R0:W-:Y:S01]  /*1da370*/  STL.64 [R1+0x1478], R44 ;  /* 0x0014782c01007387 */ /* 0x0001e20000100a00 */
[----:B------:R-:W-:Y:S02]  /*1da380*/  SHF.R.U32.HI R14, RZ, 0x8, R14 ;  /* 0x00000008ff0e7819 */ /* 0x000fe4000001160e */
[----:B------:R-:W-:Y:S02]  /*1da390*/  LOP3.LUT R15, R15, 0xffff, RZ, 0xc0, !PT ;  /* 0x0000ffff0f0f7812 */ /* 0x000fe400078ec0ff */
[----:B------:R-:W-:-:S02]  /*1da3a0*/  LOP3.LUT R7, R7, 0xffff, RZ, 0xc0, !PT ;  /* 0x0000ffff07077812 */ /* 0x000fc400078ec0ff */
[----:B------:R-:W-:Y:S01]  /*1da3b0*/  LOP3.LUT R14, R14, 0xffff, RZ, 0xc0, !PT ;  /* 0x0000ffff0e0e7812 */ /* 0x000fe200078ec0ff */
[----:B0-----:R-:W3:Y:S01]  /*1da3c0*/  LDL.LU R45, [R1+0x510] ;  /* 0x00051000012d7983 */ /* 0x001ee20000300800 */
[----:B------:R-:W-:Y:S02]  /*1da3d0*/  PRMT R27, R15, 0x3340, R1 ;  /* 0x000033400f1b7816 */ /* 0x000fe40000000001 */
[----:B------:R-:W-:-:S03]  /*1da3e0*/  PRMT R15, R7, 0x3340, R14 ;  /* 0x00003340070f7816 */ /* 0x000fc6000000000e */
[----:B------:R0:W-:Y:S01]  /*1da3f0*/  STL [R1+0x19c], R27 ;  /* 0x00019c1b01007387 */ /* 0x0001e20000100800 */
[----:B------:R-:W-:-:S03]  /*1da400*/  LOP3.LUT R14, R10, 0xffff, RZ, 0xc0, !PT ;  /* 0x0000ffff0a0e7812 */ /* 0x000fc600078ec0ff */
[----:B------:R1:W-:Y:S04]  /*1da410*/  STL [R1+0x2bcc], R15 ;  /* 0x002bcc0f01007387 */ /* 0x0003e80000100800 */
[----:B0-----:R-:W3:Y:S04]  /*1da420*/  LDL.LU R27, [R1+0x598] ;  /* 0x00059800011b7983 */ /* 0x001ee80000300800 */
[----:B------:R-:W3:Y:S01]  /*1da430*/  LDL.LU R10, [R1+0x16c] ;  /* 0x00016c00010a7983 */ /* 0x000ee20000300800 */
[----:B--2---:R-:W-:-:S03]  /*1da440*/  LOP3.LUT R7, R11, 0xffff, RZ, 0xc0, !PT ;  /* 0x0000ffff0b077812 */ /* 0x004fc600078ec0ff */
[----:B------:R-:W2:Y:S01]  /*1da450*/  LDL.LU R11, [R1+0x4c0] ;  /* 0x0004c000010b7983 */ /* 0x000ea20000300800 */
[----:B------:R-:W-:Y:S02]  /*1da460*/  LOP3.LUT R40, R13, 0xffff, RZ, 0xc0, !PT ;  /* 0x0000ffff0d287812 */ /* 0x000fe400078ec0ff */
[----:B-1----:R-:W-:Y:S01]  /*1da470*/  PRMT R15, R14, 0x3340, R1 ;  /* 0x000033400e0f7816 */ /* 0x002fe20000000001 */
[----:B------:R0:W-:Y:S01]  /*1da480*/  STL [R1+0x2e58], R14 ;  /* 0x002e580e01007387 */ /* 0x0001e20000100800 */
[----:B------:R-:W-:-:S03]  /*1da490*/  SHF.R.U32.HI R41, RZ, 0x8, R41 ;  /* 0x00000008ff297819 */ /* 0x000fc60000011629 */
[----:B------:R-:W2:Y:S01]  /*1da4a0*/  LDL.LU R13, [R1+0x88c8] ;  /* 0x0088c800010d7983 */ /* 0x000ea20000300800 */
[--C-:B0-----:R-:W-:Y:S02]  /*1da4b0*/  PRMT R14, R7, 0x3340, R40.reuse ;  /* 0x00003340070e7816 */ /* 0x101fe40000000028 */
[----:B------:R-:W-:Y:S02]  /*1da4c0*/  SHF.R.U32.HI R7, RZ, 0x8, R7 ;  /* 0x00000008ff077819 */ /* 0x000fe40000011607 */
[----:B------:R-:W-:Y:S02]  /*1da4d0*/  PRMT R44, R14, 0x5410, R15 ;  /* 0x000054100e2c7816 */ /* 0x000fe4000000000f */
[----:B------:R-:W-:Y:S02]  /*1da4e0*/  IADD3 R14, P6, R0, R52, RZ ;  /* 0x00000034000e7210 */ /* 0x000fe40007fde0ff */
[----:B------:R-:W-:Y:S02]  /*1da4f0*/  SHF.R.U32.HI R40, RZ, 0x8, R40 ;  /* 0x00000008ff287819 */ /* 0x000fe40000011628 */
[----:B------:R-:W-:Y:S01]  /*1da500*/  LOP3.LUT R41, R41, 0xffff, RZ, 0xc0, !PT ;  /* 0x0000ffff29297812 */ /* 0x000fe200078ec0ff */
[----:B------:R-:W-:Y:S01]  /*1da510*/  IMAD.X R15, R61, 0x1, R53, P6 ;  /* 0x000000013d0f7824 */ /* 0x000fe200030e0635 */
[----:B------:R-:W-:-:S02]  /*1da520*/  LOP3.LUT R7, R7, 0xffff, RZ, 0xc0, !PT ;  /* 0x0000ffff07077812 */ /* 0x000fc400078ec0ff */
[----:B------:R-:W-:Y:S02]  /*1da530*/  LOP3.LUT R40, R40, 0xffff, RZ, 0xc0, !PT ;  /* 0x0000ffff28287812 */ /* 0x000fe400078ec0ff */
[----:B------:R-:W-:Y:S01]  /*1da540*/  PRMT R41, R41, 0x3340, R1 ;  /* 0x0000334029297816 */ /* 0x000fe20000000001 */
[----:B------:R-:W-:Y:S01]  /*1da550*/  STL [R1+0x2e0c], R44 ;  /* 0x002e0c2c01007387 */ /* 0x000fe20000100800 */
[----:B------:R-:W-:-:S03]  /*1da560*/  PRMT R40, R7, 0x3340, R40 ;  /* 0x0000334007287816 */ /* 0x000fc60000000028 */
[----:B------:R0:W-:Y:S04]  /*1da570*/  STL.64 [R1+0x1470], R14 ;  /* 0x0014700e01007387 */ /* 0x0001e80000100a00 */
[----:B0-----:R-:W2:Y:S04]  /*1da580*/  LDL.LU.64 R14, [R1+0x88c0] ;  /* 0x0088c000010e7983 */ /* 0x001ea80000300a00 */
[----:B------:R-:W-:Y:S04]  /*1da590*/  STL [R1+0x198], R41 ;  /* 0x0001982901007387 */ /* 0x000fe80000100800 */
[----:B------:R0:W-:Y:S01]  /*1da5a0*/  STL [R1+0x2cdc], R40 ;  /* 0x002cdc2801007387 */ /* 0x0001e20000100800 */
[----:B----4-:R-:W-:-:S03]  /*1da5b0*/  LOP3.LUT R7, R37, 0xffff, RZ, 0xc0, !PT ;  /* 0x0000ffff25077812 */ /* 0x010fc600078ec0ff */
[----:B------:R-:W4:Y:S01]  /*1da5c0*/  LDL.LU R37, [R1+0x4c4] ;  /* 0x0004c40001257983 */ /* 0x000f220000300800 */
[----:B---3--:R-:W-:Y:S02]  /*1da5d0*/  LOP3.LUT R26, R26, 0xffff, RZ, 0xc0, !PT ;  /* 0x0000ffff1a1a7812 */ /* 0x008fe400078ec0ff */
[----:B------:R-:W-:Y:S02]  /*1da5e0*/  PRMT R44, R7, 0x3340, R1 ;  /* 0x00003340072c7816 */ /* 0x000fe40000000001 */
[----:B0-----:R-:W-:-:S04]  /*1da5f0*/  LOP3.LUT R40, R45, 0xffff, RZ, 0xc0, !PT ;  /* 0x0000ffff2d287812 */ /* 0x001fc800078ec0ff */
[----:B------:R-:W-:Y:S02]  /*1da600*/  PRMT R41, R26, 0x3340, R40 ;  /* 0x000033401a297816 */ /* 0x000fe40000000028 */
[----:B------:R-:W-:Y:S02]  /*1da610*/  SHF.R.U32.HI R26, RZ, 0x8, R26 ;  /* 0x00000008ff1a7819 */ /* 0x000fe4000001161a */
[----:B------:R-:W-:Y:S02]  /*1da620*/  SHF.R.U32.HI R40, RZ, 0x8, R40 ;  /* 0x00000008ff287819 */ /* 0x000fe40000011628 */
[----:B------:R-:W-:Y:S02]  /*1da630*/  PRMT R41, R41, 0x5410, R44 ;  /* 0x0000541029297816 */ /* 0x000fe4000000002c */
[----:B------:R-:W-:Y:S02]  /*1da640*/  LOP3.LUT R26, R26, 0xffff, RZ, 0xc0, !PT ;  /* 0x0000ffff1a1a7812 */ /* 0x000fe400078ec0ff */
[----:B------:R-:W-:Y:S01]  /*1da650*/  LOP3.LUT R40, R40, 0xffff, RZ, 0xc0, !PT ;  /* 0x0000ffff28287812 */ /* 0x000fe200078ec0ff */
[----:B------:R0:W-:Y:S01]  /*1da660*/  STL [R1+0x2e08], R41 ;  /* 0x002e082901007387 */ /* 0x0001e20000100800 */
[----:B------:R-:W-:-:S05]  /*1da670*/  IADD3 R44, P6, R0, R54, RZ ;  /* 0x00000036002c7210 */ /* 0x000fca0007fde0ff */
[----:B------:R-:W-:Y:S01]  /*1da680*/  IMAD.X R45, R61, 0x1, R55, P6 ;  /* 0x000000013d2d7824 */ /* 0x000fe200030e0637 */
[----:B0-----:R-:W-:Y:S02]  /*1da690*/  PRMT R41, R26, 0x3340, R40 ;  /* 0x000033401a297816 */ /* 0x001fe40000000028 */
[----:B------:R-:W-:Y:S02]  /*1da6a0*/  LOP3.LUT R26, R27, 0xffff, RZ, 0xc0, !PT ;  /* 0x0000ffff1b1a7812 */ /* 0x000fe400078ec0ff */
[----:B------:R-:W-:Y:S01]  /*1da6b0*/  LOP3.LUT R40, R10, 0xffff, RZ, 0xc0, !PT ;  /* 0x0000ffff0a287812 */ /* 0x000fe200078ec0ff */
[----:B------:R0:W-:Y:S04]  /*1da6c0*/  STL.64 [R1+0x1460], R44 ;  /* 0x0014602c01007387 */ /* 0x0001e80000100a00 */
[----:B------:R1:W-:Y:S04]  /*1da6d0*/  STL [R1+0x2bb4], R41 ;  /* 0x002bb42901007387 */ /* 0x0003e80000100800 */
[----:B0-----:R-:W3:Y:S04]  /*1da6e0*/  LDL.LU R44, [R1+0x158] ;  /* 0x00015800012c7983 */ /* 0x001ee80000300800 */
[----:B------:R-:W3:Y:S01]  /*1da6f0*/  LDL.LU R45, [R1+0xe0] ;  /* 0x0000e000012d7983 */ /* 0x000ee20000300800 */
[----:B--2---:R-:W-:-:S02]  /*1da700*/  LOP3.LUT R27, R11, 0xffff, RZ, 0xc0, !PT ;  /* 0x0000ffff0b1b7812 */ /* 0x004fc400078ec0ff */
[----:B------:R-:W-:Y:S02]  /*1da710*/  PRMT R11, R40, 0x3340, R1 ;  /* 0x00003340280b7816 */ /* 0x000fe40000000001 */
[----:B------:R-:W-:-:S04]  /*1da720*/  PRMT R10, R26, 0x3340, R27 ;  /* 0x000033401a0a7816 */ /* 0x000fc8000000001b */
[----:B-1----:R-:W-:Y:S02]  /*1da730*/  PRMT R41, R10, 0x5410, R11 ;  /* 0x000054100a297816 */ /* 0x002fe4000000000b */
[----:B------:R-:W-:-:S05]  /*1da740*/  IADD3 R10, P6, R0, R58, RZ ;  /* 0x0000003a000a7210 */ /* 0x000fca0007fde0ff */
[----:B------:R-:W-:Y:S01]  /*1da750*/  IMAD.X R11, R61, 0x1, R57, P6 ;  /* 0x000000013d0b7824 */ /* 0x000fe200030e0639 */
[----:B------:R-:W-:Y:S04]  /*1da760*/  STL [R1+0x2e04], R41 ;  /* 0x002e042901007387 */ /* 0x000fe80000100800 */
[----:B------:R0:W-:Y:S04]  /*1da770*/  STL.64 [R1+0x1468], R10 ;  /* 0x0014680a01007387 */ /* 0x0001e80000100a00 */
[----:B0-----:R-:W2:Y:S01]  /*1da780*/  LDL.LU.64 R10, [R1+0x88b8] ;  /* 0x0088b800010a7983 */ /* 0x001ea20000300a00 */
[----:B------:R-:W-:-:S02]  /*1da790*/  SHF.R.U32.HI R26, RZ, 0x8, R26 ;  /* 0x00000008ff1a7819 */ /* 0x000fc4000001161a */
[----:B------:R-:W-:Y:S02]  /*1da7a0*/  SHF.R.U32.HI R27, RZ, 0x8, R27 ;  /* 0x00000008ff1b7819 */ /* 0x000fe4000001161b */
[----:B------:R-:W-:Y:S02]  /*1da7b0*/  SHF.R.U32.HI R61, RZ, 0x8, R40 ;  /* 0x00000008ff3d7819 */ /* 0x000fe40000011628 */
[----:B------:R-:W-:Y:S02]  /*1da7c0*/  LOP3.LUT R26, R26, 0xffff, RZ, 0xc0, !PT ;  /* 0x0000ffff1a1a7812 */ /* 0x000fe400078ec0ff */
[----:B------:R-:W-:Y:S02]  /*1da7d0*/  LOP3.LUT R27, R27, 0xffff, RZ, 0xc0, !PT ;  /* 0x0000ffff1b1b7812 */ /* 0x000fe400078ec0ff */
[----:B------:R-:W-:Y:S02]  /*1da7e0*/  LOP3.LUT R61, R61, 0xffff, RZ, 0xc0, !PT ;  /* 0x0000ffff3d3d7812 */ /* 0x000fe400078ec0ff */
[----:B------:R-:W-:-:S02]  /*1da7f0*/  PRMT R27, R26, 0x3340, R27 ;  /* 0x000033401a1b7816 */ /* 0x000fc4000000001b */
[----:B------:R-:W-:-:S03]  /*1da800*/  PRMT R26, R61, 0x3340, R1 ;  /* 0x000033403d1a7816 */ /* 0x000fc60000000001 */
[----:B------:R-:W-:Y:S04]  /*1da810*/  STL [R1+0x548], R27 ;  /* 0x0005481b01007387 */ /* 0x000fe80000100800 */
[----:B------:R0:W-:Y:S04]  /*1da820*/  STL [R1+0x190], R26 ;  /* 0x0001901a01007387 */ /* 0x0001e80000100800 */
[----:B0-----:R-:W3:Y:S04]  /*1da830*/  LDL.LU R26, [R1+0x160] ;  /* 0x00016000011a7983 */ /* 0x001ee80000300800 */
[----:B------:R-:W3:Y:S01]  /*1da840*/  LDL.LU R27, [R1+0xe4] ;  /* 0x0000e400011b7983 */ /* 0x000ee20000300800 */
[----:B----4-:R-:W-:-:S03]  /*1da850*/  LOP3.LUT R61, R37, 0xffff, RZ, 0xc0, !PT ;  /* 0x0000ffff253d7812 */ /* 0x010fc600078ec0ff */
[----:B------:R-:W4:Y:S01]  /*1da860*/  LDL.LU R37, [R1+0x124] ;  /* 0x0001240001257983 */ /* 0x000f220000300800 */
[----:B------:R-:W-:Y:S01]  /*1da870*/  SHF.R.U32.HI R40, RZ, 0x8, R7 ;  /* 0x00000008ff287819 */ /* 0x000fe20000011607 */
[----:B------:R-:W-:Y:S01]  /*1da880*/  VIADD R0, R0, UR4 ;  /* 0x0000000400007c36 */ /* 0x000fe20008000000 */
[----:B------:R-:W-:Y:S01]  /*1da890*/  LOP3.LUT R15, R15, 0xffff, RZ, 0xc0, !PT ;  /* 0x0000ffff0f0f7812 */ /* 0x000fe200078ec0ff */
[----:B------:R-:W-:Y:S01]  /*1da8a0*/  ULDC UR4, c[0x0][0x248] ;  /* 0x0000920000047ab9 */ /* 0x000fe20000000800 */
[----:B--2---:R-:W-:-:S04]  /*1da8b0*/  LOP3.LUT R10, R10, 0xffff, RZ, 0xc0, !PT ;  /* 0x0000ffff0a0a7812 */ /* 0x004fc800078ec0ff */
[----:B------:R-:W-:Y:S02]  /*1da8c0*/  SHF.R.U32.HI R7, RZ, 0x8, R10 ;  /* 0x00000008ff077819 */ /* 0x000fe4000001160a */
[--C-:B------:R-:W-:Y:S02]  /*1da8d0*/  PRMT R41, R10, 0x3340, R61.reuse ;  /* 0x000033400a297816 */ /* 0x100fe4000000003d */
[----:B------:R-:W-:Y:S02]  /*1da8e0*/  SHF.R.U32.HI R10, RZ, 0x8, R61 ;  /* 0x00000008ff0a7819 */ /* 0x000fe4000001163d */
[----:B------:R-:W-:Y:S02]  /*1da8f0*/  LOP3.LUT R7, R7, 0xffff, RZ, 0xc0, !PT ;  /* 0x0000ffff07077812 */ /* 0x000fe400078ec0ff */
[----:B------:R-:W-:Y:S02]  /*1da900*/  LOP3.LUT R10, R10, 0xffff, RZ, 0xc0, !PT ;  /* 0x0000ffff0a0a7812 */ /* 0x000fe400078ec0ff */
[----:B------:R-:W-:-:S02]  /*1da910*/  LOP3.LUT R61, R40, 0xffff, RZ, 0xc0, !PT ;  /* 0x0000ffff283d7812 */ /* 0x000fc400078ec0ff */
[----:B------:R-:W-:Y:S02]  /*1da920*/  PRMT R10, R7, 0x3340, R10 ;  /* 0x00003340070a7816 */ /* 0x000fe4000000000a */
[----:B------:R-:W-:Y:S01]  /*1da930*/  PRMT R40, R61, 0x3340, R1 ;  /* 0x000033403d287816 */ /* 0x000fe20000000001 */
[----:B------:R-:W-:Y:S01]  /*1da940*/  STL [R1+0x558], R41 ;  /* 0x0005582901007387 */ /* 0x000fe20000100800 */
[----:B------:R-:W-:-:S03]  /*1da950*/  LOP3.LUT R7, R14, 0xffff, RZ, 0xc0, !PT ;  /* 0x0000ffff0e077812 */ /* 0x000fc600078ec0ff */
[----:B------:R3:W-:Y:S04]  /*1da960*/  STL [R1+0x8464], R10 ;  /* 0x0084640a01007387 */ /* 0x0007e80000100800 */
[----:B------:R0:W-:Y:S01]  /*1da970*/  STL [R1+0x18c], R40 ;  /* 0x00018c2801007387 */ /* 0x0001e20000100800 */
[----:B------:R-:W-:Y:S02]  /*1da980*/  PRMT R61, R7, 0x3340, R1 ;  /* 0x00003340073d7816 */ /* 0x000fe40000000001 */
[----:B---3--:R-:W-:Y:S01]  /*1da990*/  LOP3.LUT R10, R44, 0xffff, RZ, 0xc0, !PT ;  /* 0x0000ffff2c0a7812 */ /* 0x008fe200078ec0ff */
[----:B------:R-:W2:Y:S01]  /*1da9a0*/  LDL.LU R14, [R1+0x88b4] ;  /* 0x0088b400010e7983 */ /* 0x000ea20000300800 */
[----:B0-----:R-:W-:-:S04]  /*1da9b0*/  LOP3.LUT R40, R45, 0xffff, RZ, 0xc0, !PT ;  /* 0x0000ffff2d287812 */ /* 0x001fc800078ec0ff */
[----:B------:R-:W-:Y:S02]  /*1da9c0*/  PRMT R41, R10, 0x3340, R40 ;  /* 0x000033400a297816 */ /* 0x000fe40000000028 */
[----:B------:R-:W-:Y:S02]  /*1da9d0*/  SHF.R.U32.HI R10, RZ, 0x8, R10 ;  /* 0x00000008ff0a7819 */ /* 0x000fe4000001160a */
[----:B------:R-:W-:Y:S02]  /*1da9e0*/  SHF.R.U32.HI R40, RZ, 0x8, R40 ;  /* 0x00000008ff287819 */ /* 0x000fe40000011628 */
[----:B------:R-:W-:Y:S02]  /*1da9f0*/  PRMT R41, R41, 0x5410, R61 ;  /* 0x0000541029297816 */ /* 0x000fe4000000003d */
[----:B------:R-:W-:Y:S02]  /*1daa00*/  SHF.R.U32.HI R7, RZ, 0x8, R7 ;  /* 0x00000008ff077819 */ /* 0x000fe40000011607 */
[----:B------:R-:W-:-:S02]  /*1daa10*/  SHF.R.S32.HI R61, RZ, 0x1f, R0 ;  /* 0x0000001fff3d7819 */ /* 0x000fc40000011400 */
[----:B------:R-:W-:Y:S02]  /*1daa20*/  IADD3 R44, P6, R0, R56, RZ ;  /* 0x00000038002c7210 */ /* 0x000fe40007fde0ff */
[----:B------:R-:W-:Y:S02]  /*1daa30*/  LOP3.LUT R10, R10, 0xffff, RZ, 0xc0, !PT ;  /* 0x0000ffff0a0a7812 */ /* 0x000fe400078ec0ff */
[----:B------:R-:W-:Y:S02]  /*1daa40*/  LOP3.LUT R40, R40, 0xffff, RZ, 0xc0, !PT ;  /* 0x0000ffff28287812 */ /* 0x000fe400078ec0ff */
[----:B------:R-:W-:Y:S01]  /*1daa50*/  LOP3.LUT R7, R7, 0xffff, RZ, 0xc0, !PT ;  /* 0x0000ffff07077812 */ /* 0x000fe200078ec0ff */
[----:B------:R-:W-:Y:S01]  /*1daa60*/  IMAD.X R45, R61, 0x1, R16, P6 ;  /* 0x000000013d2d7824 */ /* 0x000fe200030e0610 */
[----:B------:R-:W-:Y:S02]  /*1daa70*/  PRMT R40, R10, 0x3340, R40 ;  /* 0x000033400a287816 */ /* 0x000fe40000000028 */
[----:B------:R-:W-:Y:S01]  /*1daa80*/  PRMT R10, R7, 0x3340, R1 ;  /* 0x00003340070a7816 */ /* 0x000fe20000000001 */
[----:B------:R-:W-:Y:S01]  /*1daa90*/  STL [R1+0x2df8], R41 ;  /* 0x002df82901007387 */ /* 0x000fe20000100800 */
[----:B------:R-:W-:-:S03]  /*1daaa0*/  LOP3.LUT R7, R26, 0xffff, RZ, 0xc0, !PT ;  /* 0x0000ffff1a077812 */ /* 0x000fc600078ec0ff */
[----:B------:R-:W-:Y:S01]  /*1daab0*/  STL.64 [R1+0x1458], R44 ;  /* 0x0014582c01007387 */ /* 0x000fe20000100a00 */
[----:B------:R-:W-:-:S03]  /*1daac0*/  LOP3.LUT R26, R27, 0xffff, RZ, 0xc0, !PT ;  /* 0x0000ffff1b1a7812 */ /* 0x000fc600078ec0ff */
[----:B------:R-:W-:Y:S04]  /*1daad0*/  STL [R1+0x2b98], R40 ;  /* 0x002b982801007387 */ /* 0x000fe80000100800 */
[----:B------:R0:W-:Y:S02]  /*1daae0*/  STL [R1+0x188], R10 ;  /* 0x0001880a01007387 */ /* 0x0001e40000100800 */
[----:B0-----:R-:W-:Y:S02]  /*1daaf0*/  LOP3.LUT R10, R22, 0xffff, RZ, 0xc0, !PT ;  /* 0x0000ffff160a7812 */ /* 0x001fe400078ec0ff */
[----:B------:R-:W3:Y:S04]  /*1dab00*/  LDL.LU R22, [R1+0x570] ;  /* 0x0005700001167983 */ /* 0x000ee80000300800 */
[----:B------:R-:W2:Y:S01]  /*1dab10*/  LDL.LU R27, [R1+0x488] ;  /* 0x00048800011b7983 */ /* 0x000ea20000300800 */
[----:B----4-:R-:W-:-:S03]  /*1dab20*/  LOP3.LUT R44, R37, 0xffff, RZ, 0xc0, !PT ;  /* 0x0000ffff252c7812 */ /* 0x010fc600078ec0ff */
[----:B------:R-:W4:Y:S01]  /*1dab30*/  LDL.LU R37, [R1+0x52c] ;  /* 0x00052c0001257983 */ /* 0x000f220000300800 */
[----:B------:R-:W-:Y:S02]  /*1dab40*/  PRMT R41, R15, 0x3340, R1 ;  /* 0x000033400f297816 */ /* 0x000fe40000000001 */
[----:B------:R-:W-:Y:S02]  /*1dab50*/  PRMT R40, R7, 0x3340, R26 ;  /* 0x0000334007287816 */ /* 0x000fe4000000001a */
[----:B------:R-:W-:Y:S02]  /*1dab60*/  LOP3.LUT R45, R11, 0xffff, RZ, 0xc0, !PT ;  /* 0x0000ffff0b2d7812 */ /* 0x000fe400078ec0ff */
[----:B------:R-:W-:Y:S01]  /*1dab70*/  PRMT R40, R40, 0x5410, R41 ;  /* 0x0000541028287816 */ /* 0x000fe20000000029 */
[----:B------:R-:W4:Y:S01]  /*1dab80*/  LDL.LU R11, [R1+0x88b0] ;  /* 0x0088b000010b7983 */ /* 0x000f220000300800 */
[----:B------:R-:W-:-:S03]  /*1dab90*/  PRMT R41, R10, 0x3340, R1 ;  /* 0x000033400a297816 */ /* 0x000fc60000000001 */
[----:B------:R0:W-:Y:S01]  /*1daba0*/  STL [R1+0x2df4], R40 ;  /* 0x002df42801007387 */ /* 0x0001e20000100800 */
[----:B------:R-:W-:Y:S02]  /*1dabb0*/  SHF.R.U32.HI R7, RZ, 0x8, R7 ;  /* 0x00000008ff077819 */ /* 0x000fe40000011607 */
[----:B------:R-:W-:Y:S02]  /*1dabc0*/  SHF.R.U32.HI R26, RZ, 0x8, R26 ;  /* 0x00000008ff1a7819 */ /* 0x000fe4000001161a */
[----:B0-----:R-:W-:Y:S02]  /*1dabd0*/  PRMT R40, R44, 0x3340, R45 ;  /* 0x000033402c287816 */ /* 0x001fe4000000002d */
[----:B------:R-:W-:Y:S02]  /*1dabe0*/  SHF.R.U32.HI R44, RZ, 0x8, R44 ;  /* 0x00000008ff2c7819 */ /* 0x000fe4000001162c */
[----:B------:R-:W-:Y:S02]  /*1dabf0*/  PRMT R41, R40, 0x5410, R41 ;  /* 0x0000541028297816 */ /* 0x000fe40000000029 */
[----:B------:R-:W-:-:S02]  /*1dac00*/  SHF.R.U32.HI R45, RZ, 0x8, R45 ;  /* 0x00000008ff2d7819 */ /* 0x000fc4000001162d */
[----:B------:R-:W-:Y:S01]  /*1dac10*/  IADD3 R40, P6, R0, R17, RZ ;  /* 0x0000001100287210 */ /* 0x000fe20007fde0ff */
[----:B------:R0:W-:Y:S01]  /*1dac20*/  STL [R1+0x2df0], R41 ;  /* 0x002df02901007387 */ /* 0x0001e20000100800 */
[----:B------:R-:W-:Y:S02]  /*1dac30*/  LOP3.LUT R44, R44, 0xffff, RZ, 0xc0, !PT ;  /* 0x0000ffff2c2c7812 */ /* 0x000fe400078ec0ff */
[----:B------:R-:W-:Y:S02]  /*1dac40*/  LOP3.LUT R45, R45, 0xffff, RZ, 0xc0, !PT ;  /* 0x0000ffff2d2d7812 */ /* 0x000fe400078ec0ff */
[----:B------:R-:W-:Y:S02]  /*1dac50*/  LOP3.LUT R7, R7, 0xffff, RZ, 0xc0, !PT ;  /* 0x0000ffff07077812 */ /* 0x000fe400078ec0ff */
[----:B------:R-:W-:Y:S01]  /*1dac60*/  LOP3.LUT R26, R26, 0xffff, RZ, 0xc0, !PT ;  /* 0x0000ffff1a1a7812 */ /* 0x000fe200078ec0ff */
[----:B0-----:R-:W-:Y:S01]  /*1dac70*/  IMAD.X R41, R61, 0x1, R18, P6 ;  /* 0x000000013d297824 */ /* 0x001fe200030e0612 */
[----:B------:R-:W-:-:S02]  /*1dac80*/  PRMT R45, R44, 0x3340, R45 ;  /* 0x000033402c2d7816 */ /* 0x000fc4000000002d */
[----:B------:R-:W-:Y:S02]  /*1dac90*/  IADD3 R44, P6, R0, R19, RZ ;  /* 0x00000013002c7210 */ /* 0x000fe40007fde0ff */
[----:B------:R0:W-:Y:S01]  /*1daca0*/  STL.64 [R1+0x1450], R40 ;  /* 0x0014502801007387 */ /* 0x0001e20000100a00 */
[----:B------:R-:W-:Y:S02]  /*1dacb0*/  PRMT R7, R7, 0x3340, R26 ;  /* 0x0000334007077816 */ /* 0x000fe4000000001a */
[----:B------:R-:W-:Y:S01]  /*1dacc0*/  SHF.R.U32.HI R10, RZ, 0x8, R10 ;  /* 0x00000008ff0a7819 */ /* 0x000fe2000001160a */
[----:B0-----:R-:W4:Y:S04]  /*1dacd0*/  LDL.LU.64 R40, [R1+0x88a8] ;  /* 0x0088a80001287983 */ /* 0x001f280000300a00 */
[----:B------:R0:W-:Y:S04]  /*1dace0*/  STL [R1+0x2b80], R45 ;  /* 0x002b802d01007387 */ /* 0x0001e80000100800 */
[----:B------:R1:W-:Y:S01]  /*1dacf0*/  STL [R1+0x2b7c], R7 ;  /* 0x002b7c0701007387 */ /* 0x0003e20000100800 */
[----:B0-----:R-:W-:-:S03]  /*1dad00*/  IMAD.X R45, R61, 0x1, R47, P6 ;  /* 0x000000013d2d7824 */ /* 0x001fc600030e062f */
[----:B-1----:R-:W4:Y:S04]  /*1dad10*/  LDL.LU R7, [R1+0x5b8] ;  /* 0x0005b80001077983 */ /* 0x002f280000300800 */
[----:B------:R-:W4:Y:S04]  /*1dad20*/  LDL.LU R26, [R1+0x448] ;  /* 0x00044800011a7983 */ /* 0x000f280000300800 */
[----:B------:R0:W-:Y:S01]  /*1dad30*/  STL.64 [R1+0x1448], R44 ;  /* 0x0014482c01007387 */ /* 0x0001e20000100a00 */
[----:B------:R-:W-:Y:S02]  /*1dad40*/  LOP3.LUT R10, R10, 0xffff, RZ, 0xc0, !PT ;  /* 0x0000ffff0a0a7812 */ /* 0x000fe400078ec0ff */
[----:B0-----:R-:W-:-:S02]  /*1dad50*/  SHF.R.U32.HI R44, RZ, 0x8, R15 ;  /* 0x00000008ff2c7819 */ /* 0x001fc4000001160f */
[----:B------:R-:W4:Y:S02]  /*1dad60*/  LDL.LU R15, [R1+0x4d8] ;  /* 0x0004d800010f7983 */ /* 0x000f240000300800 */
[----:B------:R-:W-:-:S04]  /*1dad70*/  LOP3.LUT R44, R44, 0xffff, RZ, 0xc0, !PT ;  /* 0x0000ffff2c2c7812 */ /* 0x000fc800078ec0ff */
[--C-:B------:R-:W-:Y:S02]  /*1dad80*/  PRMT R45, R44, 0x3340, R1.reuse ;  /* 0x000033402c2d7816 */ /* 0x100fe40000000001 */
[----:B------:R-:W-:-:S03]  /*1dad90*/  PRMT R44, R10, 0x3340, R1 ;  /* 0x000033400a2c7816 */ /* 0x000fc60000000001 */
[----:B------:R-:W-:Y:S04]  /*1dada0*/  STL [R1+0x178], R45 ;  /* 0x0001782d01007387 */ /* 0x000fe80000100800 */
[----:B------:R0:W-:Y:S01]  /*1dadb0*/  STL [R1+0x174], R44 ;  /* 0x0001742c01007387 */ /* 0x0001e20000100800 */
[----:B---3--:R-:W-:Y:S02]  /*1dadc0*/  LOP3.LUT R22, R22, 0xffff, RZ, 0xc0, !PT ;  /* 0x0000ffff16167812 */ /* 0x008fe400078ec0ff */
[----:B--2---:R-:W-:-:S04]  /*1dadd0*/  LOP3.LUT R10, R27, 0xffff, RZ, 0xc0, !PT ;  /* 0x0000ffff1b0a7812 */ /* 0x004fc800078ec0ff */
[----:B0-----:R-:W-:Y:S02]  /*1dade0*/  PRMT R44, R10, 0x3340, R1 ;  /* 0x000033400a2c7816 */ /* 0x001fe40000000001 */
[----:B----4-:R-:W-:-:S04]  /*1dadf0*/  LOP3.LUT R27, R37, 0xffff, RZ, 0xc0, !PT ;  /* 0x0000ffff251b7812 */ /* 0x010fc800078ec0ff */
[--C-:B------:R-:W-:Y:S02]  /*1dae00*/  PRMT R37, R22, 0x3340, R27.reuse ;  /* 0x0000334016257816 */ /* 0x100fe4000000001b */
[----:B------:R-:W-:Y:S02]  /*1dae10*/  SHF.R.U32.HI R22, RZ, 0x8, R22 ;  /* 0x00000008ff167819 */ /* 0x000fe40000011616 */
[----:B------:R-:W-:Y:S02]  /*1dae20*/  PRMT R37, R37, 0x5410, R44 ;  /* 0x0000541025257816 */ /* 0x000fe4000000002c */
[----:B------:R-:W-:Y:S02]  /*1dae30*/  IADD3 R44, P6, R0, R48, RZ ;  /* 0x00000030002c7210 */ /* 0x000fe40007fde0ff */
[----:B------:R-:W-:Y:S02]  /*1dae40*/  SHF.R.U32.HI R27, RZ, 0x8, R27 ;  /* 0x00000008ff1b7819 */ /* 0x000fe4000001161b */
[----:B------:R-:W-:Y:S01]  /*1dae50*/  LOP3.LUT R22, R22, 0xffff, RZ, 0xc0, !PT ;  /* 0x0000ffff16167812 */ /* 0x000fe200078ec0ff */
[----:B------:R-:W-:Y:S01]  /*1dae60*/  IMAD.X R45, R61, 0x1, R49, P6 ;  /* 0x000000013d2d7824 */ /* 0x000fe200030e0631 */
[----:B------:R-:W-:Y:S01]  /*1dae70*/  LOP3.LUT R27, R27, 0xffff, RZ, 0xc0, !PT ;  /* 0x0000ffff1b1b7812 */ /* 0x000fe200078ec0ff */
[----:B------:R0:W-:Y:S04]  /*1dae80*/  STL [R1+0x2de8], R37 ;  /* 0x002de82501007387 */ /* 0x0001e80000100800 */
[----:B------:R-:W-:Y:S01]  /*1dae90*/  STL.64 [R1+0x1440], R44 ;  /* 0x0014402c01007387 */ /* 0x000fe20000100a00 */
[----:B0-----:R-:W-:-:S03]  /*1daea0*/  PRMT R37, R22, 0x3340, R27 ;  /* 0x0000334016257816 */ /* 0x001fc6000000001b */
[----:B------:R-:W2:Y:S04]  /*1daeb0*/  LDL.LU R27, [R1+0x578] ;  /* 0x00057800011b7983 */ /* 0x000ea80000300800 */
[----:B------:R-:W3:Y:S04]  /*1daec0*/  LDL.LU R22, [R1+0x48c] ;  /* 0x00048c0001167983 */ /* 0x000ee80000300800 */
[----:B------:R0:W-:Y:S04]  /*1daed0*/  STL [R1+0x2b60], R37 ;  /* 0x002b602501007387 */ /* 0x0001e80000100800 */
[----:B0-----:R-:W4:Y:S01]  /*1daee0*/  LDL.LU R37, [R1+0x534] ;  /* 0x0005340001257983 */ /* 0x001f220000300800 */
[----:B------:R-:W-:-:S04]  /*1daef0*/  SHF.R.U32.HI R10, RZ, 0x8, R10 ;  /* 0x00000008ff0a7819 */ /* 0x000fc8000001160a */
[----:B------:R-:W-:-:S04]  /*1daf00*/  LOP3.LUT R10, R10, 0xffff, RZ, 0xc0, !PT ;  /* 0x0000ffff0a0a7812 */ /* 0x000fc800078ec0ff */
[----:B------:R-:W-:Y:S02]  /*1daf10*/  PRMT R10, R10, 0x3340, R1 ;  /* 0x000033400a0a7816 */ /* 0x000fe40000000001 */
[----:B------:R-:W-:Y:S02]  /*1daf20*/  LOP3.LUT R23, R23, 0xffff, RZ, 0xc0, !PT ;  /* 0x0000ffff17177812 */ /* 0x000fe400078ec0ff */
[----:B------:R-:W-:Y:S01]  /*1daf30*/  LOP3.LUT R11, R11, 0xffff, RZ, 0xc0, !PT ;  /* 0x0000ffff0b0b7812 */ /* 0x000fe200078ec0ff */
[----:B------:R0:W-:Y:S01]  /*1daf40*/  STL [R1+0x170], R10 ;  /* 0x0001700a01007387 */ /* 0x0001e20000100800 */
[----:B------:R-:W-:-:S03]  /*1daf50*/  LOP3.LUT R13, R13, 0xffff, RZ, 0xc0, !PT ;  /* 0x0000ffff0d0d7812 */ /* 0x000fc600078ec0ff */
[----:B------:R1:W-:Y:S01]  /*1daf60*/  STL [R1+0x2e54], R23 ;  /* 0x002e541701007387 */ /* 0x0003e20000100800 */
[----:B0-----:R-:W-:Y:S02]  /*1daf70*/  LOP3.LUT R10, R7, 0xffff, RZ, 0xc0, !PT ;  /* 0x0000ffff070a7812 */ /* 0x001fe400078ec0ff */
[----:B------:R-:W-:Y:S02]  /*1daf80*/  LOP3.LUT R7, R26, 0xffff, RZ, 0xc0, !PT ;  /* 0x0000ffff1a077812 */ /* 0x000fe400078ec0ff */
[----:B------:R-:W-:Y:S02]  /*1daf90*/  PRMT R26, R23, 0x3340, R1 ;  /* 0x00003340171a7816 */ /* 0x000fe40000000001 */
[----:B-1----:R-:W-:-:S04]  /*1dafa0*/  PRMT R23, R11, 0x3340, R13 ;  /* 0x000033400b177816 */ /* 0x002fc8000000000d */
[----:B------:R-:W-:Y:S02]  /*1dafb0*/  PRMT R44, R23, 0x5410, R26 ;  /* 0x00005410172c7816 */ /* 0x000fe4000000001a */
[----:B------:R-:W-:-:S03]  /*1dafc0*/  PRMT R26, R7, 0x3340, R1 ;  /* 0x00003340071a7816 */ /* 0x000fc60000000001 */
[----:B------:R0:W-:Y:S01]  /*1dafd0*/  STL [R1+0x2de4], R44 ;  /* 0x002de42c01007387 */ /* 0x0001e20000100800 */
[----:B------:R-:W-:Y:S02]  /*1dafe0*/  LOP3.LUT R15, R15, 0xffff, RZ, 0xc0, !PT ;  /* 0x0000ffff0f0f7812 */ /* 0x000fe400078ec0ff */
[----:B------:R-:W-:Y:S02]  /*1daff0*/  SHF.R.U32.HI R11, RZ, 0x8, R11 ;  /* 0x00000008ff0b7819 */ /* 0x000fe4000001160b */
[----:B------:R-:W-:Y:S02]  /*1db000*/  PRMT R23, R10, 0x3340, R15 ;  /* 0x000033400a177816 */ /* 0x000fe4000000000f */
[----:B0-----:R-:W-:Y:S02]  /*1db010*/  IADD3 R44, P6, R0, R50, RZ ;  /* 0x00000032002c7210 */ /* 0x001fe40007fde0ff */
[----:B------:R-:W-:Y:S02]  /*1db020*/  SHF.R.U32.HI R13, RZ, 0x8, R13 ;  /* 0x00000008ff0d7819 */ /* 0x000fe4000001160d */
[----:B------:R-:W-:Y:S01]  /*1db030*/  PRMT R23, R23, 0x5410, R26 ;  /* 0x0000541017177816 */ /* 0x000fe2000000001a */
[----:B------:R-:W-:Y:S01]  /*1db040*/  IMAD.X R45, R61, 0x1, R51, P6 ;  /* 0x000000013d2d7824 */ /* 0x000fe200030e0633 */
[----:B------:R-:W-:-:S02]  /*1db050*/  SHF.R.U32.HI R10, RZ, 0x8, R10 ;  /* 0x00000008ff0a7819 */ /* 0x000fc4000001160a */
[----:B------:R-:W-:Y:S02]  /*1db060*/  SHF.R.U32.HI R26, RZ, 0x8, R15 ;  /* 0x00000008ff1a7819 */ /* 0x000fe4000001160f */
[----:B------:R-:W-:Y:S02]  /*1db070*/  LOP3.LUT R11, R11, 0xffff, RZ, 0xc0, !PT ;  /* 0x0000ffff0b0b7812 */ /* 0x000fe400078ec0ff */
[----:B------:R-:W-:Y:S01]  /*1db080*/  LOP3.LUT R13, R13, 0xffff, RZ, 0xc0, !PT ;  /* 0x0000ffff0d0d7812 */ /* 0x000fe200078ec0ff */
[----:B------:R-:W-:Y:S01]  /*1db090*/  STL [R1+0x2de0], R23 ;  /* 0x002de01701007387 */ /* 0x000fe20000100800 */
[----:B------:R-:W-:Y:S02]  /*1db0a0*/  LOP3.LUT R10, R10, 0xffff, RZ, 0xc0, !PT ;  /* 0x0000ffff0a0a7812 */ /* 0x000fe400078ec0ff */
[----:B------:R-:W-:Y:S01]  /*1db0b0*/  LOP3.LUT R26, R26, 0xffff, RZ, 0xc0, !PT ;  /* 0x0000ffff1a1a7812 */ /* 0x000fe200078ec0ff */
[----:B------:R0:W-:Y:S01]  /*1db0c0*/  STL.64 [R1+0x1428], R44 ;  /* 0x0014282c01007387 */ /* 0x0001e20000100a00 */
[----:B------:R-:W-:-:S02]  /*1db0d0*/  PRMT R11, R11, 0x3340, R13 ;  /* 0x000033400b0b7816 */ /* 0x000fc4000000000d */
[----:B------:R-:W-:Y:S01]  /*1db0e0*/  PRMT R26, R10, 0x3340, R26 ;  /* 0x000033400a1a7816 */ /* 0x000fe2000000001a */
[----:B0-----:R-:W4:Y:S04]  /*1db0f0*/  LDL.LU.64 R44, [R1+0x88a0] ;  /* 0x0088a000012c7983 */ /* 0x001f280000300a00 */
[----:B------:R-:W4:Y:S04]  /*1db100*/  LDL.LU R15, [R1+0x164] ;  /* 0x00016400010f7983 */ /* 0x000f280000300800 */
[----:B------:R-:W4:Y:S04]  /*1db110*/  LDL.LU R23, [R1+0xf4] ;  /* 0x0000f40001177983 */ /* 0x000f280000300800 */
[----:B------:R-:W4:Y:S04]  /*1db120*/  LDL.LU R13, [R1+0x8898] ;  /* 0x00889800010d7983 */ /* 0x000f280000300800 */
[----:B------:R2:W-:Y:S04]  /*1db130*/  STL [R1+0x8468], R11 ;  /* 0x0084680b01007387 */ /* 0x0005e80000100800 */
[----:B------:R0:W-:Y:S01]  /*1db140*/  STL [R1+0x2b5c], R26 ;  /* 0x002b5c1a01007387 */ /* 0x0001e20000100800 */
[----:B--2---:R-:W-:-:S02]  /*1db150*/  LOP3.LUT R11, R27, 0xffff, RZ, 0xc0, !PT ;  /* 0x0000ffff1b0b7812 */ /* 0x004fc400078ec0ff */
[----:B---3--:R-:W-:-:S04]  /*1db160*/  LOP3.LUT R10, R22, 0xffff, RZ, 0xc0, !PT ;  /* 0x0000ffff160a7812 */ /* 0x008fc800078ec0ff */
[----:B------:R-:W-:Y:S02]  /*1db170*/  PRMT R27, R10, 0x3340, R1 ;  /* 0x000033400a1b7816 */ /* 0x000fe40000000001 */
[----:B----4-:R-:W-:Y:S02]  /*1db180*/  LOP3.LUT R22, R37, 0xffff, RZ, 0xc0, !PT ;  /* 0x0000ffff25167812 */ /* 0x010fe400078ec0ff */
[----:B------:R-:W2:Y:S02]  /*1db190*/  LDL.LU R37, [R1+0x2c8] ;  /* 0x0002c80001257983 */ /* 0x000ea40000300800 */
[----:B0-----:R-:W-:-:S04]  /*1db1a0*/  PRMT R26, R11, 0x3340, R22 ;  /* 0x000033400b1a7816 */ /* 0x001fc80000000016 */
[----:B------:R-:W-:Y:S02]  /*1db1b0*/  PRMT R27, R26, 0x5410, R27 ;  /* 0x000054101a1b7816 */ /* 0x000fe4000000001b */
[----:B------:R-:W-:-:S03]  /*1db1c0*/  IADD3 R26, P6, R0, R52, RZ ;  /* 0x00000034001a7210 */ /* 0x000fc60007fde0ff */
[----:B------:R0:W-:Y:S02]  /*1db1d0*/  STL [R1+0x2ddc], R27 ;  /* 0x002ddc1b01007387 */ /* 0x0001e40000100800 */
[----:B0-----:R-:W-:-:S05]  /*1db1e0*/  IMAD.X R27, R61, 0x1, R53, P6 ;  /* 0x000000013d1b7824 */ /* 0x001fca00030e0635 */
[----:B------:R0:W-:Y:S04]  /*1db1f0*/  STL.64 [R1+0x1438], R26 ;  /* 0x0014381a01007387 */ /* 0x0001e80000100a00 */
[----:B0-----:R-:W3:Y:S01]  /*1db200*/  LDL.LU R26, [R1+0x8894] ;  /* 0x00889400011a7983 */ /* 0x001ee20000300800 */
[----:B------:R-:W-:Y:S02]  /*1db210*/  SHF.R.U32.HI R11, RZ, 0x8, R11 ;  /* 0x00000008ff0b7819 */ /* 0x000fe4000001160b */
[----:B------:R-:W-:Y:S02]  /*1db220*/  SHF.R.U32.HI R22, RZ, 0x8, R22 ;  /* 0x00000008ff167819 */ /* 0x000fe40000011616 */
[----:B------:R-:W-:Y:S02]  /*1db230*/  SHF.R.U32.HI R10, RZ, 0x8, R10 ;  /* 0x00000008ff0a7819 */ /* 0x000fe4000001160a */
[----:B------:R-:W-:-:S02]  /*1db240*/  LOP3.LUT R11, R11, 0xffff, RZ, 0xc0, !PT ;  /* 0x0000ffff0b0b7812 */ /* 0x000fc400078ec0ff */
[----:B------:R-:W-:Y:S02]  /*1db250*/  LOP3.LUT R22, R22, 0xffff, RZ, 0xc0, !PT ;  /* 0x0000ffff16167812 */ /* 0x000fe400078ec0ff */
[----:B------:R-:W-:Y:S02]  /*1db260*/  LOP3.LUT R10, R10, 0xffff, RZ, 0xc0, !PT ;  /* 0x0000ffff0a0a7812 */ /* 0x000fe400078ec0ff */
[----:B------:R-:W-:Y:S02]  /*1db270*/  PRMT R27, R11, 0x3340, R22 ;  /* 0x000033400b1b7816 */ /* 0x000fe40000000016 */
[----:B------:R-:W-:Y:S02]  /*1db280*/  PRMT R22, R10, 0x3340, R1 ;  /* 0x000033400a167816 */ /* 0x000fe40000000001 */
[----:B------:R-:W-:Y:S02]  /*1db290*/  IADD3 R10, P6, R0, R54, RZ ;  /* 0x00000036000a7210 */ /* 0x000fe40007fde0ff */
[----:B------:R-:W-:-:S03]  /*1db2a0*/  SHF.R.U32.HI R7, RZ, 0x8, R7 ;  /* 0x00000008ff077819 */ /* 0x000fc60000011607 */
[----:B------:R-:W-:Y:S01]  /*1db2b0*/  IMAD.X R11, R61, 0x1, R55, P6 ;  /* 0x000000013d0b7824 */ /* 0x000fe200030e0637 */
[----:B------:R-:W-:Y:S01]  /*1db2c0*/  LOP3.LUT R7, R7, 0xffff, RZ, 0xc0, !PT ;  /* 0x0000ffff07077812 */ /* 0x000fe200078ec0ff */
[----:B------:R-:W-:Y:S04]  /*1db2d0*/  STL [R1+0x2b44], R27 ;  /* 0x002b441b01007387 */ /* 0x000fe80000100800 */
[----:B------:R0:W-:Y:S04]  /*1db2e0*/  STL [R1+0x16c], R22 ;  /* 0x00016c1601007387 */ /* 0x0001e80000100800 */
[----:B------:R1:W-:Y:S04]  /*1db2f0*/  STL.64 [R1+0x1420], R10 ;  /* 0x0014200a01007387 */ /* 0x0003e80000100a00 */
[----:B0-----:R-:W4:Y:S01]  /*1db300*/  LDL.LU R22, [R1+0x588] ;  /* 0x0005880001167983 */ /* 0x001f220000300800 */
[----:B-1----:R-:W-:-:S05]  /*1db310*/  PRMT R10, R7, 0x3340, R1 ;  /* 0x00003340070a7816 */ /* 0x002fca0000000001 */
[----:B------:R0:W-:Y:S01]  /*1db320*/  STL [R1+0x168], R10 ;  /* 0x0001680a01007387 */ /* 0x0001e20000100800 */
[----:B------:R-:W-:-:S03]  /*1db330*/  LOP3.LUT R7, R15, 0xffff, RZ, 0xc0, !PT ;  /* 0x0000ffff0f077812 */ /* 0x000fc600078ec0ff */
[----:B------:R-:W4:Y:S01]  /*1db340*/  LDL.LU R15, [R1+0x544] ;  /* 0x00054400010f7983 */ /* 0x000f220000300800 */
[----:B0-----:R-:W-:-:S04]  /*1db350*/  LOP3.LUT R10, R23, 0xffff, RZ, 0xc0, !PT ;  /* 0x0000ffff170a7812 */ /* 0x001fc800078ec0ff */
[----:B------:R-:W-:Y:S02]  /*1db360*/  PRMT R23, R7, 0x3340, R10 ;  /* 0x0000334007177816 */ /* 0x000fe4000000000a */
[----:B------:R-:W-:-:S04]  /*1db370*/  SHF.R.U32.HI R7, RZ, 0x8, R7 ;  /* 0x00000008ff077819 */ /* 0x000fc80000011607 */
[----:B------:R-:W-:Y:S02]  /*1db380*/  LOP3.LUT R7, R7, 0xffff, RZ, 0xc0, !PT ;  /* 0x0000ffff07077812 */ /* 0x000fe400078ec0ff */
[----:B---3--:R-:W-:-:S04]  /*1db390*/  LOP3.LUT R11, R26, 0xffff, RZ, 0xc0, !PT ;  /* 0x0000ffff1a0b7812 */ /* 0x008fc800078ec0ff */
[----:B------:R-:W-:-:S04]  /*1db3a0*/  PRMT R26, R11, 0x3340, R1 ;  /* 0x000033400b1a7816 */ /* 0x000fc80000000001 */
[----:B------:R-:W-:Y:S02]  /*1db3b0*/  PRMT R23, R23, 0x5410, R26 ;  /* 0x0000541017177816 */ /* 0x000fe4000000001a */
[----:B------:R-:W-:-:S05]  /*1db3c0*/  IADD3 R26, P6, R0, R58, RZ ;  /* 0x0000003a001a7210 */ /* 0x000fca0007fde0ff */
[----:B------:R-:W-:Y:S01]  /*1db3d0*/  IMAD.X R27, R61, 0x1, R57, P6 ;  /* 0x000000013d1b7824 */ /* 0x000fe200030e0639 */
[----:B------:R-:W-:-:S04]  /*1db3e0*/  SHF.R.U32.HI R61, RZ, 0x8, R10 ;  /* 0x00000008ff3d7819 */ /* 0x000fc8000001160a */
[----:B------:R-:W-:Y:S01]  /*1db3f0*/  LOP3.LUT R61, R61, 0xffff, RZ, 0xc0, !PT ;  /* 0x0000ffff3d3d7812 */ /* 0x000fe200078ec0ff */
[----:B------:R-:W-:Y:S03]  /*1db400*/  STL [R1+0x2dd4], R23 ;  /* 0x002dd41701007387 */ /* 0x000fe60000100800 */
[----:B------:R-:W-:Y:S01]  /*1db410*/  PRMT R10, R7, 0x3340, R61 ;  /* 0x00003340070a7816 */ /* 0x000fe2000000003d */
[----:B------:R-:W-:Y:S04]  /*1db420*/  STL.64 [R1+0x1430], R26 ;  /* 0x0014301a01007387 */ /* 0x000fe80000100a00 */
[----:B------:R0:W-:Y:S02]  /*1db430*/  STL [R1+0x2b40], R10 ;  /* 0x002b400a01007387 */ /* 0x0001e40000100800 */
[----:B0-----:R-:W-:-:S02]  /*1db440*/  LOP3.LUT R10, R13, 0xffff, RZ, 0xc0, !PT ;  /* 0x0000ffff0d0a7812 */ /* 0x001fc400078ec0ff */
[----:B------:R-:W3:Y:S01]  /*1db450*/  LDL.LU R13, [R1+0x8890] ;  /* 0x00889000010d7983 */ /* 0x000ee20000300800 */
[----:B--2---:R-:W-:Y:S02]  /*1db460*/  LOP3.LUT R7, R37, 0xffff, RZ, 0xc0, !PT ;  /* 0x0000ffff25077812 */ /* 0x004fe400078ec0ff */
[----:B------:R-:W-:Y:S01]  /*1db470*/  LOP3.LUT R21, R21, 0xffff, RZ, 0xc0, !PT ;  /* 0x0000ffff15157812 */ /* 0x000fe200078ec0ff */
[----:B------:R-:W2:Y:S01]  /*1db480*/  LDL.LU R23, [R1+0x130] ;  /* 0x0001300001177983 */ /* 0x000ea20000300800 */
[----:B------:R-:W-:Y:S02]  /*1db490*/  PRMT R26, R7, 0x3340, R10 ;  /* 0x00003340071a7816 */ /* 0x000fe4000000000a */
[----:B------:R-:W-:Y:S01]  /*1db4a0*/  PRMT R61, R21, 0x3340, R1 ;  /* 0x00003340153d7816 */ /* 0x000fe20000000001 */
[----:B------:R-:W2:Y:S01]  /*1db4b0*/  LDL.LU R37, [R1+0xb4] ;  /* 0x0000b40001257983 */ /* 0x000ea20000300800 */
[----:B------:R-:W-:Y:S02]  /*1db4c0*/  SHF.R.U32.HI R7, RZ, 0x8, R7 ;  /* 0x00000008ff077819 */ /* 0x000fe40000011607 */
[----:B------:R-:W-:-:S02]  /*1db4d0*/  PRMT R26, R26, 0x5410, R61 ;  /* 0x000054101a1a7816 */ /* 0x000fc4000000003d */
[----:B------:R-:W-:Y:S02]  /*1db4e0*/  SHF.R.U32.HI R10, RZ, 0x8, R10 ;  /* 0x00000008ff0a7819 */ /* 0x000fe4000001160a */
[----:B------:R-:W-:Y:S02]  /*1db4f0*/  SHF.R.U32.HI R61, RZ, 0x8, R21 ;  /* 0x00000008ff3d7819 */ /* 0x000fe40000011615 */
[----:B------:R-:W-:Y:S02]  /*1db500*/  LOP3.LUT R7, R7, 0xffff, RZ, 0xc0, !PT ;  /* 0x0000ffff07077812 */ /* 0x000fe400078ec0ff */
[----:B------:R-:W-:Y:S02]  /*1db510*/  LOP3.LUT R10, R10, 0xffff, RZ, 0xc0, !PT ;  /* 0x0000ffff0a0a7812 */ /* 0x000fe400078ec0ff */
[----:B------:R-:W-:Y:S02]  /*1db520*/  LOP3.LUT R61, R61, 0xffff, RZ, 0xc0, !PT ;  /* 0x0000ffff3d3d7812 */ /* 0x000fe400078ec0ff */
[----:B------:R-:W-:-:S02]  /*1db530*/  PRMT R7, R7, 0x3340, R10 ;  /* 0x0000334007077816 */ /* 0x000fc4000000000a */
[----:B------:R-:W-:Y:S01]  /*1db540*/  PRMT R10, R61, 0x3340, R1 ;  /* 0x000033403d0a7816 */ /* 0x000fe20000000001 */
[----:B------:R-:W-:Y:S04]  /*1db550*/  STL [R1+0x2dd0], R26 ;  /* 0x002dd01a01007387 */ /* 0x000fe80000100800 */
[----:B------:R4:W-:Y:S04]  /*1db560*/  STL [R1+0x2b24], R7 ;  /* 0x002b240701007387 */ /* 0x0009e80000100800 */
[----:B------:R0:W-:Y:S01]  /*1db570*/  STL [R1+0x164], R10 ;  /* 0x0001640a01007387 */ /* 0x0001e20000100800 */
[----:B----4-:R-:W-:-:S02]  /*1db580*/  LOP3.LUT R7, R22, 0xffff, RZ, 0xc0, !PT ;  /* 0x0000ffff16077812 */ /* 0x010fc400078ec0ff */
[----:B0-----:R-:W-:-:S04]  /*1db590*/  LOP3.LUT R10, R15, 0xffff, RZ, 0xc0, !PT ;  /* 0x0000ffff0f0a7812 */ /* 0x001fc800078ec0ff */
[----:B------:R-:W-:Y:S02]  /*1db5a0*/  PRMT R15, R7, 0x3340, R10 ;  /* 0x00003340070f7816 */ /* 0x000fe4000000000a */
[----:B---3--:R-:W-:-:S04]  /*1db5b0*/  LOP3.LUT R13, R13, 0xffff, RZ, 0xc0, !PT ;  /* 0x0000ffff0d0d7812 */ /* 0x008fc800078ec0ff */
[----:B------:R-:W-:-:S04]  /*1db5c0*/  PRMT R61, R13, 0x3340, R1 ;  /* 0x000033400d3d7816 */ /* 0x000fc80000000001 */
[----:B------:R-:W-:Y:S02]  /*1db5d0*/  PRMT R21, R15, 0x5410, R61 ;  /* 0x000054100f157816 */ /* 0x000fe4000000003d */
[----:B------:R-:W3:Y:S01]  /*1db5e0*/  LDL.LU R15, [R1+0x134] ;  /* 0x00013400010f7983 */ /* 0x000ee20000300800 */
[----:B------:R-:W-:Y:S01]  /*1db5f0*/  VIADD R0, R0, UR4 ;  /* 0x0000000400007c36 */ /* 0x000fe20008000000 */
[----:B------:R-:W-:Y:S01]  /*1db600*/  SHF.R.U32.HI R11, RZ, 0x8, R11 ;  /* 0x00000008ff0b7819 */ /* 0x000fe2000001160b */
[----:B------:R-:W-:Y:S01]  /*1db610*/  ULDC UR4, c[0x0][0x248] ;  /* 0x0000920000047ab9 */ /* 0x000fe20000000800 */
[----:B------:R-:W-:Y:S02]  /*1db620*/  SHF.R.U32.HI R7, RZ, 0x8, R7 ;  /* 0x00000008ff077819 */ /* 0x000fe40000011607 */
[----:B------:R-:W-:Y:S02]  /*1db630*/  SHF.R.S32.HI R61, RZ, 0x1f, R0 ;  /* 0x0000001fff3d7819 */ /* 0x000fe40000011400 */
[----:B------:R-:W-:-:S02]  /*1db640*/  IADD3 R26, P6, R0, R56, RZ ;  /* 0x00000038001a7210 */ /* 0x000fc40007fde0ff */
[----:B------:R-:W-:Y:S02]  /*1db650*/  SHF.R.U32.HI R10, RZ, 0x8, R10 ;  /* 0x00000008ff0a7819 */ /* 0x000fe4000001160a */
[----:B------:R-:W-:Y:S01]  /*1db660*/  LOP3.LUT R11, R11, 0xffff, RZ, 0xc0, !PT ;  /* 0x0000ffff0b0b7812 */ /* 0x000fe200078ec0ff */
[----:B------:R-:W-:Y:S01]  /*1db670*/  IMAD.X R27, R61, 0x1, R16, P6 ;  /* 0x000000013d1b7824 */ /* 0x000fe200030e0610 */
[----:B------:R-:W-:Y:S02]  /*1db680*/  LOP3.LUT R7, R7, 0xffff, RZ, 0xc0, !PT ;  /* 0x0000ffff07077812 */ /* 0x000fe400078ec0ff */
[----:B------:R-:W-:Y:S01]  /*1db690*/  LOP3.LUT R10, R10, 0xffff, RZ, 0xc0, !PT ;  /* 0x0000ffff0a0a7812 */ /* 0x000fe200078ec0ff */
[----:B------:R0:W-:Y:S04]  /*1db6a0*/  STL [R1+0x2dbc], R21 ;  /* 0x002dbc1501007387 */ /* 0x0001e80000100800 */
[----:B------:R1:W-:Y:S01]  /*1db6b0*/  STL.64 [R1+0x1418], R26 ;  /* 0x0014181a01007387 */ /* 0x0003e20000100a00 */
[----:B0-----:R-:W-:-:S02]  /*1db6c0*/  PRMT R21, R11, 0x3340, R1 ;  /* 0x000033400b157816 */ /* 0x001fc40000000001 */
[----:B------:R-:W-:Y:S02]  /*1db6d0*/  PRMT R11, R7, 0x3340, R10 ;  /* 0x00003340070b7816 */ /* 0x000fe4000000000a */
[----:B------:R-:W-:Y:S02]  /*1db6e0*/  LOP3.LUT R10, R20, 0xffff, RZ, 0xc0, !PT ;  /* 0x0000ffff140a7812 */ /* 0x000fe400078ec0ff */
[----:B--2---:R-:W-:Y:S01]  /*1db6f0*/  LOP3.LUT R7, R23, 0xffff, RZ, 0xc0, !PT ;  /* 0x0000ffff17077812 */ /* 0x004fe200078ec0ff */
[----:B-1----:R-:W2:Y:S01]  /*1db700*/  LDL.LU.64 R26, [R1+0x8888] ;  /* 0x00888800011a7983 */ /* 0x002ea20000300a00 */
[----:B------:R-:W-:-:S03]  /*1db710*/  LOP3.LUT R20, R37, 0xffff, RZ, 0xc0, !PT ;  /* 0x0000ffff25147812 */ /* 0x000fc600078ec0ff */
[----:B------:R0:W-:Y:S04]  /*1db720*/  STL [R1+0x160], R21 ;  /* 0x0001601501007387 */ /* 0x0001e80000100800 */
[----:B------:R1:W-:Y:S01]  /*1db730*/  STL [R1+0x2b20], R11 ;  /* 0x002b200b01007387 */ /* 0x0003e20000100800 */
[----:B------:R-:W-:Y:S02]  /*1db740*/  IADD3 R22, P6, R0, R17, RZ ;  /* 0x0000001100167210 */ /* 0x000fe40007fde0ff */
[----:B0-----:R-:W-:Y:S02]  /*1db750*/  PRMT R21, R10, 0x3340, R1 ;  /* 0x000033400a157816 */ /* 0x001fe40000000001 */
[----:B-1----:R-:W-:-:S04]  /*1db760*/  PRMT R11, R7, 0x3340, R20 ;  /* 0x00003340070b7816 */ /* 0x002fc80000000014 */
[----:B------:R-:W-:Y:S01]  /*1db770*/  PRMT R11, R11, 0x5410, R21 ;  /* 0x000054100b0b7816 */ /* 0x000fe20000000015 */
[----:B------:R-:W-:Y:S01]  /*1db780*/  IMAD.X R23, R61, 0x1, R18, P6 ;  /* 0x000000013d177824 */ /* 0x000fe200030e0612 */
[----:B------:R-:W-:-:S03]  /*1db790*/  SHF.R.U32.HI R20, RZ, 0x8, R20 ;  /* 0x00000008ff147819 */ /* 0x000fc60000011614 */
[----:B------:R0:W-:Y:S01]  /*1db7a0*/  STL [R1+0x2db8], R11 ;  /* 0x002db80b01007387 */ /* 0x0001e20000100800 */
[----:B------:R-:W-:Y:S02]  /*1db7b0*/  SHF.R.U32.HI R10, RZ, 0x8, R10 ;  /* 0x00000008ff0a7819 */ /* 0x000fe4000001160a */
[----:B------:R-:W-:Y:S02]  /*1db7c0*/  LOP3.LUT R20, R20, 0xffff, RZ, 0xc0, !PT ;  /* 0x0000ffff14147812 */ /* 0x000fe400078ec0ff */
[----:B------:R-:W-:Y:S02]  /*1db7d0*/  LOP3.LUT R10, R10, 0xffff, RZ, 0xc0, !PT ;  /* 0x0000ffff0a0a7812 */ /* 0x000fe400078ec0ff */
[----:B0-----:R-:W-:Y:S02]  /*1db7e0*/  SHF.R.U32.HI R11, RZ, 0x8, R7 ;  /* 0x00000008ff0b7819 */ /* 0x001fe40000011607 */
[----:B------:R-:W4:Y:S02]  /*1db7f0*/  LDL.LU R7, [R1+0x594] ;  /* 0x0005940001077983 */ /* 0x000f240000300800 */
[----:B------:R-:W-:-:S02]  /*1db800*/  LOP3.LUT R11, R11, 0xffff, RZ, 0xc0, !PT ;  /* 0x0000ffff0b0b7812 */ /* 0x000fc400078ec0ff */
[----:B------:R0:W-:Y:S02]  /*1db810*/  STL.64 [R1+0x1410], R22 ;  /* 0x0014101601007387 */ /* 0x0001e40000100a00 */
[----:B------:R-:W-:Y:S02]  /*1db820*/  PRMT R20, R11, 0x3340, R20 ;  /* 0x000033400b147816 */ /* 0x000fe40000000014 */
[----:B------:R-:W-:Y:S01]  /*1db830*/  PRMT R11, R10, 0x3340, R1 ;  /* 0x000033400a0b7816 */ /* 0x000fe20000000001 */
[----:B0-----:R-:W2:Y:S04]  /*1db840*/  LDL.LU R22, [R1+0x49c] ;  /* 0x00049c0001167983 */ /* 0x001ea80000300800 */
[----:B------:R-:W2:Y:S01]  /*1db850*/  LDL.LU R23, [R1+0x550] ;  /* 0x0005500001177983 */ /* 0x000ea20000300800 */
[----:B------:R-:W-:-:S03]  /*1db860*/  LOP3.LUT R12, R12, 0xffff, RZ, 0xc0, !PT ;  /* 0x0000ffff0c0c7812 */ /* 0x000fc600078ec0ff */
[----:B------:R-:W-:Y:S04]  /*1db870*/  STL [R1+0x2b10], R20 ;  /* 0x002b101401007387 */ /* 0x000fe80000100800 */
[----:B------:R0:W-:Y:S02]  /*1db880*/  STL [R1+0x158], R11 ;  /* 0x0001580b01007387 */ /* 0x0001e40000100800 */
[----:B0-----:R-:W-:Y:S02]  /*1db890*/  LOP3.LUT R11, R14, 0xffff, RZ, 0xc0, !PT ;  /* 0x0000ffff0e0b7812 */ /* 0x001fe400078ec0ff */
[----:B------:R0:W-:Y:S04]  /*1db8a0*/  STL [R1+0x8610], R12 ;  /* 0x0086100c01007387 */ /* 0x0001e80000100800 */
[----:B------:R-:W2:Y:S01]  /*1db8b0*/  LDL.LU R37, [R1+0x5d0] ;  /* 0x0005d00001257983 */ /* 0x000ea20000300800 */
[----:B---3--:R-:W-:-:S02]  /*1db8c0*/  LOP3.LUT R10, R15, 0xffff, RZ, 0xc0, !PT ;  /* 0x0000ffff0f0a7812 */ /* 0x008fc400078ec0ff */
[----:B------:R-:W-:Y:S02]  /*1db8d0*/  PRMT R15, R12, 0x3340, R1 ;  /* 0x000033400c0f7816 */ /* 0x000fe40000000001 */
[----:B------:R-:W-:-:S04]  /*1db8e0*/  PRMT R14, R10, 0x3340, R11 ;  /* 0x000033400a0e7816 */ /* 0x000fc8000000000b */
[----:B0-----:R-:W-:Y:S02]  /*1db8f0*/  PRMT R12, R14, 0x5410, R15 ;  /* 0x000054100e0c7816 */ /* 0x001fe4000000000f */
[----:B------:R-:W3:Y:S04]  /*1db900*/  LDL.LU R14, [R1+0x45c] ;  /* 0x00045c00010e7983 */ /* 0x000ee80000300800 */
[----:B------:R0:W-:Y:S04]  /*1db910*/  STL [R1+0x2db4], R12 ;  /* 0x002db40c01007387 */ /* 0x0001e80000100800 */
[----:B------:R-:W3:Y:S01]  /*1db920*/  LDL.LU R15, [R1+0x4ec] ;  /* 0x0004ec00010f7983 */ /* 0x000ee20000300800 */
[----:B------:R-:W-:-:S02]  /*1db930*/  SHF.R.U32.HI R10, RZ, 0x8, R10 ;  /* 0x00000008ff0a7819 */ /* 0x000fc4000001160a */
[----:B------:R-:W-:Y:S02]  /*1db940*/  SHF.R.U32.HI R11, RZ, 0x8, R11 ;  /* 0x00000008ff0b7819 */ /* 0x000fe4000001160b */
[----:B------:R-:W-:Y:S02]  /*1db950*/  IADD3 R20, P6, R0, R19, RZ ;  /* 0x0000001300147210 */ /* 0x000fe40007fde0ff */
[----:B0-----:R-:W-:Y:S02]  /*1db960*/  SHF.R.U32.HI R12, RZ, 0x8, R13 ;  /* 0x00000008ff0c7819 */ /* 0x001fe4000001160d */
[----:B------:R-:W-:Y:S02]  /*1db970*/  LOP3.LUT R10, R10, 0xffff, RZ, 0xc0, !PT ;  /* 0x0000ffff0a0a7812 */ /* 0x000fe400078ec0ff */
[----:B------:R-:W-:Y:S01]  /*1db980*/  LOP3.LUT R11, R11, 0xffff, RZ, 0xc0, !PT ;  /* 0x0000ffff0b0b7812 */ /* 0x000fe200078ec0ff */
[----:B------:R-:W-:Y:S01]  /*1db990*/  IMAD.X R21, R61, 0x1, R47, P6 ;  /* 0x000000013d157824 */ /* 0x000fe200030e062f */
[----:B------:R-:W-:-:S02]  /*1db9a0*/  LOP3.LUT R12, R12, 0xffff, RZ, 0xc0, !PT ;  /* 0x0000ffff0c0c7812 */ /* 0x000fc400078ec0ff */
[----:B------:R-:W-:Y:S02]  /*1db9b0*/  PRMT R13, R10, 0x3340, R11 ;  /* 0x000033400a0d7816 */ /* 0x000fe4000000000b */
[----:B------:R-:W-:Y:S01]  /*1db9c0*/  PRMT R12, R12, 0x3340, R1 ;  /* 0x000033400c0c7816 */ /* 0x000fe20000000001 */
[----:B------:R0:W-:Y:S04]  /*1db9d0*/  STL.64 [R1+0x1400], R20 ;  /* 0x0014001401007387 */ /* 0x0001e80000100a00 */
[----:B0-----:R-:W3:Y:S04]  /*1db9e0*/  LDL.LU.64 R20, [R1+0x8880] ;  /* 0x0088800001147983 */ /* 0x001ee80000300a00 */
[----:B------:R-:W-:Y:S04]  /*1db9f0*/  STL [R1+0x846c], R13 ;  /* 0x00846c0d01007387 */ /* 0x000fe80000100800 */
[----:B------:R0:W-:Y:S01]  /*1dba00*/  STL [R1+0x14c], R12 ;  /* 0x00014c0c01007387 */ /* 0x0001e20000100800 */
[----:B----4-:R-:W-:-:S03]  /*1dba10*/  LOP3.LUT R11, R7, 0xffff, RZ, 0xc0, !PT ;  /* 0x0000ffff070b7812 */ /* 0x010fc600078ec0ff */
[----:B------:R-:W4:Y:S01]  /*1dba20*/  LDL.LU R7, [R1+0x2e4] ;  /* 0x0002e40001077983 */ /* 0x000f220000300800 */
[----:B--2---:R-:W-:Y:S02]  /*1dba30*/  LOP3.LUT R10, R22, 0xffff, RZ, 0xc0, !PT ;  /* 0x0000ffff160a7812 */ /* 0x004fe400078ec0ff */
[----:B0-----:R-:W-:Y:S02]  /*1dba40*/  LOP3.LUT R12, R23, 0xffff, RZ, 0xc0, !PT ;  /* 0x0000ffff170c7812 */ /* 0x001fe400078ec0ff */
[----:B------:R-:W-:Y:S02]  /*1dba50*/  PRMT R22, R10, 0x3340, R1 ;  /* 0x000033400a167816 */ /* 0x000fe40000000001 */
[----:B------:R-:W-:Y:S02]  /*1dba60*/  PRMT R13, R11, 0x3340, R12 ;  /* 0x000033400b0d7816 */ /* 0x000fe4000000000c */
[----:B------:R-:W-:Y:S02]  /*1dba70*/  SHF.R.U32.HI R11, RZ, 0x8, R11 ;  /* 0x00000008ff0b7819 */ /* 0x000fe4000001160b */
[----:B------:R-:W-:-:S02]  /*1dba80*/  PRMT R13, R13, 0x5410, R22 ;  /* 0x000054100d0d7816 */ /* 0x000fc40000000016 */
[----:B------:R-:W-:Y:S02]  /*1dba90*/  SHF.R.U32.HI R12, RZ, 0x8, R12 ;  /* 0x00000008ff0c7819 */ /* 0x000fe4000001160c */
[----:B------:R-:W-:Y:S02]  /*1dbaa0*/  IADD3 R22, P6, R0, R48, RZ ;  /* 0x0000003000167210 */ /* 0x000fe40007fde0ff */
[----:B------:R-:W-:Y:S02]  /*1dbab0*/  SHF.R.U32.HI R10, RZ, 0x8, R10 ;  /* 0x00000008ff0a7819 */ /* 0x000fe4000001160a */
[----:B------:R-:W-:Y:S02]  /*1dbac0*/  LOP3.LUT R11, R11, 0xffff, RZ, 0xc0, !PT ;  /* 0x0000ffff0b0b7812 */ /* 0x000fe400078ec0ff */
[----:B------:R-:W-:Y:S01]  /*1dbad0*/  LOP3.LUT R12, R12, 0xffff, RZ, 0xc0, !PT ;  /* 0x0000ffff0c0c7812 */ /* 0x000fe200078ec0ff */
[----:B------:R-:W-:Y:S01]  /*1dbae0*/  IMAD.X R23, R61, 0x1, R49, P6 ;  /* 0x000000013d177824 */ /* 0x000fe200030e0631 */
[----:B------:R-:W-:Y:S01]  /*1dbaf0*/  LOP3.LUT R10, R10, 0xffff, RZ, 0xc0, !PT ;  /* 0x0000ffff0a0a7812 */ /* 0x000fe200078ec0ff */
[----:B------:R0:W-:Y:S04]  /*1dbb00*/  STL [R1+0x2dac], R13 ;  /* 0x002dac0d01007387 */ /* 0x0001e80000100800 */
[----:B------:R1:W-:Y:S01]  /*1dbb10*/  STL.64 [R1+0x1408], R22 ;  /* 0x0014081601007387 */ /* 0x0003e20000100a00 */
[----:B0-----:R-:W-:-:S02]  /*1dbb20*/  PRMT R13, R11, 0x3340, R12 ;  /* 0x000033400b0d7816 */ /* 0x001fc4000000000c */
[----:B------:R-:W-:Y:S01]  /*1dbb30*/  PRMT R12, R10, 0x3340, R1 ;  /* 0x000033400a0c7816 */ /* 0x000fe20000000001 */
[----:B-1----:R-:W2:Y:S01]  /*1dbb40*/  LDL.LU.64 R22, [R1+0x8878] ;  /* 0x0088780001167983 */ /* 0x002ea20000300a00 */
[----:B------:R-:W-:-:S03]  /*1dbb50*/  LOP3.LUT R11, R37, 0xffff, RZ, 0xc0, !PT ;  /* 0x0000ffff250b7812 */ /* 0x000fc600078ec0ff */
[----:B------:R-:W-:Y:S04]  /*1dbb60*/  STL [R1+0x2904], R13 ;  /* 0x0029040d01007387 */ /* 0x000fe80000100800 */
[----:B------:R0:W-:Y:S04]  /*1dbb70*/  STL [R1+0x148], R12 ;  /* 0x0001480c01007387 */ /* 0x0001e80000100800 */
[----:B------:R-:W2:Y:S01]  /*1dbb80*/  LDL.LU R37, [R1+0x138] ;  /* 0x0001380001257983 */ /* 0x000ea20000300800 */
[----:B---3--:R-:W-:-:S04]  /*1dbb90*/  LOP3.LUT R10, R14, 0xffff, RZ, 0xc0, !PT ;  /* 0x0000ffff0e0a7812 */ /* 0x008fc800078ec0ff */
[----:B------:R-:W-:Y:S02]  /*1dbba0*/  PRMT R14, R10, 0x3340, R1 ;  /* 0x000033400a0e7816 */ /* 0x000fe40000000001 */
[----:B0-----:R-:W-:-:S04]  /*1dbbb0*/  LOP3.LUT R12, R15, 0xffff, RZ, 0xc0, !PT ;  /* 0x0000ffff0f0c7812 */ /* 0x001fc800078ec0ff */
[----:B------:R-:W-:-:S04]  /*1dbbc0*/  PRMT R13, R11, 0x3340, R12 ;  /* 0x000033400b0d7816 */ /* 0x000fc8000000000c */
[----:B------:R-:W-:Y:S02]  /*1dbbd0*/  PRMT R13, R13, 0x5410, R14 ;  /* 0x000054100d0d7816 */ /* 0x000fe4000000000e */
[----:B------:R-:W-:-:S05]  /*1dbbe0*/  IADD3 R14, P6, R0, R50, RZ ;  /* 0x00000032000e7210 */ /* 0x000fca0007fde0ff */
[----:B------:R-:W-:Y:S01]  /*1dbbf0*/  IMAD.X R15, R61, 0x1, R51, P6 ;  /* 0x000000013d0f7824 */ /* 0x000fe200030e0633 */
[----:B------:R-:W-:Y:S04]  /*1dbc00*/  STL [R1+0x2da8], R13 ;  /* 0x002da80d01007387 */ /* 0x000fe80000100800 */
[----:B------:R0:W-:Y:S04]  /*1dbc10*/  STL.64 [R1+0x13f8], R14 ;  /* 0x0013f80e01007387 */ /* 0x0001e80000100a00 */
[----:B0-----:R-:W3:Y:S01]  /*1dbc20*/  LDL.LU.64 R14, [R1+0x8870] ;  /* 0x00887000010e7983 */ /* 0x001ee20000300a00 */
        /* <DEDUP_REMOVED lines=9> */
[----:B------:R3:W-:Y:S01]  /*1dbcc0*/  STL [R1+0x140], R11 ;  /* 0x0001400b01007387 */ /* 0x0007e20000100800 */
[----:B----4-:R-:W-:Y:S02]  /*1dbcd0*/  LOP3.LUT R10, R7, 0xffff, RZ, 0xc0, !PT ;  /* 0x0000ffff070a7812 */ /* 0x010fe400078ec0ff */
[----:B------:R-:W-:-:S04]  /*1dbce0*/  LOP3.LUT R7, R27, 0xffff, RZ, 0xc0, !PT ;  /* 0x0000ffff1b077812 */ /* 0x000fc800078ec0ff */
[----:B------:R-:W-:Y:S02]  /*1dbcf0*/  PRMT R13, R7, 0x3340, R1 ;  /* 0x00003340070d7816 */ /* 0x000fe40000000001 */
[----:B------:R-:W-:-:S04]  /*1dbd00*/  SHF.R.U32.HI R7, RZ, 0x8, R7 ;  /* 0x00000008ff077819 */ /* 0x000fc80000011607 */
[----:B------:R-:W-:Y:S02]  /*1dbd10*/  LOP3.LUT R7, R7, 0xffff, RZ, 0xc0, !PT ;  /* 0x0000ffff07077812 */ /* 0x000fe400078ec0ff */
[----:B---3--:R-:W-:Y:S02]  /*1dbd20*/  LOP3.LUT R11, R14, 0xffff, RZ, 0xc0, !PT ;  /* 0x0000ffff0e0b7812 */ /* 0x008fe400078ec0ff */
[----:B------:R-:W3:Y:S02]  /*1dbd30*/  LDL.LU R14, [R1+0x886c] ;  /* 0x00886c00010e7983 */ /* 0x000ee40000300800 */
[--C-:B------:R-:W-:Y:S02]  /*1dbd40*/  PRMT R12, R10, 0x3340, R11.reuse ;  /* 0x000033400a0c7816 */ /* 0x100fe4000000000b */
[----:B------:R-:W-:Y:S02]  /*1dbd50*/  SHF.R.U32.HI R10, RZ, 0x8, R10 ;  /* 0x00000008ff0a7819 */ /* 0x000fe4000001160a */
[----:B------:R-:W-:-:S02]  /*1dbd60*/  SHF.R.U32.HI R11, RZ, 0x8, R11 ;  /* 0x00000008ff0b7819 */ /* 0x000fc4000001160b */
[----:B------:R-:W-:Y:S02]  /*1dbd70*/  PRMT R27, R12, 0x5410, R13 ;  /* 0x000054100c1b7816 */ /* 0x000fe4000000000d */
[----:B------:R-:W-:Y:S02]  /*1dbd80*/  IADD3 R12, P6, R0, R52, RZ ;  /* 0x00000034000c7210 */ /* 0x000fe40007fde0ff */
[----:B------:R-:W-:Y:S02]  /*1dbd90*/  LOP3.LUT R10, R10, 0xffff, RZ, 0xc0, !PT ;  /* 0x0000ffff0a0a7812 */ /* 0x000fe400078ec0ff */
[----:B------:R-:W-:Y:S01]  /*1dbda0*/  LOP3.LUT R11, R11, 0xffff, RZ, 0xc0, !PT ;  /* 0x0000ffff0b0b7812 */ /* 0x000fe200078ec0ff */
[----:B------:R-:W-:-:S03]  /*1dbdb0*/  IMAD.X R13, R61, 0x1, R53, P6 ;  /* 0x000000013d0d7824 */ /* 0x000fc600030e0635 */
[----:B------:R-:W-:Y:S02]  /*1dbdc0*/  PRMT R11, R10, 0x3340, R11 ;  /* 0x000033400a0b7816 */ /* 0x000fe4000000000b */
[----:B------:R-:W-:Y:S01]  /*1dbdd0*/  PRMT R10, R7, 0x3340, R1 ;  /* 0x00003340070a7816 */ /* 0x000fe20000000001 */
[----:B------:R-:W-:Y:S04]  /*1dbde0*/  STL [R1+0x2da4], R27 ;  /* 0x002da41b01007387 */ /* 0x000fe80000100800 */
[----:B------:R-:W-:Y:S04]  /*1dbdf0*/  STL.64 [R1+0x13f0], R12 ;  /* 0x0013f00c01007387 */ /* 0x000fe80000100a00 */
[----:B------:R-:W-:Y:S04]  /*1dbe00*/  STL [R1+0x28d4], R11 ;  /* 0x0028d40b01007387 */ /* 0x000fe80000100800 */
[----:B------:R2:W-:Y:S02]  /*1dbe10*/  STL [R1+0x13c], R10 ;  /* 0x00013c0a01007387 */ /* 0x0005e40000100800 */
[----:B--2---:R-:W-:-:S02]  /*1dbe20*/  LOP3.LUT R10, R22, 0xffff, RZ, 0xc0, !PT ;  /* 0x0000ffff160a7812 */ /* 0x004fc400078ec0ff */
[----:B------:R-:W2:Y:S01]  /*1dbe30*/  LDL.LU R22, [R1+0x8868] ;  /* 0x0088680001167983 */ /* 0x000ea20000300800 */
[----:B------:R-:W-:Y:S02]  /*1dbe40*/  LOP3.LUT R7, R37, 0xffff, RZ, 0xc0, !PT ;  /* 0x0000ffff25077812 */ /* 0x000fe400078ec0ff */
[----:B------:R-:W-:Y:S01]  /*1dbe50*/  LOP3.LUT R9, R9, 0xffff, RZ, 0xc0, !PT ;  /* 0x0000ffff09097812 */ /* 0x000fe200078ec0ff */
[----:B------:R-:W4:Y:S01]  /*1dbe60*/  LDL.LU R27, [R1+0x5a8] ;  /* 0x0005a800011b7983 */ /* 0x000f220000300800 */
[----:B------:R-:W-:Y:S02]  /*1dbe70*/  PRMT R11, R7, 0x3340, R10 ;  /* 0x00003340070b7816 */ /* 0x000fe4000000000a */
[----:B------:R-:W-:Y:S01]  /*1dbe80*/  PRMT R12, R9, 0x3340, R1 ;  /* 0x00003340090c7816 */ /* 0x000fe20000000001 */
[----:B------:R-:W3:Y:S01]  /*1dbe90*/  LDL.LU R37, [R1+0x564] ;  /* 0x0005640001257983 */ /* 0x000ee20000300800 */
[----:B------:R-:W-:Y:S02]  /*1dbea0*/  SHF.R.U32.HI R7, RZ, 0x8, R7 ;  /* 0x00000008ff077819 */ /* 0x000fe40000011607 */
[----:B------:R-:W-:-:S02]  /*1dbeb0*/  PRMT R11, R11, 0x5410, R12 ;  /* 0x000054100b0b7816 */ /* 0x000fc4000000000c */
[----:B------:R-:W-:Y:S02]  /*1dbec0*/  SHF.R.U32.HI R10, RZ, 0x8, R10 ;  /* 0x00000008ff0a7819 */ /* 0x000fe4000001160a */
[----:B------:R-:W-:Y:S02]  /*1dbed0*/  IADD3 R12, P6, R0, R54, RZ ;  /* 0x00000036000c7210 */ /* 0x000fe40007fde0ff */
[----:B------:R-:W-:Y:S02]  /*1dbee0*/  LOP3.LUT R7, R7, 0xffff, RZ, 0xc0, !PT ;  /* 0x0000ffff07077812 */ /* 0x000fe400078ec0ff */
[----:B------:R-:W-:Y:S01]  /*1dbef0*/  LOP3.LUT R10, R10, 0xffff, RZ, 0xc0, !PT ;  /* 0x0000ffff0a0a7812 */ /* 0x000fe200078ec0ff */
[----:B------:R-:W-:Y:S01]  /*1dbf00*/  IMAD.X R13, R61, 0x1, R55, P6 ;  /* 0x000000013d0d7824 */ /* 0x000fe200030e0637 */
[----:B------:R0:W-:Y:S02]  /*1dbf10*/  STL [R1+0x2da0], R11 ;  /* 0x002da00b01007387 */ /* 0x0001e40000100800 */
[----:B------:R-:W-:-:S02]  /*1dbf20*/  PRMT R7, R7, 0x3340, R10 ;  /* 0x0000334007077816 */ /* 0x000fc4000000000a */
[----:B------:R1:W-:Y:S01]  /*1dbf30*/  STL.64 [R1+0x13e0], R12 ;  /* 0x0013e00c01007387 */ /* 0x0003e20000100a00 */
[----:B0-----:R-:W-:Y:S02]  /*1dbf40*/  LOP3.LUT R11, R15, 0xffff, RZ, 0xc0, !PT ;  /* 0x0000ffff0f0b7812 */ /* 0x001fe400078ec0ff */
[----:B--2---:R-:W-:Y:S02]  /*1dbf50*/  LOP3.LUT R10, R22, 0xffff, RZ, 0xc0, !PT ;  /* 0x0000ffff160a7812 */ /* 0x004fe400078ec0ff */
[----:B------:R-:W2:Y:S04]  /*1dbf60*/  LDL.LU R22, [R1+0x8864] ;  /* 0x0088640001167983 */ /* 0x000ea80000300800 */
[----:B------:R0:W-:Y:S04]  /*1dbf70*/  STL [R1+0x28e0], R7 ;  /* 0x0028e00701007387 */ /* 0x0001e80000100800 */
[----:B------:R-:W4:Y:S01]  /*1dbf80*/  LDL.LU R15, [R1+0x8860] ;  /* 0x00886000010f7983 */ /* 0x000f220000300800 */
[----:B-1----:R-:W-:-:S02]  /*1dbf90*/  PRMT R12, R10, 0x3340, R11 ;  /* 0x000033400a0c7816 */ /* 0x002fc4000000000b */
[----:B0-----:R-:W-:-:S04]  /*1dbfa0*/  LOP3.LUT R7, R26, 0xffff, RZ, 0xc0, !PT ;  /* 0x0000ffff1a077812 */ /* 0x001fc800078ec0ff */
[----:B------:R-:W-:-:S04]  /*1dbfb0*/  PRMT R13, R7, 0x3340, R1 ;  /* 0x00003340070d7816 */ /* 0x000fc80000000001 */
[----:B------:R-:W-:Y:S02]  /*1dbfc0*/  PRMT R26, R12, 0x5410, R13 ;  /* 0x000054100c1a7816 */ /* 0x000fe4000000000d */
[----:B------:R-:W-:Y:S02]  /*1dbfd0*/  IADD3 R12, P6, R0, R58, RZ ;  /* 0x0000003a000c7210 */ /* 0x000fe40007fde0ff */
[----:B------:R-:W-:-:S03]  /*1dbfe0*/  SHF.R.U32.HI R10, RZ, 0x8, R10 ;  /* 0x00000008ff0a7819 */ /* 0x000fc6000001160a */
[----:B------:R-:W-:Y:S01]  /*1dbff0*/  IMAD.X R13, R61, 0x1, R57, P6 ;  /* 0x000000013d0d7824 */ /* 0x000fe200030e0639 */
[----:B------:R-:W-:Y:S02]  /*1dc000*/  SHF.R.U32.HI R61, RZ, 0x8, R11 ;  /* 0x00000008ff3d7819 */ /* 0x000fe4000001160b */
[----:B------:R-:W-:Y:S02]  /*1dc010*/  LOP3.LUT R10, R10, 0xffff, RZ, 0xc0, !PT ;  /* 0x0000ffff0a0a7812 */ /* 0x000fe400078ec0ff */
[----:B------:R-:W-:-:S04]  /*1dc020*/  LOP3.LUT R61, R61, 0xffff, RZ, 0xc0, !PT ;  /* 0x0000ffff3d3d7812 */ /* 0x000fc800078ec0ff */
[----:B------:R-:W-:Y:S02]  /*1dc030*/  PRMT R10, R10, 0x3340, R61 ;  /* 0x000033400a0a7816 */ /* 0x000fe4000000003d */
[----:B------:R-:W-:Y:S02]  /*1dc040*/  SHF.R.U32.HI R61, RZ, 0x8, R7 ;  /* 0x00000008ff3d7819 */ /* 0x000fe40000011607 */
[----:B------:R-:W-:Y:S02]  /*1dc050*/  SHF.R.U32.HI R9, RZ, 0x8, R9 ;  /* 0x00000008ff097819 */ /* 0x000fe40000011609 */
[----:B------:R-:W-:Y:S01]  /*1dc060*/  LOP3.LUT R61, R61, 0xffff, RZ, 0xc0, !PT ;  /* 0x0000ffff3d3d7812 */ /* 0x000fe200078ec0ff */
[----:B------:R0:W-:Y:S01]  /*1dc070*/  STL [R1+0x2d9c], R26 ;  /* 0x002d9c1a01007387 */ /* 0x0001e20000100800 */
[----:B------:R-:W-:Y:S02]  /*1dc080*/  LOP3.LUT R9, R9, 0xffff, RZ, 0xc0, !PT ;  /* 0x0000ffff09097812 */ /* 0x000fe400078ec0ff */
[--C-:B------:R-:W-:Y:S01]  /*1dc090*/  PRMT R11, R61, 0x3340, R1.reuse ;  /* 0x000033403d0b7816 */ /* 0x100fe20000000001 */
[----:B------:R-:W-:Y:S04]  /*1dc0a0*/  STL.64 [R1+0x13e8], R12 ;  /* 0x0013e80c01007387 */ /* 0x000fe80000100a00 */
[----:B------:R-:W2:Y:S04]  /*1dc0b0*/  LDL.LU R7, [R1+0x5b0] ;  /* 0x0005b00001077983 */ /* 0x000ea80000300800 */
[----:B------:R1:W-:Y:S04]  /*1dc0c0*/  STL [R1+0x28c8], R10 ;  /* 0x0028c80a01007387 */ /* 0x0003e80000100800 */
[----:B0-----:R-:W2:Y:S04]  /*1dc0d0*/  LDL.LU R26, [R1+0x4ac] ;  /* 0x0004ac00011a7983 */ /* 0x001ea80000300800 */
[----:B------:R3:W-:Y:S01]  /*1dc0e0*/  STL [R1+0x138], R11 ;  /* 0x0001380b01007387 */ /* 0x0007e20000100800 */
[----:B-1----:R-:W-:Y:S01]  /*1dc0f0*/  PRMT R10, R9, 0x3340, R1 ;  /* 0x00003340090a7816 */ /* 0x002fe20000000001 */
[----:B------:R-:W-:Y:S01]  /*1dc100*/  VIADD R0, R0, UR4 ;  /* 0x0000000400007c36 */ /* 0x000fe20008000000 */
[----:B------:R-:W-:Y:S01]  /*1dc110*/  ULDC UR4, c[0x0][0x248] ;  /* 0x0000920000047ab9 */ /* 0x000fe20000000800 */
[----:B---3--:R-:W-:-:S02]  /*1dc120*/  LOP3.LUT R11, R37, 0xffff, RZ, 0xc0, !PT ;  /* 0x0000ffff250b7812 */ /* 0x008fc400078ec0ff */
[----:B----4-:R-:W-:Y:S02]  /*1dc130*/  LOP3.LUT R9, R15, 0xffff, RZ, 0xc0, !PT ;  /* 0x0000ffff0f097812 */ /* 0x010fe400078ec0ff */
[----:B------:R-:W3:Y:S04]  /*1dc140*/  LDL.LU R15, [R1+0x885c] ;  /* 0x00885c00010f7983 */ /* 0x000ee80000300800 */
[----:B------:R0:W-:Y:S01]  /*1dc150*/  STL [R1+0x134], R10 ;  /* 0x0001340a01007387 */ /* 0x0001e20000100800 */
[----:B------:R-:W-:Y:S02]  /*1dc160*/  PRMT R61, R9, 0x3340, R1 ;  /* 0x00003340093d7816 */ /* 0x000fe40000000001 */
[----:B0-----:R-:W-:-:S04]  /*1dc170*/  LOP3.LUT R10, R27, 0xffff, RZ, 0xc0, !PT ;  /* 0x0000ffff1b0a7812 */ /* 0x001fc800078ec0ff */
[----:B------:R-:W-:Y:S02]  /*1dc180*/  PRMT R12, R10, 0x3340, R11 ;  /* 0x000033400a0c7816 */ /* 0x000fe4000000000b */
[----:B------:R-:W-:Y:S02]  /*1dc190*/  SHF.R.U32.HI R10, RZ, 0x8, R10 ;  /* 0x00000008ff0a7819 */ /* 0x000fe4000001160a */
[----:B------:R-:W-:Y:S02]  /*1dc1a0*/  PRMT R27, R12, 0x5410, R61 ;  /* 0x000054100c1b7816 */ /* 0x000fe4000000003d */
[----:B------:R-:W-:Y:S02]  /*1dc1b0*/  SHF.R.S32.HI R61, RZ, 0x1f, R0 ;  /* 0x0000001fff3d7819 */ /* 0x000fe40000011400 */
[----:B------:R-:W-:Y:S02]  /*1dc1c0*/  IADD3 R12, P6, R0, R56, RZ ;  /* 0x00000038000c7210 */ /* 0x000fe40007fde0ff */
[----:B------:R-:W-:-:S02]  /*1dc1d0*/  SHF.R.U32.HI R11, RZ, 0x8, R11 ;  /* 0x00000008ff0b7819 */ /* 0x000fc4000001160b */
[----:B------:R-:W-:Y:S01]  /*1dc1e0*/  SHF.R.U32.HI R9, RZ, 0x8, R9 ;  /* 0x00000008ff097819 */ /* 0x000fe20000011609 */
[----:B------:R-:W-:Y:S01]  /*1dc1f0*/  IMAD.X R13, R61, 0x1, R16, P6 ;  /* 0x000000013d0d7824 */ /* 0x000fe200030e0610 */
[----:B------:R-:W-:Y:S02]  /*1dc200*/  LOP3.LUT R10, R10, 0xffff, RZ, 0xc0, !PT ;  /* 0x0000ffff0a0a7812 */ /* 0x000fe400078ec0ff */
[----:B------:R-:W-:Y:S02]  /*1dc210*/  LOP3.LUT R11, R11, 0xffff, RZ, 0xc0, !PT ;  /* 0x0000ffff0b0b7812 */ /* 0x000fe400078ec0ff */
[----:B------:R-:W-:Y:S01]  /*1dc220*/  LOP3.LUT R9, R9, 0xffff, RZ, 0xc0, !PT ;  /* 0x0000ffff09097812 */ /* 0x000fe200078ec0ff */
[----:B------:R0:W-:Y:S01]  /*1dc230*/  STL [R1+0x2d98], R27 ;  /* 0x002d981b01007387 */ /* 0x0001e20000100800 */
[----:B------:R-:W-:Y:S02]  /*1dc240*/  PRMT R11, R10, 0x3340, R11 ;  /* 0x000033400a0b7816 */ /* 0x000fe4000000000b */
[----:B------:R-:W-:Y:S01]  /*1dc250*/  PRMT R10, R9, 0x3340, R1 ;  /* 0x00003340090a7816 */ /* 0x000fe20000000001 */
[----:B------:R1:W-:Y:S04]  /*1dc260*/  STL.64 [R1+0x13d8], R12 ;  /* 0x0013d80c01007387 */ /* 0x0003e80000100a00 */
[----:B0-----:R-:W4:Y:S04]  /*1dc270*/  LDL.LU R27, [R1+0x5dc] ;  /* 0x0005dc00011b7983 */ /* 0x001f280000300800 */
[----:B------:R-:W4:Y:S01]  /*1dc280*/  LDL.LU R37, [R1+0x4f0] ;  /* 0x0004f00001257983 */ /* 0x000f220000300800 */
[----:B-1----:R-:W-:-:S03]  /*1dc290*/  LOP3.LUT R12, R20, 0xffff, RZ, 0xc0, !PT ;  /* 0x0000ffff140c7812 */ /* 0x002fc600078ec0ff */
[----:B------:R0:W-:Y:S04]  /*1dc2a0*/  STL [R1+0x28b4], R11 ;  /* 0x0028b40b01007387 */ /* 0x0001e80000100800 */
[----:B------:R1:W-:Y:S04]  /*1dc2b0*/  STL [R1+0x130], R10 ;  /* 0x0001300a01007387 */ /* 0x0003e80000100800 */
[----:B------:R-:W4:Y:S01]  /*1dc2c0*/  LDL.LU R20, [R1+0x8858] ;  /* 0x0088580001147983 */ /* 0x000f220000300800 */
[----:B------:R-:W-:Y:S02]  /*1dc2d0*/  LOP3.LUT R9, R14, 0xffff, RZ, 0xc0, !PT ;  /* 0x0000ffff0e097812 */ /* 0x000fe400078ec0ff */
[----:B------:R-:W-:-:S02]  /*1dc2e0*/  LOP3.LUT R14, R8, 0xffff, RZ, 0xc0, !PT ;  /* 0x0000ffff080e7812 */ /* 0x000fc400078ec0ff */
[----:B0-----:R-:W-:Y:S02]  /*1dc2f0*/  PRMT R11, R9, 0x3340, R12 ;  /* 0x00003340090b7816 */ /* 0x001fe4000000000c */
[----:B------:R-:W-:Y:S02]  /*1dc300*/  PRMT R13, R14, 0x3340, R1 ;  /* 0x000033400e0d7816 */ /* 0x000fe40000000001 */
[----:B--2---:R-:W-:Y:S02]  /*1dc310*/  LOP3.LUT R7, R7, 0xffff, RZ, 0xc0, !PT ;  /* 0x0000ffff07077812 */ /* 0x004fe400078ec0ff */
[----:B-1----:R-:W-:Y:S01]  /*1dc320*/  LOP3.LUT R10, R26, 0xffff, RZ, 0xc0, !PT ;  /* 0x0000ffff1a0a7812 */ /* 0x002fe200078ec0ff */
[----:B------:R0:W-:Y:S02]  /*1dc330*/  STL [R1+0x8614], R14 ;  /* 0x0086140e01007387 */ /* 0x0001e40000100800 */
[----:B0-----:R-:W-:Y:S02]  /*1dc340*/  PRMT R14, R11, 0x5410, R13 ;  /* 0x000054100b0e7816 */ /* 0x001fe4000000000d */
[----:B------:R-:W-:-:S03]  /*1dc350*/  PRMT R13, R10, 0x3340, R1 ;  /* 0x000033400a0d7816 */ /* 0x000fc60000000001 */
[----:B------:R0:W-:Y:S01]  /*1dc360*/  STL [R1+0x2d94], R14 ;  /* 0x002d940e01007387 */ /* 0x0001e20000100800 */
[----:B------:R-:W-:Y:S02]  /*1dc370*/  SHF.R.U32.HI R12, RZ, 0x8, R12 ;  /* 0x00000008ff0c7819 */ /* 0x000fe4000001160c */
[----:B0-----:R-:W-:Y:S02]  /*1dc380*/  IADD3 R14, P6, R0, R17, RZ ;  /* 0x00000011000e7210 */ /* 0x001fe40007fde0ff */
[----:B------:R-:W-:Y:S02]  /*1dc390*/  LOP3.LUT R12, R12, 0xffff, RZ, 0xc0, !PT ;  /* 0x0000ffff0c0c7812 */ /* 0x000fe400078ec0ff */
[----:B---3--:R-:W-:-:S04]  /*1dc3a0*/  LOP3.LUT R8, R15, 0xffff, RZ, 0xc0, !PT ;  /* 0x0000ffff0f087812 */ /* 0x008fc800078ec0ff */
[----:B------:R-:W-:-:S04]  /*1dc3b0*/  PRMT R11, R7, 0x3340, R8 ;  /* 0x00003340070b7816 */ /* 0x000fc80000000008 */
        /* <DEDUP_REMOVED lines=8> */
[----:B------:R-:W2:Y:S02]  /*1dc440*/  LDL.LU R9, [R1+0x5e0] ;  /* 0x0005e00001097983 */ /* 0x000ea40000300800 */
[----:B------:R-:W-:-:S02]  /*1dc450*/  LOP3.LUT R11, R11, 0xffff, RZ, 0xc0, !PT ;  /* 0x0000ffff0b0b7812 */ /* 0x000fc400078ec0ff */
[----:B------:R0:W-:Y:S01]  /*1dc460*/  STL.64 [R1+0x13d0], R14 ;  /* 0x0013d00e01007387 */ /* 0x0001e20000100a00 */
[----:B------:R-:W-:Y:S02]  /*1dc470*/  PRMT R7, R7, 0x3340, R8 ;  /* 0x0000334007077816 */ /* 0x000fe40000000008 */
[----:B0-----:R-:W-:-:S05]  /*1dc480*/  PRMT R15, R11, 0x3340, R12 ;  /* 0x000033400b0f7816 */ /* 0x001fca000000000c */
[----:B------:R-:W-:Y:S04]  /*1dc490*/  STL [R1+0x8470], R15 ;  /* 0x0084700f01007387 */ /* 0x000fe80000100800 */
[----:B------:R0:W-:Y:S01]  /*1dc4a0*/  STL [R1+0x28ac], R7 ;  /* 0x0028ac0701007387 */ /* 0x0001e20000100800 */
[----:B----4-:R-:W-:Y:S02]  /*1dc4b0*/  LOP3.LUT R11, R27, 0xffff, RZ, 0xc0, !PT ;  /* 0x0000ffff1b0b7812 */ /* 0x010fe400078ec0ff */
[----:B------:R-:W-:Y:S02]  /*1dc4c0*/  LOP3.LUT R12, R37, 0xffff, RZ, 0xc0, !PT ;  /* 0x0000ffff250c7812 */ /* 0x000fe400078ec0ff */
[----:B------:R-:W-:Y:S02]  /*1dc4d0*/  LOP3.LUT R8, R20, 0xffff, RZ, 0xc0, !PT ;  /* 0x0000ffff14087812 */ /* 0x000fe400078ec0ff */
[----:B------:R-:W3:Y:S01]  /*1dc4e0*/  LDL.LU R20, [R1+0x8854] ;  /* 0x0088540001147983 */ /* 0x000ee20000300800 */
[----:B0-----:R-:W-:-:S02]  /*1dc4f0*/  PRMT R7, R11, 0x3340, R12 ;  /* 0x000033400b077816 */ /* 0x001fc4000000000c */
[----:B------:R-:W-:-:S04]  /*1dc500*/  PRMT R13, R8, 0x3340, R1 ;  /* 0x00003340080d7816 */ /* 0x000fc80000000001 */
[----:B------:R-:W-:Y:S02]  /*1dc510*/  PRMT R13, R7, 0x5410, R13 ;  /* 0x00005410070d7816 */ /* 0x000fe4000000000d */
[----:B------:R-:W4:Y:S04]  /*1dc520*/  LDL.LU R7, [R1+0x30c] ;  /* 0x00030c0001077983 */ /* 0x000f280000300800 */
[----:B------:R-:W-:Y:S04]  /*1dc530*/  STL [R1+0x2d88], R13 ;  /* 0x002d880d01007387 */ /* 0x000fe80000100800 */
[----:B------:R-:W4:Y:S04]  /*1dc540*/  LDL.LU R27, [R1+0x114] ;  /* 0x00011400011b7983 */ /* 0x000f280000300800 */
[----:B------:R-:W4:Y:S01]  /*1dc550*/  LDL.LU R37, [R1+0x308] ;  /* 0x0003080001257983 */ /* 0x000f220000300800 */
[----:B------:R-:W-:-:S05]  /*1dc560*/  IADD3 R14, P6, R0, R19, RZ ;  /* 0x00000013000e7210 */ /* 0x000fca0007fde0ff */
[----:B------:R-:W-:Y:S01]  /*1dc570*/  IMAD.X R15, R61, 0x1, R47, P6 ;  /* 0x000000013d0f7824 */ /* 0x000fe200030e062f */
[----:B------:R-:W-:Y:S02]  /*1dc580*/  SHF.R.U32.HI R11, RZ, 0x8, R11 ;  /* 0x00000008ff0b7819 */ /* 0x000fe4000001160b */
[----:B------:R-:W-:Y:S02]  /*1dc590*/  SHF.R.U32.HI R12, RZ, 0x8, R12 ;  /* 0x00000008ff0c7819 */ /* 0x000fe4000001160c */
[----:B------:R-:W-:Y:S01]  /*1dc5a0*/  STL.64 [R1+0x13c8], R14 ;  /* 0x0013c80e01007387 */ /* 0x000fe20000100a00 */
[----:B------:R-:W-:-:S03]  /*1dc5b0*/  SHF.R.U32.HI R8, RZ, 0x8, R8 ;  /* 0x00000008ff087819 */ /* 0x000fc60000011608 */
[----:B------:R-:W4:Y:S01]  /*1dc5c0*/  LDL.LU R26, [R1+0x110] ;  /* 0x00011000011a7983 */ /* 0x000f220000300800 */
[----:B------:R-:W-:Y:S02]  /*1dc5d0*/  LOP3.LUT R11, R11, 0xffff, RZ, 0xc0, !PT ;  /* 0x0000ffff0b0b7812 */ /* 0x000fe400078ec0ff */
[----:B------:R-:W-:Y:S02]  /*1dc5e0*/  LOP3.LUT R12, R12, 0xffff, RZ, 0xc0, !PT ;  /* 0x0000ffff0c0c7812 */ /* 0x000fe400078ec0ff */
[----:B------:R-:W-:Y:S02]  /*1dc5f0*/  LOP3.LUT R8, R8, 0xffff, RZ, 0xc0, !PT ;  /* 0x0000ffff08087812 */ /* 0x000fe400078ec0ff */
[----:B------:R-:W-:Y:S02]  /*1dc600*/  PRMT R12, R11, 0x3340, R12 ;  /* 0x000033400b0c7816 */ /* 0x000fe4000000000c */
[----:B------:R-:W-:Y:S02]  /*1dc610*/  PRMT R11, R8, 0x3340, R1 ;  /* 0x00003340080b7816 */ /* 0x000fe40000000001 */
[----:B------:R-:W-:Y:S01]  /*1dc620*/  LOP3.LUT R22, R22, 0xffff, RZ, 0xc0, !PT ;  /* 0x0000ffff16167812 */ /* 0x000fe200078ec0ff */
[----:B------:R0:W-:Y:S04]  /*1dc630*/  STL [R1+0x534], R12 ;  /* 0x0005340c01007387 */ /* 0x0001e80000100800 */
[----:B------:R1:W-:Y:S01]  /*1dc640*/  STL [R1+0x128], R11 ;  /* 0x0001280b01007387 */ /* 0x0003e20000100800 */
[----:B------:R-:W-:-:S02]  /*1dc650*/  SHF.R.U32.HI R10, RZ, 0x8, R10 ;  /* 0x00000008ff0a7819 */ /* 0x000fc4000001160a */
[--C-:B0-----:R-:W-:Y:S02]  /*1dc660*/  PRMT R12, R22, 0x3340, R1.reuse ;  /* 0x00003340160c7816 */ /* 0x101fe40000000001 */
[----:B------:R-:W-:Y:S01]  /*1dc670*/  LOP3.LUT R10, R10, 0xffff, RZ, 0xc0, !PT ;  /* 0x0000ffff0a0a7812 */ /* 0x000fe200078ec0ff */
[----:B------:R-:W-:Y:S03]  /*1dc680*/  STL [R1+0x8618], R22 ;  /* 0x0086181601007387 */ /* 0x000fe60000100800 */
[----:B------:R-:W-:Y:S02]  /*1dc690*/  PRMT R10, R10, 0x3340, R1 ;  /* 0x000033400a0a7816 */ /* 0x000fe40000000001 */
[----:B--2---:R-:W-:Y:S02]  /*1dc6a0*/  LOP3.LUT R8, R9, 0xffff, RZ, 0xc0, !PT ;  /* 0x0000ffff09087812 */ /* 0x004fe400078ec0ff */
[----:B---3--:R-:W-:-:S04]  /*1dc6b0*/  LOP3.LUT R9, R20, 0xffff, RZ, 0xc0, !PT ;  /* 0x0000ffff14097812 */ /* 0x008fc800078ec0ff */
[--C-:B-1----:R-:W-:Y:S02]  /*1dc6c0*/  PRMT R11, R8, 0x3340, R9.reuse ;  /* 0x00003340080b7816 */ /* 0x102fe40000000009 */
[----:B------:R-:W-:Y:S02]  /*1dc6d0*/  SHF.R.U32.HI R8, RZ, 0x8, R8 ;  /* 0x00000008ff087819 */ /* 0x000fe40000011608 */
[----:B------:R-:W-:Y:S02]  /*1dc6e0*/  SHF.R.U32.HI R9, RZ, 0x8, R9 ;  /* 0x00000008ff097819 */ /* 0x000fe40000011609 */
[----:B------:R-:W-:Y:S02]  /*1dc6f0*/  PRMT R11, R11, 0x5410, R12 ;  /* 0x000054100b0b7816 */ /* 0x000fe4000000000c */
[----:B------:R-:W-:Y:S02]  /*1dc700*/  IADD3 R12, P6, R0, R48, RZ ;  /* 0x00000030000c7210 */ /* 0x000fe40007fde0ff */
[----:B------:R-:W-:-:S02]  /*1dc710*/  LOP3.LUT R8, R8, 0xffff, RZ, 0xc0, !PT ;  /* 0x0000ffff08087812 */ /* 0x000fc400078ec0ff */
[----:B------:R-:W-:Y:S01]  /*1dc720*/  LOP3.LUT R9, R9, 0xffff, RZ, 0xc0, !PT ;  /* 0x0000ffff09097812 */ /* 0x000fe200078ec0ff */
[----:B------:R-:W-:-:S03]  /*1dc730*/  IMAD.X R13, R61, 0x1, R49, P6 ;  /* 0x000000013d0d7824 */ /* 0x000fc600030e0631 */
[----:B------:R-:W-:Y:S01]  /*1dc740*/  PRMT R20, R8, 0x3340, R9 ;  /* 0x0000334008147816 */ /* 0x000fe20000000009 */
[----:B------:R0:W-:Y:S04]  /*1dc750*/  STL [R1+0x2d84], R11 ;  /* 0x002d840b01007387 */ /* 0x0001e80000100800 */
[----:B------:R1:W-:Y:S01]  /*1dc760*/  STL.64 [R1+0x13c0], R12 ;  /* 0x0013c00c01007387 */ /* 0x0003e20000100a00 */
[----:B----4-:R-:W-:-:S03]  /*1dc770*/  LOP3.LUT R14, R37, 0xffff, RZ, 0xc0, !PT ;  /* 0x0000ffff250e7812 */ /* 0x010fc600078ec0ff */
[----:B------:R-:W-:Y:S01]  /*1dc780*/  STL [R1+0x8474], R20 ;  /* 0x0084741401007387 */ /* 0x000fe20000100800 */
[----:B0-----:R-:W-:-:S03]  /*1dc790*/  LOP3.LUT R11, R21, 0xffff, RZ, 0xc0, !PT ;  /* 0x0000ffff150b7812 */ /* 0x001fc600078ec0ff */
[----:B------:R0:W-:Y:S04]  /*1dc7a0*/  STL [R1+0x124], R10 ;  /* 0x0001240a01007387 */ /* 0x0001e80000100800 */
[----:B------:R-:W2:Y:S01]  /*1dc7b0*/  LDL.LU R21, [R1+0x8850] ;  /* 0x0088500001157983 */ /* 0x000ea20000300800 */
[----:B-1----:R-:W-:-:S03]  /*1dc7c0*/  LOP3.LUT R13, R27, 0xffff, RZ, 0xc0, !PT ;  /* 0x0000ffff1b0d7812 */ /* 0x002fc600078ec0ff */
[----:B------:R-:W3:Y:S04]  /*1dc7d0*/  LDL.LU R27, [R1+0x27c] ;  /* 0x00027c00011b7983 */ /* 0x000ee80000300800 */
[----:B------:R-:W4:Y:S01]  /*1dc7e0*/  LDL.LU R37, [R1+0xd0] ;  /* 0x0000d00001257983 */ /* 0x000f220000300800 */
[----:B------:R-:W-:Y:S02]  /*1dc7f0*/  LOP3.LUT R7, R7, 0xffff, RZ, 0xc0, !PT ;  /* 0x0000ffff07077812 */ /* 0x000fe400078ec0ff */
[----:B------:R-:W-:Y:S02]  /*1dc800*/  PRMT R9, R11, 0x3340, R1 ;  /* 0x000033400b097816 */ /* 0x000fe40000000001 */
[----:B------:R-:W-:Y:S02]  /*1dc810*/  PRMT R8, R7, 0x3340, R13 ;  /* 0x0000334007087816 */ /* 0x000fe4000000000d */
[----:B0-----:R-:W-:-:S02]  /*1dc820*/  LOP3.LUT R10, R25, 0xffff, RZ, 0xc0, !PT ;  /* 0x0000ffff190a7812 */ /* 0x001fc400078ec0ff */
[----:B------:R-:W-:Y:S02]  /*1dc830*/  LOP3.LUT R12, R26, 0xffff, RZ, 0xc0, !PT ;  /* 0x0000ffff1a0c7812 */ /* 0x000fe400078ec0ff */
[----:B------:R-:W-:Y:S02]  /*1dc840*/  PRMT R15, R8, 0x5410, R9 ;  /* 0x00005410080f7816 */ /* 0x000fe40000000009 */
[----:B------:R-:W-:Y:S02]  /*1dc850*/  PRMT R9, R10, 0x3340, R1 ;  /* 0x000033400a097816 */ /* 0x000fe40000000001 */
[----:B------:R-:W-:Y:S01]  /*1dc860*/  PRMT R8, R14, 0x3340, R12 ;  /* 0x000033400e087816 */ /* 0x000fe2000000000c */
[----:B------:R0:W-:Y:S01]  /*1dc870*/  STL [R1+0x2d80], R15 ;  /* 0x002d800f01007387 */ /* 0x0001e20000100800 */
[----:B------:R-:W-:Y:S02]  /*1dc880*/  SHF.R.U32.HI R14, RZ, 0x8, R14 ;  /* 0x00000008ff0e7819 */ /* 0x000fe4000001160e */
[----:B------:R-:W-:-:S02]  /*1dc890*/  SHF.R.U32.HI R12, RZ, 0x8, R12 ;  /* 0x00000008ff0c7819 */ /* 0x000fc4000001160c */
[----:B0-----:R-:W-:Y:S02]  /*1dc8a0*/  PRMT R15, R8, 0x5410, R9 ;  /* 0x00005410080f7816 */ /* 0x001fe40000000009 */
[----:B------:R-:W-:Y:S02]  /*1dc8b0*/  IADD3 R8, P6, R0, R50, RZ ;  /* 0x0000003200087210 */ /* 0x000fe40007fde0ff */
[----:B------:R-:W-:Y:S02]  /*1dc8c0*/  SHF.R.U32.HI R7, RZ, 0x8, R7 ;  /* 0x00000008ff077819 */ /* 0x000fe40000011607 */
[----:B------:R-:W-:Y:S01]  /*1dc8d0*/  SHF.R.U32.HI R13, RZ, 0x8, R13 ;  /* 0x00000008ff0d7819 */ /* 0x000fe2000001160d */
[----:B------:R-:W-:Y:S01]  /*1dc8e0*/  IMAD.X R9, R61, 0x1, R51, P6 ;  /* 0x000000013d097824 */ /* 0x000fe200030e0633 */
[----:B------:R0:W-:Y:S01]  /*1dc8f0*/  STL [R1+0x2d7c], R15 ;  /* 0x002d7c0f01007387 */ /* 0x0001e20000100800 */
[----:B------:R-:W-:Y:S02]  /*1dc900*/  LOP3.LUT R14, R14, 0xffff, RZ, 0xc0, !PT ;  /* 0x0000ffff0e0e7812 */ /* 0x000fe400078ec0ff */
[----:B------:R-:W-:Y:S01]  /*1dc910*/  LOP3.LUT R13, R13, 0xffff, RZ, 0xc0, !PT ;  /* 0x0000ffff0d0d7812 */ /* 0x000fe200078ec0ff */
[----:B------:R1:W-:Y:S01]  /*1dc920*/  STL.64 [R1+0x13b0], R8 ;  /* 0x0013b00801007387 */ /* 0x0003e20000100a00 */
[----:B------:R-:W-:-:S02]  /*1dc930*/  SHF.R.U32.HI R11, RZ, 0x8, R11 ;  /* 0x00000008ff0b7819 */ /* 0x000fc4000001160b */
[----:B0-----:R-:W-:Y:S02]  /*1dc940*/  LOP3.LUT R15, R12, 0xffff, RZ, 0xc0, !PT ;  /* 0x0000ffff0c0f7812 */ /* 0x001fe400078ec0ff */
[----:B------:R-:W-:Y:S02]  /*1dc950*/  LOP3.LUT R12, R7, 0xffff, RZ, 0xc0, !PT ;  /* 0x0000ffff070c7812 */ /* 0x000fe400078ec0ff */
[----:B------:R-:W-:Y:S01]  /*1dc960*/  PRMT R15, R14, 0x3340, R15 ;  /* 0x000033400e0f7816 */ /* 0x000fe2000000000f */
[----:B-1----:R-:W2:Y:S01]  /*1dc970*/  LDL.LU.64 R8, [R1+0x8848] ;  /* 0x0088480001087983 */ /* 0x002ea20000300a00 */
[----:B------:R-:W-:-:S03]  /*1dc980*/  PRMT R14, R12, 0x3340, R13 ;  /* 0x000033400c0e7816 */ /* 0x000fc6000000000d */
[----:B------:R-:W2:Y:S01]  /*1dc990*/  LDL.LU R7, [R1+0x280] ;  /* 0x0002800001077983 */ /* 0x000ea20000300800 */
[----:B------:R-:W-:Y:S02]  /*1dc9a0*/  IADD3 R12, P6, R0, R52, RZ ;  /* 0x00000034000c7210 */ /* 0x000fe40007fde0ff */
[----:B------:R-:W-:Y:S02]  /*1dc9b0*/  SHF.R.U32.HI R10, RZ, 0x8, R10 ;  /* 0x00000008ff0a7819 */ /* 0x000fe4000001160a */
[----:B------:R-:W-:Y:S01]  /*1dc9c0*/  LOP3.LUT R11, R11, 0xffff, RZ, 0xc0, !PT ;  /* 0x0000ffff0b0b7812 */ /* 0x000fe200078ec0ff */
[----:B------:R-:W-:Y:S01]  /*1dc9d0*/  IMAD.X R13, R61, 0x1, R53, P6 ;  /* 0x000000013d0d7824 */ /* 0x000fe200030e0635 */
[----:B------:R-:W-:Y:S02]  /*1dc9e0*/  LOP3.LUT R10, R10, 0xffff, RZ, 0xc0, !PT ;  /* 0x0000ffff0a0a7812 */ /* 0x000fe400078ec0ff */
[--C-:B------:R-:W-:Y:S01]  /*1dc9f0*/  PRMT R11, R11, 0x3340, R1.reuse ;  /* 0x000033400b0b7816 */ /* 0x100fe20000000001 */
[----:B------:R-:W-:Y:S01]  /*1dca00*/  STL [R1+0x2854], R15 ;  /* 0x0028540f01007387 */ /* 0x000fe20000100800 */
[----:B------:R-:W-:-:S03]  /*1dca10*/  PRMT R10, R10, 0x3340, R1 ;  /* 0x000033400a0a7816 */ /* 0x000fc60000000001 */
[----:B------:R-:W-:Y:S04]  /*1dca20*/  STL [R1+0x2830], R14 ;  /* 0x0028300e01007387 */ /* 0x000fe80000100800 */
[----:B------:R-:W-:Y:S04]  /*1dca30*/  STL.64 [R1+0x13b8], R12 ;  /* 0x0013b80c01007387 */ /* 0x000fe80000100a00 */
[----:B------:R0:W-:Y:S04]  /*1dca40*/  STL [R1+0x118], R11 ;  /* 0x0001180b01007387 */ /* 0x0001e80000100800 */
[----:B------:R1:W-:Y:S01]  /*1dca50*/  STL [R1+0x11c], R10 ;  /* 0x00011c0a01007387 */ /* 0x0003e20000100800 */
[----:B0-----:R-:W-:-:S04]  /*1dca60*/  LOP3.LUT R11, R24, 0xffff, RZ, 0xc0, !PT ;  /* 0x0000ffff180b7812 */ /* 0x001fc800078ec0ff */
[----:B------:R-:W-:Y:S02]  /*1dca70*/  PRMT R14, R11, 0x3340, R1 ;  /* 0x000033400b0e7816 */ /* 0x000fe40000000001 */
[----:B---3--:R-:W-:Y:S02]  /*1dca80*/  LOP3.LUT R12, R27, 0xffff, RZ, 0xc0, !PT ;  /* 0x0000ffff1b0c7812 */ /* 0x008fe400078ec0ff */
[----:B----4-:R-:W-:-:S04]  /*1dca90*/  LOP3.LUT R13, R37, 0xffff, RZ, 0xc0, !PT ;  /* 0x0000ffff250d7812 */ /* 0x010fc800078ec0ff */
[----:B-1----:R-:W-:-:S04]  /*1dcaa0*/  PRMT R10, R12, 0x3340, R13 ;  /* 0x000033400c0a7816 */ /* 0x002fc8000000000d */
[----:B------:R-:W-:Y:S02]  /*1dcab0*/  PRMT R14, R10, 0x5410, R14 ;  /* 0x000054100a0e7816 */ /* 0x000fe4000000000e */
[----:B------:R-:W3:Y:S04]  /*1dcac0*/  LDL.LU R10, [R1+0x5c4] ;  /* 0x0005c400010a7983 */ /* 0x000ee80000300800 */
[----:B------:R-:W4:Y:S04]  /*1dcad0*/  LDL.LU R24, [R1+0x4bc] ;  /* 0x0004bc0001187983 */ /* 0x000f280000300800 */
[----:B------:R0:W-:Y:S04]  /*1dcae0*/  STL [R1+0x2d78], R14 ;  /* 0x002d780e01007387 */ /* 0x0001e80000100800 */
[----:B------:R-:W4:Y:S01]  /*1dcaf0*/  LDL.LU R25, [R1+0x590] ;  /* 0x0005900001197983 */ /* 0x000f220000300800 */
[----:B------:R-:W-:-:S02]  /*1dcb00*/  SHF.R.U32.HI R12, RZ, 0x8, R12 ;  /* 0x00000008ff0c7819 */ /* 0x000fc4000001160c */
[----:B------:R-:W-:Y:S01]  /*1dcb10*/  SHF.R.U32.HI R13, RZ, 0x8, R13 ;  /* 0x00000008ff0d7819 */ /* 0x000fe2000001160d */
[----:B------:R-:W4:Y:S01]  /*1dcb20*/  LDL.LU R26, [R1+0x4b8] ;  /* 0x0004b800011a7983 */ /* 0x000f220000300800 */
[----:B0-----:R-:W-:Y:S02]  /*1dcb30*/  IADD3 R14, P6, R0, R54, RZ ;  /* 0x00000036000e7210 */ /* 0x001fe40007fde0ff */
[----:B------:R-:W-:-:S03]  /*1dcb40*/  LOP3.LUT R12, R12, 0xffff, RZ, 0xc0, !PT ;  /* 0x0000ffff0c0c7812 */ /* 0x000fc600078ec0ff */
[----:B------:R-:W-:Y:S01]  /*1dcb50*/  IMAD.X R15, R61, 0x1, R55, P6 ;  /* 0x000000013d0f7824 */ /* 0x000fe200030e0637 */
[----:B------:R-:W-:-:S04]  /*1dcb60*/  LOP3.LUT R13, R13, 0xffff, RZ, 0xc0, !PT ;  /* 0x0000ffff0d0d7812 */ /* 0x000fc800078ec0ff */
[----:B------:R0:W-:Y:S04]  /*1dcb70*/  STL.64 [R1+0x13a8], R14 ;  /* 0x0013a80e01007387 */ /* 0x0001e80000100a00 */
[----:B------:R-:W4:Y:S04]  /*1dcb80*/  LDL.LU R27, [R1+0x5c0] ;  /* 0x0005c000011b7983 */ /* 0x000f280000300800 */
[----:B------:R-:W4:Y:S01]  /*1dcb90*/  LDL.LU R37, [R1+0x58c] ;  /* 0x00058c0001257983 */ /* 0x000f220000300800 */
[----:B0-----:R-:W-:Y:S02]  /*1dcba0*/  PRMT R14, R12, 0x3340, R13 ;  /* 0x000033400c0e7816 */ /* 0x001fe4000000000d */
[----:B------:R-:W-:-:S02]  /*1dcbb0*/  LOP3.LUT R12, R6, 0xffff, RZ, 0xc0, !PT ;  /* 0x0000ffff060c7812 */ /* 0x000fc400078ec0ff */
[----:B--2---:R-:W-:Y:S01]  /*1dcbc0*/  LOP3.LUT R13, R7, 0xffff, RZ, 0xc0, !PT ;  /* 0x0000ffff070d7812 */ /* 0x004fe200078ec0ff */
[----:B------:R0:W-:Y:S01]  /*1dcbd0*/  STL [R1+0x281c], R14 ;  /* 0x00281c0e01007387 */ /* 0x0001e20000100800 */
[----:B------:R-:W-:Y:S02]  /*1dcbe0*/  PRMT R7, R12, 0x3340, R1 ;  /* 0x000033400c077816 */ /* 0x000fe40000000001 */
[----:B0-----:R-:W-:Y:S02]  /*1dcbf0*/  LOP3.LUT R14, R21, 0xffff, RZ, 0xc0, !PT ;  /* 0x0000ffff150e7812 */ /* 0x001fe400078ec0ff */
[----:B------:R-:W2:Y:S02]  /*1dcc00*/  LDL.LU R21, [R1+0x8840] ;  /* 0x0088400001157983 */ /* 0x000ea40000300800 */
        /* <DEDUP_REMOVED lines=9> */
[----:B------:R-:W-:Y:S01]  /*1dcca0*/  SHF.R.U32.HI R61, RZ, 0x8, R12 ;  /* 0x00000008ff3d7819 */ /* 0x000fe2000001160c */
[----:B------:R-:W-:Y:S01]  /*1dccb0*/  STL [R1+0x2d74], R15 ;  /* 0x002d740f01007387 */ /* 0x000fe20000100800 */
[----:B------:R-:W-:Y:S02]  /*1dccc0*/  SHF.R.U32.HI R11, RZ, 0x8, R11 ;  /* 0x00000008ff0b7819 */ /* 0x000fe4000001160b */
[----:B------:R-:W-:Y:S01]  /*1dccd0*/  LOP3.LUT R61, R61, 0xffff, RZ, 0xc0, !PT ;  /* 0x0000ffff3d3d7812 */ /* 0x000fe200078ec0ff */
[----:B------:R0:W-:Y:S01]  /*1dcce0*/  STL.64 [R1+0x13a0], R6 ;  /* 0x0013a00601007387 */ /* 0x0001e20000100a00 */
[----:B------:R-:W-:-:S04]  /*1dccf0*/  LOP3.LUT R11, R11, 0xffff, RZ, 0xc0, !PT ;  /* 0x0000ffff0b0b7812 */ /* 0x000fc800078ec0ff */
[--C-:B------:R-:W-:Y:S01]  /*1dcd00*/  PRMT R11, R11, 0x3340, R1.reuse ;  /* 0x000033400b0b7816 */ /* 0x100fe20000000001 */
[----:B0-----:R-:W2:Y:S04]  /*1dcd10*/  LDL.LU.64 R6, [R1+0x8838] ;  /* 0x0088380001067983 */ /* 0x001ea80000300a00 */
[----:B------:R0:W-:Y:S02]  /*1dcd20*/  STL [R1+0x2800], R13 ;  /* 0x0028000d01007387 */ /* 0x0001e40000100800 */
[----:B0-----:R-:W-:-:S05]  /*1dcd30*/  PRMT R13, R61, 0x3340, R1 ;  /* 0x000033403d0d7816 */ /* 0x001fca0000000001 */
[----:B------:R0:W-:Y:S04]  /*1dcd40*/  STL [R1+0x114], R13 ;  /* 0x0001140d01007387 */ /* 0x0001e80000100800 */
[----:B------:R-:W-:Y:S01]  /*1dcd50*/  STL [R1+0x110], R11 ;  /* 0x0001100b01007387 */ /* 0x000fe20000100800 */
[----:B---3--:R-:W-:Y:S02]  /*1dcd60*/  LOP3.LUT R12, R10, 0xffff, RZ, 0xc0, !PT ;  /* 0x0000ffff0a0c7812 */ /* 0x008fe400078ec0ff */
[----:B----4-:R-:W-:-:S04]  /*1dcd70*/  LOP3.LUT R15, R24, 0xffff, RZ, 0xc0, !PT ;  /* 0x0000ffff180f7812 */ /* 0x010fc800078ec0ff */
[----:B------:R-:W-:Y:S02]  /*1dcd80*/  PRMT R61, R15, 0x3340, R1 ;  /* 0x000033400f3d7816 */ /* 0x000fe40000000001 */
[----:B------:R-:W-:-:S04]  /*1dcd90*/  LOP3.LUT R20, R25, 0xffff, RZ, 0xc0, !PT ;  /* 0x0000ffff19147812 */ /* 0x000fc800078ec0ff */
[----:B------:R-:W-:-:S04]  /*1dcda0*/  PRMT R10, R12, 0x3340, R20 ;  /* 0x000033400c0a7816 */ /* 0x000fc80000000014 */
[----:B------:R-:W-:-:S05]  /*1dcdb0*/  PRMT R10, R10, 0x5410, R61 ;  /* 0x000054100a0a7816 */ /* 0x000fca000000003d */
[----:B------:R1:W-:Y:S04]  /*1dcdc0*/  STL [R1+0x2d70], R10 ;  /* 0x002d700a01007387 */ /* 0x0003e80000100800 */
[----:B0-----:R-:W3:Y:S04]  /*1dcdd0*/  LDL.LU R13, [R1+0x5ec] ;  /* 0x0005ec00010d7983 */ /* 0x001ee80000300800 */
[----:B-1----:R-:W4:Y:S04]  /*1dcde0*/  LDL.LU R10, [R1+0x478] ;  /* 0x00047800010a7983 */ /* 0x002f280000300800 */
[----:B------:R-:W2:Y:S01]  /*1dcdf0*/  LDL.LU R11, [R1+0x51c] ;  /* 0x00051c00010b7983 */ /* 0x000ea20000300800 */
[----:B------:R-:W-:-:S02]  /*1dce00*/  LOP3.LUT R14, R26, 0xffff, RZ, 0xc0, !PT ;  /* 0x0000ffff1a0e7812 */ /* 0x000fc400078ec0ff */
[----:B------:R-:W-:Y:S02]  /*1dce10*/  LOP3.LUT R22, R27, 0xffff, RZ, 0xc0, !PT ;  /* 0x0000ffff1b167812 */ /* 0x000fe400078ec0ff */
[----:B------:R-:W-:Y:S01]  /*1dce20*/  LOP3.LUT R24, R37, 0xffff, RZ, 0xc0, !PT ;  /* 0x0000ffff25187812 */ /* 0x000fe200078ec0ff */
[----:B------:R-:W-:Y:S01]  /*1dce30*/  VIADD R0, R0, UR4 ;  /* 0x0000000400007c36 */ /* 0x000fe20008000000 */
[----:B------:R-:W-:Y:S01]  /*1dce40*/  PRMT R61, R14, 0x3340, R1 ;  /* 0x000033400e3d7816 */ /* 0x000fe20000000001 */
[----:B------:R-:W-:Y:S01]  /*1dce50*/  ULDC UR4, c[0x0][0x248] ;  /* 0x0000920000047ab9 */ /* 0x000fe20000000800 */
[----:B------:R-:W-:Y:S02]  /*1dce60*/  PRMT R25, R22, 0x3340, R24 ;  /* 0x0000334016197816 */ /* 0x000fe40000000018 */
[----:B------:R-:W-:Y:S02]  /*1dce70*/  IADD3 R26, P6, R0, R56, RZ ;  /* 0x00000038001a7210 */ /* 0x000fe40007fde0ff */
[----:B------:R-:W-:-:S02]  /*1dce80*/  PRMT R25, R25, 0x5410, R61 ;  /* 0x0000541019197816 */ /* 0x000fc4000000003d */
[----:B------:R-:W-:Y:S02]  /*1dce90*/  SHF.R.S32.HI R61, RZ, 0x1f, R0 ;  /* 0x0000001fff3d7819 */ /* 0x000fe40000011400 */
[----:B------:R-:W-:Y:S02]  /*1dcea0*/  SHF.R.U32.HI R22, RZ, 0x8, R22 ;  /* 0x00000008ff167819 */ /* 0x000fe40000011616 */
[----:B------:R-:W-:Y:S02]  /*1dceb0*/  SHF.R.U32.HI R24, RZ, 0x8, R24 ;  /* 0x00000008ff187819 */ /* 0x000fe40000011618 */
[----:B------:R-:W-:Y:S02]  /*1dcec0*/  SHF.R.U32.HI R12, RZ, 0x8, R12 ;  /* 0x00000008ff0c7819 */ /* 0x000fe4000001160c */
[----:B------:R-:W-:Y:S01]  /*1dced0*/  SHF.R.U32.HI R20, RZ, 0x8, R20 ;  /* 0x00000008ff147819 */ /* 0x000fe20000011614 */
[----:B------:R-:W-:Y:S01]  /*1dcee0*/  IMAD.X R27, R61, 0x1, R16, P6 ;  /* 0x000000013d1b7824 */ /* 0x000fe200030e0610 */
[----:B------:R-:W-:-:S02]  /*1dcef0*/  LOP3.LUT R22, R22, 0xffff, RZ, 0xc0, !PT ;  /* 0x0000ffff16167812 */ /* 0x000fc400078ec0ff */
[----:B------:R-:W-:Y:S02]  /*1dcf00*/  LOP3.LUT R24, R24, 0xffff, RZ, 0xc0, !PT ;  /* 0x0000ffff18187812 */ /* 0x000fe400078ec0ff */
[----:B------:R-:W-:Y:S02]  /*1dcf10*/  LOP3.LUT R12, R12, 0xffff, RZ, 0xc0, !PT ;  /* 0x0000ffff0c0c7812 */ /* 0x000fe400078ec0ff */
[----:B------:R-:W-:Y:S01]  /*1dcf20*/  LOP3.LUT R20, R20, 0xffff, RZ, 0xc0, !PT ;  /* 0x0000ffff14147812 */ /* 0x000fe200078ec0ff */
[----:B------:R0:W-:Y:S01]  /*1dcf30*/  STL [R1+0x2d58], R25 ;  /* 0x002d581901007387 */ /* 0x0001e20000100800 */
[----:B------:R-:W-:Y:S02]  /*1dcf40*/  PRMT R22, R22, 0x3340, R24 ;  /* 0x0000334016167816 */ /* 0x000fe40000000018 */
[----:B------:R-:W-:Y:S01]  /*1dcf50*/  IADD3 R24, P6, R0, R17, RZ ;  /* 0x0000001100187210 */ /* 0x000fe20007fde0ff */
[----:B------:R1:W-:Y:S01]  /*1dcf60*/  STL.64 [R1+0x1388], R26 ;  /* 0x0013881a01007387 */ /* 0x0003e20000100a00 */
[----:B------:R-:W-:-:S03]  /*1dcf70*/  PRMT R20, R12, 0x3340, R20 ;  /* 0x000033400c147816 */ /* 0x000fc60000000014 */
[----:B------:R-:W2:Y:S01]  /*1dcf80*/  LDL.LU R12, [R1+0x208] ;  /* 0x00020800010c7983 */ /* 0x000ea20000300800 */
[----:B------:R-:W-:Y:S01]  /*1dcf90*/  SHF.R.U32.HI R15, RZ, 0x8, R15 ;  /* 0x00000008ff0f7819 */ /* 0x000fe2000001160f */
[----:B0-----:R-:W-:Y:S02]  /*1dcfa0*/  IMAD.X R25, R61, 0x1, R18, P6 ;  /* 0x000000013d197824 */ /* 0x001fe400030e0612 */
[----:B------:R-:W-:Y:S01]  /*1dcfb0*/  STL [R1+0x27d4], R22 ;  /* 0x0027d41601007387 */ /* 0x000fe20000100800 */
[----:B------:R-:W-:-:S03]  /*1dcfc0*/  SHF.R.U32.HI R14, RZ, 0x8, R14 ;  /* 0x00000008ff0e7819 */ /* 0x000fc6000001160e */
[----:B-1----:R-:W2:Y:S01]  /*1dcfd0*/  LDL.LU R26, [R1+0x5f0] ;  /* 0x0005f000011a7983 */ /* 0x002ea20000300800 */
[----:B------:R-:W-:-:S03]  /*1dcfe0*/  LOP3.LUT R15, R15, 0xffff, RZ, 0xc0, !PT ;  /* 0x0000ffff0f0f7812 */ /* 0x000fc600078ec0ff */
[----:B------:R-:W-:Y:S01]  /*1dcff0*/  STL [R1+0x27c8], R20 ;  /* 0x0027c81401007387 */ /* 0x000fe20000100800 */
[----:B------:R-:W-:-:S03]  /*1dd000*/  LOP3.LUT R14, R14, 0xffff, RZ, 0xc0, !PT ;  /* 0x0000ffff0e0e7812 */ /* 0x000fc600078ec0ff */
[----:B------:R-:W2:Y:S04]  /*1dd010*/  LDL.LU R27, [R1+0x47c] ;  /* 0x00047c00011b7983 */ /* 0x000ea80000300800 */
[----:B------:R0:W-:Y:S01]  /*1dd020*/  STL.64 [R1+0x1398], R24 ;  /* 0x0013981801007387 */ /* 0x0001e20000100a00 */
[--C-:B------:R-:W-:Y:S02]  /*1dd030*/  PRMT R15, R15, 0x3340, R1.reuse ;  /* 0x000033400f0f7816 */ /* 0x100fe40000000001 */
[----:B------:R-:W-:Y:S01]  /*1dd040*/  PRMT R14, R14, 0x3340, R1 ;  /* 0x000033400e0e7816 */ /* 0x000fe20000000001 */
[----:B0-----:R-:W2:Y:S04]  /*1dd050*/  LDL.LU.64 R24, [R1+0x8830] ;  /* 0x0088300001187983 */ /* 0x001ea80000300a00 */
[----:B------:R-:W2:Y:S04]  /*1dd060*/  LDL.LU R37, [R1+0x524] ;  /* 0x0005240001257983 */ /* 0x000ea80000300800 */
[----:B------:R0:W-:Y:S04]  /*1dd070*/  STL [R1+0x10c], R15 ;  /* 0x00010c0f01007387 */ /* 0x0001e80000100800 */
[----:B------:R1:W-:Y:S01]  /*1dd080*/  STL [R1+0x108], R14 ;  /* 0x0001080e01007387 */ /* 0x0003e20000100800 */
[----:B---3--:R-:W-:-:S02]  /*1dd090*/  LOP3.LUT R13, R13, 0xffff, RZ, 0xc0, !PT ;  /* 0x0000ffff0d0d7812 */ /* 0x008fc400078ec0ff */
[----:B----4-:R-:W-:Y:S02]  /*1dd0a0*/  LOP3.LUT R10, R10, 0xffff, RZ, 0xc0, !PT ;  /* 0x0000ffff0a0a7812 */ /* 0x010fe400078ec0ff */
[----:B--2---:R-:W-:Y:S02]  /*1dd0b0*/  LOP3.LUT R11, R11, 0xffff, RZ, 0xc0, !PT ;  /* 0x0000ffff0b0b7812 */ /* 0x004fe400078ec0ff */
[----:B0-----:R-:W-:Y:S02]  /*1dd0c0*/  PRMT R15, R10, 0x3340, R1 ;  /* 0x000033400a0f7816 */ /* 0x001fe40000000001 */
[----:B-1----:R-:W-:-:S04]  /*1dd0d0*/  PRMT R14, R13, 0x3340, R11 ;  /* 0x000033400d0e7816 */ /* 0x002fc8000000000b */
[----:B------:R-:W-:Y:S02]  /*1dd0e0*/  PRMT R20, R14, 0x5410, R15 ;  /* 0x000054100e147816 */ /* 0x000fe4000000000f */
[----:B------:R-:W-:Y:S02]  /*1dd0f0*/  IADD3 R14, P6, R0, R19, RZ ;  /* 0x00000013000e7210 */ /* 0x000fe40007fde0ff */
[----:B------:R-:W-:-:S03]  /*1dd100*/  SHF.R.U32.HI R11, RZ, 0x8, R11 ;  /* 0x00000008ff0b7819 */ /* 0x000fc6000001160b */
[----:B------:R-:W-:Y:S01]  /*1dd110*/  IMAD.X R15, R61, 0x1, R47, P6 ;  /* 0x000000013d0f7824 */ /* 0x000fe200030e062f */
[----:B------:R-:W-:Y:S04]  /*1dd120*/  STL [R1+0x2d54], R20 ;  /* 0x002d541401007387 */ /* 0x000fe80000100800 */
[----:B------:R0:W-:Y:S02]  /*1dd130*/  STL.64 [R1+0x1390], R14 ;  /* 0x0013900e01007387 */ /* 0x0001e40000100a00 */
[----:B0-----:R-:W-:Y:S02]  /*1dd140*/  LOP3.LUT R14, R11, 0xffff, RZ, 0xc0, !PT ;  /* 0x0000ffff0b0e7812 */ /* 0x001fe400078ec0ff */
[----:B------:R-:W2:Y:S01]  /*1dd150*/  LDL.LU R11, [R1+0x330] ;  /* 0x00033000010b7983 */ /* 0x000ea20000300800 */
[----:B------:R-:W-:-:S02]  /*1dd160*/  SHF.R.U32.HI R13, RZ, 0x8, R13 ;  /* 0x00000008ff0d7819 */ /* 0x000fc4000001160d */
[----:B------:R-:W-:Y:S02]  /*1dd170*/  SHF.R.U32.HI R10, RZ, 0x8, R10 ;  /* 0x00000008ff0a7819 */ /* 0x000fe4000001160a */
[----:B------:R-:W-:Y:S02]  /*1dd180*/  LOP3.LUT R13, R13, 0xffff, RZ, 0xc0, !PT ;  /* 0x0000ffff0d0d7812 */ /* 0x000fe400078ec0ff */
[----:B------:R-:W-:Y:S02]  /*1dd190*/  LOP3.LUT R10, R10, 0xffff, RZ, 0xc0, !PT ;  /* 0x0000ffff0a0a7812 */ /* 0x000fe400078ec0ff */
[----:B------:R-:W-:Y:S02]  /*1dd1a0*/  PRMT R15, R13, 0x3340, R14 ;  /* 0x000033400d0f7816 */ /* 0x000fe4000000000e */
[----:B------:R-:W-:Y:S01]  /*1dd1b0*/  PRMT R14, R10, 0x3340, R1 ;  /* 0x000033400a0e7816 */ /* 0x000fe20000000001 */
[----:B------:R-:W3:Y:S01]  /*1dd1c0*/  LDL.LU R13, [R1+0x210] ;  /* 0x00021000010d7983 */ /* 0x000ee20000300800 */
[----:B------:R-:W-:-:S03]  /*1dd1d0*/  LOP3.LUT R21, R21, 0xffff, RZ, 0xc0, !PT ;  /* 0x0000ffff15157812 */ /* 0x000fc600078ec0ff */
[----:B------:R0:W-:Y:S01]  /*1dd1e0*/  STL [R1+0x52c], R15 ;  /* 0x00052c0f01007387 */ /* 0x0001e20000100800 */
[----:B------:R-:W-:-:S03]  /*1dd1f0*/  LOP3.LUT R10, R23, 0xffff, RZ, 0xc0, !PT ;  /* 0x0000ffff170a7812 */ /* 0x000fc600078ec0ff */
[----:B------:R1:W-:Y:S04]  /*1dd200*/  STL [R1+0x104], R14 ;  /* 0x0001040e01007387 */ /* 0x0003e80000100800 */
[----:B------:R-:W4:Y:S01]  /*1dd210*/  LDL.LU R23, [R1+0x8828] ;  /* 0x0088280001177983 */ /* 0x000f220000300800 */
[----:B0-----:R-:W-:Y:S02]  /*1dd220*/  LOP3.LUT R15, R26, 0xffff, RZ, 0xc0, !PT ;  /* 0x0000ffff1a0f7812 */ /* 0x001fe400078ec0ff */
[----:B-1----:R-:W-:Y:S02]  /*1dd230*/  LOP3.LUT R14, R12, 0xffff, RZ, 0xc0, !PT ;  /* 0x0000ffff0c0e7812 */ /* 0x002fe400078ec0ff */
[----:B------:R-:W-:Y:S02]  /*1dd240*/  PRMT R26, R10, 0x3340, R1 ;  /* 0x000033400a1a7816 */ /* 0x000fe40000000001 */
[----:B------:R-:W-:-:S02]  /*1dd250*/  PRMT R22, R21, 0x3340, R14 ;  /* 0x0000334015167816 */ /* 0x000fc4000000000e */
[----:B------:R-:W-:Y:S02]  /*1dd260*/  LOP3.LUT R12, R27, 0xffff, RZ, 0xc0, !PT ;  /* 0x0000ffff1b0c7812 */ /* 0x000fe400078ec0ff */
[----:B------:R-:W-:Y:S02]  /*1dd270*/  PRMT R22, R22, 0x5410, R26 ;  /* 0x0000541016167816 */ /* 0x000fe4000000001a */
[----:B------:R-:W-:Y:S02]  /*1dd280*/  LOP3.LUT R20, R37, 0xffff, RZ, 0xc0, !PT ;  /* 0x0000ffff25147812 */ /* 0x000fe400078ec0ff */
[----:B------:R-:W4:Y:S01]  /*1dd290*/  LDL.LU R37, [R1+0x2a8] ;  /* 0x0002a80001257983 */ /* 0x000f220000300800 */
[----:B------:R-:W-:-:S03]  /*1dd2a0*/  PRMT R26, R12, 0x3340, R1 ;  /* 0x000033400c1a7816 */ /* 0x000fc60000000001 */
[----:B------:R0:W-:Y:S04]  /*1dd2b0*/  STL [R1+0x2d44], R22 ;  /* 0x002d441601007387 */ /* 0x0001e80000100800 */
[----:B------:R1:W-:Y:S01]  /*1dd2c0*/  STL [R1+0x861c], R12 ;  /* 0x00861c0c01007387 */ /* 0x0003e20000100800 */
[----:B0-----:R-:W-:-:S04]  /*1dd2d0*/  PRMT R22, R15, 0x3340, R20 ;  /* 0x000033400f167816 */ /* 0x001fc80000000014 */
[----:B-1----:R-:W-:Y:S02]  /*1dd2e0*/  PRMT R12, R22, 0x5410, R26 ;  /* 0x00005410160c7816 */ /* 0x002fe4000000001a */
[----:B------:R-:W-:Y:S02]  /*1dd2f0*/  SHF.R.U32.HI R15, RZ, 0x8, R15 ;  /* 0x00000008ff0f7819 */ /* 0x000fe4000001160f */
[----:B------:R-:W-:Y:S01]  /*1dd300*/  SHF.R.U32.HI R20, RZ, 0x8, R20 ;  /* 0x00000008ff147819 */ /* 0x000fe20000011614 */
[----:B------:R0:W-:Y:S01]  /*1dd310*/  STL [R1+0x2d50], R12 ;  /* 0x002d500c01007387 */ /* 0x0001e20000100800 */
[----:B------:R-:W-:Y:S02]  /*1dd320*/  IADD3 R26, P6, R0, R48, RZ ;  /* 0x00000030001a7210 */ /* 0x000fe40007fde0ff */
[----:B------:R-:W-:Y:S02]  /*1dd330*/  SHF.R.U32.HI R14, RZ, 0x8, R14 ;  /* 0x00000008ff0e7819 */ /* 0x000fe4000001160e */
[----:B------:R-:W-:-:S02]  /*1dd340*/  LOP3.LUT R15, R15, 0xffff, RZ, 0xc0, !PT ;  /* 0x0000ffff0f0f7812 */ /* 0x000fc400078ec0ff */
[----:B------:R-:W-:Y:S02]  /*1dd350*/  LOP3.LUT R20, R20, 0xffff, RZ, 0xc0, !PT ;  /* 0x0000ffff14147812 */ /* 0x000fe400078ec0ff */
[----:B0-----:R-:W-:Y:S01]  /*1dd360*/  SHF.R.U32.HI R12, RZ, 0x8, R21 ;  /* 0x00000008ff0c7819 */ /* 0x001fe20000011615 */
[----:B------:R-:W-:Y:S01]  /*1dd370*/  IMAD.X R27, R61, 0x1, R49, P6 ;  /* 0x000000013d1b7824 */ /* 0x000fe200030e0631 */
[----:B------:R-:W-:Y:S02]  /*1dd380*/  LOP3.LUT R14, R14, 0xffff, RZ, 0xc0, !PT ;  /* 0x0000ffff0e0e7812 */ /* 0x000fe400078ec0ff */
[----:B------:R-:W-:Y:S02]  /*1dd390*/  LOP3.LUT R12, R12, 0xffff, RZ, 0xc0, !PT ;  /* 0x0000ffff0c0c7812 */ /* 0x000fe400078ec0ff */
[----:B------:R-:W-:Y:S02]  /*1dd3a0*/  PRMT R21, R15, 0x3340, R20 ;  /* 0x000033400f157816 */ /* 0x000fe40000000014 */
[----:B------:R-:W-:Y:S01]  /*1dd3b0*/  PRMT R14, R12, 0x3340, R14 ;  /* 0x000033400c0e7816 */ /* 0x000fe2000000000e */
[----:B------:R0:W-:Y:S04]  /*1dd3c0*/  STL.64 [R1+0x1380], R26 ;  /* 0x0013801a01007387 */ /* 0x0001e80000100a00 */
[----:B0-----:R-:W4:Y:S04]  /*1dd3d0*/  LDL.LU.64 R26, [R1+0x8820] ;  /* 0x00882000011a7983 */ /* 0x001f280000300a00 */
[----:B------:R-:W-:Y:S04]  /*1dd3e0*/  STL [R1+0x8478], R21 ;  /* 0x0084781501007387 */ /* 0x000fe80000100800 */
[----:B------:R0:W-:Y:S01]  /*1dd3f0*/  STL [R1+0x27b4], R14 ;  /* 0x0027b40e01007387 */ /* 0x0001e20000100800 */
[----:B--2---:R-:W-:-:S02]  /*1dd400*/  LOP3.LUT R12, R11, 0xffff, RZ, 0xc0, !PT ;  /* 0x0000ffff0b0c7812 */ /* 0x004fc400078ec0ff */
[----:B------:R-:W-:Y:S02]  /*1dd410*/  LOP3.LUT R11, R24, 0xffff, RZ, 0xc0, !PT ;  /* 0x0000ffff180b7812 */ /* 0x000fe400078ec0ff */
[----:B------:R-:W2:Y:S02]  /*1dd420*/  LDL.LU R24, [R1+0x881c] ;  /* 0x00881c0001187983 */ /* 0x000ea40000300800 */
[----:B------:R-:W-:Y:S02]  /*1dd430*/  PRMT R15, R11, 0x3340, R1 ;  /* 0x000033400b0f7816 */ /* 0x000fe40000000001 */
[----:B---3--:R-:W-:-:S04]  /*1dd440*/  LOP3.LUT R13, R13, 0xffff, RZ, 0xc0, !PT ;  /* 0x0000ffff0d0d7812 */ /* 0x008fc800078ec0ff */
[--C-:B0-----:R-:W-:Y:S02]  /*1dd450*/  PRMT R14, R12, 0x3340, R13.reuse ;  /* 0x000033400c0e7816 */ /* 0x101fe4000000000d */
        /* <DEDUP_REMOVED lines=17> */
[----:B----4-:R-:W-:Y:S02]  /*1dd570*/  LOP3.LUT R11, R37, 0xffff, RZ, 0xc0, !PT ;  /* 0x0000ffff250b7812 */ /* 0x010fe400078ec0ff */
[----:B------:R-:W-:Y:S02]  /*1dd580*/  LOP3.LUT R21, R33, 0xffff, RZ, 0xc0, !PT ;  /* 0x0000ffff21157812 */ /* 0x000fe400078ec0ff */
[----:B------:R-:W-:Y:S02]  /*1dd590*/  PRMT R13, R11, 0x3340, R12 ;  /* 0x000033400b0d7816 */ /* 0x000fe4000000000c */
[----:B------:R-:W-:-:S04]  /*1dd5a0*/  PRMT R14, R21, 0x3340, R1 ;  /* 0x00003340150e7816 */ /* 0x000fc80000000001 */
[----:B------:R-:W-:Y:S02]  /*1dd5b0*/  PRMT R13, R13, 0x5410, R14 ;  /* 0x000054100d0d7816 */ /* 0x000fe4000000000e */
[----:B------:R-:W-:-:S03]  /*1dd5c0*/  IADD3 R14, P6, R0, R52, RZ ;  /* 0x00000034000e7210 */ /* 0x000fc60007fde0ff */
[----:B------:R0:W-:Y:S02]  /*1dd5d0*/  STL [R1+0x2d3c], R13 ;  /* 0x002d3c0d01007387 */ /* 0x0001e40000100800 */
[----:B------:R-:W-:Y:S01]  /*1dd5e0*/  IMAD.X R15, R61, 0x1, R53, P6 ;  /* 0x000000013d0f7824 */ /* 0x000fe200030e0635 */
[----:B------:R-:W-:Y:S02]  /*1dd5f0*/  SHF.R.U32.HI R11, RZ, 0x8, R11 ;  /* 0x00000008ff0b7819 */ /* 0x000fe4000001160b */
[----:B------:R-:W-:Y:S02]  /*1dd600*/  SHF.R.U32.HI R12, RZ, 0x8, R12 ;  /* 0x00000008ff0c7819 */ /* 0x000fe4000001160c */
[----:B------:R1:W-:Y:S01]  /*1dd610*/  STL.64 [R1+0x1360], R14 ;  /* 0x0013600e01007387 */ /* 0x0003e20000100a00 */
[----:B0-----:R-:W-:Y:S02]  /*1dd620*/  SHF.R.U32.HI R13, RZ, 0x8, R10 ;  /* 0x00000008ff0d7819 */ /* 0x001fe4000001160a */
[----:B------:R-:W-:-:S02]  /*1dd630*/  LOP3.LUT R11, R11, 0xffff, RZ, 0xc0, !PT ;  /* 0x0000ffff0b0b7812 */ /* 0x000fc400078ec0ff */
[----:B------:R-:W-:Y:S02]  /*1dd640*/  LOP3.LUT R13, R13, 0xffff, RZ, 0xc0, !PT ;  /* 0x0000ffff0d0d7812 */ /* 0x000fe400078ec0ff */
[----:B------:R-:W-:Y:S01]  /*1dd650*/  LOP3.LUT R12, R12, 0xffff, RZ, 0xc0, !PT ;  /* 0x0000ffff0c0c7812 */ /* 0x000fe200078ec0ff */
[----:B-1----:R-:W3:Y:S01]  /*1dd660*/  LDL.LU R15, [R1+0x5d4] ;  /* 0x0005d400010f7983 */ /* 0x002ee20000300800 */
[----:B------:R-:W-:-:S03]  /*1dd670*/  PRMT R13, R13, 0x3340, R1 ;  /* 0x000033400d0d7816 */ /* 0x000fc60000000001 */
[----:B------:R-:W4:Y:S04]  /*1dd680*/  LDL.LU R10, [R1+0x4d0] ;  /* 0x0004d000010a7983 */ /* 0x000f280000300800 */
[----:B------:R-:W4:Y:S01]  /*1dd690*/  LDL.LU R37, [R1+0x5ac] ;  /* 0x0005ac0001257983 */ /* 0x000f220000300800 */
[----:B------:R-:W-:Y:S02]  /*1dd6a0*/  PRMT R11, R11, 0x3340, R12 ;  /* 0x000033400b0b7816 */ /* 0x000fe4000000000c */
[----:B------:R-:W-:Y:S01]  /*1dd6b0*/  LOP3.LUT R12, R32, 0xffff, RZ, 0xc0, !PT ;  /* 0x0000ffff200c7812 */ /* 0x000fe200078ec0ff */
[----:B------:R0:W-:Y:S01]  /*1dd6c0*/  STL [R1+0xfc], R13 ;  /* 0x0000fc0d01007387 */ /* 0x0001e20000100800 */
[----:B------:R-:W-:Y:S02]  /*1dd6d0*/  LOP3.LUT R22, R23, 0xffff, RZ, 0xc0, !PT ;  /* 0x0000ffff17167812 */ /* 0x000fe400078ec0ff */
[----:B0-----:R-:W-:-:S02]  /*1dd6e0*/  PRMT R13, R12, 0x3340, R1 ;  /* 0x000033400c0d7816 */ /* 0x001fc40000000001 */
[----:B--2---:R-:W-:Y:S02]  /*1dd6f0*/  LOP3.LUT R20, R24, 0xffff, RZ, 0xc0, !PT ;  /* 0x0000ffff18147812 */ /* 0x004fe400078ec0ff */
[----:B------:R-:W2:Y:S04]  /*1dd700*/  LDL.LU R24, [R1+0x8814] ;  /* 0x0088140001187983 */ /* 0x000ea80000300800 */
[----:B------:R0:W-:Y:S04]  /*1dd710*/  STL [R1+0x278c], R11 ;  /* 0x00278c0b01007387 */ /* 0x0001e80000100800 */
[----:B------:R-:W2:Y:S04]  /*1dd720*/  LDL.LU R23, [R1+0x8810] ;  /* 0x0088100001177983 */ /* 0x000ea80000300800 */
[----:B------:R-:W2:Y:S01]  /*1dd730*/  LDL.LU R14, [R1+0x4d4] ;  /* 0x0004d400010e7983 */ /* 0x000ea20000300800 */
[----:B0-----:R-:W-:-:S04]  /*1dd740*/  PRMT R11, R20, 0x3340, R22 ;  /* 0x00003340140b7816 */ /* 0x001fc80000000016 */
[----:B------:R-:W-:Y:S02]  /*1dd750*/  PRMT R11, R11, 0x5410, R13 ;  /* 0x000054100b0b7816 */ /* 0x000fe4000000000d */
[----:B------:R-:W2:Y:S04]  /*1dd760*/  LDL.LU R13, [R1+0x5d8] ;  /* 0x0005d800010d7983 */ /* 0x000ea80000300800 */
[----:B------:R0:W-:Y:S04]  /*1dd770*/  STL [R1+0x2d38], R11 ;  /* 0x002d380b01007387 */ /* 0x0001e80000100800 */
[----:B0-----:R-:W2:Y:S01]  /*1dd780*/  LDL.LU R11, [R1+0x5b4] ;  /* 0x0005b400010b7983 */ /* 0x001ea20000300800 */
[----:B------:R-:W-:-:S05]  /*1dd790*/  IADD3 R32, P6, R0, R54, RZ ;  /* 0x0000003600207210 */ /* 0x000fca0007fde0ff */
[----:B------:R-:W-:Y:S01]  /*1dd7a0*/  IMAD.X R33, R61, 0x1, R55, P6 ;  /* 0x000000013d217824 */ /* 0x000fe200030e0637 */
[----:B------:R-:W-:Y:S02]  /*1dd7b0*/  SHF.R.U32.HI R20, RZ, 0x8, R20 ;  /* 0x00000008ff147819 */ /* 0x000fe40000011614 */
[----:B------:R-:W-:Y:S02]  /*1dd7c0*/  SHF.R.U32.HI R22, RZ, 0x8, R22 ;  /* 0x00000008ff167819 */ /* 0x000fe40000011616 */
[----:B------:R0:W-:Y:S01]  /*1dd7d0*/  STL.64 [R1+0x1368], R32 ;  /* 0x0013682001007387 */ /* 0x0001e20000100a00 */
[----:B------:R-:W-:Y:S02]  /*1dd7e0*/  LOP3.LUT R20, R20, 0xffff, RZ, 0xc0, !PT ;  /* 0x0000ffff14147812 */ /* 0x000fe400078ec0ff */
[----:B------:R-:W-:Y:S02]  /*1dd7f0*/  LOP3.LUT R22, R22, 0xffff, RZ, 0xc0, !PT ;  /* 0x0000ffff16167812 */ /* 0x000fe400078ec0ff */
[----:B0-----:R-:W-:-:S02]  /*1dd800*/  IADD3 R32, P6, R0, R58, RZ ;  /* 0x0000003a00207210 */ /* 0x001fc40007fde0ff */
[----:B------:R-:W-:-:S03]  /*1dd810*/  PRMT R20, R20, 0x3340, R22 ;  /* 0x0000334014147816 */ /* 0x000fc60000000016 */
[----:B------:R-:W-:Y:S01]  /*1dd820*/  IMAD.X R33, R61, 0x1, R57, P6 ;  /* 0x000000013d217824 */ /* 0x000fe200030e0639 */
[----:B------:R-:W-:Y:S01]  /*1dd830*/  SHF.R.U32.HI R61, RZ, 0x8, R12 ;  /* 0x00000008ff3d7819 */ /* 0x000fe2000001160c */
[----:B------:R0:W-:Y:S03]  /*1dd840*/  STL [R1+0x208], R20 ;  /* 0x0002081401007387 */ /* 0x0001e60000100800 */
[----:B------:R-:W-:Y:S01]  /*1dd850*/  LOP3.LUT R61, R61, 0xffff, RZ, 0xc0, !PT ;  /* 0x0000ffff3d3d7812 */ /* 0x000fe200078ec0ff */
[----:B------:R1:W-:Y:S01]  /*1dd860*/  STL.64 [R1+0x1378], R32 ;  /* 0x0013782001007387 */ /* 0x0003e20000100a00 */
[----:B---3--:R-:W-:Y:S02]  /*1dd870*/  LOP3.LUT R12, R15, 0xffff, RZ, 0xc0, !PT ;  /* 0x0000ffff0f0c7812 */ /* 0x008fe400078ec0ff */
[--C-:B0-----:R-:W-:Y:S02]  /*1dd880*/  PRMT R20, R61, 0x3340, R1.reuse ;  /* 0x000033403d147816 */ /* 0x101fe40000000001 */
[----:B----4-:R-:W-:Y:S01]  /*1dd890*/  LOP3.LUT R15, R10, 0xffff, RZ, 0xc0, !PT ;  /* 0x0000ffff0a0f7812 */ /* 0x010fe200078ec0ff */
[----:B-1----:R-:W3:Y:S04]  /*1dd8a0*/  LDL.LU.64 R32, [R1+0x8808] ;  /* 0x0088080001207983 */ /* 0x002ee80000300a00 */
[----:B------:R0:W-:Y:S01]  /*1dd8b0*/  STL [R1+0xf4], R20 ;  /* 0x0000f41401007387 */ /* 0x0001e20000100800 */
[----:B------:R-:W-:-:S03]  /*1dd8c0*/  PRMT R61, R15, 0x3340, R1 ;  /* 0x000033400f3d7816 */ /* 0x000fc60000000001 */
[----:B------:R-:W4:Y:S01]  /*1dd8d0*/  LDL.LU R10, [R1+0x604] ;  /* 0x00060400010a7983 */ /* 0x000f220000300800 */
[----:B0-----:R-:W-:-:S03]  /*1dd8e0*/  LOP3.LUT R20, R37, 0xffff, RZ, 0xc0, !PT ;  /* 0x0000ffff25147812 */ /* 0x001fc600078ec0ff */
[----:B------:R-:W3:Y:S01]  /*1dd8f0*/  LDL.LU R37, [R1+0x53c] ;  /* 0x00053c0001257983 */ /* 0x000ee20000300800 */
[----:B------:R-:W-:Y:S02]  /*1dd900*/  PRMT R22, R12, 0x3340, R20 ;  /* 0x000033400c167816 */ /* 0x000fe40000000014 */
[----:B------:R-:W-:Y:S02]  /*1dd910*/  SHF.R.U32.HI R12, RZ, 0x8, R12 ;  /* 0x00000008ff0c7819 */ /* 0x000fe4000001160c */
[----:B------:R-:W-:Y:S02]  /*1dd920*/  PRMT R22, R22, 0x5410, R61 ;  /* 0x0000541016167816 */ /* 0x000fe4000000003d */
[----:B------:R-:W-:Y:S02]  /*1dd930*/  SHF.R.U32.HI R61, RZ, 0x8, R21 ;  /* 0x00000008ff3d7819 */ /* 0x000fe40000011615 */
[----:B------:R-:W-:Y:S02]  /*1dd940*/  SHF.R.U32.HI R20, RZ, 0x8, R20 ;  /* 0x00000008ff147819 */ /* 0x000fe40000011614 */
[----:B------:R-:W-:-:S02]  /*1dd950*/  LOP3.LUT R61, R61, 0xffff, RZ, 0xc0, !PT ;  /* 0x0000ffff3d3d7812 */ /* 0x000fc400078ec0ff */
[----:B------:R-:W-:Y:S02]  /*1dd960*/  LOP3.LUT R12, R12, 0xffff, RZ, 0xc0, !PT ;  /* 0x0000ffff0c0c7812 */ /* 0x000fe400078ec0ff */
[----:B------:R-:W-:Y:S02]  /*1dd970*/  LOP3.LUT R20, R20, 0xffff, RZ, 0xc0, !PT ;  /* 0x0000ffff14147812 */ /* 0x000fe400078ec0ff */
[----:B------:R-:W-:Y:S02]  /*1dd980*/  PRMT R21, R61, 0x3340, R1 ;  /* 0x000033403d157816 */ /* 0x000fe40000000001 */
[----:B------:R-:W-:Y:S01]  /*1dd990*/  PRMT R20, R12, 0x3340, R20 ;  /* 0x000033400c147816 */ /* 0x000fe20000000014 */
[----:B------:R-:W-:Y:S01]  /*1dd9a0*/  STL [R1+0x2d34], R22 ;  /* 0x002d341601007387 */ /* 0x000fe20000100800 */
[----:B------:R-:W-:Y:S01]  /*1dd9b0*/  VIADD R0, R0, UR4 ;  /* 0x0000000400007c36 */ /* 0x000fe20008000000 */
[----:B--2---:R-:W-:Y:S02]  /*1dd9c0*/  LOP3.LUT R13, R13, 0xffff, RZ, 0xc0, !PT ;  /* 0x0000ffff0d0d7812 */ /* 0x004fe400078ec0ff */
[----:B------:R-:W-:Y:S01]  /*1dd9d0*/  LOP3.LUT R12, R14, 0xffff, RZ, 0xc0, !PT ;  /* 0x0000ffff0e0c7812 */ /* 0x000fe200078ec0ff */
[----:B------:R-:W-:Y:S01]  /*1dd9e0*/  STL [R1+0xf0], R21 ;  /* 0x0000f01501007387 */ /* 0x000fe20000100800 */
[----:B------:R-:W-:Y:S01]  /*1dd9f0*/  SHF.R.U32.HI R15, RZ, 0x8, R15 ;  /* 0x00000008ff0f7819 */ /* 0x000fe2000001160f */
[----:B------:R-:W-:Y:S01]  /*1dda00*/  ULDC UR4, c[0x0][0x248] ;  /* 0x0000920000047ab9 */ /* 0x000fe20000000800 */
[----:B------:R-:W-:Y:S01]  /*1dda10*/  PRMT R61, R12, 0x3340, R1 ;  /* 0x000033400c3d7816 */ /* 0x000fe20000000001 */
[----:B------:R0:W-:Y:S01]  /*1dda20*/  STL [R1+0x2780], R20 ;  /* 0x0027801401007387 */ /* 0x0001e20000100800 */
[----:B------:R-:W-:-:S02]  /*1dda30*/  LOP3.LUT R14, R11, 0xffff, RZ, 0xc0, !PT ;  /* 0x0000ffff0b0e7812 */ /* 0x000fc400078ec0ff */
[----:B------:R-:W-:Y:S01]  /*1dda40*/  SHF.R.U32.HI R12, RZ, 0x8, R12 ;  /* 0x00000008ff0c7819 */ /* 0x000fe2000001160c */
[----:B------:R-:W2:Y:S01]  /*1dda50*/  LDL.LU R11, [R1+0x608] ;  /* 0x00060800010b7983 */ /* 0x000ea20000300800 */
[--C-:B0-----:R-:W-:Y:S02]  /*1dda60*/  PRMT R20, R13, 0x3340, R14.reuse ;  /* 0x000033400d147816 */ /* 0x101fe4000000000e */
[----:B------:R-:W-:Y:S02]  /*1dda70*/  SHF.R.U32.HI R13, RZ, 0x8, R13 ;  /* 0x00000008ff0d7819 */ /* 0x000fe4000001160d */
[----:B------:R-:W-:Y:S02]  /*1dda80*/  SHF.R.U32.HI R14, RZ, 0x8, R14 ;  /* 0x00000008ff0e7819 */ /* 0x000fe4000001160e */
[----:B------:R-:W-:Y:S02]  /*1dda90*/  PRMT R22, R20, 0x5410, R61 ;  /* 0x0000541014167816 */ /* 0x000fe4000000003d */
        /* <DEDUP_REMOVED lines=10> */
[----:B------:R0:W-:Y:S04]  /*1ddb40*/  STL [R1+0x276c], R14 ;  /* 0x00276c0e01007387 */ /* 0x0001e80000100800 */
[----:B------:R3:W-:Y:S01]  /*1ddb50*/  STL [R1+0xec], R13 ;  /* 0x0000ec0d01007387 */ /* 0x0007e20000100800 */
[----:B0-----:R-:W-:-:S03]  /*1ddb60*/  LOP3.LUT R14, R23, 0xffff, RZ, 0xc0, !PT ;  /* 0x0000ffff170e7812 */ /* 0x001fc600078ec0ff */
[----:B------:R-:W2:Y:S01]  /*1ddb70*/  LDL.LU R23, [R1+0x8800] ;  /* 0x0088000001177983 */ /* 0x000ea20000300800 */
[----:B------:R-:W-:Y:S02]  /*1ddb80*/  PRMT R20, R14, 0x3340, R1 ;  /* 0x000033400e147816 */ /* 0x000fe40000000001 */
[----:B----4-:R-:W-:Y:S02]  /*1ddb90*/  LOP3.LUT R12, R10, 0xffff, RZ, 0xc0, !PT ;  /* 0x0000ffff0a0c7812 */ /* 0x010fe400078ec0ff */
[----:B---3--:R-:W-:-:S04]  /*1ddba0*/  LOP3.LUT R13, R37, 0xffff, RZ, 0xc0, !PT ;  /* 0x0000ffff250d7812 */ /* 0x008fc800078ec0ff */
[----:B------:R-:W-:-:S04]  /*1ddbb0*/  PRMT R10, R12, 0x3340, R13 ;  /* 0x000033400c0a7816 */ /* 0x000fc8000000000d */
[----:B------:R-:W-:Y:S02]  /*1ddbc0*/  PRMT R20, R10, 0x5410, R20 ;  /* 0x000054100a147816 */ /* 0x000fe40000000014 */
[----:B------:R-:W3:Y:S01]  /*1ddbd0*/  LDL.LU R10, [R1+0x344] ;  /* 0x00034400010a7983 */ /* 0x000ee20000300800 */
[----:B------:R-:W-:Y:S02]  /*1ddbe0*/  SHF.R.U32.HI R12, RZ, 0x8, R12 ;  /* 0x00000008ff0c7819 */ /* 0x000fe4000001160c */
[----:B------:R-:W-:Y:S01]  /*1ddbf0*/  SHF.R.U32.HI R13, RZ, 0x8, R13 ;  /* 0x00000008ff0d7819 */ /* 0x000fe2000001160d */
[----:B------:R-:W4:Y:S01]  /*1ddc00*/  LDL.LU R37, [R1+0x22c] ;  /* 0x00022c0001257983 */ /* 0x000f220000300800 */
[----:B------:R-:W-:-:S03]  /*1ddc10*/  LOP3.LUT R15, R15, 0xffff, RZ, 0xc0, !PT ;  /* 0x0000ffff0f0f7812 */ /* 0x000fc600078ec0ff */
[----:B------:R0:W-:Y:S01]  /*1ddc20*/  STL [R1+0x2d28], R20 ;  /* 0x002d281401007387 */ /* 0x0001e20000100800 */
[----:B------:R-:W-:Y:S02]  /*1ddc30*/  LOP3.LUT R12, R12, 0xffff, RZ, 0xc0, !PT ;  /* 0x0000ffff0c0c7812 */ /* 0x000fe400078ec0ff */
[----:B------:R-:W-:Y:S02]  /*1ddc40*/  LOP3.LUT R13, R13, 0xffff, RZ, 0xc0, !PT ;  /* 0x0000ffff0d0d7812 */ /* 0x000fe400078ec0ff */
[----:B0-----:R-:W-:Y:S02]  /*1ddc50*/  IADD3 R20, P6, R0, R17, RZ ;  /* 0x0000001100147210 */ /* 0x001fe40007fde0ff */
[----:B------:R-:W-:-:S03]  /*1ddc60*/  PRMT R15, R15, 0x3340, R1 ;  /* 0x000033400f0f7816 */ /* 0x000fc60000000001 */
[----:B------:R-:W-:Y:S01]  /*1ddc70*/  IMAD.X R21, R61, 0x1, R18, P6 ;  /* 0x000000013d157824 */ /* 0x000fe200030e0612 */
[----:B------:R-:W-:-:S04]  /*1ddc80*/  PRMT R13, R12, 0x3340, R13 ;  /* 0x000033400c0d7816 */ /* 0x000fc8000000000d */
[----:B------:R0:W-:Y:S01]  /*1ddc90*/  STL.64 [R1+0x1330], R20 ;  /* 0x0013301401007387 */ /* 0x0001e20000100a00 */
[----:B------:R-:W-:-:S03]  /*1ddca0*/  LOP3.LUT R24, R24, 0xffff, RZ, 0xc0, !PT ;  /* 0x0000ffff18187812 */ /* 0x000fc600078ec0ff */
[----:B------:R-:W-:Y:S04]  /*1ddcb0*/  STL [R1+0xe4], R15 ;  /* 0x0000e40f01007387 */ /* 0x000fe80000100800 */
[----:B------:R1:W-:Y:S01]  /*1ddcc0*/  STL [R1+0x275c], R13 ;  /* 0x00275c0d01007387 */ /* 0x0003e20000100800 */
[----:B0-----:R-:W-:Y:S02]  /*1ddcd0*/  PRMT R20, R24, 0x3340, R1 ;  /* 0x0000334018147816 */ /* 0x001fe40000000001 */
[----:B------:R-:W-:-:S04]  /*1ddce0*/  SHF.R.U32.HI R14, RZ, 0x8, R14 ;  /* 0x00000008ff0e7819 */ /* 0x000fc8000001160e */
[----:B------:R-:W-:-:S04]  /*1ddcf0*/  LOP3.LUT R14, R14, 0xffff, RZ, 0xc0, !PT ;  /* 0x0000ffff0e0e7812 */ /* 0x000fc800078ec0ff */
[----:B------:R-:W-:Y:S02]  /*1ddd00*/  PRMT R14, R14, 0x3340, R1 ;  /* 0x000033400e0e7816 */ /* 0x000fe40000000001 */
[----:B--2---:R-:W-:Y:S02]  /*1ddd10*/  LOP3.LUT R12, R11, 0xffff, RZ, 0xc0, !PT ;  /* 0x0000ffff0b0c7812 */ /* 0x004fe400078ec0ff */
[----:B------:R-:W2:Y:S04]  /*1ddd20*/  LDL.LU R11, [R1+0x34c] ;  /* 0x00034c00010b7983 */ /* 0x000ea80000300800 */
[----:B------:R-:W-:Y:S01]  /*1ddd30*/  STL [R1+0x8624], R24 ;  /* 0x0086241801007387 */ /* 0x000fe20000100800 */
[----:B-1----:R-:W-:-:S04]  /*1ddd40*/  LOP3.LUT R13, R23, 0xffff, RZ, 0xc0, !PT ;  /* 0x0000ffff170d7812 */ /* 0x002fc800078ec0ff */
[--C-:B------:R-:W-:Y:S02]  /*1ddd50*/  PRMT R15, R12, 0x3340, R13.reuse ;  /* 0x000033400c0f7816 */ /* 0x100fe4000000000d */
        /* <DEDUP_REMOVED lines=8> */
[----:B------:R-:W-:Y:S01]  /*1ddde0*/  STL [R1+0x2d24], R15 ;  /* 0x002d240f01007387 */ /* 0x000fe20000100800 */
[----:B------:R-:W-:-:S03]  /*1dddf0*/  LOP3.LUT R12, R26, 0xffff, RZ, 0xc0, !PT ;  /* 0x0000ffff1a0c7812 */ /* 0x000fc600078ec0ff */
[----:B------:R0:W-:Y:S04]  /*1dde00*/  STL.64 [R1+0x1340], R20 ;  /* 0x0013401401007387 */ /* 0x0001e80000100a00 */
[----:B------:R-:W-:Y:S04]  /*1dde10*/  STL [R1+0x847c], R23 ;  /* 0x00847c1701007387 */ /* 0x000fe80000100800 */
[----:B------:R4:W-:Y:S04]  /*1dde20*/  STL [R1+0xe0], R14 ;  /* 0x0000e00e01007387 */ /* 0x0009e80000100800 */
[----:B------:R-:W2:Y:S01]  /*1dde30*/  LDL.LU R26, [R1+0x87fc] ;  /* 0x0087fc00011a7983 */ /* 0x000ea20000300800 */
[----:B---3--:R-:W-:-:S02]  /*1dde40*/  LOP3.LUT R13, R10, 0xffff, RZ, 0xc0, !PT ;  /* 0x0000ffff0a0d7812 */ /* 0x008fc400078ec0ff */
[----:B0-----:R-:W-:Y:S01]  /*1dde50*/  PRMT R20, R12, 0x3340, R1 ;  /* 0x000033400c147816 */ /* 0x001fe20000000001 */
[----:B------:R-:W3:Y:S01]  /*1dde60*/  LDL.LU R10, [R1+0x2d8] ;  /* 0x0002d800010a7983 */ /* 0x000ee20000300800 */
[----:B----4-:R-:W-:Y:S02]  /*1dde70*/  LOP3.LUT R14, R37, 0xffff, RZ, 0xc0, !PT ;  /* 0x0000ffff250e7812 */ /* 0x010fe400078ec0ff */
[----:B------:R-:W-:Y:S01]  /*1dde80*/  SHF.R.U32.HI R12, RZ, 0x8, R12 ;  /* 0x00000008ff0c7819 */ /* 0x000fe2000001160c */
[----:B------:R-:W4:Y:S01]  /*1dde90*/  LDL.LU R37, [R1+0x1c4] ;  /* 0x0001c40001257983 */ /* 0x000f220000300800 */
[--C-:B------:R-:W-:Y:S02]  /*1ddea0*/  PRMT R15, R13, 0x3340, R14.reuse ;  /* 0x000033400d0f7816 */ /* 0x100fe4000000000e */
[----:B------:R-:W-:Y:S02]  /*1ddeb0*/  SHF.R.U32.HI R13, RZ, 0x8, R13 ;  /* 0x00000008ff0d7819 */ /* 0x000fe4000001160d */
[----:B------:R-:W-:-:S02]  /*1ddec0*/  SHF.R.U32.HI R14, RZ, 0x8, R14 ;  /* 0x00000008ff0e7819 */ /* 0x000fc4000001160e */
[----:B------:R-:W-:Y:S02]  /*1dded0*/  PRMT R15, R15, 0x5410, R20 ;  /* 0x000054100f0f7816 */ /* 0x000fe40000000014 */
[----:B------:R-:W-:Y:S02]  /*1ddee0*/  IADD3 R20, P6, R0, R48, RZ ;  /* 0x0000003000147210 */ /* 0x000fe40007fde0ff */
[----:B------:R-:W-:Y:S02]  /*1ddef0*/  LOP3.LUT R13, R13, 0xffff, RZ, 0xc0, !PT ;  /* 0x0000ffff0d0d7812 */ /* 0x000fe400078ec0ff */
[----:B------:R-:W-:Y:S02]  /*1ddf00*/  LOP3.LUT R14, R14, 0xffff, RZ, 0xc0, !PT ;  /* 0x0000ffff0e0e7812 */ /* 0x000fe400078ec0ff */
[----:B------:R-:W-:Y:S01]  /*1ddf10*/  LOP3.LUT R12, R12, 0xffff, RZ, 0xc0, !PT ;  /* 0x0000ffff0c0c7812 */ /* 0x000fe200078ec0ff */
[----:B------:R-:W-:Y:S01]  /*1ddf20*/  IMAD.X R21, R61, 0x1, R49, P6 ;  /* 0x000000013d157824 */ /* 0x000fe200030e0631 */
[----:B------:R-:W-:-:S02]  /*1ddf30*/  PRMT R14, R13, 0x3340, R14 ;  /* 0x000033400d0e7816 */ /* 0x000fc4000000000e */
[----:B------:R-:W-:Y:S01]  /*1ddf40*/  PRMT R13, R12, 0x3340, R1 ;  /* 0x000033400c0d7816 */ /* 0x000fe20000000001 */
[----:B------:R-:W-:Y:S04]  /*1ddf50*/  STL [R1+0x2d1c], R15 ;  /* 0x002d1c0f01007387 */ /* 0x000fe80000100800 */
[----:B------:R-:W-:Y:S04]  /*1ddf60*/  STL.64 [R1+0x1358], R20 ;  /* 0x0013581401007387 */ /* 0x000fe80000100a00 */
[----:B------:R-:W-:Y:S04]  /*1ddf70*/  STL [R1+0x2754], R14 ;  /* 0x0027540e01007387 */ /* 0x000fe80000100800 */
[----:B------:R0:W-:Y:S01]  /*1ddf80*/  STL [R1+0xdc], R13 ;  /* 0x0000dc0d01007387 */ /* 0x0001e20000100800 */
[----:B--2---:R-:W-:-:S02]  /*1ddf90*/  LOP3.LUT R12, R11, 0xffff, RZ, 0xc0, !PT ;  /* 0x0000ffff0b0c7812 */ /* 0x004fc400078ec0ff */
[----:B------:R-:W-:Y:S02]  /*1ddfa0*/  LOP3.LUT R11, R25, 0xffff, RZ, 0xc0, !PT ;  /* 0x0000ffff190b7812 */ /* 0x000fe400078ec0ff */
[----:B------:R-:W2:Y:S01]  /*1ddfb0*/  LDL.LU R25, [R1+0x87f8] ;  /* 0x0087f80001197983 */ /* 0x000ea20000300800 */
[----:B0-----:R-:W-:-:S03]  /*1ddfc0*/  LOP3.LUT R13, R26, 0xffff, RZ, 0xc0, !PT ;  /* 0x0000ffff1a0d7812 */ /* 0x001fc600078ec0ff */
[----:B------:R-:W4:Y:S01]  /*1ddfd0*/  LDL.LU R26, [R1+0x87f4] ;  /* 0x0087f400011a7983 */ /* 0x000f220000300800 */
[----:B------:R-:W-:Y:S02]  /*1ddfe0*/  PRMT R15, R11, 0x3340, R1 ;  /* 0x000033400b0f7816 */ /* 0x000fe40000000001 */
[--C-:B------:R-:W-:Y:S02]  /*1ddff0*/  PRMT R14, R12, 0x3340, R13.reuse ;  /* 0x000033400c0e7816 */ /* 0x100fe4000000000d */
[----:B------:R-:W-:Y:S02]  /*1de000*/  SHF.R.U32.HI R12, RZ, 0x8, R12 ;  /* 0x00000008ff0c7819 */ /* 0x000fe4000001160c */
[----:B------:R-:W-:Y:S02]  /*1de010*/  SHF.R.U32.HI R13, RZ, 0x8, R13 ;  /* 0x00000008ff0d7819 */ /* 0x000fe4000001160d */
[----:B------:R-:W-:Y:S02]  /*1de020*/  PRMT R20, R14, 0x5410, R15 ;  /* 0x000054100e147816 */ /* 0x000fe4000000000f */
[----:B------:R-:W-:-:S02]  /*1de030*/  SHF.R.U32.HI R11, RZ, 0x8, R11 ;  /* 0x00000008ff0b7819 */ /* 0x000fc4000001160b */
[----:B------:R-:W-:Y:S02]  /*1de040*/  IADD3 R14, P6, R0, R50, RZ ;  /* 0x00000032000e7210 */ /* 0x000fe40007fde0ff */
[----:B------:R-:W-:Y:S02]  /*1de050*/  LOP3.LUT R12, R12, 0xffff, RZ, 0xc0, !PT ;  /* 0x0000ffff0c0c7812 */ /* 0x000fe400078ec0ff */
[----:B------:R-:W-:Y:S02]  /*1de060*/  LOP3.LUT R13, R13, 0xffff, RZ, 0xc0, !PT ;  /* 0x0000ffff0d0d7812 */ /* 0x000fe400078ec0ff */
[----:B------:R-:W-:Y:S01]  /*1de070*/  LOP3.LUT R11, R11, 0xffff, RZ, 0xc0, !PT ;  /* 0x0000ffff0b0b7812 */ /* 0x000fe200078ec0ff */
[----:B------:R-:W-:Y:S01]  /*1de080*/  IMAD.X R15, R61, 0x1, R51, P6 ;  /* 0x000000013d0f7824 */ /* 0x000fe200030e0633 */
[----:B------:R-:W-:Y:S02]  /*1de090*/  PRMT R13, R12, 0x3340, R13 ;  /* 0x000033400c0d7816 */ /* 0x000fe4000000000d */
[----:B------:R-:W-:Y:S01]  /*1de0a0*/  PRMT R12, R11, 0x3340, R1 ;  /* 0x000033400b0c7816 */ /* 0x000fe20000000001 */
[----:B------:R0:W-:Y:S04]  /*1de0b0*/  STL [R1+0x2d18], R20 ;  /* 0x002d181401007387 */ /* 0x0001e80000100800 */
[----:B------:R4:W-:Y:S04]  /*1de0c0*/  STL.64 [R1+0x1338], R14 ;  /* 0x0013380e01007387 */ /* 0x0009e80000100a00 */
[----:B------:R1:W-:Y:S01]  /*1de0d0*/  STL [R1+0x2744], R13 ;  /* 0x0027440d01007387 */ /* 0x0003e20000100800 */
[----:B0-----:R-:W-:-:S03]  /*1de0e0*/  LOP3.LUT R20, R46, 0xffff, RZ, 0xc0, !PT ;  /* 0x0000ffff2e147812 */ /* 0x001fc600078ec0ff */
[----:B------:R0:W-:Y:S01]  /*1de0f0*/  STL [R1+0xd8], R12 ;  /* 0x0000d80c01007387 */ /* 0x0001e20000100800 */
[----:B---3--:R-:W-:-:S03]  /*1de100*/  LOP3.LUT R11, R10, 0xffff, RZ, 0xc0, !PT ;  /* 0x0000ffff0a0b7812 */ /* 0x008fc600078ec0ff */
[----:B------:R-:W3:Y:S01]  /*1de110*/  LDL.LU R46, [R1+0x87f0] ;  /* 0x0087f000012e7983 */ /* 0x000ee20000300800 */
[----:B----4-:R-:W-:-:S03]  /*1de120*/  LOP3.LUT R15, R26, 0xffff, RZ, 0xc0, !PT ;  /* 0x0000ffff1a0f7812 */ /* 0x010fc600078ec0ff */
[----:B------:R-:W4:Y:S04]  /*1de130*/  LDL.LU R26, [R1+0x87ec] ;  /* 0x0087ec00011a7983 */ /* 0x000f280000300800 */
[----:B-1----:R-:W3:Y:S04]  /*1de140*/  LDL.LU R13, [R1+0x5f4] ;  /* 0x0005f400010d7983 */ /* 0x002ee80000300800 */
[----:B------:R-:W4:Y:S04]  /*1de150*/  LDL.LU R22, [R1+0x4e0] ;  /* 0x0004e00001167983 */ /* 0x000f280000300800 */
[----:B------:R-:W4:Y:S01]  /*1de160*/  LDL.LU R10, [R1+0x5c8] ;  /* 0x0005c800010a7983 */ /* 0x000f220000300800 */
[----:B------:R-:W-:-:S02]  /*1de170*/  LOP3.LUT R21, R37, 0xffff, RZ, 0xc0, !PT ;  /* 0x0000ffff25157812 */ /* 0x000fc400078ec0ff */
[----:B------:R-:W-:Y:S02]  /*1de180*/  PRMT R24, R20, 0x3340, R1 ;  /* 0x0000334014187816 */ /* 0x000fe40000000001 */
[----:B------:R-:W-:Y:S02]  /*1de190*/  PRMT R23, R11, 0x3340, R21 ;  /* 0x000033400b177816 */ /* 0x000fe40000000015 */
[----:B0-----:R-:W-:Y:S02]  /*1de1a0*/  LOP3.LUT R12, R36, 0xffff, RZ, 0xc0, !PT ;  /* 0x0000ffff240c7812 */ /* 0x001fe400078ec0ff */
[----:B------:R-:W-:Y:S02]  /*1de1b0*/  PRMT R36, R23, 0x5410, R24 ;  /* 0x0000541017247816 */ /* 0x000fe40000000018 */
[----:B--2---:R-:W-:Y:S02]  /*1de1c0*/  LOP3.LUT R14, R25, 0xffff, RZ, 0xc0, !PT ;  /* 0x0000ffff190e7812 */ /* 0x004fe400078ec0ff */
[----:B------:R-:W2:Y:S01]  /*1de1d0*/  LDL.LU R25, [R1+0x87e8] ;  /* 0x0087e80001197983 */ /* 0x000ea20000300800 */
[----:B------:R-:W-:-:S02]  /*1de1e0*/  PRMT R24, R12, 0x3340, R1 ;  /* 0x000033400c187816 */ /* 0x000fc40000000001 */
[----:B------:R-:W-:Y:S01]  /*1de1f0*/  PRMT R23, R15, 0x3340, R14 ;  /* 0x000033400f177816 */ /* 0x000fe2000000000e */
[----:B------:R0:W-:Y:S03]  /*1de200*/  STL [R1+0x2d14], R36 ;  /* 0x002d142401007387 */ /* 0x0001e60000100800 */
[----:B------:R-:W-:Y:S02]  /*1de210*/  PRMT R23, R23, 0x5410, R24 ;  /* 0x0000541017177816 */ /* 0x000fe40000000018 */
[----:B0-----:R-:W-:-:S03]  /*1de220*/  IADD3 R36, P6, R0, R52, RZ ;  /* 0x0000003400247210 */ /* 0x001fc60007fde0ff */
[----:B------:R0:W-:Y:S02]  /*1de230*/  STL [R1+0x2d10], R23 ;  /* 0x002d101701007387 */ /* 0x0001e40000100800 */
[----:B------:R-:W-:Y:S01]  /*1de240*/  IMAD.X R37, R61, 0x1, R53, P6 ;  /* 0x000000013d257824 */ /* 0x000fe200030e0635 */
[----:B------:R-:W-:-:S04]  /*1de250*/  SHF.R.U32.HI R11, RZ, 0x8, R11 ;  /* 0x00000008ff0b7819 */ /* 0x000fc8000001160b */
[----:B------:R1:W-:Y:S01]  /*1de260*/  STL.64 [R1+0x1320], R36 ;  /* 0x0013202401007387 */ /* 0x0003e20000100a00 */
[----:B0-----:R-:W-:Y:S02]  /*1de270*/  SHF.R.U32.HI R23, RZ, 0x8, R14 ;  /* 0x00000008ff177819 */ /* 0x001fe4000001160e */
[----:B------:R-:W-:Y:S02]  /*1de280*/  LOP3.LUT R24, R11, 0xffff, RZ, 0xc0, !PT ;  /* 0x0000ffff0b187812 */ /* 0x000fe400078ec0ff */
[----:B------:R-:W-:Y:S01]  /*1de290*/  LOP3.LUT R23, R23, 0xffff, RZ, 0xc0, !PT ;  /* 0x0000ffff17177812 */ /* 0x000fe200078ec0ff */
[----:B------:R-:W2:Y:S01]  /*1de2a0*/  LDL.LU R11, [R1+0x5f8] ;  /* 0x0005f800010b7983 */ /* 0x000ea20000300800 */
[----:B-1----:R-:W-:Y:S02]  /*1de2b0*/  SHF.R.U32.HI R36, RZ, 0x8, R21 ;  /* 0x00000008ff247819 */ /* 0x002fe40000011615 */
[----:B------:R-:W-:Y:S02]  /*1de2c0*/  SHF.R.U32.HI R21, RZ, 0x8, R15 ;  /* 0x00000008ff157819 */ /* 0x000fe4000001160f */
[----:B------:R-:W-:Y:S01]  /*1de2d0*/  LOP3.LUT R36, R36, 0xffff, RZ, 0xc0, !PT ;  /* 0x0000ffff24247812 */ /* 0x000fe200078ec0ff */
[----:B------:R-:W2:Y:S01]  /*1de2e0*/  LDL.LU R15, [R1+0x4e4] ;  /* 0x0004e400010f7983 */ /* 0x000ea20000300800 */
[----:B------:R-:W-:-:S02]  /*1de2f0*/  LOP3.LUT R21, R21, 0xffff, RZ, 0xc0, !PT ;  /* 0x0000ffff15157812 */ /* 0x000fc400078ec0ff */
[----:B------:R-:W-:Y:S01]  /*1de300*/  PRMT R24, R24, 0x3340, R36 ;  /* 0x0000334018187816 */ /* 0x000fe20000000024 */
[----:B------:R-:W2:Y:S01]  /*1de310*/  LDL.LU R14, [R1+0x5cc] ;  /* 0x0005cc00010e7983 */ /* 0x000ea20000300800 */
[----:B------:R-:W-:Y:S02]  /*1de320*/  SHF.R.U32.HI R12, RZ, 0x8, R12 ;  /* 0x00000008ff0c7819 */ /* 0x000fe4000001160c */
[----:B------:R-:W-:Y:S02]  /*1de330*/  IADD3 R36, P6, R0, R54, RZ ;  /* 0x0000003600247210 */ /* 0x000fe40007fde0ff */
[----:B------:R-:W-:Y:S02]  /*1de340*/  PRMT R21, R21, 0x3340, R23 ;  /* 0x0000334015157816 */ /* 0x000fe40000000017 */
[----:B------:R-:W-:Y:S01]  /*1de350*/  LOP3.LUT R12, R12, 0xffff, RZ, 0xc0, !PT ;  /* 0x0000ffff0c0c7812 */ /* 0x000fe200078ec0ff */
[----:B------:R-:W-:Y:S01]  /*1de360*/  STL [R1+0x2740], R24 ;  /* 0x0027401801007387 */ /* 0x000fe20000100800 */
[----:B------:R-:W-:-:S03]  /*1de370*/  IMAD.X R37, R61, 0x1, R55, P6 ;  /* 0x000000013d257824 */ /* 0x000fc600030e0637 */
[----:B------:R0:W-:Y:S04]  /*1de380*/  STL [R1+0x2718], R21 ;  /* 0x0027181501007387 */ /* 0x0001e80000100800 */
[----:B------:R1:W-:Y:S01]  /*1de390*/  STL.64 [R1+0x1348], R36 ;  /* 0x0013482401007387 */ /* 0x0003e20000100a00 */
[----:B0-----:R-:W-:-:S03]  /*1de3a0*/  PRMT R21, R12, 0x3340, R1 ;  /* 0x000033400c157816 */ /* 0x001fc60000000001 */
[----:B-1----:R-:W2:Y:S04]  /*1de3b0*/  LDL.LU.64 R36, [R1+0x87e0] ;  /* 0x0087e00001247983 */ /* 0x002ea80000300a00 */
[----:B------:R0:W-:Y:S01]  /*1de3c0*/  STL [R1+0xd4], R21 ;  /* 0x0000d41501007387 */ /* 0x0001e20000100800 */
[----:B---3--:R-:W-:Y:S02]  /*1de3d0*/  LOP3.LUT R13, R13, 0xffff, RZ, 0xc0, !PT ;  /* 0x0000ffff0d0d7812 */ /* 0x008fe400078ec0ff */
[----:B----4-:R-:W-:Y:S02]  /*1de3e0*/  LOP3.LUT R12, R22, 0xffff, RZ, 0xc0, !PT ;  /* 0x0000ffff160c7812 */ /* 0x010fe400078ec0ff */
[----:B------:R-:W-:Y:S02]  /*1de3f0*/  LOP3.LUT R10, R10, 0xffff, RZ, 0xc0, !PT ;  /* 0x0000ffff0a0a7812 */ /* 0x000fe400078ec0ff */
[----:B------:R-:W-:-:S02]  /*1de400*/  PRMT R22, R12, 0x3340, R1 ;  /* 0x000033400c167816 */ /* 0x000fc40000000001 */
[----:B0-----:R-:W-:-:S04]  /*1de410*/  PRMT R21, R13, 0x3340, R10 ;  /* 0x000033400d157816 */ /* 0x001fc8000000000a */
[----:B------:R-:W-:Y:S02]  /*1de420*/  PRMT R21, R21, 0x5410, R22 ;  /* 0x0000541015157816 */ /* 0x000fe40000000016 */
[----:B------:R-:W-:Y:S02]  /*1de430*/  IADD3 R22, P6, R0, R58, RZ ;  /* 0x0000003a00167210 */ /* 0x000fe40007fde0ff */
[----:B------:R-:W-:-:S03]  /*1de440*/  SHF.R.U32.HI R13, RZ, 0x8, R13 ;  /* 0x00000008ff0d7819 */ /* 0x000fc6000001160d */
[----:B------:R-:W-:Y:S01]  /*1de450*/  IMAD.X R23, R61, 0x1, R57, P6 ;  /* 0x000000013d177824 */ /* 0x000fe200030e0639 */
[----:B------:R0:W-:Y:S01]  /*1de460*/  STL [R1+0x2d08], R21 ;  /* 0x002d081501007387 */ /* 0x0001e20000100800 */
[----:B------:R-:W-:Y:S02]  /*1de470*/  SHF.R.U32.HI R61, RZ, 0x8, R20 ;  /* 0x00000008ff3d7819 */ /* 0x000fe40000011614 */
[----:B------:R-:W-:Y:S01]  /*1de480*/  LOP3.LUT R20, R13, 0xffff, RZ, 0xc0, !PT ;  /* 0x0000ffff0d147812 */ /* 0x000fe200078ec0ff */
[----:B------:R1:W-:Y:S01]  /*1de490*/  STL.64 [R1+0x1328], R22 ;  /* 0x0013281601007387 */ /* 0x0003e20000100a00 */
[----:B0-----:R-:W-:-:S03]  /*1de4a0*/  SHF.R.U32.HI R21, RZ, 0x8, R10 ;  /* 0x00000008ff157819 */ /* 0x001fc6000001160a */
[----:B------:R-:W3:Y:S04]  /*1de4b0*/  LDL.LU R10, [R1+0x614] ;  /* 0x00061400010a7983 */ /* 0x000ee80000300800 */
[----:B------:R-:W4:Y:S01]  /*1de4c0*/  LDL.LU R13, [R1+0x55c] ;  /* 0x00055c00010d7983 */ /* 0x000f220000300800 */
[----:B------:R-:W-:Y:S02]  /*1de4d0*/  LOP3.LUT R21, R21, 0xffff, RZ, 0xc0, !PT ;  /* 0x0000ffff15157812 */ /* 0x000fe400078ec0ff */
[----:B------:R-:W-:Y:S02]  /*1de4e0*/  LOP3.LUT R61, R61, 0xffff, RZ, 0xc0, !PT ;  /* 0x0000ffff3d3d7812 */ /* 0x000fe400078ec0ff */
[----:B------:R-:W-:Y:S02]  /*1de4f0*/  PRMT R21, R20, 0x3340, R21 ;  /* 0x0000334014157816 */ /* 0x000fe40000000015 */
[----:B-1----:R-:W-:-:S02]  /*1de500*/  PRMT R22, R61, 0x3340, R1 ;  /* 0x000033403d167816 */ /* 0x002fc40000000001 */
[----:B--2---:R-:W-:Y:S02]  /*1de510*/  LOP3.LUT R11, R11, 0xffff, RZ, 0xc0, !PT ;  /* 0x0000ffff0b0b7812 */ /* 0x004fe400078ec0ff */
[----:B------:R-:W-:Y:S02]  /*1de520*/  LOP3.LUT R20, R15, 0xffff, RZ, 0xc0, !PT ;  /* 0x0000ffff0f147812 */ /* 0x000fe400078ec0ff */
[----:B------:R-:W-:Y:S02]  /*1de530*/  LOP3.LUT R14, R14, 0xffff, RZ, 0xc0, !PT ;  /* 0x0000ffff0e0e7812 */ /* 0x000fe400078ec0ff */
[----:B------:R-:W-:Y:S02]  /*1de540*/  PRMT R61, R20, 0x3340, R1 ;  /* 0x00003340143d7816 */ /* 0x000fe40000000001 */
[----:B------:R-:W-:Y:S02]  /*1de550*/  PRMT R15, R11, 0x3340, R14 ;  /* 0x000033400b0f7816 */ /* 0x000fe4000000000e */
[----:B------:R-:W-:-:S02]  /*1de560*/  SHF.R.U32.HI R11, RZ, 0x8, R11 ;  /* 0x00000008ff0b7819 */ /* 0x000fc4000001160b */
[----:B------:R-:W-:Y:S02]  /*1de570*/  PRMT R15, R15, 0x5410, R61 ;  /* 0x000054100f0f7816 */ /* 0x000fe4000000003d */
[----:B------:R-:W-:Y:S01]  /*1de580*/  SHF.R.U32.HI R61, RZ, 0x8, R14 ;  /* 0x00000008ff3d7819 */ /* 0x000fe2000001160e */
[----:B------:R-:W-:Y:S01]  /*1de590*/  VIADD R0, R0, UR4 ;  /* 0x0000000400007c36 */ /* 0x000fe20008000000 */
[----:B------:R-:W-:Y:S01]  /*1de5a0*/  LOP3.LUT R11, R11, 0xffff, RZ, 0xc0, !PT ;  /* 0x0000ffff0b0b7812 */ /* 0x000fe200078ec0ff */
[----:B------:R0:W-:Y:S01]  /*1de5b0*/  STL [R1+0xd0], R22 ;  /* 0x0000d01601007387 */ /* 0x0001e20000100800 */
[----:B------:R-:W-:Y:S01]  /*1de5c0*/  LOP3.LUT R61, R61, 0xffff, RZ, 0xc0, !PT ;  /* 0x0000ffff3d3d7812 */ /* 0x000fe200078ec0ff */
[----:B------:R-:W-:Y:S01]  /*1de5d0*/  ULDC UR4, c[0x0][0x248] ;  /* 0x0000920000047ab9 */ /* 0x000fe20000000800 */
[----:B------:R-:W-:Y:S01]  /*1de5e0*/  SHF.R.U32.HI R20, RZ, 0x8, R20 ;  /* 0x00000008ff147819 */ /* 0x000fe20000011614 */
[----:B------:R1:W-:Y:S01]  /*1de5f0*/  STL [R1+0x270c], R21 ;  /* 0x00270c1501007387 */ /* 0x0003e20000100800 */
[----:B------:R-:W-:-:S02]  /*1de600*/  SHF.R.U32.HI R12, RZ, 0x8, R12 ;  /* 0x00000008ff0c7819 */ /* 0x000fc4000001160c */
[----:B------:R-:W-:Y:S01]  /*1de610*/  LOP3.LUT R20, R20, 0xffff, RZ, 0xc0, !PT ;  /* 0x0000ffff14147812 */ /* 0x000fe200078ec0ff */
[----:B------:R2:W-:Y:S01]  /*1de620*/  STL [R1+0x2d04], R15 ;  /* 0x002d040f01007387 */ /* 0x0005e20000100800 */
[----:B0-----:R-:W-:Y:S02]  /*1de630*/  IADD3 R22, P6, R0, R56, RZ ;  /* 0x0000003800167210 */ /* 0x001fe40007fde0ff */
[----:B-1----:R-:W-:Y:S02]  /*1de640*/  PRMT R21, R11, 0x3340, R61 ;  /* 0x000033400b157816 */ /* 0x002fe4000000003d */
[----:B------:R-:W-:Y:S01]  /*1de650*/  SHF.R.S32.HI R61, RZ, 0x1f, R0 ;  /* 0x0000001fff3d7819 */ /* 0x000fe20000011400 */
[----:B--2---:R-:W2:Y:S01]  /*1de660*/  LDL.LU R15, [R1+0x358] ;  /* 0x00035800010f7983 */ /* 0x004ea20000300800 */
[----:B------:R-:W-:-:S03]  /*1de670*/  LOP3.LUT R12, R12, 0xffff, RZ, 0xc0, !PT ;  /* 0x0000ffff0c0c7812 */ /* 0x000fc600078ec0ff */
[----:B------:R-:W2:Y:S01]  /*1de680*/  LDL.LU R14, [R1+0x24c] ;  /* 0x00024c00010e7983 */ /* 0x000ea20000300800 */
[----:B------:R-:W-:-:S03]  /*1de690*/  IMAD.X R23, R61, 0x1, R16, P6 ;  /* 0x000000013d177824 */ /* 0x000fc600030e0610 */
[----:B------:R-:W2:Y:S04]  /*1de6a0*/  LDL.LU R11, [R1+0x618] ;  /* 0x00061800010b7983 */ /* 0x000ea80000300800 */
[----:B------:R0:W-:Y:S04]  /*1de6b0*/  STL [R1+0x26ec], R21 ;  /* 0x0026ec1501007387 */ /* 0x0001e80000100800 */
[----:B------:R-:W-:Y:S01]  /*1de6c0*/  STL.64 [R1+0x1318], R22 ;  /* 0x0013181601007387 */ /* 0x000fe20000100a00 */
[--C-:B0-----:R-:W-:Y:S02]  /*1de6d0*/  PRMT R21, R20, 0x3340, R1.reuse ;  /* 0x0000334014157816 */ /* 0x101fe40000000001 */
[----:B------:R-:W-:-:S02]  /*1de6e0*/  PRMT R20, R12, 0x3340, R1 ;  /* 0x000033400c147816 */ /* 0x000fc40000000001 */
[----:B------:R-:W-:Y:S01]  /*1de6f0*/  LOP3.LUT R12, R25, 0xffff, RZ, 0xc0, !PT ;  /* 0x0000ffff190c7812 */ /* 0x000fe200078ec0ff */
[----:B------:R0:W-:Y:S04]  /*1de700*/  STL [R1+0xcc], R21 ;  /* 0x0000cc1501007387 */ /* 0x0001e80000100800 */
[----:B------:R1:W-:Y:S04]  /*1de710*/  STL [R1+0xc8], R20 ;  /* 0x0000c81401007387 */ /* 0x0003e80000100800 */
[----:B------:R-:W2:Y:S01]  /*1de720*/  LDL.LU R25, [R1+0x87d8] ;  /* 0x0087d80001197983 */ /* 0x000ea20000300800 */
[----:B0-----:R-:W-:-:S02]  /*1de730*/  PRMT R21, R12, 0x3340, R1 ;  /* 0x000033400c157816 */ /* 0x001fc40000000001 */
[----:B---3--:R-:W-:Y:S02]  /*1de740*/  LOP3.LUT R10, R10, 0xffff, RZ, 0xc0, !PT ;  /* 0x0000ffff0a0a7812 */ /* 0x008fe400078ec0ff */
[----:B----4-:R-:W-:-:S04]  /*1de750*/  LOP3.LUT R13, R13, 0xffff, RZ, 0xc0, !PT ;  /* 0x0000ffff0d0d7812 */ /* 0x010fc800078ec0ff */
        /* <DEDUP_REMOVED lines=8> */
[----:B------:R-:W3:Y:S01]  /*1de7e0*/  LDL.LU R13, [R1+0x3a0] ;  /* 0x0003a000010d7983 */ /* 0x000ee20000300800 */
[----:B------:R-:W-:-:S04]  /*1de7f0*/  SHF.R.U32.HI R10, RZ, 0x8, R10 ;  /* 0x00000008ff0a7819 */ /* 0x000fc8000001160a */
[----:B------:R-:W-:-:S04]  /*1de800*/  LOP3.LUT R10, R10, 0xffff, RZ, 0xc0, !PT ;  /* 0x0000ffff0a0a7812 */ /* 0x000fc800078ec0ff */
[----:B------:R-:W-:Y:S02]  /*1de810*/  PRMT R21, R10, 0x3340, R20 ;  /* 0x000033400a157816 */ /* 0x000fe40000000014 */
[----:B------:R-:W4:Y:S01]  /*1de820*/  LDL.LU R10, [R1+0x258] ;  /* 0x00025800010a7983 */ /* 0x000f220000300800 */
[----:B------:R-:W-:-:S04]  /*1de830*/  SHF.R.U32.HI R12, RZ, 0x8, R12 ;  /* 0x00000008ff0c7819 */ /* 0x000fc8000001160c */
[----:B------:R-:W-:-:S04]  /*1de840*/  LOP3.LUT R12, R12, 0xffff, RZ, 0xc0, !PT ;  /* 0x0000ffff0c0c7812 */ /* 0x000fc800078ec0ff */
[--C-:B------:R-:W-:Y:S01]  /*1de850*/  PRMT R20, R12, 0x3340, R1.reuse ;  /* 0x000033400c147816 */ /* 0x100fe20000000001 */
[----:B------:R-:W-:Y:S01]  /*1de860*/  STL [R1+0x26d8], R21 ;  /* 0x0026d81501007387 */ /* 0x000fe20000100800 */
[----:B--2---:R-:W-:Y:S02]  /*1de870*/  LOP3.LUT R12, R15, 0xffff, RZ, 0xc0, !PT ;  /* 0x0000ffff0f0c7812 */ /* 0x004fe400078ec0ff */
[----:B------:R-:W-:Y:S02]  /*1de880*/  LOP3.LUT R15, R27, 0xffff, RZ, 0xc0, !PT ;  /* 0x0000ffff1b0f7812 */ /* 0x000fe400078ec0ff */
[----:B------:R-:W-:Y:S01]  /*1de890*/  LOP3.LUT R14, R14, 0xffff, RZ, 0xc0, !PT ;  /* 0x0000ffff0e0e7812 */ /* 0x000fe200078ec0ff */
[----:B------:R0:W-:Y:S01]  /*1de8a0*/  STL [R1+0xc4], R20 ;  /* 0x0000c41401007387 */ /* 0x0001e20000100800 */
[----:B------:R-:W-:Y:S02]  /*1de8b0*/  PRMT R22, R15, 0x3340, R1 ;  /* 0x000033400f167816 */ /* 0x000fe40000000001 */
[----:B------:R-:W-:Y:S01]  /*1de8c0*/  LOP3.LUT R26, R26, 0xffff, RZ, 0xc0, !PT ;  /* 0x0000ffff1a1a7812 */ /* 0x000fe200078ec0ff */
[----:B------:R-:W2:Y:S01]  /*1de8d0*/  LDL.LU R27, [R1+0x87d4] ;  /* 0x0087d400011b7983 */ /* 0x000ea20000300800 */
[----:B0-----:R-:W-:-:S02]  /*1de8e0*/  LOP3.LUT R20, R11, 0xffff, RZ, 0xc0, !PT ;  /* 0x0000ffff0b147812 */ /* 0x001fc400078ec0ff */
[----:B------:R-:W-:-:S04]  /*1de8f0*/  PRMT R11, R12, 0x3340, R14 ;  /* 0x000033400c0b7816 */ /* 0x000fc8000000000e */
[----:B------:R-:W-:Y:S01]  /*1de900*/  PRMT R11, R11, 0x5410, R22 ;  /* 0x000054100b0b7816 */ /* 0x000fe20000000016 */
[----:B------:R-:W-:Y:S01]  /*1de910*/  STL [R1+0x863c], R26 ;  /* 0x00863c1a01007387 */ /* 0x000fe20000100800 */
[----:B------:R-:W-:-:S03]  /*1de920*/  PRMT R22, R26, 0x3340, R1 ;  /* 0x000033401a167816 */ /* 0x000fc60000000001 */
[----:B------:R0:W-:Y:S01]  /*1de930*/  STL [R1+0x28a0], R11 ;  /* 0x0028a00b01007387 */ /* 0x0001e20000100800 */
[----:B------:R-:W-:Y:S02]  /*1de940*/  SHF.R.U32.HI R12, RZ, 0x8, R12 ;  /* 0x00000008ff0c7819 */ /* 0x000fe4000001160c */
[----:B------:R-:W-:-:S04]  /*1de950*/  LOP3.LUT R21, R25, 0xffff, RZ, 0xc0, !PT ;  /* 0x0000ffff19157812 */ /* 0x000fc800078ec0ff */
[--C-:B0-----:R-:W-:Y:S02]  /*1de960*/  PRMT R11, R20, 0x3340, R21.reuse ;  /* 0x00003340140b7816 */ /* 0x101fe40000000015 */
[----:B------:R-:W-:Y:S02]  /*1de970*/  SHF.R.U32.HI R20, RZ, 0x8, R20 ;  /* 0x00000008ff147819 */ /* 0x000fe40000011614 */
[----:B------:R-:W-:Y:S02]  /*1de980*/  SHF.R.U32.HI R21, RZ, 0x8, R21 ;  /* 0x00000008ff157819 */ /* 0x000fe40000011615 */
[----:B------:R-:W-:Y:S02]  /*1de990*/  PRMT R24, R11, 0x5410, R22 ;  /* 0x000054100b187816 */ /* 0x000fe40000000016 */
[----:B------:R-:W-:Y:S01]  /*1de9a0*/  SHF.R.U32.HI R14, RZ, 0x8, R14 ;  /* 0x00000008ff0e7819 */ /* 0x000fe2000001160e */
[----:B------:R-:W2:Y:S01]  /*1de9b0*/  LDL.LU R11, [R1+0x2fc] ;  /* 0x0002fc00010b7983 */ /* 0x000ea20000300800 */
[----:B------:R-:W-:-:S02]  /*1de9c0*/  IADD3 R22, P6, R0, R19, RZ ;  /* 0x0000001300167210 */ /* 0x000fc40007fde0ff */
[----:B------:R-:W-:Y:S02]  /*1de9d0*/  LOP3.LUT R20, R20, 0xffff, RZ, 0xc0, !PT ;  /* 0x0000ffff14147812 */ /* 0x000fe400078ec0ff */
        /* <DEDUP_REMOVED lines=9> */
[----:B------:R4:W-:Y:S01]  /*1dea70*/  STL [R1+0x26bc], R14 ;  /* 0x0026bc0e01007387 */ /* 0x0009e20000100800 */
[----:B---3--:R-:W-:-:S02]  /*1dea80*/  LOP3.LUT R12, R13, 0xffff, RZ, 0xc0, !PT ;  /* 0x0000ffff0d0c7812 */ /* 0x008fc400078ec0ff */
[----:B------:R-:W-:Y:S02]  /*1dea90*/  LOP3.LUT R13, R32, 0xffff, RZ, 0xc0, !PT ;  /* 0x0000ffff200d7812 */ /* 0x000fe400078ec0ff */
[----:B------:R-:W3:Y:S01]  /*1deaa0*/  LDL.LU R32, [R1+0x87d0] ;  /* 0x0087d00001207983 */ /* 0x000ee20000300800 */
[----:B----4-:R-:W-:-:S03]  /*1deab0*/  LOP3.LUT R14, R10, 0xffff, RZ, 0xc0, !PT ;  /* 0x0000ffff0a0e7812 */ /* 0x010fc600078ec0ff */
[----:B------:R-:W4:Y:S01]  /*1deac0*/  LDL.LU R10, [R1+0x304] ;  /* 0x00030400010a7983 */ /* 0x000f220000300800 */
[----:B------:R-:W-:Y:S02]  /*1dead0*/  PRMT R21, R13, 0x3340, R1 ;  /* 0x000033400d157816 */ /* 0x000fe40000000001 */
[----:B------:R-:W-:Y:S02]  /*1deae0*/  PRMT R20, R12, 0x3340, R14 ;  /* 0x000033400c147816 */ /* 0x000fe4000000000e */
[----:B------:R-:W-:Y:S02]  /*1deaf0*/  SHF.R.U32.HI R15, RZ, 0x8, R15 ;  /* 0x00000008ff0f7819 */ /* 0x000fe4000001160f */
[----:B------:R-:W-:Y:S02]  /*1deb00*/  PRMT R22, R20, 0x5410, R21 ;  /* 0x0000541014167816 */ /* 0x000fe40000000015 */
[----:B------:R-:W-:Y:S02]  /*1deb10*/  SHF.R.U32.HI R12, RZ, 0x8, R12 ;  /* 0x00000008ff0c7819 */ /* 0x000fe4000001160c */
        /* <DEDUP_REMOVED lines=10> */
[----:B------:R-:W-:Y:S04]  /*1debc0*/  STL.64 [R1+0x1308], R20 ;  /* 0x0013081401007387 */ /* 0x000fe80000100a00 */
[----:B------:R0:W-:Y:S04]  /*1debd0*/  STL [R1+0xc0], R15 ;  /* 0x0000c00f01007387 */ /* 0x0001e80000100800 */
[----:B------:R3:W-:Y:S01]  /*1debe0*/  STL [R1+0x265c], R12 ;  /* 0x00265c0c01007387 */ /* 0x0007e20000100800 */
[----:B------:R-:W-:-:S03]  /*1debf0*/  SHF.R.U32.HI R13, RZ, 0x8, R13 ;  /* 0x00000008ff0d7819 */ /* 0x000fc6000001160d */
[----:B------:R-:W4:Y:S01]  /*1dec00*/  LDL.LU R29, [R1+0x87cc] ;  /* 0x0087cc00011d7983 */ /* 0x000f220000300800 */
[----:B0-----:R-:W-:Y:S02]  /*1dec10*/  PRMT R15, R23, 0x3340, R1 ;  /* 0x00003340170f7816 */ /* 0x001fe40000000001 */
[----:B--2---:R-:W-:Y:S02]  /*1dec20*/  LOP3.LUT R11, R11, 0xffff, RZ, 0xc0, !PT ;  /* 0x0000ffff0b0b7812 */ /* 0x004fe400078ec0ff */
[----:B---3--:R-:W-:Y:S02]  /*1dec30*/  LOP3.LUT R12, R32, 0xffff, RZ, 0xc0, !PT ;  /* 0x0000ffff200c7812 */ /* 0x008fe400078ec0ff */
[----:B------:R-:W2:Y:S02]  /*1dec40*/  LDL.LU R32, [R1+0x87c8] ;  /* 0x0087c80001207983 */ /* 0x000ea40000300800 */
[----:B------:R-:W-:-:S04]  /*1dec50*/  PRMT R14, R11, 0x3340, R12 ;  /* 0x000033400b0e7816 */ /* 0x000fc8000000000c */
[----:B------:R-:W-:Y:S02]  /*1dec60*/  PRMT R20, R14, 0x5410, R15 ;  /* 0x000054100e147816 */ /* 0x000fe4000000000f */
[----:B------:R-:W-:-:S05]  /*1dec70*/  IADD3 R14, P6, R0, R50, RZ ;  /* 0x00000032000e7210 */ /* 0x000fca0007fde0ff */
[----:B------:R-:W-:Y:S01]  /*1dec80*/  IMAD.X R15, R61, 0x1, R51, P6 ;  /* 0x000000013d0f7824 */ /* 0x000fe200030e0633 */
[----:B------:R-:W-:Y:S01]  /*1dec90*/  STL [R1+0x2850], R20 ;  /* 0x0028501401007387 */ /* 0x000fe20000100800 */
[----:B------:R-:W-:Y:S02]  /*1deca0*/  SHF.R.U32.HI R11, RZ, 0x8, R11 ;  /* 0x00000008ff0b7819 */ /* 0x000fe4000001160b */
[----:B------:R-:W-:Y:S01]  /*1decb0*/  SHF.R.U32.HI R12, RZ, 0x8, R12 ;  /* 0x00000008ff0c7819 */ /* 0x000fe2000001160c */
[----:B------:R0:W-:Y:S01]  /*1decc0*/  STL.64 [R1+0x1300], R14 ;  /* 0x0013000e01007387 */ /* 0x0001e20000100a00 */
[----:B------:R-:W-:Y:S02]  /*1decd0*/  LOP3.LUT R11, R11, 0xffff, RZ, 0xc0, !PT ;  /* 0x0000ffff0b0b7812 */ /* 0x000fe400078ec0ff */
[----:B0-----:R-:W-:Y:S02]  /*1dece0*/  LOP3.LUT R14, R13, 0xffff, RZ, 0xc0, !PT ;  /* 0x0000ffff0d0e7812 */ /* 0x001fe400078ec0ff */
[----:B------:R-:W-:-:S02]  /*1decf0*/  LOP3.LUT R13, R12, 0xffff, RZ, 0xc0, !PT ;  /* 0x0000ffff0c0d7812 */ /* 0x000fc400078ec0ff */
[----:B------:R-:W-:Y:S01]  /*1ded00*/  PRMT R21, R14, 0x3340, R1 ;  /* 0x000033400e157816 */ /* 0x000fe20000000001 */
[----:B------:R-:W3:Y:S01]  /*1ded10*/  LDL.LU R12, [R1+0x60c] ;  /* 0x00060c00010c7983 */ /* 0x000ee20000300800 */
[----:B------:R-:W-:-:S03]  /*1ded20*/  PRMT R11, R11, 0x3340, R13 ;  /* 0x000033400b0b7816 */ /* 0x000fc6000000000d */
[----:B------:R-:W2:Y:S01]  /*1ded30*/  LDL.LU R15, [R1+0x4f4] ;  /* 0x0004f400010f7983 */ /* 0x000ea20000300800 */
[----:B----4-:R-:W-:-:S03]  /*1ded40*/  LOP3.LUT R14, R10, 0xffff, RZ, 0xc0, !PT ;  /* 0x0000ffff0a0e7812 */ /* 0x010fc600078ec0ff */
[----:B------:R-:W4:Y:S01]  /*1ded50*/  LDL.LU R20, [R1+0x5e4] ;  /* 0x0005e40001147983 */ /* 0x000f220000300800 */
[----:B------:R-:W-:-:S03]  /*1ded60*/  LOP3.LUT R13, R28, 0xffff, RZ, 0xc0, !PT ;  /* 0x0000ffff1c0d7812 */ /* 0x000fc600078ec0ff */
[----:B------:R0:W-:Y:S04]  /*1ded70*/  STL [R1+0xbc], R21 ;  /* 0x0000bc1501007387 */ /* 0x0001e80000100800 */
[----:B------:R1:W-:Y:S04]  /*1ded80*/  STL [R1+0x2648], R11 ;  /* 0x0026480b01007387 */ /* 0x0003e80000100800 */
[----:B------:R-:W4:Y:S01]  /*1ded90*/  LDL.LU R28, [R1+0x87c4] ;  /* 0x0087c400011c7983 */ /* 0x000f220000300800 */
[----:B0-----:R-:W-:-:S03]  /*1deda0*/  LOP3.LUT R21, R27, 0xffff, RZ, 0xc0, !PT ;  /* 0x0000ffff1b157812 */ /* 0x001fc600078ec0ff */
[----:B------:R-:W4:Y:S01]  /*1dedb0*/  LDL.LU R27, [R1+0x87c0] ;  /* 0x0087c000011b7983 */ /* 0x000f220000300800 */
[----:B-1----:R-:W-:Y:S02]  /*1dedc0*/  PRMT R11, R13, 0x3340, R1 ;  /* 0x000033400d0b7816 */ /* 0x002fe40000000001 */
[----:B------:R-:W-:-:S04]  /*1dedd0*/  PRMT R10, R14, 0x3340, R21 ;  /* 0x000033400e0a7816 */ /* 0x000fc80000000015 */
[----:B------:R-:W-:Y:S02]  /*1dede0*/  PRMT R22, R10, 0x5410, R11 ;  /* 0x000054100a167816 */ /* 0x000fe4000000000b */
[----:B------:R-:W-:-:S05]  /*1dedf0*/  IADD3 R10, P6, R0, R52, RZ ;  /* 0x00000034000a7210 */ /* 0x000fca0007fde0ff */
[----:B------:R-:W-:Y:S01]  /*1dee00*/  IMAD.X R11, R61, 0x1, R53, P6 ;  /* 0x000000013d0b7824 */ /* 0x000fe200030e0635 */
[----:B------:R-:W-:Y:S04]  /*1dee10*/  STL [R1+0x2cd8], R22 ;  /* 0x002cd81601007387 */ /* 0x000fe80000100800 */
[----:B------:R0:W-:Y:S04]  /*1dee20*/  STL.64 [R1+0x12f0], R10 ;  /* 0x0012f00a01007387 */ /* 0x0001e80000100a00 */
[----:B0-----:R-:W4:Y:S04]  /*1dee30*/  LDL.LU R11, [R1+0x610] ;  /* 0x00061000010b7983 */ /* 0x001f280000300800 */
[----:B------:R-:W4:Y:S04]  /*1dee40*/  LDL.LU R22, [R1+0x4fc] ;  /* 0x0004fc0001167983 */ /* 0x000f280000300800 */
[----:B------:R-:W4:Y:S01]  /*1dee50*/  LDL.LU R10, [R1+0x5e8] ;  /* 0x0005e800010a7983 */ /* 0x000f220000300800 */
[----:B------:R-:W-:-:S02]  /*1dee60*/  SHF.R.U32.HI R23, RZ, 0x8, R23 ;  /* 0x00000008ff177819 */ /* 0x000fc40000011617 */
[----:B------:R-:W-:Y:S02]  /*1dee70*/  SHF.R.U32.HI R14, RZ, 0x8, R14 ;  /* 0x00000008ff0e7819 */ /* 0x000fe4000001160e */
[----:B------:R-:W-:Y:S02]  /*1dee80*/  SHF.R.U32.HI R21, RZ, 0x8, R21 ;  /* 0x00000008ff157819 */ /* 0x000fe40000011615 */
[----:B------:R-:W-:Y:S02]  /*1dee90*/  LOP3.LUT R23, R23, 0xffff, RZ, 0xc0, !PT ;  /* 0x0000ffff17177812 */ /* 0x000fe400078ec0ff */
[----:B------:R-:W-:Y:S02]  /*1deea0*/  LOP3.LUT R14, R14, 0xffff, RZ, 0xc0, !PT ;  /* 0x0000ffff0e0e7812 */ /* 0x000fe400078ec0ff */
[----:B------:R-:W-:Y:S02]  /*1deeb0*/  LOP3.LUT R21, R21, 0xffff, RZ, 0xc0, !PT ;  /* 0x0000ffff15157812 */ /* 0x000fe400078ec0ff */
[----:B------:R-:W-:-:S02]  /*1deec0*/  IADD3 R24, P6, R0, R54, RZ ;  /* 0x0000003600187210 */ /* 0x000fc40007fde0ff */
[----:B------:R-:W-:Y:S02]  /*1deed0*/  SHF.R.U32.HI R13, RZ, 0x8, R13 ;  /* 0x00000008ff0d7819 */ /* 0x000fe4000001160d */
[----:B------:R-:W-:Y:S01]  /*1deee0*/  PRMT R23, R23, 0x3340, R1 ;  /* 0x0000334017177816 */ /* 0x000fe20000000001 */
[----:B------:R-:W-:Y:S01]  /*1deef0*/  IMAD.X R25, R61, 0x1, R55, P6 ;  /* 0x000000013d197824 */ /* 0x000fe200030e0637 */
[----:B------:R-:W-:Y:S02]  /*1def00*/  PRMT R14, R14, 0x3340, R21 ;  /* 0x000033400e0e7816 */ /* 0x000fe40000000015 */
[----:B------:R-:W-:Y:S01]  /*1def10*/  LOP3.LUT R13, R13, 0xffff, RZ, 0xc0, !PT ;  /* 0x0000ffff0d0d7812 */ /* 0x000fe200078ec0ff */
[----:B------:R-:W-:Y:S03]  /*1def20*/  STL [R1+0xb8], R23 ;  /* 0x0000b81701007387 */ /* 0x000fe60000100800 */
[----:B------:R-:W-:Y:S01]  /*1def30*/  PRMT R21, R13, 0x3340, R1 ;  /* 0x000033400d157816 */ /* 0x000fe20000000001 */
[----:B------:R0:W-:Y:S04]  /*1def40*/  STL [R1+0x2608], R14 ;  /* 0x0026080e01007387 */ /* 0x0001e80000100800 */
[----:B------:R1:W-:Y:S04]  /*1def50*/  STL.64 [R1+0x12e8], R24 ;  /* 0x0012e81801007387 */ /* 0x0003e80000100a00 */
[----:B0-----:R-:W4:Y:S04]  /*1def60*/  LDL.LU R14, [R1+0x630] ;  /* 0x00063000010e7983 */ /* 0x001f280000300800 */
[----:B------:R-:W4:Y:S01]  /*1def70*/  LDL.LU R13, [R1+0x57c] ;  /* 0x00057c00010d7983 */ /* 0x000f220000300800 */
[----:B-1----:R-:W-:-:S03]  /*1def80*/  IADD3 R24, P6, R0, R58, RZ ;  /* 0x0000003a00187210 */ /* 0x002fc60007fde0ff */
[----:B------:R0:W-:Y:S02]  /*1def90*/  STL [R1+0xb4], R21 ;  /* 0x0000b41501007387 */ /* 0x0001e40000100800 */
[----:B------:R-:W-:Y:S01]  /*1defa0*/  IMAD.X R25, R61, 0x1, R57, P6 ;  /* 0x000000013d197824 */ /* 0x000fe200030e0639 */
[----:B---3--:R-:W-:Y:S02]  /*1defb0*/  LOP3.LUT R12, R12, 0xffff, RZ, 0xc0, !PT ;  /* 0x0000ffff0c0c7812 */ /* 0x008fe400078ec0ff */
[----:B--2---:R-:W-:Y:S02]  /*1defc0*/  LOP3.LUT R15, R15, 0xffff, RZ, 0xc0, !PT ;  /* 0x0000ffff0f0f7812 */ /* 0x004fe400078ec0ff */
[----:B----4-:R-:W-:-:S04]  /*1defd0*/  LOP3.LUT R20, R20, 0xffff, RZ, 0xc0, !PT ;  /* 0x0000ffff14147812 */ /* 0x010fc800078ec0ff */
[----:B0-----:R-:W-:Y:S02]  /*1defe0*/  PRMT R21, R12, 0x3340, R20 ;  /* 0x000033400c157816 */ /* 0x001fe40000000014 */
[----:B------:R-:W-:Y:S02]  /*1deff0*/  SHF.R.U32.HI R12, RZ, 0x8, R12 ;  /* 0x00000008ff0c7819 */ /* 0x000fe4000001160c */
[----:B------:R-:W-:Y:S02]  /*1df000*/  SHF.R.U32.HI R61, RZ, 0x8, R20 ;  /* 0x00000008ff3d7819 */ /* 0x000fe40000011614 */
[----:B------:R-:W-:Y:S02]  /*1df010*/  PRMT R23, R15, 0x3340, R1 ;  /* 0x000033400f177816 */ /* 0x000fe40000000001 */
[----:B------:R-:W-:Y:S02]  /*1df020*/  LOP3.LUT R12, R12, 0xffff, RZ, 0xc0, !PT ;  /* 0x0000ffff0c0c7812 */ /* 0x000fe400078ec0ff */
[----:B------:R-:W-:-:S02]  /*1df030*/  LOP3.LUT R61, R61, 0xffff, RZ, 0xc0, !PT ;  /* 0x0000ffff3d3d7812 */ /* 0x000fc400078ec0ff */
[----:B------:R-:W-:Y:S02]  /*1df040*/  PRMT R21, R21, 0x5410, R23 ;  /* 0x0000541015157816 */ /* 0x000fe40000000017 */
[----:B------:R-:W-:-:S03]  /*1df050*/  PRMT R12, R12, 0x3340, R61 ;  /* 0x000033400c0c7816 */ /* 0x000fc6000000003d */
[----:B------:R0:W-:Y:S04]  /*1df060*/  STL [R1+0x2808], R21 ;  /* 0x0028081501007387 */ /* 0x0001e80000100800 */
[----:B------:R-:W-:Y:S04]  /*1df070*/  STL.64 [R1+0x12e0], R24 ;  /* 0x0012e01801007387 */ /* 0x000fe80000100a00 */
[----:B------:R1:W-:Y:S01]  /*1df080*/  STL [R1+0x3a0], R12 ;  /* 0x0003a00c01007387 */ /* 0x0003e20000100800 */
[----:B------:R-:W-:Y:S02]  /*1df090*/  LOP3.LUT R11, R11, 0xffff, RZ, 0xc0, !PT ;  /* 0x0000ffff0b0b7812 */ /* 0x000fe400078ec0ff */
[----:B0-----:R-:W-:-:S02]  /*1df0a0*/  LOP3.LUT R21, R22, 0xffff, RZ, 0xc0, !PT ;  /* 0x0000ffff16157812 */ /* 0x001fc400078ec0ff */
[----:B-1----:R-:W-:Y:S02]  /*1df0b0*/  LOP3.LUT R12, R10, 0xffff, RZ, 0xc0, !PT ;  /* 0x0000ffff0a0c7812 */ /* 0x002fe400078ec0ff */
[----:B------:R-:W-:Y:S01]  /*1df0c0*/  PRMT R61, R21, 0x3340, R1 ;  /* 0x00003340153d7816 */ /* 0x000fe20000000001 */
[----:B------:R-:W2:Y:S01]  /*1df0d0*/  LDL.LU R10, [R1+0x63c] ;  /* 0x00063c00010a7983 */ /* 0x000ea20000300800 */
[----:B------:R-:W-:-:S04]  /*1df0e0*/  PRMT R20, R11, 0x3340, R12 ;  /* 0x000033400b147816 */ /* 0x000fc8000000000c */
[----:B------:R-:W-:Y:S02]  /*1df0f0*/  PRMT R20, R20, 0x5410, R61 ;  /* 0x0000541014147816 */ /* 0x000fe4000000003d */
[----:B------:R-:W-:Y:S02]  /*1df100*/  SHF.R.U32.HI R61, RZ, 0x8, R15 ;  /* 0x00000008ff3d7819 */ /* 0x000fe4000001160f */
[----:B------:R-:W-:Y:S02]  /*1df110*/  SHF.R.U32.HI R11, RZ, 0x8, R11 ;  /* 0x00000008ff0b7819 */ /* 0x000fe4000001160b */
[----:B------:R-:W-:Y:S02]  /*1df120*/  SHF.R.U32.HI R12, RZ, 0x8, R12 ;  /* 0x00000008ff0c7819 */ /* 0x000fe4000001160c */
[----:B------:R-:W-:Y:S02]  /*1df130*/  LOP3.LUT R61, R61, 0xffff, RZ, 0xc0, !PT ;  /* 0x0000ffff3d3d7812 */ /* 0x000fe400078ec0ff */
[----:B------:R-:W-:-:S02]  /*1df140*/  LOP3.LUT R11, R11, 0xffff, RZ, 0xc0, !PT ;  /* 0x0000ffff0b0b7812 */ /* 0x000fc400078ec0ff */
[----:B------:R-:W-:Y:S02]  /*1df150*/  LOP3.LUT R12, R12, 0xffff, RZ, 0xc0, !PT ;  /* 0x0000ffff0c0c7812 */ /* 0x000fe400078ec0ff */
[--C-:B------:R-:W-:Y:S01]  /*1df160*/  PRMT R15, R61, 0x3340, R1.reuse ;  /* 0x000033403d0f7816 */ /* 0x100fe20000000001 */
[----:B------:R-:W-:Y:S01]  /*1df170*/  STL [R1+0x27dc], R20 ;  /* 0x0027dc1401007387 */ /* 0x000fe20000100800 */
[----:B------:R-:W-:Y:S02]  /*1df180*/  PRMT R12, R11, 0x3340, R12 ;  /* 0x000033400b0c7816 */ /* 0x000fe4000000000c */
[----:B------:R-:W-:Y:S01]  /*1df190*/  LOP3.LUT R11, R27, 0xffff, RZ, 0xc0, !PT ;  /* 0x0000ffff1b0b7812 */ /* 0x000fe200078ec0ff */
[----:B------:R-:W-:Y:S04]  /*1df1a0*/  STL [R1+0xb0], R15 ;  /* 0x0000b00f01007387 */ /* 0x000fe80000100800 */
[----:B------:R-:W3:Y:S04]  /*1df1b0*/  LDL.LU R27, [R1+0x87bc] ;  /* 0x0087bc00011b7983 */ /* 0x000ee80000300800 */
[----:B------:R0:W-:Y:S01]  /*1df1c0*/  STL [R1+0x25cc], R12 ;  /* 0x0025cc0c01007387 */ /* 0x0001e20000100800 */
[----:B------:R-:W-:-:S02]  /*1df1d0*/  PRMT R61, R11, 0x3340, R1 ;  /* 0x000033400b3d7816 */ /* 0x000fc40000000001 */
[----:B------:R-:W-:Y:S01]  /*1df1e0*/  LOP3.LUT R13, R13, 0xffff, RZ, 0xc0, !PT ;  /* 0x0000ffff0d0d7812 */ /* 0x000fe200078ec0ff */
[----:B------:R-:W-:Y:S01]  /*1df1f0*/  VIADD R0, R0, UR4 ;  /* 0x0000000400007c36 */ /* 0x000fe20008000000 */
[----:B0-----:R-:W-:Y:S01]  /*1df200*/  LOP3.LUT R12, R14, 0xffff, RZ, 0xc0, !PT ;  /* 0x0000ffff0e0c7812 */ /* 0x001fe200078ec0ff */
[----:B------:R-:W-:-:S03]  /*1df210*/  ULDC UR4, c[0x0][0x248] ;  /* 0x0000920000047ab9 */ /* 0x000fc60000000800 */
[----:B------:R-:W-:-:S04]  /*1df220*/  PRMT R14, R12, 0x3340, R13 ;  /* 0x000033400c0e7816 */ /* 0x000fc8000000000d */
[----:B------:R-:W-:Y:S02]  /*1df230*/  PRMT R20, R14, 0x5410, R61 ;  /* 0x000054100e147816 */ /* 0x000fe4000000003d */
[----:B------:R-:W-:Y:S02]  /*1df240*/  SHF.R.S32.HI R61, RZ, 0x1f, R0 ;  /* 0x0000001fff3d7819 */ /* 0x000fe40000011400 */
[----:B------:R-:W-:Y:S01]  /*1df250*/  IADD3 R14, P6, R0, R56, RZ ;  /* 0x00000038000e7210 */ /* 0x000fe20007fde0ff */
[----:B------:R-:W-:Y:S04]  /*1df260*/  STL [R1+0x27d8], R20 ;  /* 0x0027d81401007387 */ /* 0x000fe80000100800 */
[----:B------:R-:W-:Y:S01]  /*1df270*/  IMAD.X R15, R61, 0x1, R16, P6 ;  /* 0x000000013d0f7824 */ /* 0x000fe200030e0610 */
[----:B------:R-:W-:-:S04]  /*1df280*/  SHF.R.U32.HI R12, RZ, 0x8, R12 ;  /* 0x00000008ff0c7819 */ /* 0x000fc8000001160c */
[----:B------:R0:W-:Y:S01]  /*1df290*/  STL.64 [R1+0x12d8], R14 ;  /* 0x0012d80e01007387 */ /* 0x0001e20000100a00 */
[----:B------:R-:W-:Y:S02]  /*1df2a0*/  SHF.R.U32.HI R13, RZ, 0x8, R13 ;  /* 0x00000008ff0d7819 */ /* 0x000fe4000001160d */
[----:B------:R-:W-:Y:S02]  /*1df2b0*/  SHF.R.U32.HI R11, RZ, 0x8, R11 ;  /* 0x00000008ff0b7819 */ /* 0x000fe4000001160b */
[----:B------:R-:W-:Y:S01]  /*1df2c0*/  LOP3.LUT R12, R12, 0xffff, RZ, 0xc0, !PT ;  /* 0x0000ffff0c0c7812 */ /* 0x000fe200078ec0ff */
[----:B0-----:R-:W4:Y:S04]  /*1df2d0*/  LDL.LU R14, [R1+0x3bc] ;  /* 0x0003bc00010e7983 */ /* 0x001f280000300800 */
[----:B------:R-:W4:Y:S01]  /*1df2e0*/  LDL.LU R15, [R1+0x278] ;  /* 0x00027800010f7983 */ /* 0x000f220000300800 */
[----:B------:R-:W-:-:S02]  /*1df2f0*/  LOP3.LUT R13, R13, 0xffff, RZ, 0xc0, !PT ;  /* 0x0000ffff0d0d7812 */ /* 0x000fc400078ec0ff */
[----:B------:R-:W-:Y:S02]  /*1df300*/  LOP3.LUT R11, R11, 0xffff, RZ, 0xc0, !PT ;  /* 0x0000ffff0b0b7812 */ /* 0x000fe400078ec0ff */
[----:B------:R-:W-:Y:S02]  /*1df310*/  PRMT R13, R12, 0x3340, R13 ;  /* 0x000033400c0d7816 */ /* 0x000fe4000000000d */
[--C-:B------:R-:W-:Y:S02]  /*1df320*/  PRMT R11, R11, 0x3340, R1.reuse ;  /* 0x000033400b0b7816 */ /* 0x100fe40000000001 */
[----:B------:R-:W-:Y:S01]  /*1df330*/  LOP3.LUT R28, R28, 0xffff, RZ, 0xc0, !PT ;  /* 0x0000ffff1c1c7812 */ /* 0x000fe200078ec0ff */
[----:B------:R0:W-:Y:S04]  /*1df340*/  STL [R1+0x25a8], R13 ;  /* 0x0025a80d01007387 */ /* 0x0001e80000100800 */
[----:B------:R1:W-:Y:S04]  /*1df350*/  STL [R1+0xac], R11 ;  /* 0x0000ac0b01007387 */ /* 0x0003e80000100800 */
[----:B0-----:R-:W4:Y:S01]  /*1df360*/  LDL.LU R13, [R1+0x3c0] ;  /* 0x0003c000010d7983 */ /* 0x001f220000300800 */
[----:B-1----:R-:W-:-:S03]  /*1df370*/  PRMT R11, R28, 0x3340, R1 ;  /* 0x000033401c0b7816 */ /* 0x002fc60000000001 */
[----:B------:R-:W-:Y:S01]  /*1df380*/  STL [R1+0x8640], R28 ;  /* 0x0086401c01007387 */ /* 0x000fe20000100800 */
[----:B--2---:R-:W-:Y:S02]  /*1df390*/  LOP3.LUT R12, R10, 0xffff, RZ, 0xc0, !PT ;  /* 0x0000ffff0a0c7812 */ /* 0x004fe400078ec0ff */
[----:B---3--:R-:W-:-:S04]  /*1df3a0*/  LOP3.LUT R20, R27, 0xffff, RZ, 0xc0, !PT ;  /* 0x0000ffff1b147812 */ /* 0x008fc800078ec0ff */
[----:B------:R-:W-:-:S04]  /*1df3b0*/  PRMT R10, R12, 0x3340, R20 ;  /* 0x000033400c0a7816 */ /* 0x000fc80000000014 */
[----:B------:R-:W-:Y:S02]  /*1df3c0*/  PRMT R22, R10, 0x5410, R11 ;  /* 0x000054100a167816 */ /* 0x000fe4000000000b */
[----:B------:R-:W2:Y:S04]  /*1df3d0*/  LDL.LU R11, [R1+0x284] ;  /* 0x00028400010b7983 */ /* 0x000ea80000300800 */
[----:B------:R-:W3:Y:S01]  /*1df3e0*/  LDL.LU R10, [R1+0x31c] ;  /* 0x00031c00010a7983 */ /* 0x000ee20000300800 */
[----:B------:R-:W-:Y:S02]  /*1df3f0*/  SHF.R.U32.HI R12, RZ, 0x8, R12 ;  /* 0x00000008ff0c7819 */ /* 0x000fe4000001160c */
[----:B------:R-:W-:Y:S01]  /*1df400*/  SHF.R.U32.HI R20, RZ, 0x8, R20 ;  /* 0x00000008ff147819 */ /* 0x000fe20000011614 */
[----:B------:R0:W-:Y:S01]  /*1df410*/  STL [R1+0x2cd4], R22 ;  /* 0x002cd41601007387 */ /* 0x0001e20000100800 */
[----:B------:R-:W-:-:S02]  /*1df420*/  SHF.R.U32.HI R21, RZ, 0x8, R21 ;  /* 0x00000008ff157819 */ /* 0x000fc40000011615 */
[----:B------:R-:W-:Y:S02]  /*1df430*/  LOP3.LUT R12, R12, 0xffff, RZ, 0xc0, !PT ;  /* 0x0000ffff0c0c7812 */ /* 0x000fe400078ec0ff */
[----:B------:R-:W-:Y:S02]  /*1df440*/  LOP3.LUT R20, R20, 0xffff, RZ, 0xc0, !PT ;  /* 0x0000ffff14147812 */ /* 0x000fe400078ec0ff */
[----:B------:R-:W-:Y:S02]  /*1df450*/  LOP3.LUT R21, R21, 0xffff, RZ, 0xc0, !PT ;  /* 0x0000ffff15157812 */ /* 0x000fe400078ec0ff */
[----:B0-----:R-:W-:Y:S02]  /*1df460*/  IADD3 R22, P6, R0, R17, RZ ;  /* 0x0000001100167210 */ /* 0x001fe40007fde0ff */
[----:B------:R-:W-:-:S03]  /*1df470*/  PRMT R27, R12, 0x3340, R20 ;  /* 0x000033400c1b7816 */ /* 0x000fc60000000014 */
[----:B------:R-:W-:Y:S01]  /*1df480*/  IMAD.X R23, R61, 0x1, R18, P6 ;  /* 0x000000013d177824 */ /* 0x000fe200030e0612 */
[----:B------:R-:W-:Y:S02]  /*1df490*/  PRMT R21, R21, 0x3340, R1 ;  /* 0x0000334015157816 */ /* 0x000fe40000000001 */
[----:B------:R-:W-:Y:S02]  /*1df4a0*/  LOP3.LUT R12, R9, 0xffff, RZ, 0xc0, !PT ;  /* 0x0000ffff090c7812 */ /* 0x000fe400078ec0ff */
[----:B------:R-:W-:Y:S04]  /*1df4b0*/  STL.64 [R1+0x12d0], R22 ;  /* 0x0012d01601007387 */ /* 0x000fe80000100a00 */
[----:B------:R-:W-:Y:S01]  /*1df4c0*/  STL [R1+0x8484], R27 ;  /* 0x0084841b01007387 */ /* 0x000fe20000100800 */
[----:B----4-:R-:W-:-:S03]  /*1df4d0*/  LOP3.LUT R14, R14, 0xffff, RZ, 0xc0, !PT ;  /* 0x0000ffff0e0e7812 */ /* 0x010fc600078ec0ff */
[----:B------:R0:W-:Y:S01]  /*1df4e0*/  STL [R1+0xa8], R21 ;  /* 0x0000a81501007387 */ /* 0x0001e20000100800 */
[----:B------:R-:W-:-:S03]  /*1df4f0*/  LOP3.LUT R15, R15, 0xffff, RZ, 0xc0, !PT ;  /* 0x0000ffff0f0f7812 */ /* 0x000fc600078ec0ff */
[----:B------:R-:W4:Y:S01]  /*1df500*/  LDL.LU R9, [R1+0x87b8] ;  /* 0x0087b80001097983 */ /* 0x000f220000300800 */
[----:B------:R-:W-:Y:S02]  /*1df510*/  PRMT R20, R14, 0x3340, R15 ;  /* 0x000033400e147816 */ /* 0x000fe4000000000f */
[----:B0-----:R-:W-:Y:S02]  /*1df520*/  PRMT R21, R12, 0x3340, R1 ;  /* 0x000033400c157816 */ /* 0x001fe40000000001 */
        /* <DEDUP_REMOVED lines=13> */
[----:B------:R0:W-:Y:S01]  /*1df600*/  STL [R1+0x256c], R14 ;  /* 0x00256c0e01007387 */ /* 0x0001e20000100800 */
[----:B------:R-:W-:-:S03]  /*1df610*/  LOP3.LUT R15, R13, 0xffff, RZ, 0xc0, !PT ;  /* 0x0000ffff0d0f7812 */ /* 0x000fc600078ec0ff */
[----:B------:R1:W-:Y:S01]  /*1df620*/  STL [R1+0xa4], R12 ;  /* 0x0000a40c01007387 */ /* 0x0003e20000100800 */
[----:B0-----:R-:W-:-:S03]  /*1df630*/  LOP3.LUT R14, R41, 0xffff, RZ, 0xc0, !PT ;  /* 0x0000ffff290e7812 */ /* 0x001fc600078ec0ff */
[----:B------:R-:W4:Y:S01]  /*1df640*/  LDL.LU R41, [R1+0x87b4] ;  /* 0x0087b40001297983 */ /* 0x000f220000300800 */
[----:B-1----:R-:W-:Y:S02]  /*1df650*/  LOP3.LUT R12, R31, 0xffff, RZ, 0xc0, !PT ;  /* 0x0000ffff1f0c7812 */ /* 0x002fe400078ec0ff */
[----:B--2---:R-:W-:Y:S02]  /*1df660*/  LOP3.LUT R20, R11, 0xffff, RZ, 0xc0, !PT ;  /* 0x0000ffff0b147812 */ /* 0x004fe400078ec0ff */
[----:B------:R-:W2:Y:S01]  /*1df670*/  LDL.LU R11, [R1+0x628] ;  /* 0x00062800010b7983 */ /* 0x000ea20000300800 */
[----:B---3--:R-:W-:-:S03]  /*1df680*/  LOP3.LUT R21, R10, 0xffff, RZ, 0xc0, !PT ;  /* 0x0000ffff0a157812 */ /* 0x008fc600078ec0ff */
[----:B------:R-:W3:Y:S04]  /*1df690*/  LDL.LU R10, [R1+0x50c] ;  /* 0x00050c00010a7983 */ /* 0x000ee80000300800 */
[----:B------:R-:W4:Y:S04]  /*1df6a0*/  LDL.LU R13, [R1+0x5fc] ;  /* 0x0005fc00010d7983 */ /* 0x000f280000300800 */
[----:B------:R-:W4:Y:S01]  /*1df6b0*/  LDL.LU R31, [R1+0x87b0] ;  /* 0x0087b000011f7983 */ /* 0x000f220000300800 */
[----:B------:R-:W-:Y:S02]  /*1df6c0*/  PRMT R24, R14, 0x3340, R1 ;  /* 0x000033400e187816 */ /* 0x000fe40000000001 */
[----:B------:R-:W-:-:S02]  /*1df6d0*/  PRMT R23, R15, 0x3340, R20 ;  /* 0x000033400f177816 */ /* 0x000fc40000000014 */
[----:B------:R-:W-:Y:S02]  /*1df6e0*/  LOP3.LUT R22, R32, 0xffff, RZ, 0xc0, !PT ;  /* 0x0000ffff20167812 */ /* 0x000fe400078ec0ff */
[----:B------:R-:W-:Y:S01]  /*1df6f0*/  PRMT R25, R23, 0x5410, R24 ;  /* 0x0000541017197816 */ /* 0x000fe20000000018 */
[----:B------:R-:W4:Y:S01]  /*1df700*/  LDL.LU R32, [R1+0x87ac] ;  /* 0x0087ac0001207983 */ /* 0x000f220000300800 */
[----:B------:R-:W-:Y:S02]  /*1df710*/  PRMT R24, R12, 0x3340, R1 ;  /* 0x000033400c187816 */ /* 0x000fe40000000001 */
[----:B------:R-:W-:Y:S02]  /*1df720*/  PRMT R23, R21, 0x3340, R22 ;  /* 0x0000334015177816 */ /* 0x000fe40000000016 */
[----:B------:R-:W-:Y:S02]  /*1df730*/  SHF.R.U32.HI R15, RZ, 0x8, R15 ;  /* 0x00000008ff0f7819 */ /* 0x000fe4000001160f */
[----:B------:R-:W-:-:S02]  /*1df740*/  SHF.R.U32.HI R20, RZ, 0x8, R20 ;  /* 0x00000008ff147819 */ /* 0x000fc40000011614 */
[----:B------:R-:W-:Y:S02]  /*1df750*/  PRMT R23, R23, 0x5410, R24 ;  /* 0x0000541017177816 */ /* 0x000fe40000000018 */
[----:B------:R-:W-:Y:S02]  /*1df760*/  IADD3 R24, P6, R0, R48, RZ ;  /* 0x0000003000187210 */ /* 0x000fe40007fde0ff */
[----:B------:R-:W-:Y:S02]  /*1df770*/  SHF.R.U32.HI R21, RZ, 0x8, R21 ;  /* 0x00000008ff157819 */ /* 0x000fe40000011615 */
[----:B------:R-:W-:Y:S02]  /*1df780*/  SHF.R.U32.HI R22, RZ, 0x8, R22 ;  /* 0x00000008ff167819 */ /* 0x000fe40000011616 */
[----:B------:R-:W-:Y:S02]  /*1df790*/  LOP3.LUT R15, R15, 0xffff, RZ, 0xc0, !PT ;  /* 0x0000ffff0f0f7812 */ /* 0x000fe400078ec0ff */
[----:B------:R-:W-:Y:S01]  /*1df7a0*/  LOP3.LUT R20, R20, 0xffff, RZ, 0xc0, !PT ;  /* 0x0000ffff14147812 */ /* 0x000fe200078ec0ff */
[----:B------:R0:W-:Y:S01]  /*1df7b0*/  STL [R1+0x279c], R25 ;  /* 0x00279c1901007387 */ /* 0x0001e20000100800 */
[----:B------:R-:W-:-:S02]  /*1df7c0*/  SHF.R.U32.HI R14, RZ, 0x8, R14 ;  /* 0x00000008ff0e7819 */ /* 0x000fc4000001160e */
[----:B------:R-:W-:Y:S02]  /*1df7d0*/  LOP3.LUT R21, R21, 0xffff, RZ, 0xc0, !PT ;  /* 0x0000ffff15157812 */ /* 0x000fe400078ec0ff */
[----:B------:R-:W-:Y:S02]  /*1df7e0*/  LOP3.LUT R22, R22, 0xffff, RZ, 0xc0, !PT ;  /* 0x0000ffff16167812 */ /* 0x000fe400078ec0ff */
[----:B------:R-:W-:Y:S02]  /*1df7f0*/  PRMT R15, R15, 0x3340, R20 ;  /* 0x000033400f0f7816 */ /* 0x000fe40000000014 */
[----:B------:R-:W-:Y:S01]  /*1df800*/  SHF.R.U32.HI R12, RZ, 0x8, R12 ;  /* 0x00000008ff0c7819 */ /* 0x000fe2000001160c */
[----:B0-----:R-:W-:Y:S01]  /*1df810*/  IMAD.X R25, R61, 0x1, R49, P6 ;  /* 0x000000013d197824 */ /* 0x001fe200030e0631 */
[----:B------:R-:W-:Y:S02]  /*1df820*/  IADD3 R20, P6, R0, R50, RZ ;  /* 0x0000003200147210 */ /* 0x000fe40007fde0ff */
[----:B------:R-:W-:-:S02]  /*1df830*/  LOP3.LUT R14, R14, 0xffff, RZ, 0xc0, !PT ;  /* 0x0000ffff0e0e7812 */ /* 0x000fc400078ec0ff */
[----:B------:R-:W-:Y:S02]  /*1df840*/  PRMT R22, R21, 0x3340, R22 ;  /* 0x0000334015167816 */ /* 0x000fe40000000016 */
[----:B------:R-:W-:Y:S01]  /*1df850*/  LOP3.LUT R12, R12, 0xffff, RZ, 0xc0, !PT ;  /* 0x0000ffff0c0c7812 */ /* 0x000fe200078ec0ff */
[----:B------:R-:W-:Y:S01]  /*1df860*/  IMAD.X R21, R61, 0x1, R51, P6 ;  /* 0x000000013d157824 */ /* 0x000fe200030e0633 */
[----:B------:R-:W-:Y:S01]  /*1df870*/  STL [R1+0x27a0], R23 ;  /* 0x0027a01701007387 */ /* 0x000fe20000100800 */
[--C-:B------:R-:W-:Y:S02]  /*1df880*/  PRMT R14, R14, 0x3340, R1.reuse ;  /* 0x000033400e0e7816 */ /* 0x100fe40000000001 */
[----:B------:R-:W-:Y:S01]  /*1df890*/  PRMT R12, R12, 0x3340, R1 ;  /* 0x000033400c0c7816 */ /* 0x000fe20000000001 */
[----:B------:R-:W-:Y:S04]  /*1df8a0*/  STL.64 [R1+0x12b0], R24 ;  /* 0x0012b01801007387 */ /* 0x000fe80000100a00 */
[----:B------:R0:W-:Y:S04]  /*1df8b0*/  STL [R1+0x2568], R22 ;  /* 0x0025681601007387 */ /* 0x0001e80000100800 */
[----:B------:R1:W-:Y:S04]  /*1df8c0*/  STL [R1+0x4f4], R15 ;  /* 0x0004f40f01007387 */ /* 0x0003e80000100800 */
[----:B------:R1:W-:Y:S04]  /*1df8d0*/  STL.64 [R1+0x12c0], R20 ;  /* 0x0012c01401007387 */ /* 0x0003e80000100a00 */
[----:B------:R-:W-:Y:S04]  /*1df8e0*/  STL [R1+0x8], R14 ;  /* 0x0000080e01007387 */ /* 0x000fe80000100800 */
[----:B------:R4:W-:Y:S04]  /*1df8f0*/  STL [R1+0xa0], R12 ;  /* 0x0000a00c01007387 */ /* 0x0009e80000100800 */
[----:B0-----:R-:W4:Y:S04]  /*1df900*/  LDL.LU R22, [R1+0x638] ;  /* 0x0006380001167983 */ /* 0x001f280000300800 */
[----:B-1----:R-:W4:Y:S01]  /*1df910*/  LDL.LU R15, [R1+0x514] ;  /* 0x00051400010f7983 */ /* 0x002f220000300800 */
[----:B------:R-:W-:-:S05]  /*1df920*/  IADD3 R20, P6, R0, R52, RZ ;  /* 0x0000003400147210 */ /* 0x000fca0007fde0ff */
[----:B------:R-:W-:Y:S01]  /*1df930*/  IMAD.X R21, R61, 0x1, R53, P6 ;  /* 0x000000013d157824 */ /* 0x000fe200030e0635 */
[----:B--2---:R-:W-:Y:S02]  /*1df940*/  LOP3.LUT R11, R11, 0xffff, RZ, 0xc0, !PT ;  /* 0x0000ffff0b0b7812 */ /* 0x004fe400078ec0ff */
[----:B---3--:R-:W-:Y:S02]  /*1df950*/  LOP3.LUT R10, R10, 0xffff, RZ, 0xc0, !PT ;  /* 0x0000ffff0a0a7812 */ /* 0x008fe400078ec0ff */
[----:B----4-:R-:W-:Y:S02]  /*1df960*/  LOP3.LUT R12, R13, 0xffff, RZ, 0xc0, !PT ;  /* 0x0000ffff0d0c7812 */ /* 0x010fe400078ec0ff */
[----:B------:R-:W-:Y:S02]  /*1df970*/  PRMT R14, R10, 0x3340, R1 ;  /* 0x000033400a0e7816 */ /* 0x000fe40000000001 */
[----:B------:R-:W-:-:S04]  /*1df980*/  PRMT R13, R11, 0x3340, R12 ;  /* 0x000033400b0d7816 */ /* 0x000fc8000000000c */
[----:B------:R-:W-:-:S05]  /*1df990*/  PRMT R13, R13, 0x5410, R14 ;  /* 0x000054100d0d7816 */ /* 0x000fca000000000e */
[----:B------:R-:W-:Y:S04]  /*1df9a0*/  STL [R1+0x2788], R13 ;  /* 0x0027880d01007387 */ /* 0x000fe80000100800 */
[----:B------:R-:W2:Y:S01]  /*1df9b0*/  LDL.LU R14, [R1+0x600] ;  /* 0x00060000010e7983 */ /* 0x000ea20000300800 */
[----:B------:R-:W-:Y:S02]  /*1df9c0*/  SHF.R.U32.HI R11, RZ, 0x8, R11 ;  /* 0x00000008ff0b7819 */ /* 0x000fe4000001160b */
[----:B------:R-:W-:Y:S02]  /*1df9d0*/  SHF.R.U32.HI R12, RZ, 0x8, R12 ;  /* 0x00000008ff0c7819 */ /* 0x000fe4000001160c */
[----:B------:R-:W-:Y:S02]  /*1df9e0*/  SHF.R.U32.HI R10, RZ, 0x8, R10 ;  /* 0x00000008ff0a7819 */ /* 0x000fe4000001160a */
[----:B------:R-:W-:-:S02]  /*1df9f0*/  LOP3.LUT R11, R11, 0xffff, RZ, 0xc0, !PT ;  /* 0x0000ffff0b0b7812 */ /* 0x000fc400078ec0ff */
[----:B------:R-:W-:Y:S02]  /*1dfa00*/  LOP3.LUT R12, R12, 0xffff, RZ, 0xc0, !PT ;  /* 0x0000ffff0c0c7812 */ /* 0x000fe400078ec0ff */
[----:B------:R-:W-:Y:S02]  /*1dfa10*/  LOP3.LUT R10, R10, 0xffff, RZ, 0xc0, !PT ;  /* 0x0000ffff0a0a7812 */ /* 0x000fe400078ec0ff */
[----:B------:R-:W-:Y:S02]  /*1dfa20*/  PRMT R12, R11, 0x3340, R12 ;  /* 0x000033400b0c7816 */ /* 0x000fe4000000000c */
[----:B------:R-:W-:Y:S01]  /*1dfa30*/  PRMT R10, R10, 0x3340, R1 ;  /* 0x000033400a0a7816 */ /* 0x000fe20000000001 */
[----:B------:R-:W-:Y:S04]  /*1dfa40*/  STL.64 [R1+0x12b8], R20 ;  /* 0x0012b81401007387 */ /* 0x000fe80000100a00 */
[----:B------:R-:W3:Y:S04]  /*1dfa50*/  LDL.LU R11, [R1+0x648] ;  /* 0x00064800010b7983 */ /* 0x000ee80000300800 */
[----:B------:R0:W-:Y:S04]  /*1dfa60*/  STL [R1+0x2538], R12 ;  /* 0x0025380c01007387 */ /* 0x0001e80000100800 */
[----:B------:R1:W-:Y:S01]  /*1dfa70*/  STL [R1+0xc], R10 ;  /* 0x00000c0a01007387 */ /* 0x0003e20000100800 */
[----:B0-----:R-:W-:-:S03]  /*1dfa80*/  LOP3.LUT R12, R31, 0xffff, RZ, 0xc0, !PT ;  /* 0x0000ffff1f0c7812 */ /* 0x001fc600078ec0ff */
[----:B------:R-:W4:Y:S01]  /*1dfa90*/  LDL.LU R31, [R1+0x87a8] ;  /* 0x0087a800011f7983 */ /* 0x000f220000300800 */
[----:B------:R-:W-:Y:S02]  /*1dfaa0*/  LOP3.LUT R30, R30, 0xffff, RZ, 0xc0, !PT ;  /* 0x0000ffff1e1e7812 */ /* 0x000fe400078ec0ff */
[----:B------:R-:W-:Y:S01]  /*1dfab0*/  LOP3.LUT R13, R29, 0xffff, RZ, 0xc0, !PT ;  /* 0x0000ffff1d0d7812 */ /* 0x000fe200078ec0ff */
[----:B-1----:R-:W3:Y:S01]  /*1dfac0*/  LDL.LU R10, [R1+0x5a4] ;  /* 0x0005a400010a7983 */ /* 0x002ee20000300800 */
[----:B------:R-:W-:Y:S02]  /*1dfad0*/  PRMT R21, R30, 0x3340, R1 ;  /* 0x000033401e157816 */ /* 0x000fe40000000001 */
[--C-:B------:R-:W-:Y:S02]  /*1dfae0*/  PRMT R20, R12, 0x3340, R13.reuse ;  /* 0x000033400c147816 */ /* 0x100fe4000000000d */
[----:B------:R-:W-:Y:S02]  /*1dfaf0*/  SHF.R.U32.HI R12, RZ, 0x8, R12 ;  /* 0x00000008ff0c7819 */ /* 0x000fe4000001160c */
[----:B------:R-:W-:-:S02]  /*1dfb00*/  SHF.R.U32.HI R13, RZ, 0x8, R13 ;  /* 0x00000008ff0d7819 */ /* 0x000fc4000001160d */
[----:B------:R-:W-:Y:S02]  /*1dfb10*/  PRMT R23, R20, 0x5410, R21 ;  /* 0x0000541014177816 */ /* 0x000fe40000000015 */
[----:B------:R-:W-:Y:S02]  /*1dfb20*/  IADD3 R20, P6, R0, R54, RZ ;  /* 0x0000003600147210 */ /* 0x000fe40007fde0ff */
[----:B------:R-:W-:Y:S02]  /*1dfb30*/  LOP3.LUT R12, R12, 0xffff, RZ, 0xc0, !PT ;  /* 0x0000ffff0c0c7812 */ /* 0x000fe400078ec0ff */
[----:B------:R-:W-:Y:S01]  /*1dfb40*/  LOP3.LUT R13, R13, 0xffff, RZ, 0xc0, !PT ;  /* 0x0000ffff0d0d7812 */ /* 0x000fe200078ec0ff */
[----:B------:R-:W-:Y:S01]  /*1dfb50*/  IMAD.X R21, R61, 0x1, R55, P6 ;  /* 0x000000013d157824 */ /* 0x000fe200030e0637 */
[----:B------:R-:W-:Y:S02]  /*1dfb60*/  STL [R1+0x8644], R30 ;  /* 0x0086441e01007387 */ /* 0x000fe40000100800 */
[----:B------:R-:W-:-:S02]  /*1dfb70*/  PRMT R29, R12, 0x3340, R13 ;  /* 0x000033400c1d7816 */ /* 0x000fc4000000000d */
[----:B------:R-:W-:Y:S01]  /*1dfb80*/  LOP3.LUT R12, R22, 0xffff, RZ, 0xc0, !PT ;  /* 0x0000ffff160c7812 */ /* 0x000fe200078ec0ff */
[----:B------:R-:W-:Y:S01]  /*1dfb90*/  STL [R1+0x2ccc], R23 ;  /* 0x002ccc1701007387 */ /* 0x000fe20000100800 */
[----:B------:R-:W-:-:S03]  /*1dfba0*/  LOP3.LUT R15, R15, 0xffff, RZ, 0xc0, !PT ;  /* 0x0000ffff0f0f7812 */ /* 0x000fc600078ec0ff */
[----:B------:R0:W-:Y:S04]  /*1dfbb0*/  STL.64 [R1+0x12a0], R20 ;  /* 0x0012a01401007387 */ /* 0x0001e80000100a00 */
[----:B------:R-:W3:Y:S01]  /*1dfbc0*/  LDL.LU R13, [R1+0x650] ;  /* 0x00065000010d7983 */ /* 0x000ee20000300800 */
[----:B0-----:R-:W-:-:S03]  /*1dfbd0*/  PRMT R21, R15, 0x3340, R1 ;  /* 0x000033400f157816 */ /* 0x001fc60000000001 */
[----:B------:R-:W-:Y:S01]  /*1dfbe0*/  STL [R1+0x8488], R29 ;  /* 0x0084881d01007387 */ /* 0x000fe20000100800 */
[----:B--2---:R-:W-:-:S04]  /*1dfbf0*/  LOP3.LUT R14, R14, 0xffff, RZ, 0xc0, !PT ;  /* 0x0000ffff0e0e7812 */ /* 0x004fc800078ec0ff */
[----:B------:R-:W-:-:S04]  /*1dfc00*/  PRMT R20, R12, 0x3340, R14 ;  /* 0x000033400c147816 */ /* 0x000fc8000000000e */
[----:B------:R-:W-:Y:S02]  /*1dfc10*/  PRMT R22, R20, 0x5410, R21 ;  /* 0x0000541014167816 */ /* 0x000fe40000000015 */
[----:B------:R-:W-:Y:S02]  /*1dfc20*/  IADD3 R20, P6, R0, R58, RZ ;  /* 0x0000003a00147210 */ /* 0x000fe40007fde0ff */
[----:B------:R-:W-:-:S03]  /*1dfc30*/  SHF.R.U32.HI R12, RZ, 0x8, R12 ;  /* 0x00000008ff0c7819 */ /* 0x000fc6000001160c */
[----:B------:R-:W-:Y:S01]  /*1dfc40*/  IMAD.X R21, R61, 0x1, R57, P6 ;  /* 0x000000013d157824 */ /* 0x000fe200030e0639 */
[----:B------:R-:W-:Y:S02]  /*1dfc50*/  SHF.R.U32.HI R61, RZ, 0x8, R14 ;  /* 0x00000008ff3d7819 */ /* 0x000fe4000001160e */
[----:B------:R-:W-:Y:S02]  /*1dfc60*/  LOP3.LUT R12, R12, 0xffff, RZ, 0xc0, !PT ;  /* 0x0000ffff0c0c7812 */ /* 0x000fe400078ec0ff */
[----:B------:R-:W-:Y:S01]  /*1dfc70*/  LOP3.LUT R61, R61, 0xffff, RZ, 0xc0, !PT ;  /* 0x0000ffff3d3d7812 */ /* 0x000fe200078ec0ff */
[----:B------:R-:W-:Y:S03]  /*1dfc80*/  STL [R1+0x2784], R22 ;  /* 0x0027841601007387 */ /* 0x000fe60000100800 */
[----:B------:R-:W-:Y:S01]  /*1dfc90*/  PRMT R12, R12, 0x3340, R61 ;  /* 0x000033400c0c7816 */ /* 0x000fe2000000003d */
[----:B------:R4:W-:Y:S04]  /*1dfca0*/  STL.64 [R1+0x12a8], R20 ;  /* 0x0012a81401007387 */ /* 0x0009e80000100a00 */
[----:B------:R0:W-:Y:S01]  /*1dfcb0*/  STL [R1+0x2518], R12 ;  /* 0x0025180c01007387 */ /* 0x0001e20000100800 */
[----:B----4-:R-:W-:-:S03]  /*1dfcc0*/  LOP3.LUT R20, R31, 0xffff, RZ, 0xc0, !PT ;  /* 0x0000ffff1f147812 */ /* 0x010fc600078ec0ff */
[----:B------:R-:W2:Y:S01]  /*1dfcd0*/  LDL.LU R31, [R1+0x87a4] ;  /* 0x0087a400011f7983 */ /* 0x000ea20000300800 */
[----:B---3--:R-:W-:Y:S02]  /*1dfce0*/  LOP3.LUT R11, R11, 0xffff, RZ, 0xc0, !PT ;  /* 0x0000ffff0b0b7812 */ /* 0x008fe400078ec0ff */
[----:B------:R-:W-:Y:S02]  /*1dfcf0*/  LOP3.LUT R10, R10, 0xffff, RZ, 0xc0, !PT ;  /* 0x0000ffff0a0a7812 */ /* 0x000fe400078ec0ff */
[----:B------:R-:W-:Y:S02]  /*1dfd00*/  PRMT R61, R20, 0x3340, R1 ;  /* 0x00003340143d7816 */ /* 0x000fe40000000001 */
[----:B0-----:R-:W-:-:S04]  /*1dfd10*/  PRMT R12, R11, 0x3340, R10 ;  /* 0x000033400b0c7816 */ /* 0x001fc8000000000a */
[----:B------:R-:W-:Y:S02]  /*1dfd20*/  PRMT R14, R12, 0x5410, R61 ;  /* 0x000054100c0e7816 */ /* 0x000fe4000000003d */
[----:B------:R-:W-:Y:S02]  /*1dfd30*/  SHF.R.U32.HI R12, RZ, 0x8, R11 ;  /* 0x00000008ff0c7819 */ /* 0x000fe4000001160b */
[----:B------:R-:W3:Y:S01]  /*1dfd40*/  LDL.LU R11, [R1+0x3e0] ;  /* 0x0003e000010b7983 */ /* 0x000ee20000300800 */
[----:B------:R-:W-:-:S03]  /*1dfd50*/  SHF.R.U32.HI R61, RZ, 0x8, R20 ;  /* 0x00000008ff3d7819 */ /* 0x000fc60000011614 */
[----:B------:R0:W-:Y:S01]  /*1dfd60*/  STL [R1+0x2770], R14 ;  /* 0x0027700e01007387 */ /* 0x0001e20000100800 */
[----:B------:R-:W-:Y:S02]  /*1dfd70*/  LOP3.LUT R12, R12, 0xffff, RZ, 0xc0, !PT ;  /* 0x0000ffff0c0c7812 */ /* 0x000fe400078ec0ff */
[----:B------:R-:W-:Y:S02]  /*1dfd80*/  LOP3.LUT R61, R61, 0xffff, RZ, 0xc0, !PT ;  /* 0x0000ffff3d3d7812 */ /* 0x000fe400078ec0ff */
[----:B0-----:R-:W-:Y:S02]  /*1dfd90*/  SHF.R.U32.HI R14, RZ, 0x8, R10 ;  /* 0x00000008ff0e7819 */ /* 0x001fe4000001160a */
[----:B------:R-:W4:Y:S02]  /*1dfda0*/  LDL.LU R10, [R1+0x2a4] ;  /* 0x0002a400010a7983 */ /* 0x000f240000300800 */
[----:B------:R-:W-:-:S04]  /*1dfdb0*/  LOP3.LUT R14, R14, 0xffff, RZ, 0xc0, !PT ;  /* 0x0000ffff0e0e7812 */ /* 0x000fc800078ec0ff */
[----:B------:R-:W-:Y:S02]  /*1dfdc0*/  PRMT R12, R12, 0x3340, R14 ;  /* 0x000033400c0c7816 */ /* 0x000fe4000000000e */
[----:B------:R-:W-:-:S03]  /*1dfdd0*/  PRMT R14, R61, 0x3340, R1 ;  /* 0x000033403d0e7816 */ /* 0x000fc60000000001 */
[----:B------:R0:W-:Y:S01]  /*1dfde0*/  STL [R1+0x4d4], R12 ;  /* 0x0004d40c01007387 */ /* 0x0001e20000100800 */
[----:B------:R-:W-:-:S03]  /*1dfdf0*/  LOP3.LUT R32, R32, 0xffff, RZ, 0xc0, !PT ;  /* 0x0000ffff20207812 */ /* 0x000fc600078ec0ff */
[----:B------:R2:W-:Y:S01]  /*1dfe00*/  STL [R1+0x14], R14 ;  /* 0x0000140e01007387 */ /* 0x0005e20000100800 */
[----:B------:R-:W-:Y:S02]  /*1dfe10*/  PRMT R61, R32, 0x3340, R1 ;  /* 0x00003340203d7816 */ /* 0x000fe40000000001 */
[----:B0-----:R-:W-:Y:S01]  /*1dfe20*/  LOP3.LUT R12, R13, 0xffff, RZ, 0xc0, !PT ;  /* 0x0000ffff0d0c7812 */ /* 0x001fe200078ec0ff */
[----:B------:R-:W-:Y:S01]  /*1dfe30*/  VIADD R0, R0, UR4 ;  /* 0x0000000400007c36 */ /* 0x000fe20008000000 */
[----:B------:R-:W-:Y:S01]  /*1dfe40*/  STL [R1+0x8648], R32 ;  /* 0x0086482001007387 */ /* 0x000fe20000100800 */
[----:B------:R-:W-:Y:S01]  /*1dfe50*/  SHF.R.U32.HI R15, RZ, 0x8, R15 ;  /* 0x00000008ff0f7819 */ /* 0x000fe2000001160f */
[----:B------:R-:W-:-:S03]  /*1dfe60*/  ULDC UR4, c[0x0][0x248] ;  /* 0x0000920000047ab9 */ /* 0x000fc60000000800 */
[----:B------:R-:W-:-:S04]  /*1dfe70*/  LOP3.LUT R15, R15, 0xffff, RZ, 0xc0, !PT ;  /* 0x0000ffff0f0f7812 */ /* 0x000fc800078ec0ff */
[----:B------:R-:W-:Y:S02]  /*1dfe80*/  PRMT R15, R15, 0x3340, R1 ;  /* 0x000033400f0f7816 */ /* 0x000fe40000000001 */
[----:B--2---:R-:W-:-:S04]  /*1dfe90*/  LOP3.LUT R14, R31, 0xffff, RZ, 0xc0, !PT ;  /* 0x0000ffff1f0e7812 */ /* 0x004fc800078ec0ff */
[----:B------:R-:W-:-:S04]  /*1dfea0*/  PRMT R13, R12, 0x3340, R14 ;  /* 0x000033400c0d7816 */ /* 0x000fc8000000000e */
[----:B------:R-:W-:Y:S02]  /*1dfeb0*/  PRMT R20, R13, 0x5410, R61 ;  /* 0x000054100d147816 */ /* 0x000fe4000000003d */
[----:B------:R-:W2:Y:S01]  /*1dfec0*/  LDL.LU R13, [R1+0x3e8] ;  /* 0x0003e800010d7983 */ /* 0x000ea20000300800 */
[----:B------:R-:W-:Y:S02]  /*1dfed0*/  SHF.R.U32.HI R12, RZ, 0x8, R12 ;  /* 0x00000008ff0c7819 */ /* 0x000fe4000001160c */
[----:B------:R-:W-:Y:S01]  /*1dfee0*/  SHF.R.U32.HI R14, RZ, 0x8, R14 ;  /* 0x00000008ff0e7819 */ /* 0x000fe2000001160e */
[----:B------:R0:W-:Y:S01]  /*1dfef0*/  STL [R1+0x2cc4], R20 ;  /* 0x002cc41401007387 */ /* 0x0001e20000100800 */
[----:B------:R-:W-:Y:S02]  /*1dff00*/  SHF.R.S32.HI R61, RZ, 0x1f, R0 ;  /* 0x0000001fff3d7819 */ /* 0x000fe40000011400 */
[----:B------:R-:W-:Y:S02]  /*1dff10*/  LOP3.LUT R12, R12, 0xffff, RZ, 0xc0, !PT ;  /* 0x0000ffff0c0c7812 */ /* 0x000fe400078ec0ff */
[----:B------:R-:W-:-:S02]  /*1dff20*/  LOP3.LUT R14, R14, 0xffff, RZ, 0xc0, !PT ;  /* 0x0000ffff0e0e7812 */ /* 0x000fc400078ec0ff */
[----:B0-----:R-:W-:Y:S02]  /*1dff30*/  IADD3 R20, P6, R0, R56, RZ ;  /* 0x0000003800147210 */ /* 0x001fe40007fde0ff */
[----:B------:R-:W-:-:S03]  /*1dff40*/  PRMT R31, R12, 0x3340, R14 ;  /* 0x000033400c1f7816 */ /* 0x000fc6000000000e */
[----:B------:R-:W-:Y:S01]  /*1dff50*/  IMAD.X R21, R61, 0x1, R16, P6 ;  /* 0x000000013d157824 */ /* 0x000fe200030e0610 */
[----:B------:R-:W-:-:S04]  /*1dff60*/  LOP3.LUT R12, R33, 0xffff, RZ, 0xc0, !PT ;  /* 0x0000ffff210c7812 */ /* 0x000fc800078ec0ff */
[----:B------:R0:W-:Y:S04]  /*1dff70*/  STL.64 [R1+0x1298], R20 ;  /* 0x0012981401007387 */ /* 0x0001e80000100a00 */
[----:B------:R-:W-:Y:S04]  /*1dff80*/  STL [R1+0x848c], R31 ;  /* 0x00848c1f01007387 */ /* 0x000fe80000100800 */
[----:B------:R4:W-:Y:S04]  /*1dff90*/  STL [R1+0x10], R15 ;  /* 0x0000100f01007387 */ /* 0x0009e80000100800 */
[----:B------:R-:W2:Y:S01]  /*1dffa0*/  LDL.LU R33, [R1+0x87a0] ;  /* 0x0087a00001217983 */ /* 0x000ea20000300800 */
[----:B---3--:R-:W-:-:S02]  /*1dffb0*/  LOP3.LUT R14, R11, 0xffff, RZ, 0xc0, !PT ;  /* 0x0000ffff0b0e7812 */ /* 0x008fc400078ec0ff */
[----:B0-----:R-:W-:Y:S01]  /*1dffc0*/  PRMT R20, R12, 0x3340, R1 ;  /* 0x000033400c147816 */ /* 0x001fe20000000001 */
[----:B------:R-:W3:Y:S01]  /*1dffd0*/  LDL.LU R11, [R1+0x338] ;  /* 0x00033800010b7983 */ /* 0x000ee20000300800 */
[----:B----4-:R-:W-:-:S04]  /*1dffe0*/  LOP3.LUT R15, R10, 0xffff, RZ, 0xc0, !PT ;  /* 0x0000ffff0a0f7812 */ /* 0x010fc800078ec0ff */
[--C-:B------:R-:W-:Y:S02]  /*1dfff0*/  PRMT R10, R14, 0x3340, R15.reuse ;  /* 0x000033400e0a7816 */ /* 0x100fe4000000000f */
[----:B------:R-:W-:Y:S02]  /*1e0000*/  SHF.R.U32.HI R14, RZ, 0x8, R14 ;  /* 0x00000008ff0e7819 */ /* 0x000fe4000001160e */
[----:B------:R-:W-:Y:S02]  /*1e0010*/  PRMT R22, R10, 0x5410, R20 ;  /* 0x000054100a167816 */ /* 0x000fe40000000014 */
[----:B------:R-:W-:Y:S01]  /*1e0020*/  SHF.R.U32.HI R15, RZ, 0x8, R15 ;  /* 0x00000008ff0f7819 */ /* 0x000fe2000001160f */
[----:B------:R-:W4:Y:S01]  /*1e0030*/  LDL.LU R10, [R1+0x644] ;  /* 0x00064400010a7983 */ /* 0x000f220000300800 */
[----:B------:R-:W-:Y:S02]  /*1e0040*/  IADD3 R20, P6, R0, R17, RZ ;  /* 0x0000001100147210 */ /* 0x000fe40007fde0ff */
[----:B------:R-:W-:-:S02]  /*1e0050*/  SHF.R.U32.HI R12, RZ, 0x8, R12 ;  /* 0x00000008ff0c7819 */ /* 0x000fc4000001160c */
[----:B------:R-:W-:Y:S02]  /*1e0060*/  LOP3.LUT R14, R14, 0xffff, RZ, 0xc0, !PT ;  /* 0x0000ffff0e0e7812 */ /* 0x000fe400078ec0ff */
[----:B------:R-:W-:Y:S01]  /*1e0070*/  LOP3.LUT R15, R15, 0xffff, RZ, 0xc0, !PT ;  /* 0x0000ffff0f0f7812 */ /* 0x000fe200078ec0ff */
[----:B------:R-:W-:Y:S01]  /*1e0080*/  IMAD.X R21, R61, 0x1, R18, P6 ;  /* 0x000000013d157824 */ /* 0x000fe200030e0612 */
[----:B------:R-:W-:Y:S02]  /*1e0090*/  LOP3.LUT R12, R12, 0xffff, RZ, 0xc0, !PT ;  /* 0x0000ffff0c0c7812 */ /* 0x000fe400078ec0ff */
[----:B------:R-:W-:Y:S01]  /*1e00a0*/  PRMT R15, R14, 0x3340, R15 ;  /* 0x000033400e0f7816 */ /* 0x000fe2000000000f */
[----:B------:R-:W-:Y:S01]  /*1e00b0*/  STL [R1+0x2758], R22 ;  /* 0x0027581601007387 */ /* 0x000fe20000100800 */
[----:B------:R-:W-:-:S03]  /*1e00c0*/  PRMT R14, R12, 0x3340, R1 ;  /* 0x000033400c0e7816 */ /* 0x000fc60000000001 */
[----:B------:R0:W-:Y:S01]  /*1e00d0*/  STL.64 [R1+0x1290], R20 ;  /* 0x0012901401007387 */ /* 0x0001e20000100a00 */
[----:B------:R-:W-:-:S03]  /*1e00e0*/  LOP3.LUT R12, R37, 0xffff, RZ, 0xc0, !PT ;  /* 0x0000ffff250c7812 */ /* 0x000fc600078ec0ff */
[----:B0-----:R-:W4:Y:S04]  /*1e00f0*/  LDL.LU R21, [R1+0x634] ;  /* 0x0006340001157983 */ /* 0x001f280000300800 */
[----:B------:R-:W-:Y:S04]  /*1e0100*/  STL [R1+0x4cc], R15 ;  /* 0x0004cc0f01007387 */ /* 0x000fe80000100800 */
[----:B------:R2:W-:Y:S04]  /*1e0110*/  STL [R1+0x18], R14 ;  /* 0x0000180e01007387 */ /* 0x0005e80000100800 */
[----:B------:R-:W4:Y:S01]  /*1e0120*/  LDL.LU R37, [R1+0x879c] ;  /* 0x00879c0001257983 */ /* 0x000f220000300800 */
[----:B--2---:R-:W-:-:S03]  /*1e0130*/  LOP3.LUT R14, R33, 0xffff, RZ, 0xc0, !PT ;  /* 0x0000ffff210e7812 */ /* 0x004fc600078ec0ff */
[----:B------:R-:W2:Y:S01]  /*1e0140*/  LDL.LU R33, [R1+0x8798] ;  /* 0x0087980001217983 */ /* 0x000ea20000300800 */
[----:B------:R-:W-:Y:S02]  /*1e0150*/  LOP3.LUT R13, R13, 0xffff, RZ, 0xc0, !PT ;  /* 0x0000ffff0d0d7812 */ /* 0x000fe400078ec0ff */
[----:B------:R-:W-:Y:S02]  /*1e0160*/  PRMT R20, R12, 0x3340, R1 ;  /* 0x000033400c147816 */ /* 0x000fe40000000001 */
[--C-:B------:R-:W-:Y:S02]  /*1e0170*/  PRMT R15, R13, 0x3340, R14.reuse ;  /* 0x000033400d0f7816 */ /* 0x100fe4000000000e */
[----:B------:R-:W-:Y:S02]  /*1e0180*/  SHF.R.U32.HI R13, RZ, 0x8, R13 ;  /* 0x00000008ff0d7819 */ /* 0x000fe4000001160d */
        /* <DEDUP_REMOVED lines=8> */
[----:B------:R-:W-:-:S02]  /*1e0210*/  PRMT R14, R13, 0x3340, R14 ;  /* 0x000033400d0e7816 */ /* 0x000fc4000000000e */
[----:B------:R-:W-:Y:S01]  /*1e0220*/  PRMT R12, R12, 0x3340, R1 ;  /* 0x000033400c0c7816 */ /* 0x000fe20000000001 */
[----:B------:R-:W-:Y:S01]  /*1e0230*/  STL [R1+0x2750], R15 ;  /* 0x0027500f01007387 */ /* 0x000fe20000100800 */
[----:B---3--:R-:W-:-:S03]  /*1e0240*/  LOP3.LUT R13, R11, 0xffff, RZ, 0xc0, !PT ;  /* 0x0000ffff0b0d7812 */ /* 0x008fc600078ec0ff */
[----:B------:R-:W-:Y:S01]  /*1e0250*/  STL.64 [R1+0x1288], R22 ;  /* 0x0012881601007387 */ /* 0x000fe20000100a00 */
[----:B------:R-:W-:-:S03]  /*1e0260*/  LOP3.LUT R11, R2, 0xffff, RZ, 0xc0, !PT ;  /* 0x0000ffff020b7812 */ /* 0x000fc600078ec0ff */
[----:B------:R0:W-:Y:S04]  /*1e0270*/  STL [R1+0x1ec], R14 ;  /* 0x0001ec0e01007387 */ /* 0x0001e80000100800 */
[----:B------:R2:W-:Y:S04]  /*1e0280*/  STL [R1+0x1c], R12 ;  /* 0x00001c0c01007387 */ /* 0x0005e80000100800 */
[----:B------:R-:W3:Y:S01]  /*1e0290*/  LDL.LU R2, [R1+0x8794] ;  /* 0x0087940001027983 */ /* 0x000ee20000300800 */
[----:B0-----:R-:W-:-:S03]  /*1e02a0*/  LOP3.LUT R14, R41, 0xffff, RZ, 0xc0, !PT ;  /* 0x0000ffff290e7812 */ /* 0x001fc600078ec0ff */
[----:B------:R-:W3:Y:S01]  /*1e02b0*/  LDL.LU R41, [R1+0x8790] ;  /* 0x0087900001297983 */ /* 0x000ee20000300800 */
[----:B----4-:R-:W-:Y:S02]  /*1e02c0*/  LOP3.LUT R20, R10, 0xffff, RZ, 0xc0, !PT ;  /* 0x0000ffff0a147812 */ /* 0x010fe400078ec0ff */
[----:B------:R-:W-:Y:S02]  /*1e02d0*/  PRMT R15, R11, 0x3340, R1 ;  /* 0x000033400b0f7816 */ /* 0x000fe40000000001 */
[----:B------:R-:W-:Y:S02]  /*1e02e0*/  PRMT R10, R13, 0x3340, R14 ;  /* 0x000033400d0a7816 */ /* 0x000fe4000000000e */
[----:B------:R-:W-:Y:S02]  /*1e02f0*/  LOP3.LUT R21, R21, 0xffff, RZ, 0xc0, !PT ;  /* 0x0000ffff15157812 */ /* 0x000fe400078ec0ff */
[----:B------:R-:W-:Y:S02]  /*1e0300*/  PRMT R23, R10, 0x5410, R15 ;  /* 0x000054100a177816 */ /* 0x000fe4000000000f */
[----:B--2---:R-:W-:-:S02]  /*1e0310*/  LOP3.LUT R12, R33, 0xffff, RZ, 0xc0, !PT ;  /* 0x0000ffff210c7812 */ /* 0x004fc400078ec0ff */
[----:B------:R-:W2:Y:S04]  /*1e0320*/  LDL.LU R33, [R1+0x878c] ;  /* 0x00878c0001217983 */ /* 0x000ea80000300800 */
[----:B------:R-:W4:Y:S01]  /*1e0330*/  LDL.LU R22, [R1+0x33c] ;  /* 0x00033c0001167983 */ /* 0x000f220000300800 */
[----:B------:R-:W-:-:S03]  /*1e0340*/  PRMT R24, R12, 0x3340, R1 ;  /* 0x000033400c187816 */ /* 0x000fc60000000001 */
[----:B------:R-:W3:Y:S04]  /*1e0350*/  LDL.LU R15, [R1+0x654] ;  /* 0x00065400010f7983 */ /* 0x000ee80000300800 */
[----:B------:R-:W2:Y:S04]  /*1e0360*/  LDL.LU R10, [R1+0x530] ;  /* 0x00053000010a7983 */ /* 0x000ea80000300800 */
[----:B------:R0:W-:Y:S01]  /*1e0370*/  STL [R1+0x274c], R23 ;  /* 0x00274c1701007387 */ /* 0x0001e20000100800 */
[----:B------:R-:W-:Y:S02]  /*1e0380*/  SHF.R.U32.HI R13, RZ, 0x8, R13 ;  /* 0x00000008ff0d7819 */ /* 0x000fe4000001160d */
[----:B------:R-:W-:-:S02]  /*1e0390*/  SHF.R.U32.HI R14, RZ, 0x8, R14 ;  /* 0x00000008ff0e7819 */ /* 0x000fc4000001160e */
[--C-:B0-----:R-:W-:Y:S02]  /*1e03a0*/  PRMT R23, R20, 0x3340, R21.reuse ;  /* 0x0000334014177816 */ /* 0x101fe40000000015 */
[----:B------:R-:W-:Y:S02]  /*1e03b0*/  SHF.R.U32.HI R20, RZ, 0x8, R20 ;  /* 0x00000008ff147819 */ /* 0x000fe40000011614 */
[----:B------:R-:W-:Y:S02]  /*1e03c0*/  SHF.R.U32.HI R21, RZ, 0x8, R21 ;  /* 0x00000008ff157819 */ /* 0x000fe40000011615 */
[----:B------:R-:W-:Y:S02]  /*1e03d0*/  PRMT R23, R23, 0x5410, R24 ;  /* 0x0000541017177816 */ /* 0x000fe40000000018 */
[----:B------:R-:W-:Y:S02]  /*1e03e0*/  IADD3 R24, P6, R0, R48, RZ ;  /* 0x0000003000187210 */ /* 0x000fe40007fde0ff */
[----:B------:R-:W-:-:S02]  /*1e03f0*/  LOP3.LUT R20, R20, 0xffff, RZ, 0xc0, !PT ;  /* 0x0000ffff14147812 */ /* 0x000fc400078ec0ff */
[----:B------:R-:W-:Y:S01]  /*1e0400*/  LOP3.LUT R21, R21, 0xffff, RZ, 0xc0, !PT ;  /* 0x0000ffff15157812 */ /* 0x000fe200078ec0ff */
[----:B------:R0:W-:Y:S01]  /*1e0410*/  STL [R1+0x2748], R23 ;  /* 0x0027481701007387 */ /* 0x0001e20000100800 */
[----:B------:R-:W-:Y:S01]  /*1e0420*/  IMAD.X R25, R61, 0x1, R49, P6 ;  /* 0x000000013d197824 */ /* 0x000fe200030e0631 */
[----:B------:R-:W-:Y:S02]  /*1e0430*/  LOP3.LUT R13, R13, 0xffff, RZ, 0xc0, !PT ;  /* 0x0000ffff0d0d7812 */ /* 0x000fe400078ec0ff */
[----:B------:R-:W-:Y:S02]  /*1e0440*/  LOP3.LUT R14, R14, 0xffff, RZ, 0xc0, !PT ;  /* 0x0000ffff0e0e7812 */ /* 0x000fe400078ec0ff */
[----:B------:R-:W-:Y:S02]  /*1e0450*/  SHF.R.U32.HI R11, RZ, 0x8, R11 ;  /* 0x00000008ff0b7819 */ /* 0x000fe4000001160b */
[----:B0-----:R-:W-:Y:S02]  /*1e0460*/  PRMT R23, R20, 0x3340, R21 ;  /* 0x0000334014177816 */ /* 0x001fe40000000015 */
[----:B------:R-:W-:-:S02]  /*1e0470*/  IADD3 R20, P6, R0, R50, RZ ;  /* 0x0000003200147210 */ /* 0x000fc40007fde0ff */
[----:B------:R-:W-:Y:S02]  /*1e0480*/  PRMT R13, R13, 0x3340, R14 ;  /* 0x000033400d0d7816 */ /* 0x000fe4000000000e */
[----:B------:R-:W-:Y:S01]  /*1e0490*/  LOP3.LUT R11, R11, 0xffff, RZ, 0xc0, !PT ;  /* 0x0000ffff0b0b7812 */ /* 0x000fe200078ec0ff */
[----:B------:R-:W-:Y:S01]  /*1e04a0*/  IMAD.X R21, R61, 0x1, R51, P6 ;  /* 0x000000013d157824 */ /* 0x000fe200030e0633 */
[----:B------:R-:W-:Y:S02]  /*1e04b0*/  STL.64 [R1+0x1280], R24 ;  /* 0x0012801801007387 */ /* 0x000fe40000100a00 */
[----:B------:R-:W-:Y:S02]  /*1e04c0*/  PRMT R14, R11, 0x3340, R1 ;  /* 0x000033400b0e7816 */ /* 0x000fe40000000001 */
[----:B------:R-:W-:Y:S04]  /*1e04d0*/  STL [R1+0x644], R23 ;  /* 0x0006441701007387 */ /* 0x000fe80000100800 */
[----:B------:R0:W-:Y:S04]  /*1e04e0*/  STL [R1+0x63c], R13 ;  /* 0x00063c0d01007387 */ /* 0x0001e80000100800 */
[----:B------:R-:W-:Y:S04]  /*1e04f0*/  STL.64 [R1+0x1278], R20 ;  /* 0x0012781401007387 */ /* 0x000fe80000100a00 */
[----:B0-----:R-:W3:Y:S04]  /*1e0500*/  LDL.LU R13, [R1+0x6a0] ;  /* 0x0006a000010d7983 */ /* 0x001ee80000300800 */
[----:B------:R-:W3:Y:S04]  /*1e0510*/  LDL.LU R11, [R1+0x4dc] ;  /* 0x0004dc00010b7983 */ /* 0x000ee80000300800 */
[----:B------:R0:W-:Y:S04]  /*1e0520*/  STL [R1+0x20], R14 ;  /* 0x0000200e01007387 */ /* 0x0001e80000100800 */
[----:B0-----:R-:W3:Y:S01]  /*1e0530*/  LDL.LU R14, [R1+0x5bc] ;  /* 0x0005bc00010e7983 */ /* 0x001ee20000300800 */
[----:B------:R-:W-:-:S04]  /*1e0540*/  SHF.R.U32.HI R12, RZ, 0x8, R12 ;  /* 0x00000008ff0c7819 */ /* 0x000fc8000001160c */
[----:B------:R-:W-:-:S04]  /*1e0550*/  LOP3.LUT R12, R12, 0xffff, RZ, 0xc0, !PT ;  /* 0x0000ffff0c0c7812 */ /* 0x000fc800078ec0ff */
[----:B------:R-:W-:-:S05]  /*1e0560*/  PRMT R12, R12, 0x3340, R1 ;  /* 0x000033400c0c7816 */ /* 0x000fca0000000001 */
[----:B------:R2:W-:Y:S01]  /*1e0570*/  STL [R1+0x24], R12 ;  /* 0x0000240c01007387 */ /* 0x0005e20000100800 */
[----:B----4-:R-:W-:Y:S02]  /*1e0580*/  LOP3.LUT R21, R22, 0xffff, RZ, 0xc0, !PT ;  /* 0x0000ffff16157812 */ /* 0x010fe400078ec0ff */
[----:B------:R-:W-:Y:S02]  /*1e0590*/  LOP3.LUT R22, R9, 0xffff, RZ, 0xc0, !PT ;  /* 0x0000ffff09167812 */ /* 0x000fe400078ec0ff */
[----:B------:R-:W4:Y:S01]  /*1e05a0*/  LDL.LU R9, [R1+0x8788] ;  /* 0x0087880001097983 */ /* 0x000f220000300800 */
[----:B------:R-:W-:Y:S02]  /*1e05b0*/  LOP3.LUT R34, R34, 0xffff, RZ, 0xc0, !PT ;  /* 0x0000ffff22227812 */ /* 0x000fe400078ec0ff */
[----:B--2---:R-:W-:Y:S02]  /*1e05c0*/  LOP3.LUT R12, R10, 0xffff, RZ, 0xc0, !PT ;  /* 0x0000ffff0a0c7812 */ /* 0x004fe400078ec0ff */
[----:B------:R-:W-:-:S02]  /*1e05d0*/  PRMT R23, R34, 0x3340, R1 ;  /* 0x0000334022177816 */ /* 0x000fc40000000001 */
[----:B------:R-:W-:Y:S02]  /*1e05e0*/  PRMT R10, R21, 0x3340, R22 ;  /* 0x00003340150a7816 */ /* 0x000fe40000000016 */
[----:B---3--:R-:W-:Y:S02]  /*1e05f0*/  LOP3.LUT R15, R15, 0xffff, RZ, 0xc0, !PT ;  /* 0x0000ffff0f0f7812 */ /* 0x008fe400078ec0ff */
[----:B------:R-:W-:Y:S02]  /*1e0600*/  LOP3.LUT R20, R33, 0xffff, RZ, 0xc0, !PT ;  /* 0x0000ffff21147812 */ /* 0x000fe400078ec0ff */
[----:B------:R-:W-:Y:S01]  /*1e0610*/  PRMT R24, R10, 0x5410, R23 ;  /* 0x000054100a187816 */ /* 0x000fe20000000017 */
[----:B------:R-:W-:Y:S01]  /*1e0620*/  STL [R1+0x864c], R34 ;  /* 0x00864c2201007387 */ /* 0x000fe20000100800 */
[----:B------:R-:W-:Y:S02]  /*1e0630*/  PRMT R10, R15, 0x3340, R20 ;  /* 0x000033400f0a7816 */ /* 0x000fe40000000014 */
[----:B------:R-:W-:Y:S01]  /*1e0640*/  SHF.R.U32.HI R21, RZ, 0x8, R21 ;  /* 0x00000008ff157819 */ /* 0x000fe20000011615 */
[----:B------:R0:W-:Y:S01]  /*1e0650*/  STL [R1+0x2cbc], R24 ;  /* 0x002cbc1801007387 */ /* 0x0001e20000100800 */
[----:B------:R-:W-:-:S02]  /*1e0660*/  SHF.R.U32.HI R22, RZ, 0x8, R22 ;  /* 0x00000008ff167819 */ /* 0x000fc40000011616 */
[----:B------:R-:W-:Y:S02]  /*1e0670*/  SHF.R.U32.HI R15, RZ, 0x8, R15 ;  /* 0x00000008ff0f7819 */ /* 0x000fe4000001160f */
[----:B------:R-:W-:Y:S02]  /*1e0680*/  SHF.R.U32.HI R20, RZ, 0x8, R20 ;  /* 0x00000008ff147819 */ /* 0x000fe40000011614 */
[----:B------:R-:W-:Y:S02]  /*1e0690*/  PRMT R23, R12, 0x3340, R1 ;  /* 0x000033400c177816 */ /* 0x000fe40000000001 */
[----:B0-----:R-:W-:Y:S02]  /*1e06a0*/  IADD3 R24, P6, R0, R52, RZ ;  /* 0x0000003400187210 */ /* 0x001fe40007fde0ff */
[----:B------:R-:W-:Y:S02]  /*1e06b0*/  LOP3.LUT R21, R21, 0xffff, RZ, 0xc0, !PT ;  /* 0x0000ffff15157812 */ /* 0x000fe400078ec0ff */
[----:B------:R-:W-:-:S02]  /*1e06c0*/  LOP3.LUT R22, R22, 0xffff, RZ, 0xc0, !PT ;  /* 0x0000ffff16167812 */ /* 0x000fc400078ec0ff */
[----:B------:R-:W-:Y:S02]  /*1e06d0*/  LOP3.LUT R15, R15, 0xffff, RZ, 0xc0, !PT ;  /* 0x0000ffff0f0f7812 */ /* 0x000fe400078ec0ff */
[----:B------:R-:W-:Y:S01]  /*1e06e0*/  LOP3.LUT R20, R20, 0xffff, RZ, 0xc0, !PT ;  /* 0x0000ffff14147812 */ /* 0x000fe200078ec0ff */
[----:B------:R-:W-:Y:S01]  /*1e06f0*/  IMAD.X R25, R61, 0x1, R53, P6 ;  /* 0x000000013d197824 */ /* 0x000fe200030e0635 */
[----:B------:R-:W-:Y:S02]  /*1e0700*/  PRMT R23, R10, 0x5410, R23 ;  /* 0x000054100a177816 */ /* 0x000fe40000000017 */
[----:B------:R-:W-:Y:S01]  /*1e0710*/  PRMT R33, R21, 0x3340, R22 ;  /* 0x0000334015217816 */ /* 0x000fe20000000016 */
[----:B------:R-:W2:Y:S01]  /*1e0720*/  LDL.LU R10, [R1+0x3f8] ;  /* 0x0003f800010a7983 */ /* 0x000ea20000300800 */
[----:B------:R-:W-:-:S03]  /*1e0730*/  PRMT R15, R15, 0x3340, R20 ;  /* 0x000033400f0f7816 */ /* 0x000fc60000000014 */
[----:B------:R-:W-:Y:S04]  /*1e0740*/  STL [R1+0x271c], R23 ;  /* 0x00271c1701007387 */ /* 0x000fe80000100800 */
[----:B------:R-:W-:Y:S04]  /*1e0750*/  STL.64 [R1+0x1268], R24 ;  /* 0x0012681801007387 */ /* 0x000fe80000100a00 */
[----:B------:R-:W-:Y:S04]  /*1e0760*/  STL [R1+0x8490], R33 ;  /* 0x0084902101007387 */ /* 0x000fe80000100800 */
[----:B------:R0:W-:Y:S01]  /*1e0770*/  STL [R1+0x49c], R15 ;  /* 0x00049c0f01007387 */ /* 0x0001e20000100800 */
[----:B------:R-:W-:-:S02]  /*1e0780*/  LOP3.LUT R13, R13, 0xffff, RZ, 0xc0, !PT ;  /* 0x0000ffff0d0d7812 */ /* 0x000fc400078ec0ff */
[----:B------:R-:W-:-:S04]  /*1e0790*/  LOP3.LUT R11, R11, 0xffff, RZ, 0xc0, !PT ;  /* 0x0000ffff0b0b7812 */ /* 0x000fc800078ec0ff */
[----:B------:R-:W-:Y:S02]  /*1e07a0*/  PRMT R20, R11, 0x3340, R1 ;  /* 0x000033400b147816 */ /* 0x000fe40000000001 */
[----:B------:R-:W-:-:S04]  /*1e07b0*/  LOP3.LUT R14, R14, 0xffff, RZ, 0xc0, !PT ;  /* 0x0000ffff0e0e7812 */ /* 0x000fc800078ec0ff */
[--C-:B0-----:R-:W-:Y:S02]  /*1e07c0*/  PRMT R15, R13, 0x3340, R14.reuse ;  /* 0x000033400d0f7816 */ /* 0x101fe4000000000e */
[----:B------:R-:W-:Y:S02]  /*1e07d0*/  SHF.R.U32.HI R13, RZ, 0x8, R13 ;  /* 0x00000008ff0d7819 */ /* 0x000fe4000001160d */
[----:B------:R-:W-:Y:S02]  /*1e07e0*/  SHF.R.U32.HI R14, RZ, 0x8, R14 ;  /* 0x00000008ff0e7819 */ /* 0x000fe4000001160e */
[----:B------:R-:W-:Y:S02]  /*1e07f0*/  PRMT R15, R15, 0x5410, R20 ;  /* 0x000054100f0f7816 */ /* 0x000fe40000000014 */
[----:B------:R-:W-:Y:S02]  /*1e0800*/  IADD3 R20, P6, R0, R54, RZ ;  /* 0x0000003600147210 */ /* 0x000fe40007fde0ff */
[----:B------:R-:W-:-:S02]  /*1e0810*/  LOP3.LUT R13, R13, 0xffff, RZ, 0xc0, !PT ;  /* 0x0000ffff0d0d7812 */ /* 0x000fc400078ec0ff */
[----:B------:R-:W-:Y:S01]  /*1e0820*/  LOP3.LUT R14, R14, 0xffff, RZ, 0xc0, !PT ;  /* 0x0000ffff0e0e7812 */ /* 0x000fe200078ec0ff */
[----:B------:R-:W-:-:S03]  /*1e0830*/  IMAD.X R21, R61, 0x1, R55, P6 ;  /* 0x000000013d157824 */ /* 0x000fc600030e0637 */
[----:B------:R-:W-:Y:S02]  /*1e0840*/  PRMT R13, R13, 0x3340, R14 ;  /* 0x000033400d0d7816 */ /* 0x000fe4000000000e */
[----:B------:R-:W-:Y:S01]  /*1e0850*/  IADD3 R14, P6, R0, R58, RZ ;  /* 0x0000003a000e7210 */ /* 0x000fe20007fde0ff */
[----:B------:R0:W-:Y:S04]  /*1e0860*/  STL [R1+0x2708], R15 ;  /* 0x0027080f01007387 */ /* 0x0001e80000100800 */
[----:B0-----:R-:W-:Y:S01]  /*1e0870*/  IMAD.X R15, R61, 0x1, R57, P6 ;  /* 0x000000013d0f7824 */ /* 0x001fe200030e0639 */
[----:B------:R-:W-:-:S04]  /*1e0880*/  SHF.R.U32.HI R61, RZ, 0x8, R11 ;  /* 0x00000008ff3d7819 */ /* 0x000fc8000001160b */
[----:B------:R-:W-:Y:S01]  /*1e0890*/  LOP3.LUT R61, R61, 0xffff, RZ, 0xc0, !PT ;  /* 0x0000ffff3d3d7812 */ /* 0x000fe200078ec0ff */
[----:B------:R-:W-:Y:S03]  /*1e08a0*/  STL.64 [R1+0x1260], R20 ;  /* 0x0012601401007387 */ /* 0x000fe60000100a00 */
[----:B------:R-:W-:Y:S01]  /*1e08b0*/  PRMT R11, R61, 0x3340, R1 ;  /* 0x000033403d0b7816 */ /* 0x000fe20000000001 */
[----:B------:R-:W-:Y:S04]  /*1e08c0*/  STL [R1+0x498], R13 ;  /* 0x0004980d01007387 */ /* 0x000fe80000100800 */
[----:B------:R0:W-:Y:S04]  /*1e08d0*/  STL.64 [R1+0x1270], R14 ;  /* 0x0012700e01007387 */ /* 0x0001e80000100a00 */
[----:B------:R4:W-:Y:S01]  /*1e08e0*/  STL [R1+0x30], R11 ;  /* 0x0000300b01007387 */ /* 0x0009e20000100800 */
[----:B0-----:R-:W-:-:S03]  /*1e08f0*/  LOP3.LUT R15, R42, 0xffff, RZ, 0xc0, !PT ;  /* 0x0000ffff2a0f7812 */ /* 0x001fc600078ec0ff */
[----:B------:R-:W3:Y:S01]  /*1e0900*/  LDL.LU R42, [R1+0x8784] ;  /* 0x00878400012a7983 */ /* 0x000ee20000300800 */
[----:B----4-:R-:W-:-:S03]  /*1e0910*/  LOP3.LUT R11, R9, 0xffff, RZ, 0xc0, !PT ;  /* 0x0000ffff090b7812 */ /* 0x010fc600078ec0ff */
[----:B------:R-:W4:Y:S01]  /*1e0920*/  LDL.LU R9, [R1+0x8780] ;  /* 0x0087800001097983 */ /* 0x000f220000300800 */
[----:B------:R-:W-:Y:S02]  /*1e0930*/  PRMT R61, R15, 0x3340, R1 ;  /* 0x000033400f3d7816 */ /* 0x000fe40000000001 */
[----:B------:R-:W-:Y:S02]  /*1e0940*/  LOP3.LUT R14, R2, 0xffff, RZ, 0xc0, !PT ;  /* 0x0000ffff020e7812 */ /* 0x000fe400078ec0ff */
[----:B--2---:R-:W-:-:S04]  /*1e0950*/  LOP3.LUT R10, R10, 0xffff, RZ, 0xc0, !PT ;  /* 0x0000ffff0a0a7812 */ /* 0x004fc800078ec0ff */
        /* <DEDUP_REMOVED lines=8> */
[----:B------:R-:W-:Y:S02]  /*1e09e0*/  PRMT R12, R61, 0x3340, R1 ;  /* 0x000033403d0c7816 */ /* 0x000fe40000000001 */
[----:B------:R-:W-:Y:S01]  /*1e09f0*/  PRMT R11, R10, 0x3340, R11 ;  /* 0x000033400a0b7816 */ /* 0x000fe2000000000b */
[----:B------:R-:W-:Y:S01]  /*1e0a00*/  STL [R1+0x26fc], R13 ;  /* 0x0026fc0d01007387 */ /* 0x000fe20000100800 */
[----:B------:R-:W-:-:S03]  /*1e0a10*/  LOP3.LUT R10, R4, 0xffff, RZ, 0xc0, !PT ;  /* 0x0000ffff040a7812 */ /* 0x000fc600078ec0ff */
[----:B------:R4:W-:Y:S04]  /*1e0a20*/  STL [R1+0x28], R12 ;  /* 0x0000280c01007387 */ /* 0x0009e80000100800 */
[----:B------:R-:W2:Y:S04]  /*1e0a30*/  LDL.LU R4, [R1+0x877c] ;  /* 0x00877c0001047983 */ /* 0x000ea80000300800 */
[----:B------:R0:W-:Y:S01]  /*1e0a40*/  STL [R1+0x638], R11 ;  /* 0x0006380b01007387 */ /* 0x0001e20000100800 */
[----:B------:R-:W-:Y:S02]  /*1e0a50*/  PRMT R61, R10, 0x3340, R1 ;  /* 0x000033400a3d7816 */ /* 0x000fe40000000001 */
[----:B----4-:R-:W-:-:S02]  /*1e0a60*/  LOP3.LUT R12, R9, 0xffff, RZ, 0xc0, !PT ;  /* 0x0000ffff090c7812 */ /* 0x010fc400078ec0ff */
[----:B------:R-:W4:Y:S02]  /*1e0a70*/  LDL.LU R9, [R1+0x8778] ;  /* 0x0087780001097983 */ /* 0x000f240000300800 */
[----:B------:R-:W-:-:S04]  /*1e0a80*/  PRMT R2, R12, 0x3340, R14 ;  /* 0x000033400c027816 */ /* 0x000fc8000000000e */
[----:B0-----:R-:W-:Y:S02]  /*1e0a90*/  PRMT R11, R2, 0x5410, R61 ;  /* 0x00005410020b7816 */ /* 0x001fe4000000003d */
[----:B------:R-:W3:Y:S04]  /*1e0aa0*/  LDL.LU R2, [R1+0x69c] ;  /* 0x00069c0001027983 */ /* 0x000ee80000300800 */
[----:B------:R-:W3:Y:S04]  /*1e0ab0*/  LDL.LU R13, [R1+0x54c] ;  /* 0x00054c00010d7983 */ /* 0x000ee80000300800 */
[----:B------:R0:W-:Y:S04]  /*1e0ac0*/  STL [R1+0x26f8], R11 ;  /* 0x0026f80b01007387 */ /* 0x0001e80000100800 */
[----:B0-----:R-:W3:Y:S01]  /*1e0ad0*/  LDL.LU R11, [R1+0x664] ;  /* 0x00066400010b7983 */ /* 0x001ee20000300800 */
[----:B------:R-:W-:Y:S01]  /*1e0ae0*/  VIADD R0, R0, UR4 ;  /* 0x0000000400007c36 */ /* 0x000fe20008000000 */
[----:B------:R-:W-:Y:S01]  /*1e0af0*/  SHF.R.U32.HI R15, RZ, 0x8, R15 ;  /* 0x00000008ff0f7819 */ /* 0x000fe2000001160f */
[----:B------:R-:W-:-:S03]  /*1e0b00*/  ULDC UR4, c[0x0][0x248] ;  /* 0x0000920000047ab9 */ /* 0x000fc60000000800 */
[----:B------:R-:W-:Y:S02]  /*1e0b10*/  SHF.R.S32.HI R61, RZ, 0x1f, R0 ;  /* 0x0000001fff3d7819 */ /* 0x000fe40000011400 */
[----:B------:R-:W-:Y:S02]  /*1e0b20*/  IADD3 R20, P6, R0, R56, RZ ;  /* 0x0000003800147210 */ /* 0x000fe40007fde0ff */
[----:B------:R-:W-:Y:S02]  /*1e0b30*/  SHF.R.U32.HI R12, RZ, 0x8, R12 ;  /* 0x00000008ff0c7819 */ /* 0x000fe4000001160c */
[----:B------:R-:W-:Y:S01]  /*1e0b40*/  SHF.R.U32.HI R14, RZ, 0x8, R14 ;  /* 0x00000008ff0e7819 */ /* 0x000fe2000001160e */
[----:B------:R-:W-:Y:S01]  /*1e0b50*/  IMAD.X R21, R61, 0x1, R16, P6 ;  /* 0x000000013d157824 */ /* 0x000fe200030e0610 */
[----:B------:R-:W-:Y:S02]  /*1e0b60*/  LOP3.LUT R15, R15, 0xffff, RZ, 0xc0, !PT ;  /* 0x0000ffff0f0f7812 */ /* 0x000fe400078ec0ff */
[----:B------:R-:W-:-:S02]  /*1e0b70*/  LOP3.LUT R12, R12, 0xffff, RZ, 0xc0, !PT ;  /* 0x0000ffff0c0c7812 */ /* 0x000fc400078ec0ff */
[----:B------:R-:W-:Y:S01]  /*1e0b80*/  LOP3.LUT R14, R14, 0xffff, RZ, 0xc0, !PT ;  /* 0x0000ffff0e0e7812 */ /* 0x000fe200078ec0ff */
[----:B------:R0:W-:Y:S01]  /*1e0b90*/  STL.64 [R1+0x1258], R20 ;  /* 0x0012581401007387 */ /* 0x0001e20000100a00 */
[----:B------:R-:W-:Y:S02]  /*1e0ba0*/  PRMT R15, R15, 0x3340, R1 ;  /* 0x000033400f0f7816 */ /* 0x000fe40000000001 */
[----:B------:R-:W-:-:S03]  /*1e0bb0*/  IADD3 R22, P6, R0, R17, RZ ;  /* 0x0000001100167210 */ /* 0x000fc60007fde0ff */
[----:B------:R1:W-:Y:S01]  /*1e0bc0*/  STL [R1+0x2c], R15 ;  /* 0x00002c0f01007387 */ /* 0x0003e20000100800 */
[----:B0-----:R-:W-:Y:S02]  /*1e0bd0*/  PRMT R20, R12, 0x3340, R14 ;  /* 0x000033400c147816 */ /* 0x001fe4000000000e */
[----:B------:R-:W-:Y:S01]  /*1e0be0*/  LOP3.LUT R12, R59, 0xffff, RZ, 0xc0, !PT ;  /* 0x0000ffff3b0c7812 */ /* 0x000fe200078ec0ff */
[----:B------:R-:W-:Y:S01]  /*1e0bf0*/  IMAD.X R23, R61, 0x1, R18, P6 ;  /* 0x000000013d177824 */ /* 0x000fe200030e0612 */
[----:B------:R-:W3:Y:S02]  /*1e0c00*/  LDL.LU R59, [R1+0x8774] ;  /* 0x00877400013b7983 */ /* 0x000ee40000300800 */
[----:B------:R-:W-:Y:S02]  /*1e0c10*/  PRMT R21, R12, 0x3340, R1 ;  /* 0x000033400c157816 */ /* 0x000fe40000000001 */
[----:B------:R-:W-:Y:S02]  /*1e0c20*/  SHF.R.U32.HI R12, RZ, 0x8, R12 ;  /* 0x00000008ff0c7819 */ /* 0x000fe4000001160c */
[----:B--2---:R-:W-:-:S02]  /*1e0c30*/  LOP3.LUT R14, R4, 0xffff, RZ, 0xc0, !PT ;  /* 0x0000ffff040e7812 */ /* 0x004fc400078ec0ff */
[----:B------:R-:W-:Y:S01]  /*1e0c40*/  LOP3.LUT R12, R12, 0xffff, RZ, 0xc0, !PT ;  /* 0x0000ffff0c0c7812 */ /* 0x000fe200078ec0ff */
[----:B------:R-:W2:Y:S03]  /*1e0c50*/  LDL.LU R4, [R1+0x8770] ;  /* 0x0087700001047983 */ /* 0x000ea60000300800 */
[----:B------:R-:W-:Y:S02]  /*1e0c60*/  PRMT R12, R12, 0x3340, R1 ;  /* 0x000033400c0c7816 */ /* 0x000fe40000000001 */
[----:B----4-:R-:W-:-:S04]  /*1e0c70*/  LOP3.LUT R9, R9, 0xffff, RZ, 0xc0, !PT ;  /* 0x0000ffff09097812 */ /* 0x010fc800078ec0ff */
[----:B-1----:R-:W-:-:S04]  /*1e0c80*/  PRMT R15, R9, 0x3340, R14 ;  /* 0x00003340090f7816 */ /* 0x002fc8000000000e */
[----:B------:R-:W-:Y:S02]  /*1e0c90*/  PRMT R15, R15, 0x5410, R21 ;  /* 0x000054100f0f7816 */ /* 0x000fe40000000015 */
[----:B---3--:R-:W-:-:S03]  /*1e0ca0*/  LOP3.LUT R2, R2, 0xffff, RZ, 0xc0, !PT ;  /* 0x0000ffff02027812 */ /* 0x008fc600078ec0ff */
[----:B------:R0:W-:Y:S01]  /*1e0cb0*/  STL [R1+0x266c], R15 ;  /* 0x00266c0f01007387 */ /* 0x0001e20000100800 */
[----:B------:R-:W-:-:S03]  /*1e0cc0*/  LOP3.LUT R21, R13, 0xffff, RZ, 0xc0, !PT ;  /* 0x0000ffff0d157812 */ /* 0x000fc600078ec0ff */
[----:B0-----:R-:W3:Y:S04]  /*1e0cd0*/  LDL.LU R15, [R1+0x354] ;  /* 0x00035400010f7983 */ /* 0x001ee80000300800 */
[----:B------:R0:W-:Y:S04]  /*1e0ce0*/  STL.64 [R1+0x1250], R22 ;  /* 0x0012501601007387 */ /* 0x0001e80000100a00 */
[----:B------:R1:W-:Y:S01]  /*1e0cf0*/  STL [R1+0x34], R12 ;  /* 0x0000340c01007387 */ /* 0x0003e20000100800 */
[----:B0-----:R-:W-:Y:S02]  /*1e0d00*/  LOP3.LUT R23, R11, 0xffff, RZ, 0xc0, !PT ;  /* 0x0000ffff0b177812 */ /* 0x001fe400078ec0ff */
[----:B-1----:R-:W-:-:S02]  /*1e0d10*/  PRMT R12, R21, 0x3340, R1 ;  /* 0x00003340150c7816 */ /* 0x002fc40000000001 */
[----:B------:R-:W-:Y:S02]  /*1e0d20*/  PRMT R11, R2, 0x3340, R23 ;  /* 0x00003340020b7816 */ /* 0x000fe40000000017 */
[----:B------:R-:W-:Y:S02]  /*1e0d30*/  SHF.R.U32.HI R14, RZ, 0x8, R14 ;  /* 0x00000008ff0e7819 */ /* 0x000fe4000001160e */
[----:B------:R-:W-:Y:S02]  /*1e0d40*/  PRMT R11, R11, 0x5410, R12 ;  /* 0x000054100b0b7816 */ /* 0x000fe4000000000c */
[----:B------:R-:W-:Y:S02]  /*1e0d50*/  IADD3 R12, P6, R0, R19, RZ ;  /* 0x00000013000c7210 */ /* 0x000fe40007fde0ff */
[----:B------:R-:W-:Y:S02]  /*1e0d60*/  SHF.R.U32.HI R9, RZ, 0x8, R9 ;  /* 0x00000008ff097819 */ /* 0x000fe40000011609 */
[----:B------:R-:W-:Y:S01]  /*1e0d70*/  LOP3.LUT R14, R14, 0xffff, RZ, 0xc0, !PT ;  /* 0x0000ffff0e0e7812 */ /* 0x000fe200078ec0ff */
[----:B------:R-:W-:Y:S01]  /*1e0d80*/  IMAD.X R13, R61, 0x1, R47, P6 ;  /* 0x000000013d0d7824 */ /* 0x000fe200030e062f */
[----:B------:R-:W-:Y:S01]  /*1e0d90*/  LOP3.LUT R9, R9, 0xffff, RZ, 0xc0, !PT ;  /* 0x0000ffff09097812 */ /* 0x000fe200078ec0ff */
[----:B------:R0:W-:Y:S03]  /*1e0da0*/  STL [R1+0x2678], R11 ;  /* 0x0026780b01007387 */ /* 0x0001e60000100800 */
[----:B------:R-:W-:Y:S01]  /*1e0db0*/  PRMT R9, R9, 0x3340, R14 ;  /* 0x0000334009097816 */ /* 0x000fe2000000000e */
[----:B------:R1:W-:Y:S04]  /*1e0dc0*/  STL.64 [R1+0x1248], R12 ;  /* 0x0012480c01007387 */ /* 0x0003e80000100a00 */
[----:B------:R-:W4:Y:S04]  /*1e0dd0*/  LDL.LU R14, [R1+0x6ac] ;  /* 0x0006ac00010e7983 */ /* 0x000f280000300800 */
[----:B0-----:R-:W2:Y:S01]  /*1e0de0*/  LDL.LU R11, [R1+0x554] ;  /* 0x00055400010b7983 */ /* 0x001ea20000300800 */
[----:B-1----:R-:W-:-:S03]  /*1e0df0*/  SHF.R.U32.HI R13, RZ, 0x8, R10 ;  /* 0x00000008ff0d7819 */ /* 0x002fc6000001160a */
[----:B------:R-:W4:Y:S01]  /*1e0e00*/  LDL.LU R10, [R1+0x680] ;  /* 0x00068000010a7983 */ /* 0x000f220000300800 */
[----:B------:R-:W-:-:S03]  /*1e0e10*/  SHF.R.U32.HI R12, RZ, 0x8, R2 ;  /* 0x00000008ff0c7819 */ /* 0x000fc60000011602 */
[----:B------:R-:W2:Y:S01]  /*1e0e20*/  LDL.LU R2, [R1+0x6e4] ;  /* 0x0006e40001027983 */ /* 0x000ea20000300800 */
[----:B------:R-:W-:-:S03]  /*1e0e30*/  LOP3.LUT R24, R13, 0xffff, RZ, 0xc0, !PT ;  /* 0x0000ffff0d187812 */ /* 0x000fc600078ec0ff */
[----:B------:R-:W2:Y:S04]  /*1e0e40*/  LDL.LU R22, [R1+0x4e8] ;  /* 0x0004e80001167983 */ /* 0x000ea80000300800 */
[----:B------:R-:W2:Y:S01]  /*1e0e50*/  LDL.LU R13, [R1+0x620] ;  /* 0x00062000010d7983 */ /* 0x000ea20000300800 */
[----:B------:R-:W-:Y:S02]  /*1e0e60*/  SHF.R.U32.HI R23, RZ, 0x8, R23 ;  /* 0x00000008ff177819 */ /* 0x000fe40000011617 */
[----:B------:R-:W-:Y:S02]  /*1e0e70*/  LOP3.LUT R12, R12, 0xffff, RZ, 0xc0, !PT ;  /* 0x0000ffff0c0c7812 */ /* 0x000fe400078ec0ff */
[----:B------:R-:W-:Y:S02]  /*1e0e80*/  LOP3.LUT R23, R23, 0xffff, RZ, 0xc0, !PT ;  /* 0x0000ffff17177812 */ /* 0x000fe400078ec0ff */
[----:B------:R-:W-:-:S02]  /*1e0e90*/  PRMT R24, R24, 0x3340, R1 ;  /* 0x0000334018187816 */ /* 0x000fc40000000001 */
[----:B------:R-:W-:Y:S02]  /*1e0ea0*/  PRMT R23, R12, 0x3340, R23 ;  /* 0x000033400c177816 */ /* 0x000fe40000000017 */
[----:B------:R-:W-:Y:S01]  /*1e0eb0*/  LOP3.LUT R35, R35, 0xffff, RZ, 0xc0, !PT ;  /* 0x0000ffff23237812 */ /* 0x000fe200078ec0ff */
[----:B------:R0:W-:Y:S04]  /*1e0ec0*/  STL [R1+0x38], R24 ;  /* 0x0000381801007387 */ /* 0x0001e80000100800 */
[----:B------:R1:W-:Y:S01]  /*1e0ed0*/  STL [R1+0x628], R23 ;  /* 0x0006281701007387 */ /* 0x0003e20000100800 */
[----:B------:R-:W-:Y:S02]  /*1e0ee0*/  SHF.R.U32.HI R21, RZ, 0x8, R21 ;  /* 0x00000008ff157819 */ /* 0x000fe40000011615 */
[----:B0-----:R-:W-:-:S02]  /*1e0ef0*/  PRMT R24, R35, 0x3340, R1 ;  /* 0x0000334023187816 */ /* 0x001fc40000000001 */
[----:B------:R-:W-:Y:S01]  /*1e0f00*/  LOP3.LUT R21, R21, 0xffff, RZ, 0xc0, !PT ;  /* 0x0000ffff15157812 */ /* 0x000fe200078ec0ff */
[----:B------:R-:W-:Y:S03]  /*1e0f10*/  STL [R1+0x8650], R35 ;  /* 0x0086502301007387 */ /* 0x000fe60000100800 */
[----:B------:R-:W-:Y:S02]  /*1e0f20*/  PRMT R21, R21, 0x3340, R1 ;  /* 0x0000334015157816 */ /* 0x000fe40000000001 */
[----:B---3--:R-:W-:Y:S02]  /*1e0f30*/  LOP3.LUT R12, R15, 0xffff, RZ, 0xc0, !PT ;  /* 0x0000ffff0f0c7812 */ /* 0x008fe400078ec0ff */
[----:B------:R-:W-:-:S04]  /*1e0f40*/  LOP3.LUT R15, R37, 0xffff, RZ, 0xc0, !PT ;  /* 0x0000ffff250f7812 */ /* 0x000fc800078ec0ff */
        /* <DEDUP_REMOVED lines=9> */
[----:B------:R-:W-:Y:S04]  /*1e0fe0*/  STL [R1+0x2cb4], R23 ;  /* 0x002cb41701007387 */ /* 0x000fe80000100800 */
[----:B------:R-:W-:Y:S04]  /*1e0ff0*/  STL.64 [R1+0x1240], R24 ;  /* 0x0012401801007387 */ /* 0x000fe80000100a00 */
[----:B------:R-:W-:Y:S04]  /*1e1000*/  STL [R1+0x8494], R37 ;  /* 0x0084942501007387 */ /* 0x000fe80000100800 */
[----:B------:R0:W-:Y:S01]  /*1e1010*/  STL [R1+0x3c], R21 ;  /* 0x00003c1501007387 */ /* 0x0001e20000100800 */
[----:B----4-:R-:W-:-:S03]  /*1e1020*/  LOP3.LUT R15, R10, 0xffff, RZ, 0xc0, !PT ;  /* 0x0000ffff0a0f7812 */ /* 0x010fc600078ec0ff */
[----:B------:R-:W3:Y:S01]  /*1e1030*/  LDL.LU R10, [R1+0x414] ;  /* 0x00041400010a7983 */ /* 0x000ee20000300800 */
[----:B------:R-:W-:Y:S02]  /*1e1040*/  LOP3.LUT R14, R14, 0xffff, RZ, 0xc0, !PT ;  /* 0x0000ffff0e0e7812 */ /* 0x000fe400078ec0ff */
[----:B--2---:R-:W-:Y:S02]  /*1e1050*/  LOP3.LUT R11, R11, 0xffff, RZ, 0xc0, !PT ;  /* 0x0000ffff0b0b7812 */ /* 0x004fe400078ec0ff */
[----:B0-----:R-:W-:Y:S02]  /*1e1060*/  PRMT R21, R14, 0x3340, R15 ;  /* 0x000033400e157816 */ /* 0x001fe4000000000f */
[----:B------:R-:W-:Y:S02]  /*1e1070*/  LOP3.LUT R12, R22, 0xffff, RZ, 0xc0, !PT ;  /* 0x0000ffff160c7812 */ /* 0x000fe400078ec0ff */
[----:B------:R-:W-:Y:S02]  /*1e1080*/  PRMT R22, R11, 0x3340, R1 ;  /* 0x000033400b167816 */ /* 0x000fe40000000001 */
[----:B------:R-:W-:-:S02]  /*1e1090*/  LOP3.LUT R2, R2, 0xffff, RZ, 0xc0, !PT ;  /* 0x0000ffff02027812 */ /* 0x000fc400078ec0ff */
[----:B------:R-:W-:Y:S02]  /*1e10a0*/  LOP3.LUT R13, R13, 0xffff, RZ, 0xc0, !PT ;  /* 0x0000ffff0d0d7812 */ /* 0x000fe400078ec0ff */
[----:B------:R-:W-:Y:S02]  /*1e10b0*/  PRMT R23, R21, 0x5410, R22 ;  /* 0x0000541015177816 */ /* 0x000fe40000000016 */
[----:B------:R-:W-:Y:S02]  /*1e10c0*/  PRMT R22, R12, 0x3340, R1 ;  /* 0x000033400c167816 */ /* 0x000fe40000000001 */
[----:B------:R-:W-:Y:S02]  /*1e10d0*/  PRMT R21, R2, 0x3340, R13 ;  /* 0x0000334002157816 */ /* 0x000fe4000000000d */
[----:B------:R-:W-:Y:S02]  /*1e10e0*/  SHF.R.U32.HI R14, RZ, 0x8, R14 ;  /* 0x00000008ff0e7819 */ /* 0x000fe4000001160e */
[----:B------:R-:W-:-:S02]  /*1e10f0*/  PRMT R21, R21, 0x5410, R22 ;  /* 0x0000541015157816 */ /* 0x000fc40000000016 */
[----:B------:R-:W-:Y:S02]  /*1e1100*/  SHF.R.U32.HI R15, RZ, 0x8, R15 ;  /* 0x00000008ff0f7819 */ /* 0x000fe4000001160f */
[----:B------:R-:W-:Y:S02]  /*1e1110*/  IADD3 R22, P6, R0, R50, RZ ;  /* 0x0000003200167210 */ /* 0x000fe40007fde0ff */
[----:B------:R-:W-:Y:S02]  /*1e1120*/  SHF.R.U32.HI R2, RZ, 0x8, R2 ;  /* 0x00000008ff027819 */ /* 0x000fe40000011602 */
[----:B------:R-:W-:Y:S01]  /*1e1130*/  SHF.R.U32.HI R13, RZ, 0x8, R13 ;  /* 0x00000008ff0d7819 */ /* 0x000fe2000001160d */
[----:B------:R0:W-:Y:S01]  /*1e1140*/  STL [R1+0x261c], R23 ;  /* 0x00261c1701007387 */ /* 0x0001e20000100800 */
[----:B------:R-:W-:Y:S02]  /*1e1150*/  LOP3.LUT R14, R14, 0xffff, RZ, 0xc0, !PT ;  /* 0x0000ffff0e0e7812 */ /* 0x000fe400078ec0ff */
[----:B------:R-:W-:-:S02]  /*1e1160*/  LOP3.LUT R15, R15, 0xffff, RZ, 0xc0, !PT ;  /* 0x0000ffff0f0f7812 */ /* 0x000fc400078ec0ff */
[----:B------:R-:W-:Y:S02]  /*1e1170*/  LOP3.LUT R2, R2, 0xffff, RZ, 0xc0, !PT ;  /* 0x0000ffff02027812 */ /* 0x000fe400078ec0ff */
[----:B------:R-:W-:Y:S01]  /*1e1180*/  LOP3.LUT R13, R13, 0xffff, RZ, 0xc0, !PT ;  /* 0x0000ffff0d0d7812 */ /* 0x000fe200078ec0ff */
[----:B0-----:R-:W-:Y:S01]  /*1e1190*/  IMAD.X R23, R61, 0x1, R51, P6 ;  /* 0x000000013d177824 */ /* 0x001fe200030e0633 */
[----:B------:R-:W-:Y:S01]  /*1e11a0*/  PRMT R14, R14, 0x3340, R15 ;  /* 0x000033400e0e7816 */ /* 0x000fe2000000000f */
[----:B------:R-:W-:Y:S01]  /*1e11b0*/  STL [R1+0x262c], R21 ;  /* 0x00262c1501007387 */ /* 0x000fe20000100800 */
[----:B------:R-:W-:Y:S02]  /*1e11c0*/  PRMT R13, R2, 0x3340, R13 ;  /* 0x00003340020d7816 */ /* 0x000fe4000000000d */
[----:B------:R-:W-:Y:S01]  /*1e11d0*/  SHF.R.U32.HI R12, RZ, 0x8, R12 ;  /* 0x00000008ff0c7819 */ /* 0x000fe2000001160c */
[----:B------:R-:W-:Y:S01]  /*1e11e0*/  STL.64 [R1+0x1228], R22 ;  /* 0x0012281601007387 */ /* 0x000fe20000100a00 */
[----:B------:R-:W-:-:S03]  /*1e11f0*/  SHF.R.U32.HI R11, RZ, 0x8, R11 ;  /* 0x00000008ff0b7819 */ /* 0x000fc6000001160b */
[----:B------:R-:W2:Y:S01]  /*1e1200*/  LDL.LU R2, [R1+0x418] ;  /* 0x0004180001027983 */ /* 0x000ea20000300800 */
[----:B------:R-:W-:-:S03]  /*1e1210*/  LOP3.LUT R12, R12, 0xffff, RZ, 0xc0, !PT ;  /* 0x0000ffff0c0c7812 */ /* 0x000fc600078ec0ff */
[----:B------:R0:W-:Y:S01]  /*1e1220*/  STL [R1+0x614], R14 ;  /* 0x0006140e01007387 */ /* 0x0001e20000100800 */
[----:B------:R-:W-:Y:S02]  /*1e1230*/  LOP3.LUT R11, R11, 0xffff, RZ, 0xc0, !PT ;  /* 0x0000ffff0b0b7812 */ /* 0x000fe400078ec0ff */
[----:B------:R-:W-:Y:S01]  /*1e1240*/  PRMT R12, R12, 0x3340, R1 ;  /* 0x000033400c0c7816 */ /* 0x000fe20000000001 */
[----:B------:R1:W-:Y:S01]  /*1e1250*/  STL [R1+0x488], R13 ;  /* 0x0004880d01007387 */ /* 0x0003e20000100800 */
[----:B0-----:R-:W-:-:S05]  /*1e1260*/  IADD3 R14, P6, R0, R52, RZ ;  /* 0x00000034000e7210 */ /* 0x001fca0007fde0ff */
[----:B------:R-:W-:Y:S01]  /*1e1270*/  IMAD.X R15, R61, 0x1, R53, P6 ;  /* 0x000000013d0f7824 */ /* 0x000fe200030e0635 */
[----:B-1----:R-:W-:-:S04]  /*1e1280*/  PRMT R13, R11, 0x3340, R1 ;  /* 0x000033400b0d7816 */ /* 0x002fc80000000001 */
[----:B------:R-:W-:Y:S04]  /*1e1290*/  STL.64 [R1+0x1238], R14 ;  /* 0x0012380e01007387 */ /* 0x000fe80000100a00 */
[----:B------:R0:W-:Y:S04]  /*1e12a0*/  STL [R1+0x48], R12 ;  /* 0x0000480c01007387 */ /* 0x0001e80000100800 */
[----:B------:R1:W-:Y:S01]  /*1e12b0*/  STL [R1+0x40], R13 ;  /* 0x0000400d01007387 */ /* 0x0003e20000100800 */
[----:B0-----:R-:W-:-:S03]  /*1e12c0*/  LOP3.LUT R12, R7, 0xffff, RZ, 0xc0, !PT ;  /* 0x0000ffff070c7812 */ /* 0x001fc600078ec0ff */
[----:B------:R-:W4:Y:S01]  /*1e12d0*/  LDL.LU R7, [R1+0x876c] ;  /* 0x00876c0001077983 */ /* 0x000f220000300800 */
[----:B---3--:R-:W-:-:S03]  /*1e12e0*/  LOP3.LUT R11, R10, 0xffff, RZ, 0xc0, !PT ;  /* 0x0000ffff0a0b7812 */ /* 0x008fc600078ec0ff */
[----:B------:R-:W3:Y:S01]  /*1e12f0*/  LDL.LU R10, [R1+0x3a4] ;  /* 0x0003a400010a7983 */ /* 0x000ee20000300800 */
[----:B------:R-:W-:Y:S02]  /*1e1300*/  LOP3.LUT R4, R4, 0xffff, RZ, 0xc0, !PT ;  /* 0x0000ffff04047812 */ /* 0x000fe400078ec0ff */
[----:B------:R-:W-:Y:S02]  /*1e1310*/  PRMT R14, R12, 0x3340, R1 ;  /* 0x000033400c0e7816 */ /* 0x000fe40000000001 */
[----:B-1----:R-:W-:-:S04]  /*1e1320*/  PRMT R13, R11, 0x3340, R4 ;  /* 0x000033400b0d7816 */ /* 0x002fc80000000004 */
[----:B------:R-:W-:Y:S02]  /*1e1330*/  PRMT R13, R13, 0x5410, R14 ;  /* 0x000054100d0d7816 */ /* 0x000fe4000000000e */
[----:B------:R-:W-:-:S05]  /*1e1340*/  IADD3 R14, P6, R0, R54, RZ ;  /* 0x00000036000e7210 */ /* 0x000fca0007fde0ff */
[----:B------:R-:W-:Y:S01]  /*1e1350*/  IMAD.X R15, R61, 0x1, R55, P6 ;  /* 0x000000013d0f7824 */ /* 0x000fe200030e0637 */
[----:B------:R0:W-:Y:S04]  /*1e1360*/  STL [R1+0x25e8], R13 ;  /* 0x0025e80d01007387 */ /* 0x0001e80000100800 */
[----:B------:R1:W-:Y:S04]  /*1e1370*/  STL.64 [R1+0x1220], R14 ;  /* 0x0012200e01007387 */ /* 0x0003e80000100a00 */
[----:B0-----:R-:W3:Y:S01]  /*1e1380*/  LDL.LU R13, [R1+0x568] ;  /* 0x00056800010d7983 */ /* 0x001ee20000300800 */
[----:B-1----:R-:W-:-:S02]  /*1e1390*/  SHF.R.U32.HI R14, RZ, 0x8, R11 ;  /* 0x00000008ff0e7819 */ /* 0x002fc4000001160b */
[----:B------:R-:W-:Y:S01]  /*1e13a0*/  SHF.R.U32.HI R15, RZ, 0x8, R4 ;  /* 0x00000008ff0f7819 */ /* 0x000fe20000011604 */
[----:B------:R-:W3:Y:S01]  /*1e13b0*/  LDL.LU R11, [R1+0x6dc] ;  /* 0x0006dc00010b7983 */ /* 0x000ee20000300800 */
[----:B------:R-:W-:Y:S02]  /*1e13c0*/  LOP3.LUT R14, R14, 0xffff, RZ, 0xc0, !PT ;  /* 0x0000ffff0e0e7812 */ /* 0x000fe400078ec0ff */
[----:B------:R-:W-:Y:S01]  /*1e13d0*/  LOP3.LUT R15, R15, 0xffff, RZ, 0xc0, !PT ;  /* 0x0000ffff0f0f7812 */ /* 0x000fe200078ec0ff */
[----:B------:R-:W3:Y:S03]  /*1e13e0*/  LDL.LU R4, [R1+0x6b4] ;  /* 0x0006b40001047983 */ /* 0x000ee60000300800 */
[----:B------:R-:W-:Y:S02]  /*1e13f0*/  PRMT R21, R14, 0x3340, R15 ;  /* 0x000033400e157816 */ /* 0x000fe4000000000f */
[----:B------:R-:W-:-:S05]  /*1e1400*/  IADD3 R14, P6, R0, R58, RZ ;  /* 0x0000003a000e7210 */ /* 0x000fca0007fde0ff */
[----:B------:R-:W-:Y:S01]  /*1e1410*/  IMAD.X R15, R61, 0x1, R57, P6 ;  /* 0x000000013d0f7824 */ /* 0x000fe200030e0639 */
[----:B------:R-:W-:Y:S01]  /*1e1420*/  SHF.R.U32.HI R61, RZ, 0x8, R12 ;  /* 0x00000008ff3d7819 */ /* 0x000fe2000001160c */
[----:B------:R-:W-:Y:S03]  /*1e1430*/  STL [R1+0x618], R21 ;  /* 0x0006181501007387 */ /* 0x000fe60000100800 */
[----:B------:R-:W-:Y:S01]  /*1e1440*/  LOP3.LUT R61, R61, 0xffff, RZ, 0xc0, !PT ;  /* 0x0000ffff3d3d7812 */ /* 0x000fe200078ec0ff */
[----:B------:R0:W-:Y:S01]  /*1e1450*/  STL.64 [R1+0x1230], R14 ;  /* 0x0012300e01007387 */ /* 0x0001e20000100a00 */
[----:B--2---:R-:W-:Y:S02]  /*1e1460*/  LOP3.LUT R2, R2, 0xffff, RZ, 0xc0, !PT ;  /* 0x0000ffff02027812 */ /* 0x004fe400078ec0ff */
[----:B------:R-:W-:Y:S02]  /*1e1470*/  LOP3.LUT R12, R44, 0xffff, RZ, 0xc0, !PT ;  /* 0x0000ffff2c0c7812 */ /* 0x000fe400078ec0ff */
[----:B0-----:R-:W-:-:S02]  /*1e1480*/  PRMT R14, R61, 0x3340, R1 ;  /* 0x000033403d0e7816 */ /* 0x001fc40000000001 */
[----:B------:R-:W-:-:S03]  /*1e1490*/  PRMT R61, R12, 0x3340, R1 ;  /* 0x000033400c3d7816 */ /* 0x000fc60000000001 */
[----:B------:R0:W-:Y:S04]  /*1e14a0*/  STL [R1+0x44], R14 ;  /* 0x0000440e01007387 */ /* 0x0001e80000100800 */
[----:B------:R-:W2:Y:S01]  /*1e14b0*/  LDL.LU R44, [R1+0x8768] ;  /* 0x00876800012c7983 */ /* 0x000ea20000300800 */
[----:B----4-:R-:W-:-:S04]  /*1e14c0*/  LOP3.LUT R7, R7, 0xffff, RZ, 0xc0, !PT ;  /* 0x0000ffff07077812 */ /* 0x010fc800078ec0ff */
[----:B0-----:R-:W-:-:S04]  /*1e14d0*/  PRMT R14, R2, 0x3340, R7 ;  /* 0x00003340020e7816 */ /* 0x001fc80000000007 */
[----:B------:R-:W-:-:S05]  /*1e14e0*/  PRMT R14, R14, 0x5410, R61 ;  /* 0x000054100e0e7816 */ /* 0x000fca000000003d */
[----:B------:R3:W-:Y:S02]  /*1e14f0*/  STL [R1+0x25c8], R14 ;  /* 0x0025c80e01007387 */ /* 0x0007e40000100800 */
[----:B---3--:R-:W-:Y:S02]  /*1e1500*/  LOP3.LUT R14, R10, 0xffff, RZ, 0xc0, !PT ;  /* 0x0000ffff0a0e7812 */ /* 0x008fe400078ec0ff */
[----:B------:R-:W-:Y:S02]  /*1e1510*/  LOP3.LUT R10, R43, 0xffff, RZ, 0xc0, !PT ;  /* 0x0000ffff2b0a7812 */ /* 0x000fe400078ec0ff */
[----:B------:R-:W3:Y:S01]  /*1e1520*/  LDL.LU R43, [R1+0x8764] ;  /* 0x00876400012b7983 */ /* 0x000ee20000300800 */
[----:B------:R-:W-:Y:S02]  /*1e1530*/  SHF.R.U32.HI R2, RZ, 0x8, R2 ;  /* 0x00000008ff027819 */ /* 0x000fe40000011602 */
[----:B------:R-:W-:Y:S02]  /*1e1540*/  SHF.R.U32.HI R7, RZ, 0x8, R7 ;  /* 0x00000008ff077819 */ /* 0x000fe40000011607 */
[----:B------:R-:W-:-:S02]  /*1e1550*/  SHF.R.U32.HI R61, RZ, 0x8, R12 ;  /* 0x00000008ff3d7819 */ /* 0x000fc4000001160c */
[----:B------:R-:W-:Y:S02]  /*1e1560*/  LOP3.LUT R2, R2, 0xffff, RZ, 0xc0, !PT ;  /* 0x0000ffff02027812 */ /* 0x000fe400078ec0ff */
[----:B------:R-:W-:Y:S02]  /*1e1570*/  LOP3.LUT R7, R7, 0xffff, RZ, 0xc0, !PT ;  /* 0x0000ffff07077812 */ /* 0x000fe400078ec0ff */
[----:B------:R-:W-:Y:S02]  /*1e1580*/  LOP3.LUT R61, R61, 0xffff, RZ, 0xc0, !PT ;  /* 0x0000ffff3d3d7812 */ /* 0x000fe400078ec0ff */
[----:B------:R-:W-:Y:S02]  /*1e1590*/  LOP3.LUT R15, R42, 0xffff, RZ, 0xc0, !PT ;  /* 0x0000ffff2a0f7812 */ /* 0x000fe400078ec0ff */
[----:B------:R-:W-:Y:S01]  /*1e15a0*/  PRMT R7, R2, 0x3340, R7 ;  /* 0x0000334002077816 */ /* 0x000fe20000000007 */
[----:B------:R-:W4:Y:S01]  /*1e15b0*/  LDL.LU R42, [R1+0x8760] ;  /* 0x00876000012a7983 */ /* 0x000f220000300800 */
[----:B------:R-:W-:-:S02]  /*1e15c0*/  PRMT R2, R61, 0x3340, R1 ;  /* 0x000033403d027816 */ /* 0x000fc40000000001 */
[----:B------:R-:W-:Y:S02]  /*1e15d0*/  PRMT R61, R10, 0x3340, R1 ;  /* 0x000033400a3d7816 */ /* 0x000fe40000000001 */
[----:B------:R-:W-:-:S04]  /*1e15e0*/  PRMT R12, R14, 0x3340, R15 ;  /* 0x000033400e0c7816 */ /* 0x000fc8000000000f */
[----:B------:R-:W-:Y:S02]  /*1e15f0*/  PRMT R22, R12, 0x5410, R61 ;  /* 0x000054100c167816 */ /* 0x000fe4000000003d */
[----:B------:R-:W-:-:S03]  /*1e1600*/  LOP3.LUT R12, R13, 0xffff, RZ, 0xc0, !PT ;  /* 0x0000ffff0d0c7812 */ /* 0x000fc600078ec0ff */
[----:B------:R0:W-:Y:S01]  /*1e1610*/  STL [R1+0x25ac], R22 ;  /* 0x0025ac1601007387 */ /* 0x0001e20000100800 */
[----:B------:R-:W-:Y:S01]  /*1e1620*/  LOP3.LUT R21, R11, 0xffff, RZ, 0xc0, !PT ;  /* 0x0000ffff0b157812 */ /* 0x000fe200078ec0ff */
[----:B------:R-:W-:Y:S01]  /*1e1630*/  VIADD R0, R0, UR4 ;  /* 0x0000000400007c36 */ /* 0x000fe20008000000 */
[----:B------:R-:W-:Y:S01]  /*1e1640*/  PRMT R61, R12, 0x3340, R1 ;  /* 0x000033400c3d7816 */ /* 0x000fe20000000001 */
[----:B------:R-:W-:Y:S01]  /*1e1650*/  ULDC UR4, c[0x0][0x248] ;  /* 0x0000920000047ab9 */ /* 0x000fe20000000800 */
[----:B0-----:R-:W-:Y:S02]  /*1e1660*/  LOP3.LUT R22, R4, 0xffff, RZ, 0xc0, !PT ;  /* 0x0000ffff04167812 */ /* 0x001fe400078ec0ff */
[----:B------:R-:W2:Y:S02]  /*1e1670*/  LDL.LU R4, [R1+0x6fc] ;  /* 0x0006fc0001047983 */ /* 0x000ea40000300800 */
[----:B------:R-:W-:Y:S02]  /*1e1680*/  PRMT R23, R21, 0x3340, R22 ;  /* 0x0000334015177816 */ /* 0x000fe40000000016 */
[----:B------:R-:W4:Y:S01]  /*1e1690*/  LDL.LU R13, [R1+0x574] ;  /* 0x00057400010d7983 */ /* 0x000f220000300800 */
[----:B------:R-:W-:-:S03]  /*1e16a0*/  SHF.R.U32.HI R21, RZ, 0x8, R21 ;  /* 0x00000008ff157819 */ /* 0x000fc60000011615 */
[----:B------:R-:W4:Y:S01]  /*1e16b0*/  LDL.LU R11, [R1+0x6c4] ;  /* 0x0006c400010b7983 */ /* 0x000f220000300800 */
[----:B------:R-:W-:Y:S02]  /*1e16c0*/  SHF.R.U32.HI R22, RZ, 0x8, R22 ;  /* 0x00000008ff167819 */ /* 0x000fe40000011616 */
[----:B------:R-:W-:Y:S02]  /*1e16d0*/  SHF.R.U32.HI R14, RZ, 0x8, R14 ;  /* 0x00000008ff0e7819 */ /* 0x000fe4000001160e */
[----:B------:R-:W-:Y:S02]  /*1e16e0*/  SHF.R.U32.HI R15, RZ, 0x8, R15 ;  /* 0x00000008ff0f7819 */ /* 0x000fe4000001160f */
[----:B------:R-:W-:Y:S02]  /*1e16f0*/  PRMT R23, R23, 0x5410, R61 ;  /* 0x0000541017177816 */ /* 0x000fe4000000003d */
[----:B------:R-:W-:Y:S02]  /*1e1700*/  SHF.R.S32.HI R61, RZ, 0x1f, R0 ;  /* 0x0000001fff3d7819 */ /* 0x000fe40000011400 */
[----:B------:R-:W-:-:S02]  /*1e1710*/  IADD3 R24, P6, R0, R56, RZ ;  /* 0x0000003800187210 */ /* 0x000fc40007fde0ff */
[----:B------:R-:W-:Y:S02]  /*1e1720*/  LOP3.LUT R21, R21, 0xffff, RZ, 0xc0, !PT ;  /* 0x0000ffff15157812 */ /* 0x000fe400078ec0ff */
[----:B------:R-:W-:Y:S02]  /*1e1730*/  LOP3.LUT R22, R22, 0xffff, RZ, 0xc0, !PT ;  /* 0x0000ffff16167812 */ /* 0x000fe400078ec0ff */
[----:B------:R-:W-:Y:S02]  /*1e1740*/  LOP3.LUT R14, R14, 0xffff, RZ, 0xc0, !PT ;  /* 0x0000ffff0e0e7812 */ /* 0x000fe400078ec0ff */
[----:B------:R-:W-:Y:S01]  /*1e1750*/  LOP3.LUT R15, R15, 0xffff, RZ, 0xc0, !PT ;  /* 0x0000ffff0f0f7812 */ /* 0x000fe200078ec0ff */
[----:B------:R-:W-:Y:S01]  /*1e1760*/  IMAD.X R25, R61, 0x1, R16, P6 ;  /* 0x000000013d197824 */ /* 0x000fe200030e0610 */
[----:B------:R-:W-:Y:S02]  /*1e1770*/  PRMT R22, R21, 0x3340, R22 ;  /* 0x0000334015167816 */ /* 0x000fe40000000016 */
[----:B------:R-:W-:-:S02]  /*1e1780*/  PRMT R21, R14, 0x3340, R15 ;  /* 0x000033400e157816 */ /* 0x000fc4000000000f */
[----:B------:R-:W-:Y:S02]  /*1e1790*/  IADD3 R14, P6, R0, R17, RZ ;  /* 0x00000011000e7210 */ /* 0x000fe40007fde0ff */
[----:B------:R-:W-:Y:S02]  /*1e17a0*/  SHF.R.U32.HI R10, RZ, 0x8, R10 ;  /* 0x00000008ff0a7819 */ /* 0x000fe4000001160a */
[----:B------:R-:W-:Y:S01]  /*1e17b0*/  SHF.R.U32.HI R12, RZ, 0x8, R12 ;  /* 0x00000008ff0c7819 */ /* 0x000fe2000001160c */
[----:B------:R-:W-:Y:S01]  /*1e17c0*/  IMAD.X R15, R61, 0x1, R18, P6 ;  /* 0x000000013d0f7824 */ /* 0x000fe200030e0612 */
[----:B------:R-:W-:Y:S01]  /*1e17d0*/  STL [R1+0x259c], R23 ;  /* 0x00259c1701007387 */ /* 0x000fe20000100800 */
[----:B------:R-:W-:Y:S02]  /*1e17e0*/  LOP3.LUT R10, R10, 0xffff, RZ, 0xc0, !PT ;  /* 0x0000ffff0a0a7812 */ /* 0x000fe400078ec0ff */
[----:B------:R-:W-:Y:S01]  /*1e17f0*/  LOP3.LUT R12, R12, 0xffff, RZ, 0xc0, !PT ;  /* 0x0000ffff0c0c7812 */ /* 0x000fe200078ec0ff */
[----:B------:R-:W-:Y:S04]  /*1e1800*/  STL.64 [R1+0x1210], R24 ;  /* 0x0012101801007387 */ /* 0x000fe80000100a00 */
[----:B------:R-:W-:Y:S01]  /*1e1810*/  STL [R1+0x600], R22 ;  /* 0x0006001601007387 */ /* 0x000fe20000100800 */
[----:B------:R-:W-:-:S03]  /*1e1820*/  PRMT R12, R12, 0x3340, R1 ;  /* 0x000033400c0c7816 */ /* 0x000fc60000000001 */
[----:B------:R-:W-:Y:S04]  /*1e1830*/  STL [R1+0x5fc], R21 ;  /* 0x0005fc1501007387 */ /* 0x000fe80000100800 */
[----:B------:R0:W-:Y:S02]  /*1e1840*/  STL.64 [R1+0x1218], R14 ;  /* 0x0012180e01007387 */ /* 0x0001e40000100a00 */
[----:B0-----:R-:W-:Y:S02]  /*1e1850*/  PRMT R15, R10, 0x3340, R1 ;  /* 0x000033400a0f7816 */ /* 0x001fe40000000001 */
[----:B------:R-:W4:Y:S04]  /*1e1860*/  LDL.LU R14, [R1+0x738] ;  /* 0x00073800010e7983 */ /* 0x000f280000300800 */
[----:B------:R-:W4:Y:S04]  /*1e1870*/  LDL.LU R10, [R1+0x668] ;  /* 0x00066800010a7983 */ /* 0x000f280000300800 */
[----:B------:R3:W-:Y:S04]  /*1e1880*/  STL [R1+0x58], R15 ;  /* 0x0000580f01007387 */ /* 0x0007e80000100800 */
[----:B------:R0:W-:Y:S01]  /*1e1890*/  STL [R1+0x5c], R12 ;  /* 0x00005c0c01007387 */ /* 0x0001e20000100800 */
[----:B---3--:R-:W-:-:S03]  /*1e18a0*/  LOP3.LUT R15, R43, 0xffff, RZ, 0xc0, !PT ;  /* 0x0000ffff2b0f7812 */ /* 0x008fc600078ec0ff */
[----:B------:R-:W3:Y:S01]  /*1e18b0*/  LDL.LU R43, [R1+0x875c] ;  /* 0x00875c00012b7983 */ /* 0x000ee20000300800 */
[----:B------:R-:W-:Y:S02]  /*1e18c0*/  LOP3.LUT R38, R38, 0xffff, RZ, 0xc0, !PT ;  /* 0x0000ffff26267812 */ /* 0x000fe400078ec0ff */
[----:B------:R-:W-:-:S03]  /*1e18d0*/  LOP3.LUT R21, R41, 0xffff, RZ, 0xc0, !PT ;  /* 0x0000ffff29157812 */ /* 0x000fc600078ec0ff */
[----:B------:R-:W-:Y:S01]  /*1e18e0*/  STL [R1+0x8654], R38 ;  /* 0x0086542601007387 */ /* 0x000fe20000100800 */
[----:B--2---:R-:W-:Y:S02]  /*1e18f0*/  LOP3.LUT R4, R4, 0xffff, RZ, 0xc0, !PT ;  /* 0x0000ffff04047812 */ /* 0x004fe400078ec0ff */
[----:B----4-:R-:W-:Y:S02]  /*1e1900*/  LOP3.LUT R13, R13, 0xffff, RZ, 0xc0, !PT ;  /* 0x0000ffff0d0d7812 */ /* 0x010fe400078ec0ff */
[----:B0-----:R-:W-:Y:S02]  /*1e1910*/  LOP3.LUT R12, R11, 0xffff, RZ, 0xc0, !PT ;  /* 0x0000ffff0b0c7812 */ /* 0x001fe400078ec0ff */
[----:B------:R-:W-:Y:S02]  /*1e1920*/  PRMT R22, R13, 0x3340, R1 ;  /* 0x000033400d167816 */ /* 0x000fe40000000001 */
[----:B------:R-:W-:-:S04]  /*1e1930*/  PRMT R11, R4, 0x3340, R12 ;  /* 0x00003340040b7816 */ /* 0x000fc8000000000c */
[----:B------:R-:W-:Y:S02]  /*1e1940*/  PRMT R11, R11, 0x5410, R22 ;  /* 0x000054100b0b7816 */ /* 0x000fe40000000016 */
[----:B------:R-:W-:-:S03]  /*1e1950*/  PRMT R22, R38, 0x3340, R1 ;  /* 0x0000334026167816 */ /* 0x000fc60000000001 */
[----:B------:R0:W-:Y:S01]  /*1e1960*/  STL [R1+0x257c], R11 ;  /* 0x00257c0b01007387 */ /* 0x0001e20000100800 */
[----:B------:R-:W-:Y:S02]  /*1e1970*/  SHF.R.U32.HI R4, RZ, 0x8, R4 ;  /* 0x00000008ff047819 */ /* 0x000fe40000011604 */
[----:B------:R-:W-:Y:S02]  /*1e1980*/  SHF.R.U32.HI R12, RZ, 0x8, R12 ;  /* 0x00000008ff0c7819 */ /* 0x000fe4000001160c */
[----:B0-----:R-:W-:Y:S02]  /*1e1990*/  PRMT R11, R15, 0x3340, R21 ;  /* 0x000033400f0b7816 */ /* 0x001fe40000000015 */
[----:B------:R-:W-:Y:S02]  /*1e19a0*/  SHF.R.U32.HI R15, RZ, 0x8, R15 ;  /* 0x00000008ff0f7819 */ /* 0x000fe4000001160f */
[----:B------:R-:W-:Y:S02]  /*1e19b0*/  SHF.R.U32.HI R21, RZ, 0x8, R21 ;  /* 0x00000008ff157819 */ /* 0x000fe40000011615 */
[----:B------:R-:W-:-:S02]  /*1e19c0*/  PRMT R24, R11, 0x5410, R22 ;  /* 0x000054100b187816 */ /* 0x000fc40000000016 */
[----:B------:R-:W-:Y:S01]  /*1e19d0*/  IADD3 R22, P6, R0, R19, RZ ;  /* 0x0000001300167210 */ /* 0x000fe20007fde0ff */
[----:B------:R-:W2:Y:S01]  /*1e19e0*/  LDL.LU R11, [R1+0x74c] ;  /* 0x00074c00010b7983 */ /* 0x000ea20000300800 */
[----:B------:R-:W-:Y:S02]  /*1e19f0*/  LOP3.LUT R15, R15, 0xffff, RZ, 0xc0, !PT ;  /* 0x0000ffff0f0f7812 */ /* 0x000fe400078ec0ff */
[----:B------:R-:W-:Y:S01]  /*1e1a00*/  LOP3.LUT R21, R21, 0xffff, RZ, 0xc0, !PT ;  /* 0x0000ffff15157812 */ /* 0x000fe200078ec0ff */
[----:B------:R-:W-:Y:S01]  /*1e1a10*/  IMAD.X R23, R61, 0x1, R47, P6 ;  /* 0x000000013d177824 */ /* 0x000fe200030e062f */
[----:B------:R-:W-:Y:S02]  /*1e1a20*/  LOP3.LUT R4, R4, 0xffff, RZ, 0xc0, !PT ;  /* 0x0000ffff04047812 */ /* 0x000fe400078ec0ff */
[----:B------:R-:W-:Y:S02]  /*1e1a30*/  LOP3.LUT R12, R12, 0xffff, RZ, 0xc0, !PT ;  /* 0x0000ffff0c0c7812 */ /* 0x000fe400078ec0ff */
[----:B------:R-:W-:Y:S01]  /*1e1a40*/  PRMT R41, R15, 0x3340, R21 ;  /* 0x000033400f297816 */ /* 0x000fe20000000015 */
[----:B------:R-:W-:Y:S01]  /*1e1a50*/  STL [R1+0x2cac], R24 ;  /* 0x002cac1801007387 */ /* 0x000fe20000100800 */
[----:B------:R-:W-:-:S03]  /*1e1a60*/  PRMT R4, R4, 0x3340, R12 ;  /* 0x0000334004047816 */ /* 0x000fc6000000000c */
[----:B------:R0:W-:Y:S04]  /*1e1a70*/  STL.64 [R1+0x11f8], R22 ;  /* 0x0011f81601007387 */ /* 0x0001e80000100a00 */
[----:B------:R-:W-:Y:S01]  /*1e1a80*/  STL [R1+0x8498], R41 ;  /* 0x0084982901007387 */ /* 0x000fe20000100800 */
[----:B------:R-:W-:Y:S02]  /*1e1a90*/  LOP3.LUT R15, R10, 0xffff, RZ, 0xc0, !PT ;  /* 0x0000ffff0a0f7812 */ /* 0x000fe400078ec0ff */
[----:B---3--:R-:W-:Y:S02]  /*1e1aa0*/  LOP3.LUT R12, R43, 0xffff, RZ, 0xc0, !PT ;  /* 0x0000ffff2b0c7812 */ /* 0x008fe400078ec0ff */
[----:B------:R-:W3:Y:S04]  /*1e1ab0*/  LDL.LU R43, [R1+0x8758] ;  /* 0x00875800012b7983 */ /* 0x000ee80000300800 */
[----:B------:R-:W4:Y:S01]  /*1e1ac0*/  LDL.LU R10, [R1+0x428] ;  /* 0x00042800010a7983 */ /* 0x000f220000300800 */
[----:B------:R-:W-:-:S02]  /*1e1ad0*/  LOP3.LUT R14, R14, 0xffff, RZ, 0xc0, !PT ;  /* 0x0000ffff0e0e7812 */ /* 0x000fc400078ec0ff */
[----:B0-----:R-:W-:Y:S02]  /*1e1ae0*/  PRMT R22, R12, 0x3340, R1 ;  /* 0x000033400c167816 */ /* 0x001fe40000000001 */
        /* <DEDUP_REMOVED lines=15> */
[----:B------:R-:W-:Y:S04]  /*1e1be0*/  STL [R1+0x5e8], R14 ;  /* 0x0005e80e01007387 */ /* 0x000fe80000100800 */
[----:B------:R3:W-:Y:S01]  /*1e1bf0*/  STL [R1+0x8c], R12 ;  /* 0x00008c0c01007387 */ /* 0x0007e20000100800 */
[----:B------:R-:W-:Y:S02]  /*1e1c00*/  PRMT R15, R42, 0x3340, R1 ;  /* 0x000033402a0f7816 */ /* 0x000fe40000000001 */
[----:B------:R-:W-:-:S04]  /*1e1c10*/  SHF.R.U32.HI R13, RZ, 0x8, R13 ;  /* 0x00000008ff0d7819 */ /* 0x000fc8000001160d */
[----:B------:R-:W-:Y:S01]  /*1e1c20*/  LOP3.LUT R13, R13, 0xffff, RZ, 0xc0, !PT ;  /* 0x0000ffff0d0d7812 */ /* 0x000fe200078ec0ff */
[----:B------:R-:W-:Y:S03]  /*1e1c30*/  STL [R1+0x8658], R42 ;  /* 0x0086582a01007387 */ /* 0x000fe60000100800 */
[----:B------:R-:W-:Y:S02]  /*1e1c40*/  PRMT R13, R13, 0x3340, R1 ;  /* 0x000033400d0d7816 */ /* 0x000fe40000000001 */
[----:B--2---:R-:W-:Y:S02]  /*1e1c50*/  LOP3.LUT R11, R11, 0xffff, RZ, 0xc0, !PT ;  /* 0x0000ffff0b0b7812 */ /* 0x004fe400078ec0ff */
[----:B---3--:R-:W-:-:S04]  /*1e1c60*/  LOP3.LUT R12, R43, 0xffff, RZ, 0xc0, !PT ;  /* 0x0000ffff2b0c7812 */ /* 0x008fc800078ec0ff */
        /* <DEDUP_REMOVED lines=10> */
[----:B----4-:R-:W-:-:S03]  /*1e1d10*/  LOP3.LUT R12, R10, 0xffff, RZ, 0xc0, !PT ;  /* 0x0000ffff0a0c7812 */ /* 0x010fc600078ec0ff */
[----:B------:R-:W-:Y:S01]  /*1e1d20*/  STL.64 [R1+0x1200], R14 ;  /* 0x0012000e01007387 */ /* 0x000fe20000100a00 */
[----:B------:R-:W-:-:S03]  /*1e1d30*/  LOP3.LUT R10, R36, 0xffff, RZ, 0xc0, !PT ;  /* 0x0000ffff240a7812 */ /* 0x000fc600078ec0ff */
[----:B------:R-:W-:Y:S04]  /*1e1d40*/  STL [R1+0x849c], R43 ;  /* 0x00849c2b01007387 */ /* 0x000fe80000100800 */
[----:B------:R0:W-:Y:S04]  /*1e1d50*/  STL [R1+0x6c], R13 ;  /* 0x00006c0d01007387 */ /* 0x0001e80000100800 */
[----:B------:R-:W2:Y:S01]  /*1e1d60*/  LDL.LU R36, [R1+0x8754] ;  /* 0x0087540001247983 */ /* 0x000ea20000300800 */
[----:B0-----:R-:W-:-:S03]  /*1e1d70*/  LOP3.LUT R13, R44, 0xffff, RZ, 0xc0, !PT ;  /* 0x0000ffff2c0d7812 */ /* 0x001fc600078ec0ff */
[----:B------:R-:W3:Y:S04]  /*1e1d80*/  LDL.LU R44, [R1+0x8750] ;  /* 0x00875000012c7983 */ /* 0x000ee80000300800 */
[----:B------:R-:W4:Y:S01]  /*1e1d90*/  LDL.LU R11, [R1+0x3c4] ;  /* 0x0003c400010b7983 */ /* 0x000f220000300800 */
[----:B------:R-:W-:Y:S02]  /*1e1da0*/  PRMT R15, R10, 0x3340, R1 ;  /* 0x000033400a0f7816 */ /* 0x000fe40000000001 */
[--C-:B------:R-:W-:Y:S02]  /*1e1db0*/  PRMT R14, R12, 0x3340, R13.reuse ;  /* 0x000033400c0e7816 */ /* 0x100fe4000000000d */
[----:B------:R-:W-:Y:S02]  /*1e1dc0*/  SHF.R.U32.HI R12, RZ, 0x8, R12 ;  /* 0x00000008ff0c7819 */ /* 0x000fe4000001160c */
[----:B------:R-:W-:-:S02]  /*1e1dd0*/  SHF.R.U32.HI R13, RZ, 0x8, R13 ;  /* 0x00000008ff0d7819 */ /* 0x000fc4000001160d */
[----:B------:R-:W-:Y:S02]  /*1e1de0*/  SHF.R.U32.HI R10, RZ, 0x8, R10 ;  /* 0x00000008ff0a7819 */ /* 0x000fe4000001160a */
        /* <DEDUP_REMOVED lines=9> */
[----:B------:R0:W-:Y:S01]  /*1e1e80*/  STL.64 [R1+0x11f0], R14 ;  /* 0x0011f00e01007387 */ /* 0x0001e20000100a00 */
[----:B------:R-:W-:-:S03]  /*1e1e90*/  LOP3.LUT R10, R39, 0xffff, RZ, 0xc0, !PT ;  /* 0x0000ffff270a7812 */ /* 0x000fc600078ec0ff */
[----:B------:R2:W-:Y:S01]  /*1e1ea0*/  STL [R1+0x7c], R13 ;  /* 0x00007c0d01007387 */ /* 0x0005e20000100800 */
[----:B0-----:R-:W-:Y:S02]  /*1e1eb0*/  PRMT R15, R10, 0x3340, R1 ;  /* 0x000033400a0f7816 */ /* 0x001fe40000000001 */
[----:B--2---:R-:W-:Y:S02]  /*1e1ec0*/  LOP3.LUT R13, R36, 0xffff, RZ, 0xc0, !PT ;  /* 0x0000ffff240d7812 */ /* 0x004fe400078ec0ff */
[----:B------:R-:W2:Y:S01]  /*1e1ed0*/  LDL.LU R36, [R1+0x734] ;  /* 0x0007340001247983 */ /* 0x000ea20000300800 */
[----:B---3--:R-:W-:-:S03]  /*1e1ee0*/  LOP3.LUT R12, R44, 0xffff, RZ, 0xc0, !PT ;  /* 0x0000ffff2c0c7812 */ /* 0x008fc600078ec0ff */
[----:B------:R-:W3:Y:S04]  /*1e1ef0*/  LDL.LU R44, [R1+0x624] ;  /* 0x00062400012c7983 */ /* 0x000ee80000300800 */
[----:B------:R-:W3:Y:S01]  /*1e1f00*/  LDL.LU R39, [R1+0x710] ;  /* 0x0007100001277983 */ /* 0x000ee20000300800 */
[--C-:B------:R-:W-:Y:S02]  /*1e1f10*/  PRMT R14, R12, 0x3340, R13.reuse ;  /* 0x000033400c0e7816 */ /* 0x100fe4000000000d */
        /* <DEDUP_REMOVED lines=8> */
[----:B------:R-:W-:Y:S01]  /*1e1fa0*/  STL [R1+0x865c], R35 ;  /* 0x00865c2301007387 */ /* 0x000fe20000100800 */
[----:B----4-:R-:W-:Y:S02]  /*1e1fb0*/  LOP3.LUT R12, R11, 0xffff, RZ, 0xc0, !PT ;  /* 0x0000ffff0b0c7812 */ /* 0x010fe400078ec0ff */
[----:B------:R-:W-:Y:S01]  /*1e1fc0*/  LOP3.LUT R11, R45, 0xffff, RZ, 0xc0, !PT ;  /* 0x0000ffff2d0b7812 */ /* 0x000fe200078ec0ff */
[----:B------:R-:W-:Y:S04]  /*1e1fd0*/  STL.64 [R1+0x11e8], R14 ;  /* 0x0011e80e01007387 */ /* 0x000fe80000100a00 */
[----:B------:R0:W-:Y:S04]  /*1e1fe0*/  STL [R1+0x5dc], R13 ;  /* 0x0005dc0d01007387 */ /* 0x0001e80000100800 */
[----:B------:R-:W4:Y:S01]  /*1e1ff0*/  LDL.LU R45, [R1+0x874c] ;  /* 0x00874c00012d7983 */ /* 0x000f220000300800 */
[----:B0-----:R-:W-:-:S03]  /*1e2000*/  LOP3.LUT R13, R59, 0xffff, RZ, 0xc0, !PT ;  /* 0x0000ffff3b0d7812 */ /* 0x001fc600078ec0ff */
[----:B------:R-:W4:Y:S01]  /*1e2010*/  LDL.LU R59, [R1+0x8748] ;  /* 0x00874800013b7983 */ /* 0x000f220000300800 */
[----:B------:R-:W-:Y:S02]  /*1e2020*/  PRMT R15, R11, 0x3340, R1 ;  /* 0x000033400b0f7816 */ /* 0x000fe40000000001 */
[----:B------:R-:W-:-:S04]  /*1e2030*/  PRMT R14, R12, 0x3340, R13 ;  /* 0x000033400c0e7816 */ /* 0x000fc8000000000d */
[----:B------:R-:W-:Y:S02]  /*1e2040*/  PRMT R34, R14, 0x5410, R15 ;  /* 0x000054100e227816 */ /* 0x000fe4000000000f */
[----:B------:R-:W-:Y:S02]  /*1e2050*/  IADD3 R14, P6, R0, R58, RZ ;  /* 0x0000003a000e7210 */ /* 0x000fe40007fde0ff */
[----:B------:R-:W-:-:S03]  /*1e2060*/  SHF.R.U32.HI R12, RZ, 0x8, R12 ;  /* 0x00000008ff0c7819 */ /* 0x000fc6000001160c */
[----:B------:R-:W-:Y:S01]  /*1e2070*/  IMAD.X R15, R61, 0x1, R57, P6 ;  /* 0x000000013d0f7824 */ /* 0x000fe200030e0639 */
[----:B------:R-:W-:Y:S02]  /*1e2080*/  SHF.R.U32.HI R61, RZ, 0x8, R13 ;  /* 0x00000008ff3d7819 */ /* 0x000fe4000001160d */
[----:B------:R-:W-:Y:S02]  /*1e2090*/  LOP3.LUT R12, R12, 0xffff, RZ, 0xc0, !PT ;  /* 0x0000ffff0c0c7812 */ /* 0x000fe400078ec0ff */
[----:B------:R-:W-:Y:S02]  /*1e20a0*/  LOP3.LUT R61, R61, 0xffff, RZ, 0xc0, !PT ;  /* 0x0000ffff3d3d7812 */ /* 0x000fe400078ec0ff */
[----:B------:R-:W-:Y:S02]  /*1e20b0*/  SHF.R.U32.HI R10, RZ, 0x8, R10 ;  /* 0x00000008ff0a7819 */ /* 0x000fe4000001160a */
[----:B------:R-:W-:Y:S02]  /*1e20c0*/  PRMT R12, R12, 0x3340, R61 ;  /* 0x000033400c0c7816 */ /* 0x000fe4000000003d */
[----:B------:R-:W-:Y:S01]  /*1e20d0*/  SHF.R.U32.HI R61, RZ, 0x8, R11 ;  /* 0x00000008ff3d7819 */ /* 0x000fe2000001160b */
[----:B------:R-:W-:Y:S01]  /*1e20e0*/  STL [R1+0x8660], R34 ;  /* 0x0086602201007387 */ /* 0x000fe20000100800 */
[----:B------:R-:W-:-:S02]  /*1e20f0*/  LOP3.LUT R10, R10, 0xffff, RZ, 0xc0, !PT ;  /* 0x0000ffff0a0a7812 */ /* 0x000fc400078ec0ff */
[----:B------:R-:W-:Y:S01]  /*1e2100*/  LOP3.LUT R61, R61, 0xffff, RZ, 0xc0, !PT ;  /* 0x0000ffff3d3d7812 */ /* 0x000fe200078ec0ff */
[----:B------:R-:W-:Y:S01]  /*1e2110*/  STL.64 [R1+0x11e0], R14 ;  /* 0x0011e00e01007387 */ /* 0x000fe20000100a00 */
[----:B------:R-:W-:-:S03]  /*1e2120*/  PRMT R11, R10, 0x3340, R1 ;  /* 0x000033400a0b7816 */ /* 0x000fc60000000001 */
[----:B------:R0:W-:Y:S02]  /*1e2130*/  STL [R1+0x430], R12 ;  /* 0x0004300c01007387 */ /* 0x0001e40000100800 */
[----:B0-----:R-:W-:-:S05]  /*1e2140*/  PRMT R12, R61, 0x3340, R1 ;  /* 0x000033403d0c7816 */ /* 0x001fca0000000001 */
[----:B------:R0:W-:Y:S04]  /*1e2150*/  STL [R1+0x9c], R12 ;  /* 0x00009c0c01007387 */ /* 0x0001e80000100800 */
[----:B------:R1:W-:Y:S01]  /*1e2160*/  STL [R1+0x98], R11 ;  /* 0x0000980b01007387 */ /* 0x0003e20000100800 */
[----:B--2---:R-:W-:-:S03]  /*1e2170*/  LOP3.LUT R10, R36, 0xffff, RZ, 0xc0, !PT ;  /* 0x0000ffff240a7812 */ /* 0x004fc600078ec0ff */
[----:B------:R-:W2:Y:S01]  /*1e2180*/  LDL.LU R36, [R1+0x750] ;  /* 0x0007500001247983 */ /* 0x000ea20000300800 */
[----:B---3--:R-:W-:-:S03]  /*1e2190*/  LOP3.LUT R21, R44, 0xffff, RZ, 0xc0, !PT ;  /* 0x0000ffff2c157812 */ /* 0x008fc600078ec0ff */
[----:B------:R-:W3:Y:S01]  /*1e21a0*/  LDL.LU R44, [R1+0x62c] ;  /* 0x00062c00012c7983 */ /* 0x000ee20000300800 */
[----:B0-----:R-:W-:-:S03]  /*1e21b0*/  LOP3.LUT R12, R39, 0xffff, RZ, 0xc0, !PT ;  /* 0x0000ffff270c7812 */ /* 0x001fc600078ec0ff */
[----:B------:R-:W3:Y:S01]  /*1e21c0*/  LDL.LU R39, [R1+0x71c] ;  /* 0x00071c0001277983 */ /* 0x000ee20000300800 */
[----:B------:R-:W-:Y:S02]  /*1e21d0*/  PRMT R61, R21, 0x3340, R1 ;  /* 0x00003340153d7816 */ /* 0x000fe40000000001 */
[----:B-1----:R-:W-:-:S04]  /*1e21e0*/  PRMT R11, R10, 0x3340, R12 ;  /* 0x000033400a0b7816 */ /* 0x002fc8000000000c */
[----:B------:R-:W-:-:S05]  /*1e21f0*/  PRMT R26, R11, 0x5410, R61 ;  /* 0x000054100b1a7816 */ /* 0x000fca000000003d */
[----:B------:R-:W-:Y:S01]  /*1e2200*/  STL [R1+0x8668], R26 ;  /* 0x0086681a01007387 */ /* 0x000fe20000100800 */
[----:B----4-:R-:W-:-:S03]  /*1e2210*/  LOP3.LUT R13, R59, 0xffff, RZ, 0xc0, !PT ;  /* 0x0000ffff3b0d7812 */ /* 0x010fc600078ec0ff */
[----:B------:R-:W4:Y:S01]  /*1e2220*/  LDL.LU R59, [R1+0x8744] ;  /* 0x00874400013b7983 */ /* 0x000f220000300800 */
[----:B------:R-:W-:Y:S02]  /*1e2230*/  LOP3.LUT R40, R40, 0xffff, RZ, 0xc0, !PT ;  /* 0x0000ffff28287812 */ /* 0x000fe400078ec0ff */
[----:B------:R-:W-:Y:S01]  /*1e2240*/  LOP3.LUT R11, R45, 0xffff, RZ, 0xc0, !PT ;  /* 0x0000ffff2d0b7812 */ /* 0x000fe200078ec0ff */
[----:B------:R-:W-:Y:S01]  /*1e2250*/  VIADD R0, R0, UR4 ;  /* 0x0000000400007c36 */ /* 0x000fe20008000000 */
[----:B------:R-:W-:Y:S01]  /*1e2260*/  PRMT R61, R40, 0x3340, R1 ;  /* 0x00003340283d7816 */ /* 0x000fe20000000001 */
[----:B------:R-:W-:Y:S01]  /*1e2270*/  STL [R1+0x866c], R40 ;  /* 0x00866c2801007387 */ /* 0x000fe20000100800 */
[----:B------:R-:W-:Y:S01]  /*1e2280*/  PRMT R14, R13, 0x3340, R11 ;  /* 0x000033400d0e7816 */ /* 0x000fe2000000000b */
[----:B------:R-:W-:-:S03]  /*1e2290*/  ULDC UR4, c[0x0][0x248] ;  /* 0x0000920000047ab9 */ /* 0x000fc60000000800 */
[----:B------:R-:W-:Y:S02]  /*1e22a0*/  PRMT R22, R14, 0x5410, R61 ;  /* 0x000054100e167816 */ /* 0x000fe4000000003d */
[----:B------:R-:W-:Y:S02]  /*1e22b0*/  SHF.R.S32.HI R61, RZ, 0x1f, R0 ;  /* 0x0000001fff3d7819 */ /* 0x000fe40000011400 */
[----:B------:R-:W-:Y:S01]  /*1e22c0*/  IADD3 R14, P6, R0, R56, RZ ;  /* 0x00000038000e7210 */ /* 0x000fe20007fde0ff */
[----:B------:R-:W-:Y:S04]  /*1e22d0*/  STL [R1+0x2c9c], R22 ;  /* 0x002c9c1601007387 */ /* 0x000fe80000100800 */
[----:B------:R-:W-:Y:S01]  /*1e22e0*/  IMAD.X R15, R61, 0x1, R16, P6 ;  /* 0x000000013d0f7824 */ /* 0x000fe200030e0610 */
[----:B------:R-:W-:-:S04]  /*1e22f0*/  SHF.R.U32.HI R12, RZ, 0x8, R12 ;  /* 0x00000008ff0c7819 */ /* 0x000fc8000001160c */
[----:B------:R0:W-:Y:S01]  /*1e2300*/  STL.64 [R1+0x11d8], R14 ;  /* 0x0011d80e01007387 */ /* 0x0001e20000100a00 */
[----:B------:R-:W-:Y:S02]  /*1e2310*/  LOP3.LUT R12, R12, 0xffff, RZ, 0xc0, !PT ;  /* 0x0000ffff0c0c7812 */ /* 0x000fe400078ec0ff */
[----:B0-----:R-:W-:Y:S02]  /*1e2320*/  SHF.R.U32.HI R14, RZ, 0x8, R13 ;  /* 0x00000008ff0e7819 */ /* 0x001fe4000001160d */
[----:B------:R-:W-:Y:S01]  /*1e2330*/  SHF.R.U32.HI R15, RZ, 0x8, R11 ;  /* 0x00000008ff0f7819 */ /* 0x000fe2000001160b */
[----:B------:R-:W4:Y:S01]  /*1e2340*/  LDL.LU R13, [R1+0x790] ;  /* 0x00079000010d7983 */ /* 0x000f220000300800 */
[----:B------:R-:W-:-:S03]  /*1e2350*/  SHF.R.U32.HI R11, RZ, 0x8, R10 ;  /* 0x00000008ff0b7819 */ /* 0x000fc6000001160a */
[----:B------:R-:W4:Y:S01]  /*1e2360*/  LDL.LU R10, [R1+0x6b8] ;  /* 0x0006b800010a7983 */ /* 0x000f220000300800 */
[----:B------:R-:W-:Y:S02]  /*1e2370*/  LOP3.LUT R14, R14, 0xffff, RZ, 0xc0, !PT ;  /* 0x0000ffff0e0e7812 */ /* 0x000fe400078ec0ff */
[----:B------:R-:W-:Y:S02]  /*1e2380*/  LOP3.LUT R15, R15, 0xffff, RZ, 0xc0, !PT ;  /* 0x0000ffff0f0f7812 */ /* 0x000fe400078ec0ff */
[----:B------:R-:W-:Y:S02]  /*1e2390*/  LOP3.LUT R11, R11, 0xffff, RZ, 0xc0, !PT ;  /* 0x0000ffff0b0b7812 */ /* 0x000fe400078ec0ff */
[----:B------:R-:W-:Y:S02]  /*1e23a0*/  PRMT R45, R14, 0x3340, R15 ;  /* 0x000033400e2d7816 */ /* 0x000fe4000000000f */
[----:B------:R-:W-:-:S03]  /*1e23b0*/  PRMT R11, R11, 0x3340, R12 ;  /* 0x000033400b0b7816 */ /* 0x000fc6000000000c */
[----:B------:R-:W-:Y:S04]  /*1e23c0*/  STL [R1+0x84a0], R45 ;  /* 0x0084a02d01007387 */ /* 0x000fe80000100800 */
[----:B------:R0:W-:Y:S01]  /*1e23d0*/  STL [R1+0x510], R11 ;  /* 0x0005100b01007387 */ /* 0x0001e20000100800 */
[----:B------:R-:W-:-:S04]  /*1e23e0*/  SHF.R.U32.HI R21, RZ, 0x8, R21 ;  /* 0x00000008ff157819 */ /* 0x000fc80000011615 */
[----:B------:R-:W-:-:S04]  /*1e23f0*/  LOP3.LUT R21, R21, 0xffff, RZ, 0xc0, !PT ;  /* 0x0000ffff15157812 */ /* 0x000fc800078ec0ff */
[--C-:B------:R-:W-:Y:S02]  /*1e2400*/  PRMT R21, R21, 0x3340, R1.reuse ;  /* 0x0000334015157816 */ /* 0x100fe40000000001 */
[----:B--2---:R-:W-:Y:S02]  /*1e2410*/  LOP3.LUT R12, R36, 0xffff, RZ, 0xc0, !PT ;  /* 0x0000ffff240c7812 */ /* 0x004fe400078ec0ff */
[----:B---3--:R-:W-:Y:S02]  /*1e2420*/  LOP3.LUT R15, R44, 0xffff, RZ, 0xc0, !PT ;  /* 0x0000ffff2c0f7812 */ /* 0x008fe400078ec0ff */
[----:B------:R-:W-:Y:S02]  /*1e2430*/  LOP3.LUT R14, R39, 0xffff, RZ, 0xc0, !PT ;  /* 0x0000ffff270e7812 */ /* 0x000fe400078ec0ff */
[----:B------:R-:W-:Y:S02]  /*1e2440*/  PRMT R22, R15, 0x3340, R1 ;  /* 0x000033400f167816 */ /* 0x000fe40000000001 */
[----:B0-----:R-:W-:-:S02]  /*1e2450*/  PRMT R11, R12, 0x3340, R14 ;  /* 0x000033400c0b7816 */ /* 0x001fc4000000000e */
[----:B------:R-:W-:Y:S02]  /*1e2460*/  SHF.R.U32.HI R12, RZ, 0x8, R12 ;  /* 0x00000008ff0c7819 */ /* 0x000fe4000001160c */
[----:B------:R-:W-:Y:S02]  /*1e2470*/  SHF.R.U32.HI R14, RZ, 0x8, R14 ;  /* 0x00000008ff0e7819 */ /* 0x000fe4000001160e */
[----:B------:R-:W-:Y:S02]  /*1e2480*/  PRMT R39, R11, 0x5410, R22 ;  /* 0x000054100b277816 */ /* 0x000fe40000000016 */
[----:B------:R-:W-:Y:S01]  /*1e2490*/  IADD3 R22, P6, R0, R17, RZ ;  /* 0x0000001100167210 */ /* 0x000fe20007fde0ff */
[----:B------:R-:W2:Y:S01]  /*1e24a0*/  LDL.LU R11, [R1+0x79c] ;  /* 0x00079c00010b7983 */ /* 0x000ea20000300800 */
[----:B------:R-:W-:Y:S02]  /*1e24b0*/  LOP3.LUT R12, R12, 0xffff, RZ, 0xc0, !PT ;  /* 0x0000ffff0c0c7812 */ /* 0x000fe400078ec0ff */
[----:B------:R-:W-:Y:S01]  /*1e24c0*/  LOP3.LUT R14, R14, 0xffff, RZ, 0xc0, !PT ;  /* 0x0000ffff0e0e7812 */ /* 0x000fe200078ec0ff */
[----:B------:R-:W-:Y:S01]  /*1e24d0*/  IMAD.X R23, R61, 0x1, R18, P6 ;  /* 0x000000013d177824 */ /* 0x000fe200030e0612 */
[----:B------:R-:W3:Y:S02]  /*1e24e0*/  LDL.LU R44, [R1+0x520] ;  /* 0x00052000012c7983 */ /* 0x000ee40000300800 */
[----:B------:R-:W-:-:S02]  /*1e24f0*/  PRMT R36, R12, 0x3340, R14 ;  /* 0x000033400c247816 */ /* 0x000fc4000000000e */
[----:B------:R-:W-:Y:S04]  /*1e2500*/  STL [R1+0x8670], R39 ;  /* 0x0086702701007387 */ /* 0x000fe80000100800 */
[----:B------:R0:W-:Y:S04]  /*1e2510*/  STL.64 [R1+0x11c8], R22 ;  /* 0x0011c81601007387 */ /* 0x0001e80000100a00 */
[----:B------:R-:W-:Y:S04]  /*1e2520*/  STL [R1+0x86d4], R36 ;  /* 0x0086d42401007387 */ /* 0x000fe80000100800 */
[----:B------:R1:W-:Y:S01]  /*1e2530*/  STL [R1+0x94], R21 ;  /* 0x0000941501007387 */ /* 0x0003e20000100800 */
[----:B----4-:R-:W-:-:S03]  /*1e2540*/  LOP3.LUT R12, R59, 0xffff, RZ, 0xc0, !PT ;  /* 0x0000ffff3b0c7812 */ /* 0x010fc600078ec0ff */
[----:B------:R-:W4:Y:S01]  /*1e2550*/  LDL.LU R59, [R1+0x8740] ;  /* 0x00874000013b7983 */ /* 0x000f220000300800 */
[----:B0-----:R-:W-:-:S05]  /*1e2560*/  IADD3 R22, P6, R0, R19, RZ ;  /* 0x0000001300167210 */ /* 0x001fca0007fde0ff */
[----:B------:R-:W-:Y:S01]  /*1e2570*/  IMAD.X R23, R61, 0x1, R47, P6 ;  /* 0x000000013d177824 */ /* 0x000fe200030e062f */
[----:B------:R-:W-:Y:S02]  /*1e2580*/  LOP3.LUT R14, R13, 0xffff, RZ, 0xc0, !PT ;  /* 0x0000ffff0d0e7812 */ /* 0x000fe400078ec0ff */
[----:B-1----:R-:W-:Y:S02]  /*1e2590*/  LOP3.LUT R21, R10, 0xffff, RZ, 0xc0, !PT ;  /* 0x0000ffff0a157812 */ /* 0x002fe400078ec0ff */
[----:B------:R-:W-:Y:S02]  /*1e25a0*/  PRMT R13, R12, 0x3340, R1 ;  /* 0x000033400c0d7816 */ /* 0x000fe40000000001 */
[----:B------:R-:W-:-:S04]  /*1e25b0*/  PRMT R10, R14, 0x3340, R21 ;  /* 0x000033400e0a7816 */ /* 0x000fc80000000015 */
[----:B------:R-:W-:Y:S02]  /*1e25c0*/  PRMT R24, R10, 0x5410, R13 ;  /* 0x000054100a187816 */ /* 0x000fe4000000000d */
[----:B------:R-:W4:Y:S04]  /*1e25d0*/  LDL.LU R13, [R1+0x438] ;  /* 0x00043800010d7983 */ /* 0x000f280000300800 */
[----:B------:R-:W4:Y:S01]  /*1e25e0*/  LDL.LU R10, [R1+0x32c] ;  /* 0x00032c00010a7983 */ /* 0x000f220000300800 */
[----:B------:R-:W-:Y:S02]  /*1e25f0*/  SHF.R.U32.HI R14, RZ, 0x8, R14 ;  /* 0x00000008ff0e7819 */ /* 0x000fe4000001160e */
[----:B------:R-:W-:Y:S02]  /*1e2600*/  SHF.R.U32.HI R21, RZ, 0x8, R21 ;  /* 0x00000008ff157819 */ /* 0x000fe40000011615 */
[----:B------:R-:W-:-:S02]  /*1e2610*/  SHF.R.U32.HI R12, RZ, 0x8, R12 ;  /* 0x00000008ff0c7819 */ /* 0x000fc4000001160c */
[----:B------:R-:W-:Y:S02]  /*1e2620*/  LOP3.LUT R14, R14, 0xffff, RZ, 0xc0, !PT ;  /* 0x0000ffff0e0e7812 */ /* 0x000fe400078ec0ff */
[----:B------:R-:W-:Y:S02]  /*1e2630*/  LOP3.LUT R21, R21, 0xffff, RZ, 0xc0, !PT ;  /* 0x0000ffff15157812 */ /* 0x000fe400078ec0ff */
[----:B------:R-:W-:Y:S02]  /*1e2640*/  LOP3.LUT R12, R12, 0xffff, RZ, 0xc0, !PT ;  /* 0x0000ffff0c0c7812 */ /* 0x000fe400078ec0ff */
[----:B------:R-:W-:Y:S02]  /*1e2650*/  PRMT R21, R14, 0x3340, R21 ;  /* 0x000033400e157816 */ /* 0x000fe40000000015 */
[----:B------:R-:W-:Y:S01]  /*1e2660*/  PRMT R14, R12, 0x3340, R1 ;  /* 0x000033400c0e7816 */ /* 0x000fe20000000001 */
[----:B------:R-:W-:Y:S04]  /*1e2670*/  STL [R1+0x8674], R24 ;  /* 0x0086741801007387 */ /* 0x000fe80000100800 */
[----:B------:R0:W-:Y:S04]  /*1e2680*/  STL.64 [R1+0x11d0], R22 ;  /* 0x0011d01601007387 */ /* 0x0001e80000100a00 */
[----:B------:R-:W-:Y:S04]  /*1e2690*/  STL [R1+0x1e0], R21 ;  /* 0x0001e01501007387 */ /* 0x000fe80000100800 */
[----:B------:R4:W-:Y:S01]  /*1e26a0*/  STL [R1+0x90], R14 ;  /* 0x0000900e01007387 */ /* 0x0009e20000100800 */
[----:B------:R-:W-:-:S04]  /*1e26b0*/  SHF.R.U32.HI R15, RZ, 0x8, R15 ;  /* 0x00000008ff0f7819 */ /* 0x000fc8000001160f */
[----:B------:R-:W-:-:S04]  /*1e26c0*/  LOP3.LUT R15, R15, 0xffff, RZ, 0xc0, !PT ;  /* 0x0000ffff0f0f7812 */ /* 0x000fc800078ec0ff */
[----:B------:R-:W-:Y:S02]  /*1e26d0*/  PRMT R15, R15, 0x3340, R1 ;  /* 0x000033400f0f7816 */ /* 0x000fe40000000001 */
[----:B--2---:R-:W-:Y:S02]  /*1e26e0*/  LOP3.LUT R12, R11, 0xffff, RZ, 0xc0, !PT ;  /* 0x0000ffff0b0c7812 */ /* 0x004fe400078ec0ff */
[----:B------:R-:W2:Y:S01]  /*1e26f0*/  LDL.LU R11, [R1+0x3dc] ;  /* 0x0003dc00010b7983 */ /* 0x000ea20000300800 */
[----:B---3--:R-:W-:-:S04]  /*1e2700*/  LOP3.LUT R44, R44, 0xffff, RZ, 0xc0, !PT ;  /* 0x0000ffff2c2c7812 */ /* 0x008fc800078ec0ff */
[----:B0-----:R-:W-:Y:S01]  /*1e2710*/  PRMT R22, R44, 0x3340, R1 ;  /* 0x000033402c167816 */ /* 0x001fe20000000001 */
[----:B------:R-:W-:Y:S01]  /*1e2720*/  STL [R1+0x8678], R44 ;  /* 0x0086782c01007387 */ /* 0x000fe20000100800 */
[----:B----4-:R-:W-:-:S04]  /*1e2730*/  LOP3.LUT R14, R59, 0xffff, RZ, 0xc0, !PT ;  /* 0x0000ffff3b0e7812 */ /* 0x010fc800078ec0ff */
[----:B------:R-:W-:Y:S02]  /*1e2740*/  PRMT R21, R12, 0x3340, R14 ;  /* 0x000033400c157816 */ /* 0x000fe4000000000e */
        /* <DEDUP_REMOVED lines=13> */
[----:B------:R-:W3:Y:S01]  /*1e2820*/  LDL.LU R46, [R1+0x873c] ;  /* 0x00873c00012e7983 */ /* 0x000ee20000300800 */
[----:B0-----:R-:W-:-:S02]  /*1e2830*/  IADD3 R22, P6, R0, R50, RZ ;  /* 0x0000003200167210 */ /* 0x001fc40007fde0ff */
[----:B-1----:R-:W-:Y:S02]  /*1e2840*/  PRMT R15, R12, 0x3340, R1 ;  /* 0x000033400c0f7816 */ /* 0x002fe40000000001 */
[----:B------:R-:W-:Y:S02]  /*1e2850*/  SHF.R.U32.HI R12, RZ, 0x8, R12 ;  /* 0x00000008ff0c7819 */ /* 0x000fe4000001160c */
[----:B------:R-:W-:Y:S02]  /*1e2860*/  LOP3.LUT R13, R13, 0xffff, RZ, 0xc0, !PT ;  /* 0x0000ffff0d0d7812 */ /* 0x000fe400078ec0ff */
[----:B------:R-:W-:-:S04]  /*1e2870*/  LOP3.LUT R14, R10, 0xffff, RZ, 0xc0, !PT ;  /* 0x0000ffff0a0e7812 */ /* 0x000fc800078ec0ff */
[--C-:B------:R-:W-:Y:S02]  /*1e2880*/  PRMT R10, R13, 0x3340, R14.reuse ;  /* 0x000033400d0a7816 */ /* 0x100fe4000000000e */
[----:B------:R-:W-:Y:S02]  /*1e2890*/  SHF.R.U32.HI R13, RZ, 0x8, R13 ;  /* 0x00000008ff0d7819 */ /* 0x000fe4000001160d */
[----:B------:R-:W-:Y:S02]  /*1e28a0*/  SHF.R.U32.HI R14, RZ, 0x8, R14 ;  /* 0x00000008ff0e7819 */ /* 0x000fe4000001160e */
[----:B------:R-:W-:Y:S02]  /*1e28b0*/  LOP3.LUT R13, R13, 0xffff, RZ, 0xc0, !PT ;  /* 0x0000ffff0d0d7812 */ /* 0x000fe400078ec0ff */
[----:B------:R-:W-:Y:S02]  /*1e28c0*/  LOP3.LUT R14, R14, 0xffff, RZ, 0xc0, !PT ;  /* 0x0000ffff0e0e7812 */ /* 0x000fe400078ec0ff */
[----:B------:R-:W-:Y:S01]  /*1e28d0*/  LOP3.LUT R12, R12, 0xffff, RZ, 0xc0, !PT ;  /* 0x0000ffff0c0c7812 */ /* 0x000fe200078ec0ff */
[----:B------:R-:W-:Y:S01]  /*1e28e0*/  IMAD.X R23, R61, 0x1, R51, P6 ;  /* 0x000000013d177824 */ /* 0x000fe200030e0633 */
[----:B------:R-:W-:-:S02]  /*1e28f0*/  PRMT R15, R10, 0x5410, R15 ;  /* 0x000054100a0f7816 */ /* 0x000fc4000000000f */
[----:B------:R-:W-:Y:S01]  /*1e2900*/  PRMT R14, R13, 0x3340, R14 ;  /* 0x000033400d0e7816 */ /* 0x000fe2000000000e */
[----:B------:R-:W4:Y:S01]  /*1e2910*/  LDL.LU R10, [R1+0x440] ;  /* 0x00044000010a7983 */ /* 0x000f220000300800 */
[----:B------:R-:W-:-:S03]  /*1e2920*/  PRMT R13, R12, 0x3340, R1 ;  /* 0x000033400c0d7816 */ /* 0x000fc60000000001 */
[----:B------:R0:W-:Y:S04]  /*1e2930*/  STL [R1+0x69c], R15 ;  /* 0x00069c0f01007387 */ /* 0x0001e80000100800 */
[----:B------:R-:W-:Y:S04]  /*1e2940*/  STL.64 [R1+0x11b8], R22 ;  /* 0x0011b81601007387 */ /* 0x000fe80000100a00 */
[----:B------:R1:W-:Y:S01]  /*1e2950*/  STL [R1+0x1c4], R14 ;  /* 0x0001c40e01007387 */ /* 0x0003e20000100800 */
[----:B0-----:R-:W-:-:S03]  /*1e2960*/  LOP3.LUT R15, R60, 0xffff, RZ, 0xc0, !PT ;  /* 0x0000ffff3c0f7812 */ /* 0x001fc600078ec0ff */
[----:B------:R0:W-:Y:S04]  /*1e2970*/  STL [R1+0x84], R13 ;  /* 0x0000840d01007387 */ /* 0x0001e80000100800 */
[----:B------:R-:W4:Y:S01]  /*1e2980*/  LDL.LU R60, [R1+0x8738] ;  /* 0x00873800013c7983 */ /* 0x000f220000300800 */
[----:B--2---:R-:W-:Y:S02]  /*1e2990*/  LOP3.LUT R12, R11, 0xffff, RZ, 0xc0, !PT ;  /* 0x0000ffff0b0c7812 */ /* 0x004fe400078ec0ff */
[----:B---3--:R-:W-:Y:S02]  /*1e29a0*/  LOP3.LUT R11, R46, 0xffff, RZ, 0xc0, !PT ;  /* 0x0000ffff2e0b7812 */ /* 0x008fe400078ec0ff */
[----:B------:R-:W2:Y:S01]  /*1e29b0*/  LDL.LU R46, [R1+0x8734] ;  /* 0x00873400012e7983 */ /* 0x000ea20000300800 */
[----:B-1----:R-:W-:-:S02]  /*1e29c0*/  PRMT R14, R15, 0x3340, R1 ;  /* 0x000033400f0e7816 */ /* 0x002fc40000000001 */
[----:B0-----:R-:W-:Y:S02]  /*1e29d0*/  PRMT R13, R12, 0x3340, R11 ;  /* 0x000033400c0d7816 */ /* 0x001fe4000000000b */
[----:B------:R-:W-:Y:S02]  /*1e29e0*/  IADD3 R22, P6, R0, R52, RZ ;  /* 0x0000003400167210 */ /* 0x000fe40007fde0ff */
[----:B------:R-:W-:-:S03]  /*1e29f0*/  PRMT R13, R13, 0x5410, R14 ;  /* 0x000054100d0d7816 */ /* 0x000fc6000000000e */
[----:B------:R-:W-:Y:S01]  /*1e2a00*/  IMAD.X R23, R61, 0x1, R53, P6 ;  /* 0x000000013d177824 */ /* 0x000fe200030e0635 */
[----:B------:R-:W-:Y:S01]  /*1e2a10*/  SHF.R.U32.HI R21, RZ, 0x8, R11 ;  /* 0x00000008ff157819 */ /* 0x000fe2000001160b */
[----:B------:R0:W-:Y:S04]  /*1e2a20*/  STL [R1+0x668], R13 ;  /* 0x0006680d01007387 */ /* 0x0001e80000100800 */
[----:B------:R-:W3:Y:S04]  /*1e2a30*/  LDL.LU R11, [R1+0x78c] ;  /* 0x00078c00010b7983 */ /* 0x000ee80000300800 */
[----:B------:R-:W-:Y:S04]  /*1e2a40*/  STL.64 [R1+0x11b0], R22 ;  /* 0x0011b01601007387 */ /* 0x000fe80000100a00 */
[----:B0-----:R-:W3:Y:S04]  /*1e2a50*/  LDL.LU R13, [R1+0x684] ;  /* 0x00068400010d7983 */ /* 0x001ee80000300800 */
[----:B------:R-:W3:Y:S01]  /*1e2a60*/  LDL.LU R14, [R1+0x764] ;  /* 0x00076400010e7983 */ /* 0x000ee20000300800 */
[----:B------:R-:W-:-:S02]  /*1e2a70*/  SHF.R.U32.HI R12, RZ, 0x8, R12 ;  /* 0x00000008ff0c7819 */ /* 0x000fc4000001160c */
[----:B------:R-:W-:Y:S02]  /*1e2a80*/  SHF.R.U32.HI R15, RZ, 0x8, R15 ;  /* 0x00000008ff0f7819 */ /* 0x000fe4000001160f */
[----:B------:R-:W-:Y:S02]  /*1e2a90*/  LOP3.LUT R12, R12, 0xffff, RZ, 0xc0, !PT ;  /* 0x0000ffff0c0c7812 */ /* 0x000fe400078ec0ff */
[----:B------:R-:W-:Y:S02]  /*1e2aa0*/  LOP3.LUT R21, R21, 0xffff, RZ, 0xc0, !PT ;  /* 0x0000ffff15157812 */ /* 0x000fe400078ec0ff */
[----:B------:R-:W-:Y:S02]  /*1e2ab0*/  LOP3.LUT R15, R15, 0xffff, RZ, 0xc0, !PT ;  /* 0x0000ffff0f0f7812 */ /* 0x000fe400078ec0ff */
[----:B------:R-:W-:Y:S02]  /*1e2ac0*/  PRMT R12, R12, 0x3340, R21 ;  /* 0x000033400c0c7816 */ /* 0x000fe40000000015 */
[----:B------:R-:W-:-:S03]  /*1e2ad0*/  PRMT R21, R15, 0x3340, R1 ;  /* 0x000033400f157816 */ /* 0x000fc60000000001 */
[----:B------:R4:W-:Y:S04]  /*1e2ae0*/  STL [R1+0x86d8], R12 ;  /* 0x0086d80c01007387 */ /* 0x0009e80000100800 */
[----:B------:R2:W-:Y:S01]  /*1e2af0*/  STL [R1+0x80], R21 ;  /* 0x0000801501007387 */ /* 0x0005e20000100800 */
[----:B----4-:R-:W-:-:S03]  /*1e2b00*/  LOP3.LUT R12, R60, 0xffff, RZ, 0xc0, !PT ;  /* 0x0000ffff3c0c7812 */ /* 0x010fc600078ec0ff */
[----:B------:R-:W4:Y:S01]  /*1e2b10*/  LDL.LU R60, [R1+0x8730] ;  /* 0x00873000013c7983 */ /* 0x000f220000300800 */
[----:B------:R-:W-:Y:S02]  /*1e2b20*/  LOP3.LUT R15, R10, 0xffff, RZ, 0xc0, !PT ;  /* 0x0000ffff0a0f7812 */ /* 0x000fe400078ec0ff */
[----:B------:R-:W-:Y:S02]  /*1e2b30*/  PRMT R22, R12, 0x3340, R1 ;  /* 0x000033400c167816 */ /* 0x000fe40000000001 */
[----:B--2---:R-:W-:-:S04]  /*1e2b40*/  LOP3.LUT R21, R46, 0xffff, RZ, 0xc0, !PT ;  /* 0x0000ffff2e157812 */ /* 0x004fc800078ec0ff */
[----:B------:R-:W-:-:S04]  /*1e2b50*/  PRMT R10, R15, 0x3340, R21 ;  /* 0x000033400f0a7816 */ /* 0x000fc80000000015 */
[----:B------:R-:W-:Y:S02]  /*1e2b60*/  PRMT R24, R10, 0x5410, R22 ;  /* 0x000054100a187816 */ /* 0x000fe40000000016 */
[----:B------:R-:W2:Y:S01]  /*1e2b70*/  LDL.LU R10, [R1+0x3ec] ;  /* 0x0003ec00010a7983 */ /* 0x000ea20000300800 */
[----:B------:R-:W-:-:S05]  /*1e2b80*/  IADD3 R22, P6, R0, R54, RZ ;  /* 0x0000003600167210 */ /* 0x000fca0007fde0ff */
[----:B------:R-:W-:Y:S01]  /*1e2b90*/  IMAD.X R23, R61, 0x1, R55, P6 ;  /* 0x000000013d177824 */ /* 0x000fe200030e0637 */
[----:B------:R-:W-:Y:S01]  /*1e2ba0*/  STL [R1+0x648], R24 ;  /* 0x0006481801007387 */ /* 0x000fe20000100800 */
[----:B------:R-:W-:-:S03]  /*1e2bb0*/  SHF.R.U32.HI R15, RZ, 0x8, R15 ;  /* 0x00000008ff0f7819 */ /* 0x000fc6000001160f */
[----:B------:R0:W-:Y:S01]  /*1e2bc0*/  STL.64 [R1+0x11a8], R22 ;  /* 0x0011a81601007387 */ /* 0x0001e20000100a00 */
[----:B------:R-:W-:Y:S02]  /*1e2bd0*/  SHF.R.U32.HI R21, RZ, 0x8, R21 ;  /* 0x00000008ff157819 */ /* 0x000fe40000011615 */
[----:B------:R-:W-:Y:S02]  /*1e2be0*/  LOP3.LUT R15, R15, 0xffff, RZ, 0xc0, !PT ;  /* 0x0000ffff0f0f7812 */ /* 0x000fe400078ec0ff */
[----:B------:R-:W-:Y:S02]  /*1e2bf0*/  LOP3.LUT R21, R21, 0xffff, RZ, 0xc0, !PT ;  /* 0x0000ffff15157812 */ /* 0x000fe400078ec0ff */
[----:B0-----:R-:W-:-:S05]  /*1e2c00*/  IADD3 R22, P6, R0, R58, RZ ;  /* 0x0000003a00167210 */ /* 0x001fca0007fde0ff */
[----:B------:R-:W-:Y:S01]  /*1e2c10*/  IMAD.X R23, R61, 0x1, R57, P6 ;  /* 0x000000013d177824 */ /* 0x000fe200030e0639 */
[----:B------:R-:W-:Y:S02]  /*1e2c20*/  SHF.R.U32.HI R61, RZ, 0x8, R12 ;  /* 0x00000008ff3d7819 */ /* 0x000fe4000001160c */
[----:B------:R-:W-:Y:S02]  /*1e2c30*/  PRMT R15, R15, 0x3340, R21 ;  /* 0x000033400f0f7816 */ /* 0x000fe40000000015 */
[----:B------:R-:W-:-:S03]  /*1e2c40*/  LOP3.LUT R61, R61, 0xffff, RZ, 0xc0, !PT ;  /* 0x0000ffff3d3d7812 */ /* 0x000fc600078ec0ff */
[----:B------:R0:W-:Y:S01]  /*1e2c50*/  STL [R1+0x1b4], R15 ;  /* 0x0001b40f01007387 */ /* 0x0001e20000100800 */
[--C-:B------:R-:W-:Y:S02]  /*1e2c60*/  PRMT R12, R61, 0x3340, R1.reuse ;  /* 0x000033403d0c7816 */ /* 0x100fe40000000001 */
[----:B---3--:R-:W-:Y:S02]  /*1e2c70*/  LOP3.LUT R11, R11, 0xffff, RZ, 0xc0, !PT ;  /* 0x0000ffff0b0b7812 */ /* 0x008fe400078ec0ff */
[----:B------:R-:W-:Y:S01]  /*1e2c80*/  LOP3.LUT R13, R13, 0xffff, RZ, 0xc0, !PT ;  /* 0x0000ffff0d0d7812 */ /* 0x000fe200078ec0ff */
[----:B0-----:R-:W3:Y:S04]  /*1e2c90*/  LDL.LU R15, [R1+0x694] ;  /* 0x00069400010f7983 */ /* 0x001ee80000300800 */
[----:B------:R-:W3:Y:S04]  /*1e2ca0*/  LDL.LU R46, [R1+0x794] ;  /* 0x00079400012e7983 */ /* 0x000ee80000300800 */
[----:B------:R-:W-:Y:S04]  /*1e2cb0*/  STL.64 [R1+0x11a0], R22 ;  /* 0x0011a01601007387 */ /* 0x000fe80000100a00 */
[----:B------:R0:W-:Y:S01]  /*1e2cc0*/  STL [R1+0x78], R12 ;  /* 0x0000780c01007387 */ /* 0x0001e20000100800 */
[----:B------:R-:W-:-:S02]  /*1e2cd0*/  PRMT R61, R13, 0x3340, R1 ;  /* 0x000033400d3d7816 */ /* 0x000fc40000000001 */
[----:B0-----:R-:W-:-:S04]  /*1e2ce0*/  LOP3.LUT R12, R14, 0xffff, RZ, 0xc0, !PT ;  /* 0x0000ffff0e0c7812 */ /* 0x001fc800078ec0ff */
[--C-:B------:R-:W-:Y:S02]  /*1e2cf0*/  PRMT R14, R11, 0x3340, R12.reuse ;  /* 0x000033400b0e7816 */ /* 0x100fe4000000000c */
        /* <DEDUP_REMOVED lines=10> */
[----:B------:R-:W-:-:S03]  /*1e2da0*/  LOP3.LUT R28, R8, 0xffff, RZ, 0xc0, !PT ;  /* 0x0000ffff081c7812 */ /* 0x000fc600078ec0ff */
[----:B------:R-:W-:Y:S01]  /*1e2db0*/  STL [R1+0x86cc], R14 ;  /* 0x0086cc0e01007387 */ /* 0x000fe20000100800 */
[----:B----4-:R-:W-:-:S03]  /*1e2dc0*/  LOP3.LUT R21, R60, 0xffff, RZ, 0xc0, !PT ;  /* 0x0000ffff3c157812 */ /* 0x010fc600078ec0ff */
[----:B------:R0:W-:Y:S04]  /*1e2dd0*/  STL [R1+0x74], R11 ;  /* 0x0000740b01007387 */ /* 0x0001e80000100800 */
[----:B------:R-:W4:Y:S04]  /*1e2de0*/  LDL.LU R8, [R1+0x872c] ;  /* 0x00872c0001087983 */ /* 0x000f280000300800 */
[----:B------:R-:W4:Y:S04]  /*1e2df0*/  LDL.LU R60, [R1+0x8728] ;  /* 0x00872800013c7983 */ /* 0x000f280000300800 */
[----:B------:R-:W4:Y:S04]  /*1e2e00*/  LDL.LU R13, [R1+0x7ec] ;  /* 0x0007ec00010d7983 */ /* 0x000f280000300800 */
[----:B0-----:R-:W4:Y:S01]  /*1e2e10*/  LDL.LU R11, [R1+0x538] ;  /* 0x00053800010b7983 */ /* 0x001f220000300800 */
[----:B--2---:R-:W-:-:S03]  /*1e2e20*/  LOP3.LUT R22, R10, 0xffff, RZ, 0xc0, !PT ;  /* 0x0000ffff0a167812 */ /* 0x004fc600078ec0ff */
[----:B------:R-:W2:Y:S01]  /*1e2e30*/  LDL.LU R10, [R1+0x714] ;  /* 0x00071400010a7983 */ /* 0x000ea20000300800 */
[----:B------:R-:W-:Y:S02]  /*1e2e40*/  PRMT R61, R28, 0x3340, R1 ;  /* 0x000033401c3d7816 */ /* 0x000fe40000000001 */
[----:B------:R-:W-:-:S04]  /*1e2e50*/  PRMT R12, R22, 0x3340, R21 ;  /* 0x00003340160c7816 */ /* 0x000fc80000000015 */
[----:B------:R-:W-:Y:S01]  /*1e2e60*/  PRMT R14, R12, 0x5410, R61 ;  /* 0x000054100c0e7816 */ /* 0x000fe2000000003d */
[----:B------:R-:W-:Y:S04]  /*1e2e70*/  STL [R1+0x867c], R28 ;  /* 0x00867c1c01007387 */ /* 0x000fe80000100800 */
[----:B------:R4:W-:Y:S01]  /*1e2e80*/  STL [R1+0x2c78], R14 ;  /* 0x002c780e01007387 */ /* 0x0009e20000100800 */
[----:B------:R-:W-:Y:S01]  /*1e2e90*/  VIADD R0, R0, UR4 ;  /* 0x0000000400007c36 */ /* 0x000fe20008000000 */
[----:B------:R-:W-:Y:S01]  /*1e2ea0*/  SHF.R.U32.HI R22, RZ, 0x8, R22 ;  /* 0x00000008ff167819 */ /* 0x000fe20000011616 */
[----:B------:R-:W-:-:S03]  /*1e2eb0*/  ULDC UR4, c[0x0][0x248] ;  /* 0x0000920000047ab9 */ /* 0x000fc60000000800 */
[----:B------:R-:W-:Y:S02]  /*1e2ec0*/  IADD3 R24, P6, R0, R56, RZ ;  /* 0x0000003800187210 */ /* 0x000fe40007fde0ff */
[----:B------:R-:W-:Y:S02]  /*1e2ed0*/  LOP3.LUT R22, R22, 0xffff, RZ, 0xc0, !PT ;  /* 0x0000ffff16167812 */ /* 0x000fe400078ec0ff */
[----:B---3--:R-:W-:Y:S02]  /*1e2ee0*/  LOP3.LUT R15, R15, 0xffff, RZ, 0xc0, !PT ;  /* 0x0000ffff0f0f7812 */ /* 0x008fe400078ec0ff */
[----:B------:R-:W-:Y:S02]  /*1e2ef0*/  LOP3.LUT R12, R46, 0xffff, RZ, 0xc0, !PT ;  /* 0x0000ffff2e0c7812 */ /* 0x000fe400078ec0ff */
[----:B------:R-:W-:Y:S02]  /*1e2f00*/  PRMT R61, R15, 0x3340, R1 ;  /* 0x000033400f3d7816 */ /* 0x000fe40000000001 */
[----:B----4-:R-:W-:-:S04]  /*1e2f10*/  LOP3.LUT R14, R60, 0xffff, RZ, 0xc0, !PT ;  /* 0x0000ffff3c0e7812 */ /* 0x010fc800078ec0ff */
[----:B------:R-:W-:-:S04]  /*1e2f20*/  PRMT R23, R12, 0x3340, R14 ;  /* 0x000033400c177816 */ /* 0x000fc8000000000e */
[----:B------:R-:W-:Y:S02]  /*1e2f30*/  PRMT R23, R23, 0x5410, R61 ;  /* 0x0000541017177816 */ /* 0x000fe4000000003d */
[----:B------:R-:W-:-:S05]  /*1e2f40*/  SHF.R.S32.HI R61, RZ, 0x1f, R0 ;  /* 0x0000001fff3d7819 */ /* 0x000fca0000011400 */
[----:B------:R-:W-:Y:S01]  /*1e2f50*/  IMAD.X R25, R61, 0x1, R16, P6 ;  /* 0x000000013d197824 */ /* 0x000fe200030e0610 */
[----:B------:R0:W-:Y:S01]  /*1e2f60*/  STL [R1+0x654], R23 ;  /* 0x0006541701007387 */ /* 0x0001e20000100800 */
[----:B------:R-:W-:-:S03]  /*1e2f70*/  SHF.R.U32.HI R12, RZ, 0x8, R12 ;  /* 0x00000008ff0c7819 */ /* 0x000fc6000001160c */
[----:B------:R1:W-:Y:S01]  /*1e2f80*/  STL.64 [R1+0x1198], R24 ;  /* 0x0011981801007387 */ /* 0x0003e20000100a00 */
[----:B------:R-:W-:-:S03]  /*1e2f90*/  SHF.R.U32.HI R14, RZ, 0x8, R14 ;  /* 0x00000008ff0e7819 */ /* 0x000fc6000001160e */
[----:B0-----:R-:W3:Y:S01]  /*1e2fa0*/  LDL.LU R23, [R1+0x2668] ;  /* 0x0026680001177983 */ /* 0x001ee20000300800 */
[----:B------:R-:W-:Y:S02]  /*1e2fb0*/  LOP3.LUT R12, R12, 0xffff, RZ, 0xc0, !PT ;  /* 0x0000ffff0c0c7812 */ /* 0x000fe400078ec0ff */
[----:B-1----:R-:W-:Y:S02]  /*1e2fc0*/  SHF.R.U32.HI R24, RZ, 0x8, R21 ;  /* 0x00000008ff187819 */ /* 0x002fe40000011615 */
[----:B------:R-:W4:Y:S01]  /*1e2fd0*/  LDL.LU R21, [R1+0x61c] ;  /* 0x00061c0001157983 */ /* 0x000f220000300800 */
[----:B------:R-:W-:-:S03]  /*1e2fe0*/  LOP3.LUT R14, R14, 0xffff, RZ, 0xc0, !PT ;  /* 0x0000ffff0e0e7812 */ /* 0x000fc600078ec0ff */
[----:B------:R-:W4:Y:S01]  /*1e2ff0*/  LDL.LU R46, [R1+0x718] ;  /* 0x00071800012e7983 */ /* 0x000f220000300800 */
[----:B------:R-:W-:-:S04]  /*1e3000*/  LOP3.LUT R24, R24, 0xffff, RZ, 0xc0, !PT ;  /* 0x0000ffff18187812 */ /* 0x000fc800078ec0ff */
[----:B------:R-:W-:Y:S02]  /*1e3010*/  PRMT R60, R22, 0x3340, R24 ;  /* 0x00003340163c7816 */ /* 0x000fe40000000018 */
[----:B------:R-:W-:-:S03]  /*1e3020*/  PRMT R22, R12, 0x3340, R14 ;  /* 0x000033400c167816 */ /* 0x000fc6000000000e */
[----:B------:R-:W-:Y:S01]  /*1e3030*/  STL [R1+0x84a8], R60 ;  /* 0x0084a83c01007387 */ /* 0x000fe20000100800 */
[----:B------:R-:W-:Y:S02]  /*1e3040*/  LOP3.LUT R14, R13, 0xffff, RZ, 0xc0, !PT ;  /* 0x0000ffff0d0e7812 */ /* 0x000fe400078ec0ff */
[----:B------:R-:W-:Y:S01]  /*1e3050*/  LOP3.LUT R12, R11, 0xffff, RZ, 0xc0, !PT ;  /* 0x0000ffff0b0c7812 */ /* 0x000fe200078ec0ff */
[----:B------:R2:W-:Y:S03]  /*1e3060*/  STL [R1+0x194], R22 ;  /* 0x0001941601007387 */ /* 0x0005e60000100800 */
[----:B------:R-:W-:Y:S02]  /*1e3070*/  PRMT R11, R12, 0x3340, R1 ;  /* 0x000033400c0b7816 */ /* 0x000fe40000000001 */
[----:B--2---:R-:W-:-:S04]  /*1e3080*/  LOP3.LUT R22, R10, 0xffff, RZ, 0xc0, !PT ;  /* 0x0000ffff0a167812 */ /* 0x004fc800078ec0ff */
[----:B------:R-:W-:-:S04]  /*1e3090*/  PRMT R10, R14, 0x3340, R22 ;  /* 0x000033400e0a7816 */ /* 0x000fc80000000016 */
[----:B------:R-:W-:Y:S02]  /*1e30a0*/  PRMT R13, R10, 0x5410, R11 ;  /* 0x000054100a0d7816 */ /* 0x000fe4000000000b */
[----:B------:R-:W-:-:S05]  /*1e30b0*/  IADD3 R10, P6, R0, R17, RZ ;  /* 0x00000011000a7210 */ /* 0x000fca0007fde0ff */
[----:B------:R-:W-:Y:S01]  /*1e30c0*/  IMAD.X R11, R61, 0x1, R18, P6 ;  /* 0x000000013d0b7824 */ /* 0x000fe200030e0612 */
[----:B------:R0:W-:Y:S04]  /*1e30d0*/  STL [R1+0x650], R13 ;  /* 0x0006500d01007387 */ /* 0x0001e80000100800 */
[----:B0-----:R-:W2:Y:S04]  /*1e30e0*/  LDL.LU R13, [R1+0x44c] ;  /* 0x00044c00010d7983 */ /* 0x001ea80000300800 */
[----:B------:R0:W-:Y:S04]  /*1e30f0*/  STL.64 [R1+0x1190], R10 ;  /* 0x0011900a01007387 */ /* 0x0001e80000100a00 */
[----:B0-----:R-:W2:Y:S04]  /*1e3100*/  LDL.LU R11, [R1+0x228] ;  /* 0x00022800010b7983 */ /* 0x001ea80000300800 */
[----:B------:R-:W2:Y:S01]  /*1e3110*/  LDL.LU R10, [R1+0x340] ;  /* 0x00034000010a7983 */ /* 0x000ea20000300800 */
        /* <DEDUP_REMOVED lines=10> */
[----:B---3--:R-:W-:Y:S02]  /*1e31c0*/  LOP3.LUT R12, R23, 0xffff, RZ, 0xc0, !PT ;  /* 0x0000ffff170c7812 */ /* 0x008fe400078ec0ff */
[----:B----4-:R-:W-:Y:S02]  /*1e31d0*/  LOP3.LUT R30, R21, 0xffff, RZ, 0xc0, !PT ;  /* 0x0000ffff151e7812 */ /* 0x010fe400078ec0ff */
[----:B0-----:R-:W-:Y:S02]  /*1e31e0*/  LOP3.LUT R14, R46, 0xffff, RZ, 0xc0, !PT ;  /* 0x0000ffff2e0e7812 */ /* 0x001fe400078ec0ff */
[----:B------:R-:W-:-:S02]  /*1e31f0*/  PRMT R22, R30, 0x3340, R1 ;  /* 0x000033401e167816 */ /* 0x000fc40000000001 */
[----:B------:R-:W-:-:S04]  /*1e3200*/  PRMT R21, R12, 0x3340, R14 ;  /* 0x000033400c157816 */ /* 0x000fc8000000000e */
[----:B------:R-:W-:Y:S02]  /*1e3210*/  PRMT R21, R21, 0x5410, R22 ;  /* 0x0000541015157816 */ /* 0x000fe40000000016 */
[----:B------:R-:W-:Y:S01]  /*1e3220*/  IADD3 R22, P6, R0, R19, RZ ;  /* 0x0000001300167210 */ /* 0x000fe20007fde0ff */
[----:B------:R-:W-:Y:S04]  /*1e3230*/  STL [R1+0x8680], R30 ;  /* 0x0086801e01007387 */ /* 0x000fe80000100800 */
[----:B------:R-:W-:Y:S01]  /*1e3240*/  IMAD.X R23, R61, 0x1, R47, P6 ;  /* 0x000000013d177824 */ /* 0x000fe200030e062f */
[----:B------:R0:W-:Y:S01]  /*1e3250*/  STL [R1+0x2c5c], R21 ;  /* 0x002c5c1501007387 */ /* 0x0001e20000100800 */
[----:B------:R-:W-:Y:S02]  /*1e3260*/  SHF.R.U32.HI R12, RZ, 0x8, R12 ;  /* 0x00000008ff0c7819 */ /* 0x000fe4000001160c */
[----:B------:R-:W-:-:S02]  /*1e3270*/  SHF.R.U32.HI R14, RZ, 0x8, R14 ;  /* 0x00000008ff0e7819 */ /* 0x000fc4000001160e */
[----:B------:R-:W-:Y:S01]  /*1e3280*/  LOP3.LUT R12, R12, 0xffff, RZ, 0xc0, !PT ;  /* 0x0000ffff0c0c7812 */ /* 0x000fe200078ec0ff */
[----:B0-----:R-:W3:Y:S04]  /*1e3290*/  LDL.LU R21, [R1+0x450] ;  /* 0x0004500001157983 */ /* 0x001ee80000300800 */
[----:B------:R0:W-:Y:S01]  /*1e32a0*/  STL.64 [R1+0x1188], R22 ;  /* 0x0011881601007387 */ /* 0x0001e20000100a00 */
[----:B------:R-:W-:-:S04]  /*1e32b0*/  LOP3.LUT R14, R14, 0xffff, RZ, 0xc0, !PT ;  /* 0x0000ffff0e0e7812 */ /* 0x000fc800078ec0ff */
[----:B------:R-:W-:Y:S02]  /*1e32c0*/  PRMT R46, R12, 0x3340, R14 ;  /* 0x000033400c2e7816 */ /* 0x000fe4000000000e */
[----:B0-----:R-:W-:Y:S02]  /*1e32d0*/  SHF.R.U32.HI R22, RZ, 0x8, R15 ;  /* 0x00000008ff167819 */ /* 0x001fe4000001160f */
[----:B------:R-:W4:Y:S02]  /*1e32e0*/  LDL.LU R15, [R1+0x348] ;  /* 0x00034800010f7983 */ /* 0x000f240000300800 */
[----:B------:R-:W-:-:S04]  /*1e32f0*/  LOP3.LUT R22, R22, 0xffff, RZ, 0xc0, !PT ;  /* 0x0000ffff16167812 */ /* 0x000fc800078ec0ff */
[----:B------:R-:W-:Y:S01]  /*1e3300*/  PRMT R22, R22, 0x3340, R1 ;  /* 0x0000334016167816 */ /* 0x000fe20000000001 */
[----:B------:R-:W-:Y:S04]  /*1e3310*/  STL [R1+0x84ac], R46 ;  /* 0x0084ac2e01007387 */ /* 0x000fe80000100800 */
[----:B------:R0:W-:Y:S01]  /*1e3320*/  STL [R1+0x68], R22 ;  /* 0x0000681601007387 */ /* 0x0001e20000100800 */
[----:B------:R-:W-:-:S05]  /*1e3330*/  IADD3 R24, P6, R0, R48, RZ ;  /* 0x0000003000187210 */ /* 0x000fca0007fde0ff */
[----:B------:R-:W-:Y:S01]  /*1e3340*/  IMAD.X R25, R61, 0x1, R49, P6 ;  /* 0x000000013d197824 */ /* 0x000fe200030e0631 */
[----:B--2---:R-:W-:Y:S02]  /*1e3350*/  LOP3.LUT R14, R13, 0xffff, RZ, 0xc0, !PT ;  /* 0x0000ffff0d0e7812 */ /* 0x004fe400078ec0ff */
[----:B------:R-:W2:Y:S01]  /*1e3360*/  LDL.LU R13, [R1+0x400] ;  /* 0x00040000010d7983 */ /* 0x000ea20000300800 */
[----:B------:R-:W-:Y:S02]  /*1e3370*/  LOP3.LUT R12, R11, 0xffff, RZ, 0xc0, !PT ;  /* 0x0000ffff0b0c7812 */ /* 0x000fe400078ec0ff */
[----:B0-----:R-:W-:Y:S02]  /*1e3380*/  LOP3.LUT R22, R10, 0xffff, RZ, 0xc0, !PT ;  /* 0x0000ffff0a167812 */ /* 0x001fe400078ec0ff */
[----:B------:R-:W-:Y:S02]  /*1e3390*/  PRMT R11, R12, 0x3340, R1 ;  /* 0x000033400c0b7816 */ /* 0x000fe40000000001 */
[----:B------:R-:W-:-:S02]  /*1e33a0*/  PRMT R10, R14, 0x3340, R22 ;  /* 0x000033400e0a7816 */ /* 0x000fc40000000016 */
[----:B------:R-:W-:Y:S02]  /*1e33b0*/  SHF.R.U32.HI R14, RZ, 0x8, R14 ;  /* 0x00000008ff0e7819 */ /* 0x000fe4000001160e */
[----:B------:R-:W-:Y:S02]  /*1e33c0*/  PRMT R23, R10, 0x5410, R11 ;  /* 0x000054100a177816 */ /* 0x000fe4000000000b */
[----:B------:R-:W-:Y:S01]  /*1e33d0*/  SHF.R.U32.HI R22, RZ, 0x8, R22 ;  /* 0x00000008ff167819 */ /* 0x000fe20000011616 */
[----:B------:R-:W2:Y:S01]  /*1e33e0*/  LDL.LU R11, [R1+0x7d4] ;  /* 0x0007d400010b7983 */ /* 0x000ea20000300800 */
[----:B------:R-:W-:Y:S02]  /*1e33f0*/  SHF.R.U32.HI R12, RZ, 0x8, R12 ;  /* 0x00000008ff0c7819 */ /* 0x000fe4000001160c */
[----:B------:R-:W-:Y:S01]  /*1e3400*/  LOP3.LUT R14, R14, 0xffff, RZ, 0xc0, !PT ;  /* 0x0000ffff0e0e7812 */ /* 0x000fe200078ec0ff */
[----:B------:R-:W2:Y:S01]  /*1e3410*/  LDL.LU R10, [R1+0x6d4] ;  /* 0x0006d400010a7983 */ /* 0x000ea20000300800 */
[----:B------:R-:W-:-:S02]  /*1e3420*/  LOP3.LUT R22, R22, 0xffff, RZ, 0xc0, !PT ;  /* 0x0000ffff16167812 */ /* 0x000fc400078ec0ff */
[----:B------:R-:W-:Y:S01]  /*1e3430*/  LOP3.LUT R12, R12, 0xffff, RZ, 0xc0, !PT ;  /* 0x0000ffff0c0c7812 */ /* 0x000fe200078ec0ff */
[----:B------:R0:W-:Y:S04]  /*1e3440*/  STL [R1+0x2c50], R23 ;  /* 0x002c501701007387 */ /* 0x0001e80000100800 */
[----:B0-----:R-:W2:Y:S04]  /*1e3450*/  LDL.LU R23, [R1+0x7b4] ;  /* 0x0007b40001177983 */ /* 0x001ea80000300800 */
[----:B------:R0:W-:Y:S02]  /*1e3460*/  STL.64 [R1+0x1178], R24 ;  /* 0x0011781801007387 */ /* 0x0001e40000100a00 */
[----:B0-----:R-:W-:-:S02]  /*1e3470*/  PRMT R24, R14, 0x3340, R22 ;  /* 0x000033400e187816 */ /* 0x001fc40000000016 */
[----:B------:R-:W-:Y:S02]  /*1e3480*/  PRMT R22, R12, 0x3340, R1 ;  /* 0x000033400c167816 */ /* 0x000fe40000000001 */
[----:B------:R-:W-:Y:S01]  /*1e3490*/  LOP3.LUT R12, R8, 0xffff, RZ, 0xc0, !PT ;  /* 0x0000ffff080c7812 */ /* 0x000fe200078ec0ff */
[----:B------:R0:W-:Y:S04]  /*1e34a0*/  STL [R1+0x180], R24 ;  /* 0x0001801801007387 */ /* 0x0001e80000100800 */
[----:B------:R1:W-:Y:S04]  /*1e34b0*/  STL [R1+0x64], R22 ;  /* 0x0000641601007387 */ /* 0x0003e80000100800 */
[----:B------:R-:W2:Y:S01]  /*1e34c0*/  LDL.LU R8, [R1+0x8724] ;  /* 0x0087240001087983 */ /* 0x000ea20000300800 */
[----:B0-----:R-:W-:-:S02]  /*1e34d0*/  IADD3 R24, P6, R0, R50, RZ ;  /* 0x0000003200187210 */ /* 0x001fc40007fde0ff */
[----:B-1----:R-:W-:Y:S02]  /*1e34e0*/  PRMT R22, R12, 0x3340, R1 ;  /* 0x000033400c167816 */ /* 0x002fe40000000001 */
[----:B------:R-:W-:Y:S01]  /*1e34f0*/  SHF.R.U32.HI R12, RZ, 0x8, R12 ;  /* 0x00000008ff0c7819 */ /* 0x000fe2000001160c */
[----:B------:R-:W-:-:S03]  /*1e3500*/  IMAD.X R25, R61, 0x1, R51, P6 ;  /* 0x000000013d197824 */ /* 0x000fc600030e0633 */
[----:B------:R-:W-:Y:S02]  /*1e3510*/  LOP3.LUT R12, R12, 0xffff, RZ, 0xc0, !PT ;  /* 0x0000ffff0c0c7812 */ /* 0x000fe400078ec0ff */
[----:B------:R-:W-:-:S05]  /*1e3520*/  IADD3 R26, P6, R0, R52, RZ ;  /* 0x00000034001a7210 */ /* 0x000fca0007fde0ff */
[----:B------:R-:W-:Y:S01]  /*1e3530*/  IMAD.X R27, R61, 0x1, R53, P6 ;  /* 0x000000013d1b7824 */ /* 0x000fe200030e0635 */
[----:B---3--:R-:W-:Y:S02]  /*1e3540*/  LOP3.LUT R14, R21, 0xffff, RZ, 0xc0, !PT ;  /* 0x0000ffff150e7812 */ /* 0x008fe400078ec0ff */
[----:B----4-:R-:W-:-:S04]  /*1e3550*/  LOP3.LUT R15, R15, 0xffff, RZ, 0xc0, !PT ;  /* 0x0000ffff0f0f7812 */ /* 0x010fc800078ec0ff */
[--C-:B------:R-:W-:Y:S02]  /*1e3560*/  PRMT R21, R14, 0x3340, R15.reuse ;  /* 0x000033400e157816 */ /* 0x100fe4000000000f */
[----:B------:R-:W-:Y:S02]  /*1e3570*/  SHF.R.U32.HI R14, RZ, 0x8, R14 ;  /* 0x00000008ff0e7819 */ /* 0x000fe4000001160e */
[----:B------:R-:W-:Y:S02]  /*1e3580*/  SHF.R.U32.HI R15, RZ, 0x8, R15 ;  /* 0x00000008ff0f7819 */ /* 0x000fe4000001160f */
[----:B------:R-:W-:Y:S02]  /*1e3590*/  PRMT R21, R21, 0x5410, R22 ;  /* 0x0000541015157816 */ /* 0x000fe40000000016 */
[----:B------:R-:W-:Y:S02]  /*1e35a0*/  LOP3.LUT R14, R14, 0xffff, RZ, 0xc0, !PT ;  /* 0x0000ffff0e0e7812 */ /* 0x000fe400078ec0ff */
[----:B------:R-:W-:Y:S01]  /*1e35b0*/  LOP3.LUT R15, R15, 0xffff, RZ, 0xc0, !PT ;  /* 0x0000ffff0f0f7812 */ /* 0x000fe200078ec0ff */
[----:B------:R0:W-:Y:S04]  /*1e35c0*/  STL [R1+0x2c3c], R21 ;  /* 0x002c3c1501007387 */ /* 0x0001e80000100800 */
[----:B------:R-:W-:Y:S01]  /*1e35d0*/  STL.64 [R1+0x1180], R24 ;  /* 0x0011801801007387 */ /* 0x000fe20000100a00 */
[----:B0-----:R-:W-:-:S02]  /*1e35e0*/  PRMT R21, R14, 0x3340, R15 ;  /* 0x000033400e157816 */ /* 0x001fc4000000000f */
[----:B------:R-:W-:-:S03]  /*1e35f0*/  PRMT R15, R12, 0x3340, R1 ;  /* 0x000033400c0f7816 */ /* 0x000fc60000000001 */
[----:B------:R0:W-:Y:S01]  /*1e3600*/  STL [R1+0x17c], R21 ;  /* 0x00017c1501007387 */ /* 0x0001e20000100800 */
[----:B------:R-:W-:-:S03]  /*1e3610*/  LOP3.LUT R12, R3, 0xffff, RZ, 0xc0, !PT ;  /* 0x0000ffff030c7812 */ /* 0x000fc600078ec0ff */
[----:B------:R1:W-:Y:S04]  /*1e3620*/  STL [R1+0x60], R15 ;  /* 0x0000600f01007387 */ /* 0x0003e80000100800 */
[----:B------:R-:W3:Y:S01]  /*1e3630*/  LDL.LU R3, [R1+0x8720] ;  /* 0x0087200001037983 */ /* 0x000ee20000300800 */
[----:B------:R-:W-:Y:S02]  /*1e3640*/  LOP3.LUT R32, R6, 0xffff, RZ, 0xc0, !PT ;  /* 0x0000ffff06207812 */ /* 0x000fe400078ec0ff */
[----:B--2---:R-:W-:Y:S02]  /*1e3650*/  LOP3.LUT R14, R13, 0xffff, RZ, 0xc0, !PT ;  /* 0x0000ffff0d0e7812 */ /* 0x004fe400078ec0ff */
[----:B------:R-:W-:Y:S02]  /*1e3660*/  PRMT R13, R12, 0x3340, R1 ;  /* 0x000033400c0d7816 */ /* 0x000fe40000000001 */
[----:B------:R-:W-:-:S02]  /*1e3670*/  SHF.R.U32.HI R12, RZ, 0x8, R12 ;  /* 0x00000008ff0c7819 */ /* 0x000fc4000001160c */
[----:B0-----:R-:W-:Y:S02]  /*1e3680*/  LOP3.LUT R21, R11, 0xffff, RZ, 0xc0, !PT ;  /* 0x0000ffff0b157812 */ /* 0x001fe400078ec0ff */
[----:B------:R-:W-:Y:S02]  /*1e3690*/  LOP3.LUT R10, R10, 0xffff, RZ, 0xc0, !PT ;  /* 0x0000ffff0a0a7812 */ /* 0x000fe400078ec0ff */
[----:B------:R-:W-:Y:S02]  /*1e36a0*/  LOP3.LUT R22, R23, 0xffff, RZ, 0xc0, !PT ;  /* 0x0000ffff17167812 */ /* 0x000fe400078ec0ff */
[----:B-1----:R-:W-:Y:S02]  /*1e36b0*/  LOP3.LUT R15, R8, 0xffff, RZ, 0xc0, !PT ;  /* 0x0000ffff080f7812 */ /* 0x002fe400078ec0ff */
[----:B------:R-:W2:Y:S02]  /*1e36c0*/  LDL.LU R8, [R1+0x871c] ;  /* 0x00871c0001087983 */ /* 0x000ea40000300800 */
[----:B------:R-:W-:-:S04]  /*1e36d0*/  PRMT R11, R14, 0x3340, R15 ;  /* 0x000033400e0b7816 */ /* 0x000fc8000000000f */
[----:B------:R-:W-:Y:S02]  /*1e36e0*/  PRMT R23, R11, 0x5410, R13 ;  /* 0x000054100b177816 */ /* 0x000fe4000000000d */
[----:B------:R-:W-:Y:S02]  /*1e36f0*/  PRMT R13, R10, 0x3340, R1 ;  /* 0x000033400a0d7816 */ /* 0x000fe40000000001 */
[--C-:B------:R-:W-:Y:S01]  /*1e3700*/  PRMT R11, R21, 0x3340, R22.reuse ;  /* 0x00003340150b7816 */ /* 0x100fe20000000016 */
[----:B------:R0:W-:Y:S01]  /*1e3710*/  STL [R1+0x2c28], R23 ;  /* 0x002c281701007387 */ /* 0x0001e20000100800 */
[----:B------:R-:W-:Y:S02]  /*1e3720*/  SHF.R.U32.HI R21, RZ, 0x8, R21 ;  /* 0x00000008ff157819 */ /* 0x000fe40000011615 */
[----:B------:R-:W-:Y:S02]  /*1e3730*/  SHF.R.U32.HI R22, RZ, 0x8, R22 ;  /* 0x00000008ff167819 */ /* 0x000fe40000011616 */
[----:B------:R-:W-:-:S02]  /*1e3740*/  SHF.R.U32.HI R14, RZ, 0x8, R14 ;  /* 0x00000008ff0e7819 */ /* 0x000fc4000001160e */
[----:B------:R-:W-:Y:S02]  /*1e3750*/  SHF.R.U32.HI R15, RZ, 0x8, R15 ;  /* 0x00000008ff0f7819 */ /* 0x000fe4000001160f */
[----:B0-----:R-:W-:Y:S02]  /*1e3760*/  PRMT R23, R11, 0x5410, R13 ;  /* 0x000054100b177816 */ /* 0x001fe4000000000d */
[----:B------:R-:W4:Y:S01]  /*1e3770*/  LDL.LU R13, [R1+0x2dc] ;  /* 0x0002dc00010d7983 */ /* 0x000f220000300800 */
[----:B------:R-:W-:Y:S02]  /*1e3780*/  LOP3.LUT R21, R21, 0xffff, RZ, 0xc0, !PT ;  /* 0x0000ffff15157812 */ /* 0x000fe400078ec0ff */
[----:B------:R-:W-:Y:S01]  /*1e3790*/  LOP3.LUT R22, R22, 0xffff, RZ, 0xc0, !PT ;  /* 0x0000ffff16167812 */ /* 0x000fe200078ec0ff */
[----:B------:R-:W3:Y:S01]  /*1e37a0*/  LDL.LU R11, [R1+0x36c4] ;  /* 0x0036c400010b7983 */ /* 0x000ee20000300800 */
[----:B------:R-:W-:Y:S02]  /*1e37b0*/  LOP3.LUT R14, R14, 0xffff, RZ, 0xc0, !PT ;  /* 0x0000ffff0e0e7812 */ /* 0x000fe400078ec0ff */
[----:B------:R-:W-:Y:S01]  /*1e37c0*/  LOP3.LUT R15, R15, 0xffff, RZ, 0xc0, !PT ;  /* 0x0000ffff0f0f7812 */ /* 0x000fe200078ec0ff */
[----:B------:R0:W-:Y:S01]  /*1e37d0*/  STL [R1+0x2c18], R23 ;  /* 0x002c181701007387 */ /* 0x0001e20000100800 */
[----:B------:R-:W-:-:S02]  /*1e37e0*/  PRMT R22, R21, 0x3340, R22 ;  /* 0x0000334015167816 */ /* 0x000fc40000000016 */
[----:B------:R-:W-:Y:S01]  /*1e37f0*/  PRMT R21, R14, 0x3340, R15 ;  /* 0x000033400e157816 */ /* 0x000fe2000000000f */
[----:B------:R-:W3:Y:S01]  /*1e3800*/  LDL.LU R25, [R1+0x6f8] ;  /* 0x0006f80001197983 */ /* 0x000ee20000300800 */
[----:B------:R-:W-:-:S03]  /*1e3810*/  IADD3 R14, P6, R0, R54, RZ ;  /* 0x00000036000e7210 */ /* 0x000fc60007fde0ff */
[----:B0-----:R-:W3:Y:S02]  /*1e3820*/  LDL.LU R23, [R1+0x7c8] ;  /* 0x0007c80001177983 */ /* 0x001ee40000300800 */
[----:B------:R-:W-:Y:S02]  /*1e3830*/  IMAD.X R15, R61, 0x1, R55, P6 ;  /* 0x000000013d0f7824 */ /* 0x000fe400030e0637 */
[----:B------:R-:W-:Y:S01]  /*1e3840*/  STL.64 [R1+0x1160], R26 ;  /* 0x0011601a01007387 */ /* 0x000fe20000100a00 */
[----:B------:R-:W-:-:S03]  /*1e3850*/  LOP3.LUT R12, R12, 0xffff, RZ, 0xc0, !PT ;  /* 0x0000ffff0c0c7812 */ /* 0x000fc600078ec0ff */
[----:B------:R-:W-:Y:S04]  /*1e3860*/  STL [R1+0x15c], R22 ;  /* 0x00015c1601007387 */ /* 0x000fe80000100800 */
[----:B------:R-:W-:Y:S04]  /*1e3870*/  STL [R1+0x154], R21 ;  /* 0x0001541501007387 */ /* 0x000fe80000100800 */
[----:B------:R0:W-:Y:S01]  /*1e3880*/  STL.64 [R1+0x1170], R14 ;  /* 0x0011700e01007387 */ /* 0x0001e20000100a00 */
[----:B------:R-:W-:Y:S02]  /*1e3890*/  PRMT R12, R12, 0x3340, R1 ;  /* 0x000033400c0c7816 */ /* 0x000fe40000000001 */
[----:B0-----:R-:W-:-:S03]  /*1e38a0*/  IADD3 R14, P6, R0, R58, RZ ;  /* 0x0000003a000e7210 */ /* 0x001fc60007fde0ff */
[----:B------:R-:W-:Y:S02]  /*1e38b0*/  STL [R1+0x54], R12 ;  /* 0x0000540c01007387 */ /* 0x000fe40000100800 */
[----:B------:R-:W-:Y:S02]  /*1e38c0*/  IMAD.X R15, R61, 0x1, R57, P6 ;  /* 0x000000013d0f7824 */ /* 0x000fe400030e0639 */
[----:B------:R-:W3:Y:S01]  /*1e38d0*/  LDL.LU R21, [R1+0x688] ;  /* 0x0006880001157983 */ /* 0x000ee20000300800 */
[----:B------:R-:W-:-:S03]  /*1e38e0*/  SHF.R.U32.HI R61, RZ, 0x8, R10 ;  /* 0x00000008ff3d7819 */ /* 0x000fc6000001160a */
[----:B------:R0:W-:Y:S04]  /*1e38f0*/  STL.64 [R1+0x1168], R14 ;  /* 0x0011680e01007387 */ /* 0x0001e80000100a00 */
[----:B0-----:R-:W3:Y:S04]  /*1e3900*/  LDL.LU R15, [R1+0x2688] ;  /* 0x00268800010f7983 */ /* 0x001ee80000300800 */
[----:B------:R-:W3:Y:S01]  /*1e3910*/  LDL.LU R10, [R1+0x76c] ;  /* 0x00076c00010a7983 */ /* 0x000ee20000300800 */
[----:B------:R-:W-:-:S04]  /*1e3920*/  LOP3.LUT R61, R61, 0xffff, RZ, 0xc0, !PT ;  /* 0x0000ffff3d3d7812 */ /* 0x000fc800078ec0ff */
[----:B------:R-:W-:-:S05]  /*1e3930*/  PRMT R12, R61, 0x3340, R1 ;  /* 0x000033403d0c7816 */ /* 0x000fca0000000001 */
[----:B------:R0:W-:Y:S04]  /*1e3940*/  STL [R1+0x50], R12 ;  /* 0x0000500c01007387 */ /* 0x0001e80000100800 */
[----:B------:R-:W3:Y:S01]  /*1e3950*/  LDL.LU R6, [R1+0x8718] ;  /* 0x0087180001067983 */ /* 0x000ee20000300800 */
[----:B------:R-:W-:-:S03]  /*1e3960*/  PRMT R61, R32, 0x3340, R1 ;  /* 0x00003340203d7816 */ /* 0x000fc60000000001 */
[----:B------:R-:W-:Y:S01]  /*1e3970*/  STL [R1+0x8684], R32 ;  /* 0x0086842001007387 */ /* 0x000fe20000100800 */
[----:B------:R-:W-:Y:S01]  /*1e3980*/  VIADD R0, R0, UR4 ;  /* 0x0000000400007c36 */ /* 0x000fe20008000000 */
[----:B------:R-:W-:Y:S01]  /*1e3990*/  LOP3.LUT R42, R5, 0xffff, RZ, 0xc0, !PT ;  /* 0x0000ffff052a7812 */ /* 0x000fe200078ec0ff */
[----:B------:R-:W-:Y:S01]  /*1e39a0*/  ULDC UR4, c[0x0][0x248] ;  /* 0x0000920000047ab9 */ /* 0x000fe20000000800 */
[----:B--2---:R-:W-:Y:S02]  /*1e39b0*/  LOP3.LUT R8, R8, 0xffff, RZ, 0xc0, !PT ;  /* 0x0000ffff08087812 */ /* 0x004fe400078ec0ff */
[----:B----4-:R-:W-:-:S04]  /*1e39c0*/  LOP3.LUT R13, R13, 0xffff, RZ, 0xc0, !PT ;  /* 0x0000ffff0d0d7812 */ /* 0x010fc800078ec0ff */
[----:B------:R-:W-:Y:S02]  /*1e39d0*/  PRMT R14, R8, 0x3340, R13 ;  /* 0x00003340080e7816 */ /* 0x000fe4000000000d */
[----:B---3--:R-:W-:Y:S02]  /*1e39e0*/  LOP3.LUT R11, R11, 0xffff, RZ, 0xc0, !PT ;  /* 0x0000ffff0b0b7812 */ /* 0x008fe400078ec0ff */
[----:B0-----:R-:W-:Y:S02]  /*1e39f0*/  LOP3.LUT R12, R25, 0xffff, RZ, 0xc0, !PT ;  /* 0x0000ffff190c7812 */ /* 0x001fe400078ec0ff */
[----:B------:R-:W-:Y:S02]  /*1e3a00*/  LOP3.LUT R22, R23, 0xffff, RZ, 0xc0, !PT ;  /* 0x0000ffff17167812 */ /* 0x000fe400078ec0ff */
[----:B------:R-:W-:Y:S02]  /*1e3a10*/  PRMT R23, R14, 0x5410, R61 ;  /* 0x000054100e177816 */ /* 0x000fe4000000003d */
[----:B------:R-:W-:-:S02]  /*1e3a20*/  PRMT R61, R12, 0x3340, R1 ;  /* 0x000033400c3d7816 */ /* 0x000fc40000000001 */
[----:B------:R-:W-:Y:S02]  /*1e3a30*/  PRMT R14, R11, 0x3340, R22 ;  /* 0x000033400b0e7816 */ /* 0x000fe40000000016 */
[----:B------:R-:W-:Y:S02]  /*1e3a40*/  SHF.R.U32.HI R8, RZ, 0x8, R8 ;  /* 0x00000008ff087819 */ /* 0x000fe40000011608 */
[----:B------:R-:W-:Y:S02]  /*1e3a50*/  PRMT R14, R14, 0x5410, R61 ;  /* 0x000054100e0e7816 */ /* 0x000fe4000000003d */
[----:B------:R-:W-:Y:S01]  /*1e3a60*/  SHF.R.U32.HI R61, RZ, 0x8, R13 ;  /* 0x00000008ff3d7819 */ /* 0x000fe2000001160d */
[----:B------:R0:W-:Y:S01]  /*1e3a70*/  STL [R1+0x2c0c], R23 ;  /* 0x002c0c1701007387 */ /* 0x0001e20000100800 */
[----:B------:R-:W-:-:S03]  /*1e3a80*/  LOP3.LUT R8, R8, 0xffff, RZ, 0xc0, !PT ;  /* 0x0000ffff08087812 */ /* 0x000fc600078ec0ff */
[----:B------:R1:W-:Y:S04]  /*1e3a90*/  STL [R1+0x2bf4], R14 ;  /* 0x002bf40e01007387 */ /* 0x0003e80000100800 */
[----:B------:R-:W2:Y:S01]  /*1e3aa0*/  LDL.LU R13, [R1+0x460] ;  /* 0x00046000010d7983 */ /* 0x000ea20000300800 */
[----:B0-----:R-:W-:Y:S02]  /*1e3ab0*/  SHF.R.U32.HI R23, RZ, 0x8, R22 ;  /* 0x00000008ff177819 */ /* 0x001fe40000011616 */
[----:B------:R-:W-:Y:S02]  /*1e3ac0*/  LOP3.LUT R22, R61, 0xffff, RZ, 0xc0, !PT ;  /* 0x0000ffff3d167812 */ /* 0x000fe400078ec0ff */
[----:B-1----:R-:W-:Y:S02]  /*1e3ad0*/  SHF.R.U32.HI R14, RZ, 0x8, R11 ;  /* 0x00000008ff0e7819 */ /* 0x002fe4000001160b */
[----:B------:R-:W-:Y:S01]  /*1e3ae0*/  LOP3.LUT R61, R23, 0xffff, RZ, 0xc0, !PT ;  /* 0x0000ffff173d7812 */ /* 0x000fe200078ec0ff */
[----:B------:R-:W3:Y:S01]  /*1e3af0*/  LDL.LU R11, [R1+0x394] ;  /* 0x00039400010b7983 */ /* 0x000ee20000300800 */
[----:B------:R-:W-:-:S02]  /*1e3b00*/  LOP3.LUT R14, R14, 0xffff, RZ, 0xc0, !PT ;  /* 0x0000ffff0e0e7812 */ /* 0x000fc400078ec0ff */
[----:B------:R-:W-:Y:S02]  /*1e3b10*/  PRMT R8, R8, 0x3340, R22 ;  /* 0x0000334008087816 */ /* 0x000fe40000000016 */
[----:B------:R-:W-:-:S03]  /*1e3b20*/  PRMT R22, R14, 0x3340, R61 ;  /* 0x000033400e167816 */ /* 0x000fc6000000003d */
[----:B------:R0:W-:Y:S02]  /*1e3b30*/  STL [R1+0x84b0], R8 ;  /* 0x0084b00801007387 */ /* 0x0001e40000100800 */
[----:B0-----:R-:W-:Y:S02]  /*1e3b40*/  LOP3.LUT R8, R21, 0xffff, RZ, 0xc0, !PT ;  /* 0x0000ffff15087812 */ /* 0x001fe400078ec0ff */
[----:B------:R-:W-:Y:S02]  /*1e3b50*/  LOP3.LUT R14, R15, 0xffff, RZ, 0xc0, !PT ;  /* 0x0000ffff0f0e7812 */ /* 0x000fe400078ec0ff */
[----:B------:R-:W-:Y:S02]  /*1e3b60*/  LOP3.LUT R15, R10, 0xffff, RZ, 0xc0, !PT ;  /* 0x0000ffff0a0f7812 */ /* 0x000fe400078ec0ff */
[----:B------:R-:W-:Y:S02]  /*1e3b70*/  PRMT R61, R8, 0x3340, R1 ;  /* 0x00003340083d7816 */ /* 0x000fe40000000001 */
[----:B------:R-:W-:Y:S01]  /*1e3b80*/  PRMT R21, R14, 0x3340, R15 ;  /* 0x000033400e157816 */ /* 0x000fe2000000000f */
[----:B------:R0:W-:Y:S01]  /*1e3b90*/  STL [R1+0x624], R22 ;  /* 0x0006241601007387 */ /* 0x0001e20000100800 */
[----:B------:R-:W-:-:S02]  /*1e3ba0*/  SHF.R.U32.HI R14, RZ, 0x8, R14 ;  /* 0x00000008ff0e7819 */ /* 0x000fc4000001160e */
[----:B------:R-:W-:Y:S01]  /*1e3bb0*/  SHF.R.U32.HI R15, RZ, 0x8, R15 ;  /* 0x00000008ff0f7819 */ /* 0x000fe2000001160f */
[----:B------:R-:W4:Y:S01]  /*1e3bc0*/  LDL.LU R10, [R1+0x410] ;  /* 0x00041000010a7983 */ /* 0x000f220000300800 */
[----:B------:R-:W-:Y:S02]  /*1e3bd0*/  PRMT R21, R21, 0x5410, R61 ;  /* 0x0000541015157816 */ /* 0x000fe4000000003d */
[----:B------:R-:W-:Y:S02]  /*1e3be0*/  SHF.R.U32.HI R8, RZ, 0x8, R8 ;  /* 0x00000008ff087819 */ /* 0x000fe40000011608 */
[----:B------:R-:W-:Y:S02]  /*1e3bf0*/  SHF.R.S32.HI R61, RZ, 0x1f, R0 ;  /* 0x0000001fff3d7819 */ /* 0x000fe40000011400 */
[----:B0-----:R-:W-:Y:S02]  /*1e3c00*/  IADD3 R22, P6, R0, R56, RZ ;  /* 0x0000003800167210 */ /* 0x001fe40007fde0ff */
[----:B------:R-:W-:-:S02]  /*1e3c10*/  LOP3.LUT R14, R14, 0xffff, RZ, 0xc0, !PT ;  /* 0x0000ffff0e0e7812 */ /* 0x000fc400078ec0ff */
        /* <DEDUP_REMOVED lines=10> */
[----:B------:R-:W4:Y:S01]  /*1e3cc0*/  LDL.LU R6, [R1+0x8714] ;  /* 0x0087140001067983 */ /* 0x000f220000300800 */
[----:B------:R-:W-:Y:S02]  /*1e3cd0*/  SHF.R.U32.HI R12, RZ, 0x8, R12 ;  /* 0x00000008ff0c7819 */ /* 0x000fe4000001160c */
[----:B-1----:R-:W-:Y:S01]  /*1e3ce0*/  PRMT R15, R14, 0x3340, R1 ;  /* 0x000033400e0f7816 */ /* 0x002fe20000000001 */
[----:B------:R-:W4:Y:S01]  /*1e3cf0*/  LDL.LU R21, [R1+0x464] ;  /* 0x0004640001157983 */ /* 0x000f220000300800 */
[----:B------:R-:W-:Y:S02]  /*1e3d00*/  IADD3 R22, P6, R0, R17, RZ ;  /* 0x0000001100167210 */ /* 0x000fe40007fde0ff */
[----:B------:R-:W-:-:S03]  /*1e3d10*/  LOP3.LUT R12, R12, 0xffff, RZ, 0xc0, !PT ;  /* 0x0000ffff0c0c7812 */ /* 0x000fc600078ec0ff */
[----:B------:R-:W-:Y:S01]  /*1e3d20*/  IMAD.X R23, R61, 0x1, R18, P6 ;  /* 0x000000013d177824 */ /* 0x000fe200030e0612 */
[----:B------:R-:W-:Y:S02]  /*1e3d30*/  PRMT R12, R12, 0x3340, R1 ;  /* 0x000033400c0c7816 */ /* 0x000fe40000000001 */
[----:B--2---:R-:W-:Y:S02]  /*1e3d40*/  LOP3.LUT R8, R13, 0xffff, RZ, 0xc0, !PT ;  /* 0x0000ffff0d087812 */ /* 0x004fe400078ec0ff */
[----:B---3--:R-:W-:-:S04]  /*1e3d50*/  LOP3.LUT R11, R11, 0xffff, RZ, 0xc0, !PT ;  /* 0x0000ffff0b0b7812 */ /* 0x008fc800078ec0ff */
[--C-:B------:R-:W-:Y:S02]  /*1e3d60*/  PRMT R13, R8, 0x3340, R11.reuse ;  /* 0x00003340080d7816 */ /* 0x100fe4000000000b */
[----:B------:R-:W-:Y:S02]  /*1e3d70*/  SHF.R.U32.HI R8, RZ, 0x8, R8 ;  /* 0x00000008ff087819 */ /* 0x000fe40000011608 */
[----:B------:R-:W-:Y:S02]  /*1e3d80*/  SHF.R.U32.HI R11, RZ, 0x8, R11 ;  /* 0x00000008ff0b7819 */ /* 0x000fe4000001160b */
[----:B------:R-:W-:Y:S02]  /*1e3d90*/  LOP3.LUT R8, R8, 0xffff, RZ, 0xc0, !PT ;  /* 0x0000ffff08087812 */ /* 0x000fe400078ec0ff */
[----:B------:R-:W-:Y:S02]  /*1e3da0*/  LOP3.LUT R11, R11, 0xffff, RZ, 0xc0, !PT ;  /* 0x0000ffff0b0b7812 */ /* 0x000fe400078ec0ff */
[----:B------:R-:W-:-:S02]  /*1e3db0*/  PRMT R15, R13, 0x5410, R15 ;  /* 0x000054100d0f7816 */ /* 0x000fc4000000000f */
[----:B------:R-:W-:Y:S01]  /*1e3dc0*/  PRMT R11, R8, 0x3340, R11 ;  /* 0x00003340080b7816 */ /* 0x000fe2000000000b */
[----:B------:R-:W2:Y:S04]  /*1e3dd0*/  LDL.LU R13, [R1+0x254] ;  /* 0x00025400010d7983 */ /* 0x000ea80000300800 */
[----:B------:R-:W-:Y:S04]  /*1e3de0*/  STL [R1+0x2ba8], R15 ;  /* 0x002ba80f01007387 */ /* 0x000fe80000100800 */
[----:B------:R-:W-:Y:S04]  /*1e3df0*/  STL.64 [R1+0x1158], R22 ;  /* 0x0011581601007387 */ /* 0x000fe80000100a00 */
[----:B------:R0:W-:Y:S04]  /*1e3e00*/  STL [R1+0x354], R12 ;  /* 0x0003540c01007387 */ /* 0x0001e80000100800 */
[----:B------:R1:W-:Y:S01]  /*1e3e10*/  STL [R1+0x610], R11 ;  /* 0x0006100b01007387 */ /* 0x0003e20000100800 */
[----:B----4-:R-:W-:-:S02]  /*1e3e20*/  LOP3.LUT R8, R10, 0xffff, RZ, 0xc0, !PT ;  /* 0x0000ffff0a087812 */ /* 0x010fc400078ec0ff */
[----:B0-----:R-:W-:Y:S02]  /*1e3e30*/  LOP3.LUT R12, R6, 0xffff, RZ, 0xc0, !PT ;  /* 0x0000ffff060c7812 */ /* 0x001fe400078ec0ff */
[----:B------:R-:W3:Y:S04]  /*1e3e40*/  LDL.LU R6, [R1+0x8710] ;  /* 0x0087100001067983 */ /* 0x000ee80000300800 */
[----:B------:R-:W4:Y:S04]  /*1e3e50*/  LDL.LU R15, [R1+0x5360] ;  /* 0x00536000010f7983 */ /* 0x000f280000300800 */
[----:B-1----:R-:W4:Y:S04]  /*1e3e60*/  LDL.LU R11, [R1+0x72c] ;  /* 0x00072c00010b7983 */ /* 0x002f280000300800 */
[----:B------:R-:W4:Y:S01]  /*1e3e70*/  LDL.LU R10, [R1+0x24b8] ;  /* 0x0024b800010a7983 */ /* 0x000f220000300800 */
[----:B------:R-:W-:-:S02]  /*1e3e80*/  LOP3.LUT R3, R3, 0xffff, RZ, 0xc0, !PT ;  /* 0x0000ffff03037812 */ /* 0x000fc400078ec0ff */
[----:B------:R-:W-:Y:S02]  /*1e3e90*/  PRMT R22, R8, 0x3340, R12 ;  /* 0x0000334008167816 */ /* 0x000fe4000000000c */
[----:B------:R-:W-:-:S04]  /*1e3ea0*/  PRMT R23, R3, 0x3340, R1 ;  /* 0x0000334003177816 */ /* 0x000fc80000000001 */
[----:B------:R-:W-:Y:S02]  /*1e3eb0*/  PRMT R24, R22, 0x5410, R23 ;  /* 0x0000541016187816 */ /* 0x000fe40000000017 */
[----:B------:R-:W-:Y:S02]  /*1e3ec0*/  IADD3 R22, P6, R0, R19, RZ ;  /* 0x0000001300167210 */ /* 0x000fe40007fde0ff */
[----:B------:R-:W-:Y:S02]  /*1e3ed0*/  SHF.R.U32.HI R14, RZ, 0x8, R14 ;  /* 0x00000008ff0e7819 */ /* 0x000fe4000001160e */
[----:B------:R-:W-:Y:S01]  /*1e3ee0*/  SHF.R.U32.HI R8, RZ, 0x8, R8 ;  /* 0x00000008ff087819 */ /* 0x000fe20000011608 */
[----:B------:R-:W-:Y:S01]  /*1e3ef0*/  IMAD.X R23, R61, 0x1, R47, P6 ;  /* 0x000000013d177824 */ /* 0x000fe200030e062f */
[----:B------:R-:W-:Y:S02]  /*1e3f00*/  SHF.R.U32.HI R12, RZ, 0x8, R12 ;  /* 0x00000008ff0c7819 */ /* 0x000fe4000001160c */
[----:B------:R-:W-:Y:S01]  /*1e3f10*/  LOP3.LUT R14, R14, 0xffff, RZ, 0xc0, !PT ;  /* 0x0000ffff0e0e7812 */ /* 0x000fe200078ec0ff */
[----:B------:R-:W-:Y:S01]  /*1e3f20*/  STL [R1+0x2b9c], R24 ;  /* 0x002b9c1801007387 */ /* 0x000fe20000100800 */
[----:B------:R-:W-:-:S02]  /*1e3f30*/  LOP3.LUT R8, R8, 0xffff, RZ, 0xc0, !PT ;  /* 0x0000ffff08087812 */ /* 0x000fc400078ec0ff */
[----:B------:R-:W-:Y:S01]  /*1e3f40*/  LOP3.LUT R12, R12, 0xffff, RZ, 0xc0, !PT ;  /* 0x0000ffff0c0c7812 */ /* 0x000fe200078ec0ff */
[----:B------:R0:W-:Y:S02]  /*1e3f50*/  STL.64 [R1+0x1148], R22 ;  /* 0x0011481601007387 */ /* 0x0001e40000100a00 */
[----:B0-----:R-:W-:Y:S02]  /*1e3f60*/  PRMT R22, R14, 0x3340, R1 ;  /* 0x000033400e167816 */ /* 0x001fe40000000001 */
[----:B------:R-:W-:-:S03]  /*1e3f70*/  PRMT R14, R8, 0x3340, R12 ;  /* 0x00003340080e7816 */ /* 0x000fc6000000000c */
[----:B------:R0:W-:Y:S01]  /*1e3f80*/  STL [R1+0x350], R22 ;  /* 0x0003501601007387 */ /* 0x0001e20000100800 */
[----:B------:R-:W-:-:S03]  /*1e3f90*/  LOP3.LUT R12, R21, 0xffff, RZ, 0xc0, !PT ;  /* 0x0000ffff150c7812 */ /* 0x000fc600078ec0ff */
[----:B------:R3:W-:Y:S01]  /*1e3fa0*/  STL [R1+0x60c], R14 ;  /* 0x00060c0e01007387 */ /* 0x0007e20000100800 */
[----:B0-----:R-:W-:-:S05]  /*1e3fb0*/  IADD3 R22, P6, R0, R48, RZ ;  /* 0x0000003000167210 */ /* 0x001fca0007fde0ff */
[----:B------:R-:W-:Y:S01]  /*1e3fc0*/  IMAD.X R23, R61, 0x1, R49, P6 ;  /* 0x000000013d177824 */ /* 0x000fe200030e0631 */
[----:B--2---:R-:W-:-:S04]  /*1e3fd0*/  LOP3.LUT R8, R13, 0xffff, RZ, 0xc0, !PT ;  /* 0x0000ffff0d087812 */ /* 0x004fc800078ec0ff */
[----:B------:R-:W-:Y:S02]  /*1e3fe0*/  PRMT R21, R8, 0x3340, R1 ;  /* 0x0000334008157816 */ /* 0x000fe40000000001 */
[----:B------:R-:W-:-:S04]  /*1e3ff0*/  SHF.R.U32.HI R8, RZ, 0x8, R8 ;  /* 0x00000008ff087819 */ /* 0x000fc80000011608 */
[----:B------:R-:W-:Y:S02]  /*1e4000*/  LOP3.LUT R8, R8, 0xffff, RZ, 0xc0, !PT ;  /* 0x0000ffff08087812 */ /* 0x000fe400078ec0ff */
[----:B---3--:R-:W-:Y:S02]  /*1e4010*/  LOP3.LUT R14, R6, 0xffff, RZ, 0xc0, !PT ;  /* 0x0000ffff060e7812 */ /* 0x008fe400078ec0ff */
[----:B------:R-:W2:Y:S02]  /*1e4020*/  LDL.LU R6, [R1+0x870c] ;  /* 0x00870c0001067983 */ /* 0x000ea40000300800 */
[----:B------:R-:W-:Y:S02]  /*1e4030*/  PRMT R13, R12, 0x3340, R14 ;  /* 0x000033400c0d7816 */ /* 0x000fe4000000000e */
[----:B------:R-:W-:Y:S02]  /*1e4040*/  SHF.R.U32.HI R12, RZ, 0x8, R12 ;  /* 0x00000008ff0c7819 */ /* 0x000fe4000001160c */
[----:B------:R-:W-:-:S02]  /*1e4050*/  PRMT R21, R13, 0x5410, R21 ;  /* 0x000054100d157816 */ /* 0x000fc40000000015 */
[----:B------:R-:W3:Y:S01]  /*1e4060*/  LDL.LU R13, [R1+0x300] ;  /* 0x00030000010d7983 */ /* 0x000ee20000300800 */
[----:B------:R-:W-:Y:S02]  /*1e4070*/  SHF.R.U32.HI R14, RZ, 0x8, R14 ;  /* 0x00000008ff0e7819 */ /* 0x000fe4000001160e */
[----:B------:R-:W-:Y:S02]  /*1e4080*/  LOP3.LUT R12, R12, 0xffff, RZ, 0xc0, !PT ;  /* 0x0000ffff0c0c7812 */ /* 0x000fe400078ec0ff */
[----:B------:R-:W-:Y:S01]  /*1e4090*/  LOP3.LUT R14, R14, 0xffff, RZ, 0xc0, !PT ;  /* 0x0000ffff0e0e7812 */ /* 0x000fe200078ec0ff */
[----:B------:R-:W-:Y:S03]  /*1e40a0*/  STL [R1+0x2b84], R21 ;  /* 0x002b841501007387 */ /* 0x000fe60000100800 */
[----:B------:R-:W-:Y:S02]  /*1e40b0*/  PRMT R12, R12, 0x3340, R14 ;  /* 0x000033400c0c7816 */ /* 0x000fe4000000000e */
[----:B------:R-:W-:Y:S01]  /*1e40c0*/  PRMT R14, R8, 0x3340, R1 ;  /* 0x00003340080e7816 */ /* 0x000fe20000000001 */
[----:B------:R-:W-:Y:S01]  /*1e40d0*/  STL.64 [R1+0x1130], R22 ;  /* 0x0011301601007387 */ /* 0x000fe20000100a00 */
[----:B----4-:R-:W-:-:S03]  /*1e40e0*/  LOP3.LUT R8, R15, 0xffff, RZ, 0xc0, !PT ;  /* 0x0000ffff0f087812 */ /* 0x010fc600078ec0ff */
[----:B------:R0:W-:Y:S04]  /*1e40f0*/  STL [R1+0x604], R12 ;  /* 0x0006040c01007387 */ /* 0x0001e80000100800 */
[----:B------:R1:W-:Y:S01]  /*1e4100*/  STL [R1+0x34c], R14 ;  /* 0x00034c0e01007387 */ /* 0x0003e20000100800 */
[----:B0-----:R-:W-:Y:S02]  /*1e4110*/  LOP3.LUT R12, R11, 0xffff, RZ, 0xc0, !PT ;  /* 0x0000ffff0b0c7812 */ /* 0x001fe400078ec0ff */
[----:B-1----:R-:W-:Y:S02]  /*1e4120*/  LOP3.LUT R14, R10, 0xffff, RZ, 0xc0, !PT ;  /* 0x0000ffff0a0e7812 */ /* 0x002fe400078ec0ff */
[----:B------:R-:W-:Y:S02]  /*1e4130*/  PRMT R11, R12, 0x3340, R1 ;  /* 0x000033400c0b7816 */ /* 0x000fe40000000001 */
[----:B------:R-:W-:-:S04]  /*1e4140*/  PRMT R10, R8, 0x3340, R14 ;  /* 0x00003340080a7816 */ /* 0x000fc8000000000e */
[----:B------:R-:W-:Y:S02]  /*1e4150*/  PRMT R15, R10, 0x5410, R11 ;  /* 0x000054100a0f7816 */ /* 0x000fe4000000000b */
[----:B------:R-:W-:-:S05]  /*1e4160*/  IADD3 R10, P6, R0, R50, RZ ;  /* 0x00000032000a7210 */ /* 0x000fca0007fde0ff */
[----:B------:R-:W-:Y:S01]  /*1e4170*/  IMAD.X R11, R61, 0x1, R51, P6 ;  /* 0x000000013d0b7824 */ /* 0x000fe200030e0633 */
[----:B------:R0:W-:Y:S04]  /*1e4180*/  STL [R1+0x2b68], R15 ;  /* 0x002b680f01007387 */ /* 0x0001e80000100800 */
[----:B------:R1:W-:Y:S01]  /*1e4190*/  STL.64 [R1+0x1140], R10 ;  /* 0x0011400a01007387 */ /* 0x0003e20000100a00 */
[----:B0-----:R-:W-:-:S03]  /*1e41a0*/  SHF.R.U32.HI R15, RZ, 0x8, R3 ;  /* 0x00000008ff0f7819 */ /* 0x001fc60000011603 */
[----:B-1----:R-:W4:Y:S04]  /*1e41b0*/  LDL.LU R11, [R1+0x5364] ;  /* 0x00536400010b7983 */ /* 0x002f280000300800 */
[----:B------:R-:W4:Y:S04]  /*1e41c0*/  LDL.LU R10, [R1+0x73c] ;  /* 0x00073c00010a7983 */ /* 0x000f280000300800 */
[----:B------:R-:W4:Y:S01]  /*1e41d0*/  LDL.LU R3, [R1+0x24a8] ;  /* 0x0024a80001037983 */ /* 0x000f220000300800 */
[----:B------:R-:W-:Y:S02]  /*1e41e0*/  SHF.R.U32.HI R8, RZ, 0x8, R8 ;  /* 0x00000008ff087819 */ /* 0x000fe40000011608 */
[----:B------:R-:W-:-:S02]  /*1e41f0*/  SHF.R.U32.HI R14, RZ, 0x8, R14 ;  /* 0x00000008ff0e7819 */ /* 0x000fc4000001160e */
[----:B------:R-:W-:Y:S02]  /*1e4200*/  LOP3.LUT R15, R15, 0xffff, RZ, 0xc0, !PT ;  /* 0x0000ffff0f0f7812 */ /* 0x000fe400078ec0ff */
[----:B------:R-:W-:Y:S02]  /*1e4210*/  LOP3.LUT R8, R8, 0xffff, RZ, 0xc0, !PT ;  /* 0x0000ffff08087812 */ /* 0x000fe400078ec0ff */
[----:B------:R-:W-:Y:S02]  /*1e4220*/  LOP3.LUT R14, R14, 0xffff, RZ, 0xc0, !PT ;  /* 0x0000ffff0e0e7812 */ /* 0x000fe400078ec0ff */
[----:B------:R-:W-:Y:S02]  /*1e4230*/  PRMT R15, R15, 0x3340, R1 ;  /* 0x000033400f0f7816 */ /* 0x000fe40000000001 */
[----:B------:R-:W-:-:S03]  /*1e4240*/  PRMT R8, R8, 0x3340, R14 ;  /* 0x0000334008087816 */ /* 0x000fc6000000000e */
[----:B------:R0:W-:Y:S04]  /*1e4250*/  STL [R1+0x348], R15 ;  /* 0x0003480f01007387 */ /* 0x0001e80000100800 */
[----:B------:R3:W-:Y:S04]  /*1e4260*/  STL [R1+0x5f8], R8 ;  /* 0x0005f80801007387 */ /* 0x0007e80000100800 */
[----:B------:R-:W4:Y:S01]  /*1e4270*/  LDL.LU R5, [R1+0x8708] ;  /* 0x0087080001057983 */ /* 0x000f220000300800 */
[----:B0-----:R-:W-:Y:S02]  /*1e4280*/  PRMT R15, R42, 0x3340, R1 ;  /* 0x000033402a0f7816 */ /* 0x001fe40000000001 */
[----:B------:R-:W-:-:S04]  /*1e4290*/  SHF.R.U32.HI R12, RZ, 0x8, R12 ;  /* 0x00000008ff0c7819 */ /* 0x000fc8000001160c */
[----:B------:R-:W-:-:S04]  /*1e42a0*/  LOP3.LUT R12, R12, 0xffff, RZ, 0xc0, !PT ;  /* 0x0000ffff0c0c7812 */ /* 0x000fc800078ec0ff */
[----:B------:R-:W-:Y:S02]  /*1e42b0*/  PRMT R12, R12, 0x3340, R1 ;  /* 0x000033400c0c7816 */ /* 0x000fe40000000001 */
[----:B--2---:R-:W-:Y:S02]  /*1e42c0*/  LOP3.LUT R6, R6, 0xffff, RZ, 0xc0, !PT ;  /* 0x0000ffff06067812 */ /* 0x004fe400078ec0ff */
[----:B---3--:R-:W-:Y:S02]  /*1e42d0*/  LOP3.LUT R8, R13, 0xffff, RZ, 0xc0, !PT ;  /* 0x0000ffff0d087812 */ /* 0x008fe400078ec0ff */
[----:B------:R-:W2:Y:S02]  /*1e42e0*/  LDL.LU R13, [R1+0x2698] ;  /* 0x00269800010d7983 */ /* 0x000ea40000300800 */
[----:B------:R-:W-:-:S04]  /*1e42f0*/  PRMT R14, R6, 0x3340, R8 ;  /* 0x00003340060e7816 */ /* 0x000fc80000000008 */
[----:B------:R-:W-:Y:S02]  /*1e4300*/  PRMT R21, R14, 0x5410, R15 ;  /* 0x000054100e157816 */ /* 0x000fe4000000000f */
[----:B------:R-:W-:Y:S01]  /*1e4310*/  IADD3 R14, P6, R0, R52, RZ ;  /* 0x00000034000e7210 */ /* 0x000fe20007fde0ff */
[----:B------:R-:W-:Y:S04]  /*1e4320*/  STL [R1+0x8688], R42 ;  /* 0x0086882a01007387 */ /* 0x000fe80000100800 */
[----:B------:R-:W-:Y:S01]  /*1e4330*/  IMAD.X R15, R61, 0x1, R53, P6 ;  /* 0x000000013d0f7824 */ /* 0x000fe200030e0635 */
[----:B------:R0:W-:Y:S01]  /*1e4340*/  STL [R1+0x2b64], R21 ;  /* 0x002b641501007387 */ /* 0x0001e20000100800 */
[----:B------:R-:W-:Y:S02]  /*1e4350*/  SHF.R.U32.HI R6, RZ, 0x8, R6 ;  /* 0x00000008ff067819 */ /* 0x000fe40000011606 */
[----:B------:R-:W-:Y:S01]  /*1e4360*/  SHF.R.U32.HI R8, RZ, 0x8, R8 ;  /* 0x00000008ff087819 */ /* 0x000fe20000011608 */
[----:B0-----:R-:W3:Y:S04]  /*1e4370*/  LDL.LU R21, [R1+0x6d8] ;  /* 0x0006d80001157983 */ /* 0x001ee80000300800 */
[----:B------:R0:W-:Y:S01]  /*1e4380*/  STL.64 [R1+0x1128], R14 ;  /* 0x0011280e01007387 */ /* 0x0001e20000100a00 */
[----:B------:R-:W-:-:S02]  /*1e4390*/  LOP3.LUT R6, R6, 0xffff, RZ, 0xc0, !PT ;  /* 0x0000ffff06067812 */ /* 0x000fc400078ec0ff */
[----:B------:R-:W-:Y:S01]  /*1e43a0*/  LOP3.LUT R8, R8, 0xffff, RZ, 0xc0, !PT ;  /* 0x0000ffff08087812 */ /* 0x000fe200078ec0ff */
[----:B0-----:R-:W3:Y:S03]  /*1e43b0*/  LDL.LU R15, [R1+0x7b8] ;  /* 0x0007b800010f7983 */ /* 0x001ee60000300800 */
[----:B------:R-:W-:-:S05]  /*1e43c0*/  PRMT R6, R6, 0x3340, R8 ;  /* 0x0000334006067816 */ /* 0x000fca0000000008 */
[----:B------:R0:W-:Y:S04]  /*1e43d0*/  STL [R1+0x84b4], R6 ;  /* 0x0084b40601007387 */ /* 0x0001e80000100800 */
[----:B------:R1:W-:Y:S01]  /*1e43e0*/  STL [R1+0x344], R12 ;  /* 0x0003440c01007387 */ /* 0x0003e20000100800 */
[----:B----4-:R-:W-:Y:S02]  /*1e43f0*/  LOP3.LUT R8, R11, 0xffff, RZ, 0xc0, !PT ;  /* 0x0000ffff0b087812 */ /* 0x010fe400078ec0ff */
[----:B0-----:R-:W-:Y:S02]  /*1e4400*/  LOP3.LUT R6, R10, 0xffff, RZ, 0xc0, !PT ;  /* 0x0000ffff0a067812 */ /* 0x001fe400078ec0ff */
[----:B-1----:R-:W-:Y:S02]  /*1e4410*/  LOP3.LUT R12, R3, 0xffff, RZ, 0xc0, !PT ;  /* 0x0000ffff030c7812 */ /* 0x002fe400078ec0ff */
[----:B------:R-:W-:-:S02]  /*1e4420*/  PRMT R10, R6, 0x3340, R1 ;  /* 0x00003340060a7816 */ /* 0x000fc40000000001 */
[----:B------:R-:W-:-:S04]  /*1e4430*/  PRMT R3, R8, 0x3340, R12 ;  /* 0x0000334008037816 */ /* 0x000fc8000000000c */
[----:B------:R-:W-:Y:S02]  /*1e4440*/  PRMT R10, R3, 0x5410, R10 ;  /* 0x00005410030a7816 */ /* 0x000fe4000000000a */
[----:B------:R-:W4:Y:S04]  /*1e4450*/  LDL.LU R3, [R1+0x268c] ;  /* 0x00268c0001037983 */ /* 0x000f280000300800 */
[----:B------:R-:W4:Y:S01]  /*1e4460*/  LDL.LU R11, [R1+0x6ec] ;  /* 0x0006ec00010b7983 */ /* 0x000f220000300800 */
[----:B------:R-:W-:Y:S02]  /*1e4470*/  SHF.R.U32.HI R8, RZ, 0x8, R8 ;  /* 0x00000008ff087819 */ /* 0x000fe40000011608 */
[----:B------:R-:W-:Y:S01]  /*1e4480*/  SHF.R.U32.HI R12, RZ, 0x8, R12 ;  /* 0x00000008ff0c7819 */ /* 0x000fe2000001160c */
[----:B------:R0:W-:Y:S01]  /*1e4490*/  STL [R1+0x2b3c], R10 ;  /* 0x002b3c0a01007387 */ /* 0x0001e20000100800 */
[----:B------:R-:W-:-:S02]  /*1e44a0*/  IADD3 R22, P6, R0, R54, RZ ;  /* 0x0000003600167210 */ /* 0x000fc40007fde0ff */
[----:B------:R-:W-:Y:S02]  /*1e44b0*/  LOP3.LUT R8, R8, 0xffff, RZ, 0xc0, !PT ;  /* 0x0000ffff08087812 */ /* 0x000fe400078ec0ff */
[----:B------:R-:W-:Y:S01]  /*1e44c0*/  LOP3.LUT R12, R12, 0xffff, RZ, 0xc0, !PT ;  /* 0x0000ffff0c0c7812 */ /* 0x000fe200078ec0ff */
[----:B0-----:R-:W4:Y:S01]  /*1e44d0*/  LDL.LU R10, [R1+0x7c0] ;  /* 0x0007c000010a7983 */ /* 0x001f220000300800 */
[----:B------:R-:W-:Y:S02]  /*1e44e0*/  IMAD.X R23, R61, 0x1, R55, P6 ;  /* 0x000000013d177824 */ /* 0x000fe400030e0637 */
[----:B------:R-:W-:-:S03]  /*1e44f0*/  PRMT R8, R8, 0x3340, R12 ;  /* 0x0000334008087816 */ /* 0x000fc6000000000c */
[----:B------:R0:W-:Y:S01]  /*1e4500*/  STL.64 [R1+0x1120], R22 ;  /* 0x0011201601007387 */ /* 0x0001e20000100a00 */
[----:B------:R-:W-:-:S03]  /*1e4510*/  IADD3 R26, P6, R0, R58, RZ ;  /* 0x0000003a001a7210 */ /* 0x000fc60007fde0ff */
[----:B------:R-:W4:Y:S04]  /*1e4520*/  LDL.LU R25, [R1+0x26c] ;  /* 0x00026c0001197983 */ /* 0x000f280000300800 */
[----:B------:R3:W-:Y:S04]  /*1e4530*/  STL [R1+0x5ec], R8 ;  /* 0x0005ec0801007387 */ /* 0x0007e80000100800 */
[----:B0-----:R-:W4:Y:S01]  /*1e4540*/  LDL.LU R23, [R1+0x470] ;  /* 0x0004700001177983 */ /* 0x001f220000300800 */
[----:B------:R-:W-:Y:S01]  /*1e4550*/  IMAD.X R27, R61, 0x1, R57, P6 ;  /* 0x000000013d1b7824 */ /* 0x000fe200030e0639 */
[----:B------:R-:W-:-:S04]  /*1e4560*/  SHF.R.U32.HI R6, RZ, 0x8, R6 ;  /* 0x00000008ff067819 */ /* 0x000fc80000011606 */
[----:B------:R-:W-:-:S04]  /*1e4570*/  LOP3.LUT R6, R6, 0xffff, RZ, 0xc0, !PT ;  /* 0x0000ffff06067812 */ /* 0x000fc800078ec0ff */
[----:B------:R-:W-:Y:S02]  /*1e4580*/  PRMT R6, R6, 0x3340, R1 ;  /* 0x0000334006067816 */ /* 0x000fe40000000001 */
[----:B--2---:R-:W-:Y:S02]  /*1e4590*/  LOP3.LUT R12, R13, 0xffff, RZ, 0xc0, !PT ;  /* 0x0000ffff0d0c7812 */ /* 0x004fe400078ec0ff */
[----:B------:R-:W2:Y:S01]  /*1e45a0*/  LDL.LU R13, [R1+0x3b0] ;  /* 0x0003b000010d7983 */ /* 0x000ea20000300800 */
[----:B---3--:R-:W-:Y:S02]  /*1e45b0*/  LOP3.LUT R8, R21, 0xffff, RZ, 0xc0, !PT ;  /* 0x0000ffff15087812 */ /* 0x008fe400078ec0ff */
[----:B------:R-:W-:-:S04]  /*1e45c0*/  LOP3.LUT R14, R15, 0xffff, RZ, 0xc0, !PT ;  /* 0x0000ffff0f0e7812 */ /* 0x000fc800078ec0ff */
[----:B------:R-:W-:Y:S02]  /*1e45d0*/  PRMT R15, R12, 0x3340, R14 ;  /* 0x000033400c0f7816 */ /* 0x000fe4000000000e */
[----:B------:R-:W-:Y:S02]  /*1e45e0*/  SHF.R.U32.HI R12, RZ, 0x8, R12 ;  /* 0x00000008ff0c7819 */ /* 0x000fe4000001160c */
[----:B------:R-:W-:Y:S02]  /*1e45f0*/  SHF.R.U32.HI R61, RZ, 0x8, R14 ;  /* 0x00000008ff3d7819 */ /* 0x000fe4000001160e */
[----:B------:R-:W-:Y:S02]  /*1e4600*/  LOP3.LUT R12, R12, 0xffff, RZ, 0xc0, !PT ;  /* 0x0000ffff0c0c7812 */ /* 0x000fe400078ec0ff */
[----:B------:R-:W-:Y:S02]  /*1e4610*/  LOP3.LUT R61, R61, 0xffff, RZ, 0xc0, !PT ;  /* 0x0000ffff3d3d7812 */ /* 0x000fe400078ec0ff */
[----:B------:R-:W-:-:S02]  /*1e4620*/  PRMT R21, R8, 0x3340, R1 ;  /* 0x0000334008157816 */ /* 0x000fc40000000001 */
[----:B------:R-:W-:Y:S02]  /*1e4630*/  PRMT R12, R12, 0x3340, R61 ;  /* 0x000033400c0c7816 */ /* 0x000fe4000000003d */
[----:B------:R-:W-:Y:S02]  /*1e4640*/  SHF.R.U32.HI R61, RZ, 0x8, R8 ;  /* 0x00000008ff3d7819 */ /* 0x000fe40000011608 */
[----:B------:R-:W-:Y:S02]  /*1e4650*/  PRMT R15, R15, 0x5410, R21 ;  /* 0x000054100f0f7816 */ /* 0x000fe40000000015 */
[----:B------:R-:W-:-:S04]  /*1e4660*/  LOP3.LUT R61, R61, 0xffff, RZ, 0xc0, !PT ;  /* 0x0000ffff3d3d7812 */ /* 0x000fc800078ec0ff */
[----:B------:R-:W-:Y:S01]  /*1e4670*/  PRMT R8, R61, 0x3340, R1 ;  /* 0x000033403d087816 */ /* 0x000fe20000000001 */
[----:B------:R-:W-:Y:S04]  /*1e4680*/  STL [R1+0x2b30], R15 ;  /* 0x002b300f01007387 */ /* 0x000fe80000100800 */
[----:B------:R4:W-:Y:S04]  /*1e4690*/  STL.64 [R1+0x1138], R26 ;  /* 0x0011381a01007387 */ /* 0x0009e80000100a00 */
[----:B------:R-:W-:Y:S04]  /*1e46a0*/  STL [R1+0x5e4], R12 ;  /* 0x0005e40c01007387 */ /* 0x000fe80000100800 */
[----:B------:R-:W-:Y:S04]  /*1e46b0*/  STL [R1+0x340], R8 ;  /* 0x0003400801007387 */ /* 0x000fe80000100800 */
[----:B------:R0:W-:Y:S01]  /*1e46c0*/  STL [R1+0x33c], R6 ;  /* 0x00033c0601007387 */ /* 0x0001e20000100800 */
[----:B----4-:R-:W-:-:S03]  /*1e46d0*/  LOP3.LUT R26, R11, 0xffff, RZ, 0xc0, !PT ;  /* 0x0000ffff0b1a7812 */ /* 0x010fc600078ec0ff */
[----:B------:R-:W3:Y:S04]  /*1e46e0*/  LDL.LU R21, [R1+0x424] ;  /* 0x0004240001157983 */ /* 0x000ee80000300800 */
[----:B------:R-:W4:Y:S04]  /*1e46f0*/  LDL.LU R11, [R1+0x1f0] ;  /* 0x0001f000010b7983 */ /* 0x000f280000300800 */
[----:B------:R-:W4:Y:S01]  /*1e4700*/  LDL.LU R15, [R1+0x310] ;  /* 0x00031000010f7983 */ /* 0x000f220000300800 */
[----:B------:R-:W-:Y:S02]  /*1e4710*/  LOP3.LUT R3, R3, 0xffff, RZ, 0xc0, !PT ;  /* 0x0000ffff03037812 */ /* 0x000fe400078ec0ff */
[----:B------:R-:W-:-:S02]  /*1e4720*/  LOP3.LUT R10, R10, 0xffff, RZ, 0xc0, !PT ;  /* 0x0000ffff0a0a7812 */ /* 0x000fc400078ec0ff */
[----:B------:R-:W-:Y:S02]  /*1e4730*/  PRMT R61, R26, 0x3340, R1 ;  /* 0x000033401a3d7816 */ /* 0x000fe40000000001 */
[----:B0-----:R-:W-:-:S04]  /*1e4740*/  PRMT R6, R3, 0x3340, R10 ;  /* 0x0000334003067816 */ /* 0x001fc8000000000a */
[----:B------:R-:W-:Y:S01]  /*1e4750*/  PRMT R12, R6, 0x5410, R61 ;  /* 0x00005410060c7816 */ /* 0x000fe2000000003d */
[----:B------:R-:W-:Y:S01]  /*1e4760*/  STL [R1+0x868c], R26 ;  /* 0x00868c1a01007387 */ /* 0x000fe20000100800 */
[----:B------:R-:W-:-:S03]  /*1e4770*/  LOP3.LUT R8, R25, 0xffff, RZ, 0xc0, !PT ;  /* 0x0000ffff19087812 */ /* 0x000fc600078ec0ff */
[----:B------:R2:W-:Y:S01]  /*1e4780*/  STL [R1+0x2b1c], R12 ;  /* 0x002b1c0c01007387 */ /* 0x0005e20000100800 */
[----:B------:R-:W-:Y:S01]  /*1e4790*/  LOP3.LUT R6, R23, 0xffff, RZ, 0xc0, !PT ;  /* 0x0000ffff17067812 */ /* 0x000fe200078ec0ff */
[----:B------:R-:W-:Y:S01]  /*1e47a0*/  VIADD R0, R0, UR4 ;  /* 0x0000000400007c36 */ /* 0x000fe20008000000 */
[----:B------:R-:W-:Y:S01]  /*1e47b0*/  PRMT R61, R8, 0x3340, R1 ;  /* 0x00003340083d7816 */ /* 0x000fe20000000001 */
[----:B------:R-:W-:-:S03]  /*1e47c0*/  ULDC UR4, c[0x0][0x248] ;  /* 0x0000920000047ab9 */ /* 0x000fc60000000800 */
[----:B------:R-:W-:Y:S02]  /*1e47d0*/  IADD3 R22, P6, R0, R56, RZ ;  /* 0x0000003800167210 */ /* 0x000fe40007fde0ff */
[----:B------:R-:W-:Y:S02]  /*1e47e0*/  SHF.R.U32.HI R3, RZ, 0x8, R3 ;  /* 0x00000008ff037819 */ /* 0x000fe40000011603 */
[----:B------:R-:W-:Y:S02]  /*1e47f0*/  SHF.R.U32.HI R14, RZ, 0x8, R10 ;  /* 0x00000008ff0e7819 */ /* 0x000fe4000001160a */
[----:B------:R-:W-:Y:S02]  /*1e4800*/  LOP3.LUT R3, R3, 0xffff, RZ, 0xc0, !PT ;  /* 0x0000ffff03037812 */ /* 0x000fe400078ec0ff */
[----:B------:R-:W-:-:S04]  /*1e4810*/  LOP3.LUT R14, R14, 0xffff, RZ, 0xc0, !PT ;  /* 0x0000ffff0e0e7812 */ /* 0x000fc800078ec0ff */
[----:B------:R-:W-:Y:S02]  /*1e4820*/  PRMT R3, R3, 0x3340, R14 ;  /* 0x0000334003037816 */ /* 0x000fe4000000000e */
[----:B--2---:R-:W-:-:S04]  /*1e4830*/  LOP3.LUT R12, R13, 0xffff, RZ, 0xc0, !PT ;  /* 0x0000ffff0d0c7812 */ /* 0x004fc800078ec0ff */
[----:B------:R-:W-:-:S04]  /*1e4840*/  PRMT R13, R6, 0x3340, R12 ;  /* 0x00003340060d7816 */ /* 0x000fc8000000000c */
[----:B------:R-:W-:Y:S02]  /*1e4850*/  PRMT R13, R13, 0x5410, R61 ;  /* 0x000054100d0d7816 */ /* 0x000fe4000000003d */
[----:B------:R-:W-:Y:S02]  /*1e4860*/  SHF.R.S32.HI R61, RZ, 0x1f, R0 ;  /* 0x0000001fff3d7819 */ /* 0x000fe40000011400 */
[----:B------:R-:W-:-:S03]  /*1e4870*/  SHF.R.U32.HI R6, RZ, 0x8, R6 ;  /* 0x00000008ff067819 */ /* 0x000fc60000011606 */
[----:B------:R-:W-:Y:S01]  /*1e4880*/  IMAD.X R23, R61, 0x1, R16, P6 ;  /* 0x000000013d177824 */ /* 0x000fe200030e0610 */
[----:B------:R0:W-:Y:S01]  /*1e4890*/  STL [R1+0x28f8], R13 ;  /* 0x0028f80d01007387 */ /* 0x0001e20000100800 */
[----:B------:R-:W-:-:S03]  /*1e48a0*/  SHF.R.U32.HI R12, RZ, 0x8, R12 ;  /* 0x00000008ff0c7819 */ /* 0x000fc6000001160c */
[----:B------:R-:W2:Y:S01]  /*1e48b0*/  LDL.LU R25, [R1+0x474] ;  /* 0x0004740001197983 */ /* 0x000ea20000300800 */
[----:B------:R-:W-:-:S03]  /*1e48c0*/  LOP3.LUT R6, R6, 0xffff, RZ, 0xc0, !PT ;  /* 0x0000ffff06067812 */ /* 0x000fc600078ec0ff */
[----:B------:R1:W-:Y:S01]  /*1e48d0*/  STL.64 [R1+0x1118], R22 ;  /* 0x0011181601007387 */ /* 0x0003e20000100a00 */
[----:B------:R-:W-:-:S03]  /*1e48e0*/  LOP3.LUT R12, R12, 0xffff, RZ, 0xc0, !PT ;  /* 0x0000ffff0c0c7812 */ /* 0x000fc600078ec0ff */
[----:B0-----:R-:W2:Y:S04]  /*1e48f0*/  LDL.LU R13, [R1+0x274] ;  /* 0x00027400010d7983 */ /* 0x001ea80000300800 */
[----:B------:R-:W2:Y:S01]  /*1e4900*/  LDL.LU R10, [R1+0x3b8] ;  /* 0x0003b800010a7983 */ /* 0x000ea20000300800 */
[----:B------:R-:W-:-:S03]  /*1e4910*/  PRMT R6, R6, 0x3340, R12 ;  /* 0x0000334006067816 */ /* 0x000fc6000000000c */
[----:B------:R3:W-:Y:S04]  /*1e4920*/  STL [R1+0x84b8], R3 ;  /* 0x0084b80301007387 */ /* 0x0007e80000100800 */
[----:B------:R0:W-:Y:S04]  /*1e4930*/  STL [R1+0x5d4], R6 ;  /* 0x0005d40601007387 */ /* 0x0001e80000100800 */
[----:B-1----:R-:W2:Y:S01]  /*1e4940*/  LDL.LU R23, [R1+0x5368] ;  /* 0x0053680001177983 */ /* 0x002ea20000300800 */
[----:B---3--:R-:W-:-:S03]  /*1e4950*/  LOP3.LUT R3, R21, 0xffff, RZ, 0xc0, !PT ;  /* 0x0000ffff15037812 */ /* 0x008fc600078ec0ff */
[----:B------:R-:W3:Y:S01]  /*1e4960*/  LDL.LU R21, [R1+0x780] ;  /* 0x0007800001157983 */ /* 0x000ee20000300800 */
[----:B----4-:R-:W-:Y:S02]  /*1e4970*/  LOP3.LUT R11, R11, 0xffff, RZ, 0xc0, !PT ;  /* 0x0000ffff0b0b7812 */ /* 0x010fe400078ec0ff */
[----:B0-----:R-:W-:Y:S02]  /*1e4980*/  LOP3.LUT R6, R15, 0xffff, RZ, 0xc0, !PT ;  /* 0x0000ffff0f067812 */ /* 0x001fe400078ec0ff */
[----:B------:R-:W-:Y:S02]  /*1e4990*/  PRMT R14, R11, 0x3340, R1 ;  /* 0x000033400b0e7816 */ /* 0x000fe40000000001 */
[----:B------:R-:W-:-:S04]  /*1e49a0*/  PRMT R12, R3, 0x3340, R6 ;  /* 0x00003340030c7816 */ /* 0x000fc80000000006 */
[----:B------:R-:W-:-:S05]  /*1e49b0*/  PRMT R12, R12, 0x5410, R14 ;  /* 0x000054100c0c7816 */ /* 0x000fca000000000e */
[----:B------:R0:W-:Y:S04]  /*1e49c0*/  STL [R1+0x28e4], R12 ;  /* 0x0028e40c01007387 */ /* 0x0001e80000100800 */
[----:B------:R-:W4:Y:S01]  /*1e49d0*/  LDL.LU R15, [R1+0x24c8] ;  /* 0x0024c800010f7983 */ /* 0x000f220000300800 */
[----:B------:R-:W-:Y:S02]  /*1e49e0*/  SHF.R.U32.HI R8, RZ, 0x8, R8 ;  /* 0x00000008ff087819 */ /* 0x000fe40000011608 */
[----:B------:R-:W-:Y:S02]  /*1e49f0*/  SHF.R.U32.HI R3, RZ, 0x8, R3 ;  /* 0x00000008ff037819 */ /* 0x000fe40000011603 */
[----:B------:R-:W-:Y:S02]  /*1e4a00*/  SHF.R.U32.HI R6, RZ, 0x8, R6 ;  /* 0x00000008ff067819 */ /* 0x000fe40000011606 */
[----:B------:R-:W-:-:S02]  /*1e4a10*/  IADD3 R26, P6, R0, R17, RZ ;  /* 0x00000011001a7210 */ /* 0x000fc40007fde0ff */
[----:B------:R-:W-:Y:S02]  /*1e4a20*/  LOP3.LUT R8, R8, 0xffff, RZ, 0xc0, !PT ;  /* 0x0000ffff08087812 */ /* 0x000fe400078ec0ff */
[----:B------:R-:W-:Y:S02]  /*1e4a30*/  LOP3.LUT R3, R3, 0xffff, RZ, 0xc0, !PT ;  /* 0x0000ffff03037812 */ /* 0x000fe400078ec0ff */
[----:B------:R-:W-:Y:S01]  /*1e4a40*/  LOP3.LUT R6, R6, 0xffff, RZ, 0xc0, !PT ;  /* 0x0000ffff06067812 */ /* 0x000fe200078ec0ff */
[----:B------:R-:W-:Y:S01]  /*1e4a50*/  IMAD.X R27, R61, 0x1, R18, P6 ;  /* 0x000000013d1b7824 */ /* 0x000fe200030e0612 */
[----:B0-----:R-:W-:Y:S02]  /*1e4a60*/  PRMT R12, R8, 0x3340, R1 ;  /* 0x00003340080c7816 */ /* 0x001fe40000000001 */
[----:B------:R-:W-:Y:S02]  /*1e4a70*/  PRMT R8, R3, 0x3340, R6 ;  /* 0x0000334003087816 */ /* 0x000fe40000000006 */
[----:B------:R-:W-:Y:S04]  /*1e4a80*/  STL.64 [R1+0x1110], R26 ;  /* 0x0011101a01007387 */ /* 0x000fe80000100a00 */
[----:B------:R-:W-:Y:S04]  /*1e4a90*/  STL [R1+0x338], R12 ;  /* 0x0003380c01007387 */ /* 0x000fe80000100800 */
[----:B------:R0:W-:Y:S01]  /*1e4aa0*/  STL [R1+0x5d0], R8 ;  /* 0x0005d00801007387 */ /* 0x0001e20000100800 */
[----:B--2---:R-:W-:-:S02]  /*1e4ab0*/  LOP3.LUT R6, R25, 0xffff, RZ, 0xc0, !PT ;  /* 0x0000ffff19067812 */ /* 0x004fc400078ec0ff */
[----:B------:R-:W-:Y:S02]  /*1e4ac0*/  LOP3.LUT R3, R13, 0xffff, RZ, 0xc0, !PT ;  /* 0x0000ffff0d037812 */ /* 0x000fe400078ec0ff */
[----:B0-----:R-:W-:Y:S02]  /*1e4ad0*/  LOP3.LUT R8, R10, 0xffff, RZ, 0xc0, !PT ;  /* 0x0000ffff0a087812 */ /* 0x001fe400078ec0ff */
[----:B------:R-:W-:Y:S02]  /*1e4ae0*/  PRMT R12, R3, 0x3340, R1 ;  /* 0x00003340030c7816 */ /* 0x000fe40000000001 */
[----:B------:R-:W-:Y:S02]  /*1e4af0*/  PRMT R10, R6, 0x3340, R8 ;  /* 0x00003340060a7816 */ /* 0x000fe40000000008 */
[----:B------:R-:W-:Y:S02]  /*1e4b00*/  SHF.R.U32.HI R6, RZ, 0x8, R6 ;  /* 0x00000008ff067819 */ /* 0x000fe40000011606 */
[----:B------:R-:W-:-:S02]  /*1e4b10*/  PRMT R10, R10, 0x5410, R12 ;  /* 0x000054100a0a7816 */ /* 0x000fc4000000000c */
[----:B------:R-:W-:Y:S02]  /*1e4b20*/  IADD3 R12, P6, R0, R19, RZ ;  /* 0x00000013000c7210 */ /* 0x000fe40007fde0ff */
[----:B------:R-:W-:Y:S02]  /*1e4b30*/  SHF.R.U32.HI R8, RZ, 0x8, R8 ;  /* 0x00000008ff087819 */ /* 0x000fe40000011608 */
[----:B------:R-:W-:Y:S01]  /*1e4b40*/  SHF.R.U32.HI R3, RZ, 0x8, R3 ;  /* 0x00000008ff037819 */ /* 0x000fe20000011603 */
[----:B------:R-:W-:Y:S01]  /*1e4b50*/  IMAD.X R13, R61, 0x1, R47, P6 ;  /* 0x000000013d0d7824 */ /* 0x000fe200030e062f */
[----:B------:R-:W-:Y:S02]  /*1e4b60*/  LOP3.LUT R6, R6, 0xffff, RZ, 0xc0, !PT ;  /* 0x0000ffff06067812 */ /* 0x000fe400078ec0ff */
[----:B------:R-:W-:Y:S02]  /*1e4b70*/  LOP3.LUT R8, R8, 0xffff, RZ, 0xc0, !PT ;  /* 0x0000ffff08087812 */ /* 0x000fe400078ec0ff */
[----:B------:R-:W-:Y:S01]  /*1e4b80*/  LOP3.LUT R3, R3, 0xffff, RZ, 0xc0, !PT ;  /* 0x0000ffff03037812 */ /* 0x000fe200078ec0ff */
[----:B------:R-:W-:Y:S01]  /*1e4b90*/  STL [R1+0x28c4], R10 ;  /* 0x0028c40a01007387 */ /* 0x000fe20000100800 */
[----:B------:R-:W-:-:S02]  /*1e4ba0*/  PRMT R8, R6, 0x3340, R8 ;  /* 0x0000334006087816 */ /* 0x000fc40000000008 */
[----:B------:R-:W-:Y:S01]  /*1e4bb0*/  PRMT R6, R3, 0x3340, R1 ;  /* 0x0000334003067816 */ /* 0x000fe20000000001 */
[----:B------:R0:W-:Y:S01]  /*1e4bc0*/  STL.64 [R1+0x1100], R12 ;  /* 0x0011000c01007387 */ /* 0x0001e20000100a00 */
[----:B------:R-:W-:-:S03]  /*1e4bd0*/  LOP3.LUT R3, R23, 0xffff, RZ, 0xc0, !PT ;  /* 0x0000ffff17037812 */ /* 0x000fc600078ec0ff */
[----:B0-----:R-:W2:Y:S04]  /*1e4be0*/  LDL.LU R13, [R1+0x434] ;  /* 0x00043400010d7983 */ /* 0x001ea80000300800 */
[----:B------:R-:W2:Y:S04]  /*1e4bf0*/  LDL.LU R10, [R1+0x320] ;  /* 0x00032000010a7983 */ /* 0x000ea80000300800 */
[----:B------:R3:W-:Y:S04]  /*1e4c00*/  STL [R1+0x5cc], R8 ;  /* 0x0005cc0801007387 */ /* 0x0007e80000100800 */
[----:B------:R4:W-:Y:S01]  /*1e4c10*/  STL [R1+0x334], R6 ;  /* 0x0003340601007387 */ /* 0x0009e20000100800 */
[----:B---3--:R-:W-:-:S04]  /*1e4c20*/  LOP3.LUT R8, R21, 0xffff, RZ, 0xc0, !PT ;  /* 0x0000ffff15087812 */ /* 0x008fc800078ec0ff */
[----:B------:R-:W-:Y:S02]  /*1e4c30*/  PRMT R14, R8, 0x3340, R1 ;  /* 0x00003340080e7816 */ /* 0x000fe40000000001 */
[----:B----4-:R-:W-:-:S04]  /*1e4c40*/  LOP3.LUT R6, R15, 0xffff, RZ, 0xc0, !PT ;  /* 0x0000ffff0f067812 */ /* 0x010fc800078ec0ff */
[----:B------:R-:W-:-:S04]  /*1e4c50*/  PRMT R12, R3, 0x3340, R6 ;  /* 0x00003340030c7816 */ /* 0x000fc80000000006 */
[----:B------:R-:W-:Y:S02]  /*1e4c60*/  PRMT R12, R12, 0x5410, R14 ;  /* 0x000054100c0c7816 */ /* 0x000fe4000000000e */
[----:B------:R-:W-:-:S03]  /*1e4c70*/  IADD3 R14, P6, R0, R48, RZ ;  /* 0x00000030000e7210 */ /* 0x000fc60007fde0ff */
[----:B------:R0:W-:Y:S02]  /*1e4c80*/  STL [R1+0x28a8], R12 ;  /* 0x0028a80c01007387 */ /* 0x0001e40000100800 */
[----:B------:R-:W-:Y:S02]  /*1e4c90*/  IMAD.X R15, R61, 0x1, R49, P6 ;  /* 0x000000013d0f7824 */ /* 0x000fe400030e0631 */
[----:B------:R-:W3:Y:S04]  /*1e4ca0*/  LDL.LU R27, [R1+0x536c] ;  /* 0x00536c00011b7983 */ /* 0x000ee80000300800 */
[----:B------:R-:W4:Y:S04]  /*1e4cb0*/  LDL.LU R25, [R1+0x798] ;  /* 0x0007980001197983 */ /* 0x000f280000300800 */
[----:B------:R1:W-:Y:S01]  /*1e4cc0*/  STL.64 [R1+0x1108], R14 ;  /* 0x0011080e01007387 */ /* 0x0003e20000100a00 */
[----:B0-----:R-:W-:-:S03]  /*1e4cd0*/  SHF.R.U32.HI R12, RZ, 0x8, R11 ;  /* 0x00000008ff0c7819 */ /* 0x001fc6000001160b */
[----:B------:R-:W4:Y:S04]  /*1e4ce0*/  LDL.LU R23, [R1+0x24bc] ;  /* 0x0024bc0001177983 */ /* 0x000f280000300800 */
[----:B------:R-:W4:Y:S04]  /*1e4cf0*/  LDL.LU R21, [R1+0x26a8] ;  /* 0x0026a80001157983 */ /* 0x000f280000300800 */
[----:B------:R-:W4:Y:S04]  /*1e4d00*/  LDL.LU R11, [R1+0x730] ;  /* 0x00073000010b7983 */ /* 0x000f280000300800 */
[----:B-1----:R-:W4:Y:S01]  /*1e4d10*/  LDL.LU R15, [R1+0x22e8] ;  /* 0x0022e800010f7983 */ /* 0x002f220000300800 */
[----:B------:R-:W-:-:S02]  /*1e4d20*/  SHF.R.U32.HI R3, RZ, 0x8, R3 ;  /* 0x00000008ff037819 */ /* 0x000fc40000011603 */
[----:B------:R-:W-:Y:S02]  /*1e4d30*/  SHF.R.U32.HI R6, RZ, 0x8, R6 ;  /* 0x00000008ff067819 */ /* 0x000fe40000011606 */
        /* <DEDUP_REMOVED lines=11> */
[----:B------:R-:W-:Y:S02]  /*1e4df0*/  LOP3.LUT R13, R5, 0xffff, RZ, 0xc0, !PT ;  /* 0x0000ffff050d7812 */ /* 0x000fe400078ec0ff */
[----:B0-----:R-:W-:Y:S01]  /*1e4e00*/  LOP3.LUT R6, R10, 0xffff, RZ, 0xc0, !PT ;  /* 0x0000ffff0a067812 */ /* 0x001fe200078ec0ff */
[----:B------:R-:W2:Y:S01]  /*1e4e10*/  LDL.LU R5, [R1+0x8704] ;  /* 0x0087040001057983 */ /* 0x000ea20000300800 */
[----:B------:R-:W-:Y:S02]  /*1e4e20*/  PRMT R12, R13, 0x3340, R1 ;  /* 0x000033400d0c7816 */ /* 0x000fe40000000001 */
[----:B------:R-:W-:-:S02]  /*1e4e30*/  PRMT R10, R3, 0x3340, R6 ;  /* 0x00003340030a7816 */ /* 0x000fc40000000006 */
[----:B------:R-:W-:Y:S02]  /*1e4e40*/  SHF.R.U32.HI R3, RZ, 0x8, R3 ;  /* 0x00000008ff037819 */ /* 0x000fe40000011603 */
[----:B------:R-:W-:Y:S02]  /*1e4e50*/  PRMT R10, R10, 0x5410, R12 ;  /* 0x000054100a0a7816 */ /* 0x000fe4000000000c */
[----:B------:R-:W-:Y:S02]  /*1e4e60*/  IADD3 R12, P6, R0, R50, RZ ;  /* 0x00000032000c7210 */ /* 0x000fe40007fde0ff */
[----:B------:R-:W-:Y:S01]  /*1e4e70*/  SHF.R.U32.HI R6, RZ, 0x8, R6 ;  /* 0x00000008ff067819 */ /* 0x000fe20000011606 */
[----:B------:R0:W-:Y:S01]  /*1e4e80*/  STL [R1+0x8690], R13 ;  /* 0x0086900d01007387 */ /* 0x0001e20000100800 */
[----:B------:R-:W-:Y:S02]  /*1e4e90*/  LOP3.LUT R3, R3, 0xffff, RZ, 0xc0, !PT ;  /* 0x0000ffff03037812 */ /* 0x000fe400078ec0ff */
[----:B------:R-:W-:Y:S01]  /*1e4ea0*/  LOP3.LUT R6, R6, 0xffff, RZ, 0xc0, !PT ;  /* 0x0000ffff06067812 */ /* 0x000fe200078ec0ff */
[----:B------:R1:W-:Y:S01]  /*1e4eb0*/  STL [R1+0x28a4], R10 ;  /* 0x0028a40a01007387 */ /* 0x0003e20000100800 */
[----:B0-----:R-:W-:-:S02]  /*1e4ec0*/  IMAD.X R13, R61, 0x1, R51, P6 ;  /* 0x000000013d0d7824 */ /* 0x001fc400030e0633 */
[----:B-1----:R-:W-:-:S03]  /*1e4ed0*/  PRMT R10, R3, 0x3340, R6 ;  /* 0x00003340030a7816 */ /* 0x002fc60000000006 */
[----:B------:R3:W-:Y:S04]  /*1e4ee0*/  STL.64 [R1+0x10f8], R12 ;  /* 0x0010f80c01007387 */ /* 0x0007e80000100a00 */
[----:B------:R-:W-:Y:S04]  /*1e4ef0*/  STL [R1+0x84bc], R10 ;  /* 0x0084bc0a01007387 */ /* 0x000fe80000100800 */
[----:B------:R0:W-:Y:S01]  /*1e4f00*/  STL [R1+0x32c], R8 ;  /* 0x00032c0801007387 */ /* 0x0001e20000100800 */
[----:B---3--:R-:W-:Y:S02]  /*1e4f10*/  LOP3.LUT R12, R27, 0xffff, RZ, 0xc0, !PT ;  /* 0x0000ffff1b0c7812 */ /* 0x008fe400078ec0ff */
[----:B----4-:R-:W-:-:S04]  /*1e4f20*/  LOP3.LUT R3, R25, 0xffff, RZ, 0xc0, !PT ;  /* 0x0000ffff19037812 */ /* 0x010fc800078ec0ff */
[----:B------:R-:W-:Y:S02]  /*1e4f30*/  PRMT R14, R3, 0x3340, R1 ;  /* 0x00003340030e7816 */ /* 0x000fe40000000001 */
[----:B------:R-:W-:Y:S02]  /*1e4f40*/  LOP3.LUT R13, R23, 0xffff, RZ, 0xc0, !PT ;  /* 0x0000ffff170d7812 */ /* 0x000fe400078ec0ff */
[----:B0-----:R-:W-:Y:S02]  /*1e4f50*/  LOP3.LUT R8, R21, 0xffff, RZ, 0xc0, !PT ;  /* 0x0000ffff15087812 */ /* 0x001fe400078ec0ff */
[----:B------:R-:W-:Y:S02]  /*1e4f60*/  LOP3.LUT R6, R11, 0xffff, RZ, 0xc0, !PT ;  /* 0x0000ffff0b067812 */ /* 0x000fe400078ec0ff */
[----:B------:R-:W-:Y:S02]  /*1e4f70*/  PRMT R11, R12, 0x3340, R13 ;  /* 0x000033400c0b7816 */ /* 0x000fe4000000000d */
[----:B------:R-:W-:-:S02]  /*1e4f80*/  LOP3.LUT R10, R15, 0xffff, RZ, 0xc0, !PT ;  /* 0x0000ffff0f0a7812 */ /* 0x000fc400078ec0ff */
[----:B------:R-:W-:Y:S02]  /*1e4f90*/  PRMT R15, R11, 0x5410, R14 ;  /* 0x000054100b0f7816 */ /* 0x000fe4000000000e */
[----:B------:R-:W-:Y:S02]  /*1e4fa0*/  PRMT R14, R6, 0x3340, R1 ;  /* 0x00003340060e7816 */ /* 0x000fe40000000001 */
[----:B------:R-:W-:Y:S01]  /*1e4fb0*/  PRMT R11, R8, 0x3340, R10 ;  /* 0x00003340080b7816 */ /* 0x000fe2000000000a */
[----:B------:R0:W-:Y:S03]  /*1e4fc0*/  STL [R1+0x2870], R15 ;  /* 0x0028700f01007387 */ /* 0x0001e60000100800 */
[----:B------:R-:W-:Y:S01]  /*1e4fd0*/  PRMT R11, R11, 0x5410, R14 ;  /* 0x000054100b0b7816 */ /* 0x000fe2000000000e */
[----:B------:R-:W3:Y:S01]  /*1e4fe0*/  LDL.LU R33, [R1+0x484] ;  /* 0x0004840001217983 */ /* 0x000ee20000300800 */
[----:B------:R-:W-:-:S03]  /*1e4ff0*/  IADD3 R14, P6, R0, R52, RZ ;  /* 0x00000034000e7210 */ /* 0x000fc60007fde0ff */
[----:B------:R-:W4:Y:S01]  /*1e5000*/  LDL.LU R31, [R1+0x298] ;  /* 0x00029800011f7983 */ /* 0x000f220000300800 */
[----:B------:R-:W-:-:S03]  /*1e5010*/  SHF.R.U32.HI R12, RZ, 0x8, R12 ;  /* 0x00000008ff0c7819 */ /* 0x000fc6000001160c */
[----:B------:R1:W-:Y:S01]  /*1e5020*/  STL [R1+0x286c], R11 ;  /* 0x00286c0b01007387 */ /* 0x0003e20000100800 */
[----:B------:R-:W-:Y:S01]  /*1e5030*/  SHF.R.U32.HI R13, RZ, 0x8, R13 ;  /* 0x00000008ff0d7819 */ /* 0x000fe2000001160d */
[----:B0-----:R-:W-:Y:S01]  /*1e5040*/  IMAD.X R15, R61, 0x1, R53, P6 ;  /* 0x000000013d0f7824 */ /* 0x001fe200030e0635 */
[----:B------:R-:W-:Y:S01]  /*1e5050*/  LOP3.LUT R12, R12, 0xffff, RZ, 0xc0, !PT ;  /* 0x0000ffff0c0c7812 */ /* 0x000fe200078ec0ff */
[----:B-1----:R-:W2:Y:S01]  /*1e5060*/  LDL.LU R11, [R1+0x3d4] ;  /* 0x0003d400010b7983 */ /* 0x002ea20000300800 */
[----:B------:R-:W-:Y:S02]  /*1e5070*/  LOP3.LUT R13, R13, 0xffff, RZ, 0xc0, !PT ;  /* 0x0000ffff0d0d7812 */ /* 0x000fe400078ec0ff */
[----:B------:R-:W-:Y:S01]  /*1e5080*/  SHF.R.U32.HI R8, RZ, 0x8, R8 ;  /* 0x00000008ff087819 */ /* 0x000fe20000011608 */
[----:B------:R-:W2:Y:S01]  /*1e5090*/  LDL.LU R29, [R1+0x269c] ;  /* 0x00269c00011d7983 */ /* 0x000ea20000300800 */
[----:B------:R-:W-:-:S03]  /*1e50a0*/  SHF.R.U32.HI R10, RZ, 0x8, R10 ;  /* 0x00000008ff0a7819 */ /* 0x000fc6000001160a */
[----:B------:R-:W2:Y:S01]  /*1e50b0*/  LDL.LU R21, [R1+0x748] ;  /* 0x0007480001157983 */ /* 0x000ea20000300800 */
[----:B------:R-:W-:-:S03]  /*1e50c0*/  LOP3.LUT R8, R8, 0xffff, RZ, 0xc0, !PT ;  /* 0x0000ffff08087812 */ /* 0x000fc600078ec0ff */
[----:B------:R0:W-:Y:S01]  /*1e50d0*/  STL.64 [R1+0x10f0], R14 ;  /* 0x0010f00e01007387 */ /* 0x0001e20000100a00 */
[----:B------:R-:W-:Y:S02]  /*1e50e0*/  LOP3.LUT R10, R10, 0xffff, RZ, 0xc0, !PT ;  /* 0x0000ffff0a0a7812 */ /* 0x000fe400078ec0ff */
[----:B------:R-:W-:Y:S02]  /*1e50f0*/  SHF.R.U32.HI R6, RZ, 0x8, R6 ;  /* 0x00000008ff067819 */ /* 0x000fe40000011606 */
[----:B------:R-:W-:Y:S01]  /*1e5100*/  PRMT R8, R8, 0x3340, R10 ;  /* 0x0000334008087816 */ /* 0x000fe2000000000a */
[----:B0-----:R-:W2:Y:S01]  /*1e5110*/  LDL.LU R15, [R1+0x22d8] ;  /* 0x0022d800010f7983 */ /* 0x001ea20000300800 */
[----:B------:R-:W-:Y:S02]  /*1e5120*/  PRMT R14, R12, 0x3340, R13 ;  /* 0x000033400c0e7816 */ /* 0x000fe4000000000d */
[----:B------:R-:W-:-:S05]  /*1e5130*/  IADD3 R12, P6, R0, R54, RZ ;  /* 0x00000036000c7210 */ /* 0x000fca0007fde0ff */
[----:B------:R-:W-:Y:S01]  /*1e5140*/  IMAD.X R13, R61, 0x1, R55, P6 ;  /* 0x000000013d0d7824 */ /* 0x000fe200030e0637 */
[----:B------:R-:W-:Y:S01]  /*1e5150*/  STL [R1+0x5c0], R14 ;  /* 0x0005c00e01007387 */ /* 0x000fe20000100800 */
[----:B------:R-:W-:-:S03]  /*1e5160*/  LOP3.LUT R6, R6, 0xffff, RZ, 0xc0, !PT ;  /* 0x0000ffff06067812 */ /* 0x000fc600078ec0ff */
[----:B------:R-:W-:Y:S01]  /*1e5170*/  STL [R1+0x5bc], R8 ;  /* 0x0005bc0801007387 */ /* 0x000fe20000100800 */
[----:B------:R-:W-:-:S03]  /*1e5180*/  PRMT R6, R6, 0x3340, R1 ;  /* 0x0000334006067816 */ /* 0x000fc60000000001 */
[----:B------:R0:W-:Y:S04]  /*1e5190*/  STL.64 [R1+0x10e8], R12 ;  /* 0x0010e80c01007387 */ /* 0x0001e80000100a00 */
[----:B------:R1:W-:Y:S04]  /*1e51a0*/  STL [R1+0x328], R6 ;  /* 0x0003280601007387 */ /* 0x0003e80000100800 */
[----:B------:R-:W2:Y:S01]  /*1e51b0*/  LDL.LU R27, [R1+0x294] ;  /* 0x00029400011b7983 */ /* 0x000ea20000300800 */
[----:B0-----:R-:W-:-:S03]  /*1e51c0*/  IADD3 R12, P6, R0, R58, RZ ;  /* 0x0000003a000c7210 */ /* 0x001fc60007fde0ff */
[----:B------:R-:W2:Y:S02]  /*1e51d0*/  LDL.LU R25, [R1+0x480] ;  /* 0x0004800001197983 */ /* 0x000ea40000300800 */
[----:B------:R-:W-:-:S05]  /*1e51e0*/  IMAD.X R13, R61, 0x1, R57, P6 ;  /* 0x000000013d0d7824 */ /* 0x000fca00030e0639 */
[----:B------:R0:W-:Y:S04]  /*1e51f0*/  STL.64 [R1+0x10e0], R12 ;  /* 0x0010e00c01007387 */ /* 0x0001e80000100a00 */
[----:B------:R-:W2:Y:S01]  /*1e5200*/  LDL.LU R23, [R1+0x3d0] ;  /* 0x0003d00001177983 */ /* 0x000ea20000300800 */
[----:B------:R-:W-:-:S04]  /*1e5210*/  SHF.R.U32.HI R61, RZ, 0x8, R3 ;  /* 0x00000008ff3d7819 */ /* 0x000fc80000011603 */
[----:B------:R-:W-:-:S04]  /*1e5220*/  LOP3.LUT R61, R61, 0xffff, RZ, 0xc0, !PT ;  /* 0x0000ffff3d3d7812 */ /* 0x000fc800078ec0ff */
[----:B-1----:R-:W-:-:S05]  /*1e5230*/  PRMT R6, R61, 0x3340, R1 ;  /* 0x000033403d067816 */ /* 0x002fca0000000001 */
[----:B------:R1:W-:Y:S01]  /*1e5240*/  STL [R1+0x324], R6 ;  /* 0x0003240601007387 */ /* 0x0003e20000100800 */
[----:B------:R-:W-:Y:S01]  /*1e5250*/  VIADD R0, R0, UR4 ;  /* 0x0000000400007c36 */ /* 0x000fe20008000000 */
[----:B------:R-:W-:Y:S01]  /*1e5260*/  ULDC UR4, c[0x0][0x248] ;  /* 0x0000920000047ab9 */ /* 0x000fe20000000800 */
[----:B---3--:R-:W-:Y:S02]  /*1e5270*/  LOP3.LUT R3, R33, 0xffff, RZ, 0xc0, !PT ;  /* 0x0000ffff21037812 */ /* 0x008fe400078ec0ff */
[----:B----4-:R-:W-:-:S04]  /*1e5280*/  LOP3.LUT R8, R31, 0xffff, RZ, 0xc0, !PT ;  /* 0x0000ffff1f087812 */ /* 0x010fc800078ec0ff */
[----:B------:R-:W-:Y:S02]  /*1e5290*/  PRMT R61, R8, 0x3340, R1 ;  /* 0x00003340083d7816 */ /* 0x000fe40000000001 */
[----:B--2---:R-:W-:-:S04]  /*1e52a0*/  LOP3.LUT R11, R11, 0xffff, RZ, 0xc0, !PT ;  /* 0x0000ffff0b0b7812 */ /* 0x004fc800078ec0ff */
[----:B0-----:R-:W-:Y:S02]  /*1e52b0*/  PRMT R12, R3, 0x3340, R11 ;  /* 0x00003340030c7816 */ /* 0x001fe4000000000b */
[----:B------:R-:W-:Y:S02]  /*1e52c0*/  LOP3.LUT R39, R21, 0xffff, RZ, 0xc0, !PT ;  /* 0x0000ffff15277812 */ /* 0x000fe400078ec0ff */
[----:B------:R-:W-:Y:S02]  /*1e52d0*/  PRMT R12, R12, 0x5410, R61 ;  /* 0x000054100c0c7816 */ /* 0x000fe4000000003d */
[----:B-1----:R-:W-:Y:S01]  /*1e52e0*/  LOP3.LUT R6, R29, 0xffff, RZ, 0xc0, !PT ;  /* 0x0000ffff1d067812 */ /* 0x002fe200078ec0ff */
[----:B------:R-:W-:Y:S01]  /*1e52f0*/  STL [R1+0x8694], R39 ;  /* 0x0086942701007387 */ /* 0x000fe20000100800 */
[----:B------:R-:W-:-:S03]  /*1e5300*/  PRMT R61, R39, 0x3340, R1 ;  /* 0x00003340273d7816 */ /* 0x000fc60000000001 */
[----:B------:R0:W-:Y:S01]  /*1e5310*/  STL [R1+0x27bc], R12 ;  /* 0x0027bc0c01007387 */ /* 0x0001e20000100800 */
[----:B------:R-:W-:-:S04]  /*1e5320*/  LOP3.LUT R10, R15, 0xffff, RZ, 0xc0, !PT ;  /* 0x0000ffff0f0a7812 */ /* 0x000fc800078ec0ff */
[----:B0-----:R-:W-:Y:S02]  /*1e5330*/  PRMT R12, R6, 0x3340, R10 ;  /* 0x00003340060c7816 */ /* 0x001fe4000000000a */
[----:B------:R-:W-:Y:S02]  /*1e5340*/  SHF.R.U32.HI R6, RZ, 0x8, R6 ;  /* 0x00000008ff067819 */ /* 0x000fe40000011606 */
[----:B------:R-:W-:Y:S02]  /*1e5350*/  PRMT R12, R12, 0x5410, R61 ;  /* 0x000054100c0c7816 */ /* 0x000fe4000000003d */
[----:B------:R-:W-:Y:S02]  /*1e5360*/  SHF.R.U32.HI R10, RZ, 0x8, R10 ;  /* 0x00000008ff0a7819 */ /* 0x000fe4000001160a */
[----:B------:R-:W-:Y:S02]  /*1e5370*/  SHF.R.U32.HI R3, RZ, 0x8, R3 ;  /* 0x00000008ff037819 */ /* 0x000fe40000011603 */
[----:B------:R-:W-:Y:S01]  /*1e5380*/  SHF.R.U32.HI R61, RZ, 0x8, R11 ;  /* 0x00000008ff3d7819 */ /* 0x000fe2000001160b */
[----:B------:R-:W-:Y:S01]  /*1e5390*/  STL [R1+0x2804], R12 ;  /* 0x0028040c01007387 */ /* 0x000fe20000100800 */
[----:B------:R-:W-:-:S02]  /*1e53a0*/  LOP3.LUT R6, R6, 0xffff, RZ, 0xc0, !PT ;  /* 0x0000ffff06067812 */ /* 0x000fc400078ec0ff */
[----:B------:R-:W-:Y:S01]  /*1e53b0*/  LOP3.LUT R10, R10, 0xffff, RZ, 0xc0, !PT ;  /* 0x0000ffff0a0a7812 */ /* 0x000fe200078ec0ff */
[----:B------:R-:W2:Y:S01]  /*1e53c0*/  LDL.LU R21, [R1+0x43c] ;  /* 0x00043c0001157983 */ /* 0x000ea20000300800 */
[----:B------:R-:W-:Y:S02]  /*1e53d0*/  LOP3.LUT R3, R3, 0xffff, RZ, 0xc0, !PT ;  /* 0x0000ffff03037812 */ /* 0x000fe400078ec0ff */
[----:B------:R-:W-:Y:S01]  /*1e53e0*/  LOP3.LUT R61, R61, 0xffff, RZ, 0xc0, !PT ;  /* 0x0000ffff3d3d7812 */ /* 0x000fe200078ec0ff */
[----:B------:R-:W3:Y:S01]  /*1e53f0*/  LDL.LU R15, [R1+0x37c] ;  /* 0x00037c00010f7983 */ /* 0x000ee20000300800 */
[----:B------:R-:W-:Y:S02]  /*1e5400*/  PRMT R11, R6, 0x3340, R10 ;  /* 0x00003340060b7816 */ /* 0x000fe4000000000a */
[----:B------:R-:W-:-:S03]  /*1e5410*/  PRMT R6, R3, 0x3340, R61 ;  /* 0x0000334003067816 */ /* 0x000fc6000000003d */
[----:B------:R-:W-:Y:S01]  /*1e5420*/  STL [R1+0x84c0], R11 ;  /* 0x0084c00b01007387 */ /* 0x000fe20000100800 */
[----:B------:R-:W-:Y:S02]  /*1e5430*/  LOP3.LUT R10, R27, 0xffff, RZ, 0xc0, !PT ;  /* 0x0000ffff1b0a7812 */ /* 0x000fe400078ec0ff */
[----:B------:R-:W-:Y:S01]  /*1e5440*/  LOP3.LUT R3, R25, 0xffff, RZ, 0xc0, !PT ;  /* 0x0000ffff19037812 */ /* 0x000fe200078ec0ff */
[----:B------:R0:W-:Y:S01]  /*1e5450*/  STL [R1+0x5b4], R6 ;  /* 0x0005b40601007387 */ /* 0x0001e20000100800 */
[----:B------:R-:W-:-:S03]  /*1e5460*/  PRMT R61, R10, 0x3340, R1 ;  /* 0x000033400a3d7816 */ /* 0x000fc60000000001 */
[----:B------:R-:W4:Y:S04]  /*1e5470*/  LDL.LU R27, [R1+0x5370] ;  /* 0x00537000011b7983 */ /* 0x000f280000300800 */
[----:B------:R-:W4:Y:S01]  /*1e5480*/  LDL.LU R25, [R1+0x7e0] ;  /* 0x0007e00001197983 */ /* 0x000f220000300800 */
[----:B0-----:R-:W-:-:S04]  /*1e5490*/  LOP3.LUT R6, R23, 0xffff, RZ, 0xc0, !PT ;  /* 0x0000ffff17067812 */ /* 0x001fc800078ec0ff */
[----:B------:R-:W-:-:S04]  /*1e54a0*/  PRMT R11, R3, 0x3340, R6 ;  /* 0x00003340030b7816 */ /* 0x000fc80000000006 */
[----:B------:R-:W-:-:S05]  /*1e54b0*/  PRMT R11, R11, 0x5410, R61 ;  /* 0x000054100b0b7816 */ /* 0x000fca000000003d */
[----:B------:R0:W-:Y:S04]  /*1e54c0*/  STL [R1+0x27a4], R11 ;  /* 0x0027a40b01007387 */ /* 0x0001e80000100800 */
[----:B------:R-:W4:Y:S01]  /*1e54d0*/  LDL.LU R23, [R1+0x24d8] ;  /* 0x0024d80001177983 */ /* 0x000f220000300800 */
[----:B------:R-:W-:Y:S02]  /*1e54e0*/  SHF.R.U32.HI R8, RZ, 0x8, R8 ;  /* 0x00000008ff087819 */ /* 0x000fe40000011608 */
[----:B------:R-:W-:Y:S02]  /*1e54f0*/  SHF.R.U32.HI R3, RZ, 0x8, R3 ;  /* 0x00000008ff037819 */ /* 0x000fe40000011603 */
[----:B------:R-:W-:Y:S02]  /*1e5500*/  SHF.R.U32.HI R6, RZ, 0x8, R6 ;  /* 0x00000008ff067819 */ /* 0x000fe40000011606 */
[----:B------:R-:W-:-:S02]  /*1e5510*/  SHF.R.S32.HI R61, RZ, 0x1f, R0 ;  /* 0x0000001fff3d7819 */ /* 0x000fc40000011400 */
[----:B------:R-:W-:Y:S02]  /*1e5520*/  IADD3 R12, P6, R0, R56, RZ ;  /* 0x00000038000c7210 */ /* 0x000fe40007fde0ff */
[----:B------:R-:W-:Y:S02]  /*1e5530*/  LOP3.LUT R8, R8, 0xffff, RZ, 0xc0, !PT ;  /* 0x0000ffff08087812 */ /* 0x000fe400078ec0ff */
[----:B------:R-:W-:Y:S02]  /*1e5540*/  LOP3.LUT R3, R3, 0xffff, RZ, 0xc0, !PT ;  /* 0x0000ffff03037812 */ /* 0x000fe400078ec0ff */
[----:B------:R-:W-:Y:S01]  /*1e5550*/  LOP3.LUT R6, R6, 0xffff, RZ, 0xc0, !PT ;  /* 0x0000ffff06067812 */ /* 0x000fe200078ec0ff */
[----:B------:R-:W-:Y:S01]  /*1e5560*/  IMAD.X R13, R61, 0x1, R16, P6 ;  /* 0x000000013d0d7824 */ /* 0x000fe200030e0610 */
[----:B0-----:R-:W-:Y:S02]  /*1e5570*/  PRMT R11, R8, 0x3340, R1 ;  /* 0x00003340080b7816 */ /* 0x001fe40000000001 */
[----:B------:R-:W-:-:S02]  /*1e5580*/  PRMT R8, R3, 0x3340, R6 ;  /* 0x0000334003087816 */ /* 0x000fc40000000006 */
[----:B------:R0:W-:Y:S01]  /*1e5590*/  STL.64 [R1+0x10d8], R12 ;  /* 0x0010d80c01007387 */ /* 0x0001e20000100a00 */
[----:B------:R-:W-:-:S03]  /*1e55a0*/  LOP3.LUT R3, R5, 0xffff, RZ, 0xc0, !PT ;  /* 0x0000ffff05037812 */ /* 0x000fc600078ec0ff */
[----:B------:R-:W-:Y:S04]  /*1e55b0*/  STL [R1+0x320], R11 ;  /* 0x0003200b01007387 */ /* 0x000fe80000100800 */
[----:B------:R3:W-:Y:S04]  /*1e55c0*/  STL [R1+0x5b0], R8 ;  /* 0x0005b00801007387 */ /* 0x0007e80000100800 */
[----:B------:R-:W4:Y:S01]  /*1e55d0*/  LDL.LU R5, [R1+0x8700] ;  /* 0x0087000001057983 */ /* 0x000f220000300800 */
[----:B0-----:R-:W-:Y:S02]  /*1e55e0*/  PRMT R12, R3, 0x3340, R1 ;  /* 0x00003340030c7816 */ /* 0x001fe40000000001 */
[----:B------:R-:W-:-:S04]  /*1e55f0*/  SHF.R.U32.HI R3, RZ, 0x8, R3 ;  /* 0x00000008ff037819 */ /* 0x000fc80000011603 */
[----:B------:R-:W-:Y:S02]  /*1e5600*/  LOP3.LUT R3, R3, 0xffff, RZ, 0xc0, !PT ;  /* 0x0000ffff03037812 */ /* 0x000fe400078ec0ff */
[----:B------:R-:W-:-:S04]  /*1e5610*/  SHF.R.U32.HI R10, RZ, 0x8, R10 ;  /* 0x00000008ff0a7819 */ /* 0x000fc8000001160a */
[----:B------:R-:W-:-:S04]  /*1e5620*/  LOP3.LUT R10, R10, 0xffff, RZ, 0xc0, !PT ;  /* 0x0000ffff0a0a7812 */ /* 0x000fc800078ec0ff */
[----:B------:R-:W-:Y:S02]  /*1e5630*/  PRMT R10, R10, 0x3340, R1 ;  /* 0x000033400a0a7816 */ /* 0x000fe40000000001 */
[----:B--2---:R-:W-:Y:S02]  /*1e5640*/  LOP3.LUT R6, R21, 0xffff, RZ, 0xc0, !PT ;  /* 0x0000ffff15067812 */ /* 0x004fe400078ec0ff */
[----:B------:R-:W2:Y:S01]  /*1e5650*/  LDL.LU R21, [R1+0x444] ;  /* 0x0004440001157983 */ /* 0x000ea20000300800 */
[----:B---3--:R-:W-:-:S03]  /*1e5660*/  LOP3.LUT R8, R15, 0xffff, RZ, 0xc0, !PT ;  /* 0x0000ffff0f087812 */ /* 0x008fc600078ec0ff */
[----:B------:R-:W3:Y:S01]  /*1e5670*/  LDL.LU R15, [R1+0x21c] ;  /* 0x00021c00010f7983 */ /* 0x000ee20000300800 */
        /* <DEDUP_REMOVED lines=9> */
[----:B------:R-:W-:Y:S01]  /*1e5710*/  PRMT R6, R3, 0x3340, R1 ;  /* 0x0000334003067816 */ /* 0x000fe20000000001 */
[----:B------:R-:W-:Y:S01]  /*1e5720*/  STL [R1+0x2798], R11 ;  /* 0x0027980b01007387 */ /* 0x000fe20000100800 */
[----:B----4-:R-:W-:-:S03]  /*1e5730*/  LOP3.LUT R3, R27, 0xffff, RZ, 0xc0, !PT ;  /* 0x0000ffff1b037812 */ /* 0x010fc600078ec0ff */
[----:B------:R-:W-:Y:S04]  /*1e5740*/  STL.64 [R1+0x10d0], R12 ;  /* 0x0010d00c01007387 */ /* 0x000fe80000100a00 */
[----:B------:R0:W-:Y:S04]  /*1e5750*/  STL [R1+0x5ac], R8 ;  /* 0x0005ac0801007387 */ /* 0x0001e80000100800 */
[----:B------:R1:W-:Y:S04]  /*1e5760*/  STL [R1+0x31c], R6 ;  /* 0x00031c0601007387 */ /* 0x0003e80000100800 */
[----:B------:R-:W4:Y:S01]  /*1e5770*/  LDL.LU R27, [R1+0x26b8] ;  /* 0x0026b800011b7983 */ /* 0x000f220000300800 */
[----:B0-----:R-:W-:-:S02]  /*1e5780*/  LOP3.LUT R8, R25, 0xffff, RZ, 0xc0, !PT ;  /* 0x0000ffff19087812 */ /* 0x001fc400078ec0ff */
[----:B-1----:R-:W-:Y:S02]  /*1e5790*/  LOP3.LUT R6, R23, 0xffff, RZ, 0xc0, !PT ;  /* 0x0000ffff17067812 */ /* 0x002fe400078ec0ff */
[----:B------:R-:W-:Y:S02]  /*1e57a0*/  PRMT R12, R8, 0x3340, R1 ;  /* 0x00003340080c7816 */ /* 0x000fe40000000001 */
[----:B------:R-:W-:Y:S02]  /*1e57b0*/  PRMT R11, R3, 0x3340, R6 ;  /* 0x00003340030b7816 */ /* 0x000fe40000000006 */
[----:B------:R-:W-:Y:S02]  /*1e57c0*/  SHF.R.U32.HI R3, RZ, 0x8, R3 ;  /* 0x00000008ff037819 */ /* 0x000fe40000011603 */
[----:B------:R-:W-:Y:S02]  /*1e57d0*/  PRMT R11, R11, 0x5410, R12 ;  /* 0x000054100b0b7816 */ /* 0x000fe4000000000c */
[----:B------:R-:W-:-:S02]  /*1e57e0*/  SHF.R.U32.HI R6, RZ, 0x8, R6 ;  /* 0x00000008ff067819 */ /* 0x000fc40000011606 */
[----:B------:R-:W-:Y:S02]  /*1e57f0*/  IADD3 R12, P6, R0, R19, RZ ;  /* 0x00000013000c7210 */ /* 0x000fe40007fde0ff */
[----:B------:R-:W-:Y:S02]  /*1e5800*/  LOP3.LUT R3, R3, 0xffff, RZ, 0xc0, !PT ;  /* 0x0000ffff03037812 */ /* 0x000fe400078ec0ff */
[----:B------:R-:W-:Y:S01]  /*1e5810*/  LOP3.LUT R6, R6, 0xffff, RZ, 0xc0, !PT ;  /* 0x0000ffff06067812 */ /* 0x000fe200078ec0ff */
[----:B------:R-:W-:Y:S01]  /*1e5820*/  IMAD.X R13, R61, 0x1, R47, P6 ;  /* 0x000000013d0d7824 */ /* 0x000fe200030e062f */
[----:B------:R-:W-:Y:S02]  /*1e5830*/  STL [R1+0x2778], R11 ;  /* 0x0027780b01007387 */ /* 0x000fe40000100800 */
[----:B------:R-:W-:Y:S02]  /*1e5840*/  PRMT R6, R3, 0x3340, R6 ;  /* 0x0000334003067816 */ /* 0x000fe40000000006 */
[----:B------:R-:W4:Y:S04]  /*1e5850*/  LDL.LU R25, [R1+0x22f8] ;  /* 0x0022f80001197983 */ /* 0x000f280000300800 */
[----:B------:R-:W-:Y:S04]  /*1e5860*/  STL.64 [R1+0x10c8], R12 ;  /* 0x0010c80c01007387 */ /* 0x000fe80000100a00 */
[----:B------:R-:W-:Y:S04]  /*1e5870*/  STL [R1+0x318], R10 ;  /* 0x0003180a01007387 */ /* 0x000fe80000100800 */
[----:B------:R0:W-:Y:S02]  /*1e5880*/  STL [R1+0x5a8], R6 ;  /* 0x0005a80601007387 */ /* 0x0001e40000100800 */
[----:B0-----:R-:W-:-:S02]  /*1e5890*/  LOP3.LUT R6, R5, 0xffff, RZ, 0xc0, !PT ;  /* 0x0000ffff05067812 */ /* 0x001fc400078ec0ff */
[----:B------:R-:W4:Y:S01]  /*1e58a0*/  LDL.LU R5, [R1+0x86fc] ;  /* 0x0086fc0001057983 */ /* 0x000f220000300800 */
[----:B------:R-:W-:-:S04]  /*1e58b0*/  SHF.R.U32.HI R8, RZ, 0x8, R8 ;  /* 0x00000008ff087819 */ /* 0x000fc80000011608 */
[----:B------:R-:W-:-:S04]  /*1e58c0*/  LOP3.LUT R8, R8, 0xffff, RZ, 0xc0, !PT ;  /* 0x0000ffff08087812 */ /* 0x000fc800078ec0ff */
[--C-:B------:R-:W-:Y:S02]  /*1e58d0*/  PRMT R8, R8, 0x3340, R1.reuse ;  /* 0x0000334008087816 */ /* 0x100fe40000000001 */
[----:B--2---:R-:W-:Y:S02]  /*1e58e0*/  LOP3.LUT R3, R21, 0xffff, RZ, 0xc0, !PT ;  /* 0x0000ffff15037812 */ /* 0x004fe400078ec0ff */
[----:B---3--:R-:W-:Y:S02]  /*1e58f0*/  LOP3.LUT R21, R15, 0xffff, RZ, 0xc0, !PT ;  /* 0x0000ffff0f157812 */ /* 0x008fe400078ec0ff */
[----:B------:R-:W-:Y:S02]  /*1e5900*/  PRMT R10, R3, 0x3340, R6 ;  /* 0x00003340030a7816 */ /* 0x000fe40000000006 */
[----:B------:R-:W-:Y:S01]  /*1e5910*/  PRMT R11, R21, 0x3340, R1 ;  /* 0x00003340150b7816 */ /* 0x000fe20000000001 */
[----:B------:R-:W-:Y:S03]  /*1e5920*/  STL [R1+0x8698], R21 ;  /* 0x0086981501007387 */ /* 0x000fe60000100800 */
[----:B------:R-:W-:Y:S01]  /*1e5930*/  PRMT R10, R10, 0x5410, R11 ;  /* 0x000054100a0a7816 */ /* 0x000fe2000000000b */
[----:B------:R-:W2:Y:S01]  /*1e5940*/  LDL.LU R29, [R1+0x5374] ;  /* 0x00537400011d7983 */ /* 0x000ea20000300800 */
[----:B------:R-:W-:-:S02]  /*1e5950*/  SHF.R.U32.HI R3, RZ, 0x8, R3 ;  /* 0x00000008ff037819 */ /* 0x000fc40000011603 */
[----:B------:R-:W-:Y:S01]  /*1e5960*/  SHF.R.U32.HI R6, RZ, 0x8, R6 ;  /* 0x00000008ff067819 */ /* 0x000fe20000011606 */
[----:B------:R-:W3:Y:S01]  /*1e5970*/  LDL.LU R23, [R1+0x24cc] ;  /* 0x0024cc0001177983 */ /* 0x000ee20000300800 */
[----:B------:R-:W-:-:S03]  /*1e5980*/  LOP3.LUT R3, R3, 0xffff, RZ, 0xc0, !PT ;  /* 0x0000ffff03037812 */ /* 0x000fc600078ec0ff */
[----:B------:R0:W-:Y:S01]  /*1e5990*/  STL [R1+0x26a8], R10 ;  /* 0x0026a80a01007387 */ /* 0x0001e20000100800 */
[----:B------:R-:W-:Y:S02]  /*1e59a0*/  LOP3.LUT R6, R6, 0xffff, RZ, 0xc0, !PT ;  /* 0x0000ffff06067812 */ /* 0x000fe400078ec0ff */
[----:B0-----:R-:W-:Y:S02]  /*1e59b0*/  IADD3 R10, P6, R0, R48, RZ ;  /* 0x00000030000a7210 */ /* 0x001fe40007fde0ff */
[----:B------:R-:W-:-:S03]  /*1e59c0*/  PRMT R15, R3, 0x3340, R6 ;  /* 0x00003340030f7816 */ /* 0x000fc60000000006 */
[----:B------:R-:W-:-:S05]  /*1e59d0*/  IMAD.X R11, R61, 0x1, R49, P6 ;  /* 0x000000013d0b7824 */ /* 0x000fca00030e0631 */
[----:B------:R-:W-:Y:S04]  /*1e59e0*/  STL.64 [R1+0x1038], R10 ;  /* 0x0010380a01007387 */ /* 0x000fe80000100a00 */
[----:B------:R-:W-:Y:S04]  /*1e59f0*/  STL [R1+0x84c4], R15 ;  /* 0x0084c40f01007387 */ /* 0x000fe80000100800 */
[----:B------:R0:W-:Y:S01]  /*1e5a00*/  STL [R1+0x314], R8 ;  /* 0x0003140801007387 */ /* 0x0001e20000100800 */
[----:B----4-:R-:W-:-:S03]  /*1e5a10*/  LOP3.LUT R3, R5, 0xffff, RZ, 0xc0, !PT ;  /* 0x0000ffff05037812 */ /* 0x010fc600078ec0ff */
[----:B------:R-:W4:Y:S01]  /*1e5a20*/  LDL.LU R5, [R1+0x86f8] ;  /* 0x0086f80001057983 */ /* 0x000f220000300800 */
[----:B------:R-:W-:Y:S02]  /*1e5a30*/  LOP3.LUT R6, R27, 0xffff, RZ, 0xc0, !PT ;  /* 0x0000ffff1b067812 */ /* 0x000fe400078ec0ff */
[----:B0-----:R-:W-:Y:S01]  /*1e5a40*/  LOP3.LUT R8, R25, 0xffff, RZ, 0xc0, !PT ;  /* 0x0000ffff19087812 */ /* 0x001fe200078ec0ff */
[----:B------:R-:W4:Y:S04]  /*1e5a50*/  LDL.LU R27, [R1+0x26ac] ;  /* 0x0026ac00011b7983 */ /* 0x000f280000300800 */
[----:B------:R-:W4:Y:S01]  /*1e5a60*/  LDL.LU R25, [R1+0x7a0] ;  /* 0x0007a00001197983 */ /* 0x000f220000300800 */
[----:B------:R-:W-:Y:S02]  /*1e5a70*/  PRMT R11, R3, 0x3340, R1 ;  /* 0x00003340030b7816 */ /* 0x000fe40000000001 */
[----:B------:R-:W-:-:S04]  /*1e5a80*/  PRMT R10, R6, 0x3340, R8 ;  /* 0x00003340060a7816 */ /* 0x000fc80000000008 */
[----:B------:R-:W-:-:S05]  /*1e5a90*/  PRMT R10, R10, 0x5410, R11 ;  /* 0x000054100a0a7816 */ /* 0x000fca000000000b */
[----:B------:R0:W-:Y:S01]  /*1e5aa0*/  STL [R1+0x269c], R10 ;  /* 0x00269c0a01007387 */ /* 0x0001e20000100800 */
[----:B------:R-:W-:Y:S02]  /*1e5ab0*/  SHF.R.U32.HI R6, RZ, 0x8, R6 ;  /* 0x00000008ff067819 */ /* 0x000fe40000011606 */
[----:B------:R-:W-:Y:S02]  /*1e5ac0*/  SHF.R.U32.HI R8, RZ, 0x8, R8 ;  /* 0x00000008ff087819 */ /* 0x000fe40000011608 */
[----:B------:R-:W-:Y:S02]  /*1e5ad0*/  SHF.R.U32.HI R3, RZ, 0x8, R3 ;  /* 0x00000008ff037819 */ /* 0x000fe40000011603 */
[----:B0-----:R-:W-:Y:S02]  /*1e5ae0*/  IADD3 R10, P6, R0, R50, RZ ;  /* 0x00000032000a7210 */ /* 0x001fe40007fde0ff */
[----:B------:R-:W-:-:S03]  /*1e5af0*/  LOP3.LUT R6, R6, 0xffff, RZ, 0xc0, !PT ;  /* 0x0000ffff06067812 */ /* 0x000fc600078ec0ff */
[----:B------:R-:W-:Y:S01]  /*1e5b00*/  IMAD.X R11, R61, 0x1, R51, P6 ;  /* 0x000000013d0b7824 */ /* 0x000fe200030e0633 */
[----:B------:R-:W-:Y:S02]  /*1e5b10*/  LOP3.LUT R8, R8, 0xffff, RZ, 0xc0, !PT ;  /* 0x0000ffff08087812 */ /* 0x000fe400078ec0ff */
[----:B------:R-:W-:Y:S02]  /*1e5b20*/  LOP3.LUT R3, R3, 0xffff, RZ, 0xc0, !PT ;  /* 0x0000ffff03037812 */ /* 0x000fe400078ec0ff */
[----:B------:R0:W-:Y:S02]  /*1e5b30*/  STL.64 [R1+0x10c0], R10 ;  /* 0x0010c00a01007387 */ /* 0x0001e40000100a00 */
[----:B0-----:R-:W-:Y:S02]  /*1e5b40*/  PRMT R10, R6, 0x3340, R8 ;  /* 0x00003340060a7816 */ /* 0x001fe40000000008 */
[----:B------:R-:W-:-:S03]  /*1e5b50*/  PRMT R8, R3, 0x3340, R1 ;  /* 0x0000334003087816 */ /* 0x000fc60000000001 */
[----:B------:R-:W-:Y:S04]  /*1e5b60*/  STL [R1+0x5a0], R10 ;  /* 0x0005a00a01007387 */ /* 0x000fe80000100800 */
[----:B------:R3:W-:Y:S01]  /*1e5b70*/  STL [R1+0x310], R8 ;  /* 0x0003100801007387 */ /* 0x0007e20000100800 */
[----:B--2---:R-:W-:Y:S02]  /*1e5b80*/  LOP3.LUT R6, R29, 0xffff, RZ, 0xc0, !PT ;  /* 0x0000ffff1d067812 */ /* 0x004fe400078ec0ff */
[----:B---3--:R-:W-:-:S04]  /*1e5b90*/  LOP3.LUT R8, R23, 0xffff, RZ, 0xc0, !PT ;  /* 0x0000ffff17087812 */ /* 0x008fc800078ec0ff */
[----:B------:R-:W-:Y:S02]  /*1e5ba0*/  PRMT R10, R6, 0x3340, R8 ;  /* 0x00003340060a7816 */ /* 0x000fe40000000008 */
[----:B------:R-:W-:Y:S02]  /*1e5bb0*/  SHF.R.U32.HI R6, RZ, 0x8, R6 ;  /* 0x00000008ff067819 */ /* 0x000fe40000011606 */
[----:B------:R-:W-:Y:S02]  /*1e5bc0*/  SHF.R.U32.HI R8, RZ, 0x8, R8 ;  /* 0x00000008ff087819 */ /* 0x000fe40000011608 */
[----:B------:R-:W-:Y:S02]  /*1e5bd0*/  LOP3.LUT R6, R6, 0xffff, RZ, 0xc0, !PT ;  /* 0x0000ffff06067812 */ /* 0x000fe400078ec0ff */
[----:B------:R-:W-:-:S04]  /*1e5be0*/  LOP3.LUT R8, R8, 0xffff, RZ, 0xc0, !PT ;  /* 0x0000ffff08087812 */ /* 0x000fc800078ec0ff */
[----:B------:R-:W-:Y:S02]  /*1e5bf0*/  PRMT R8, R6, 0x3340, R8 ;  /* 0x0000334006087816 */ /* 0x000fe40000000008 */
[----:B----4-:R-:W-:Y:S02]  /*1e5c00*/  LOP3.LUT R3, R5, 0xffff, RZ, 0xc0, !PT ;  /* 0x0000ffff05037812 */ /* 0x010fe400078ec0ff */
[----:B------:R-:W2:Y:S02]  /*1e5c10*/  LDL.LU R5, [R1+0x86f4] ;  /* 0x0086f40001057983 */ /* 0x000ea40000300800 */
[----:B------:R-:W-:Y:S02]  /*1e5c20*/  PRMT R11, R3, 0x3340, R1 ;  /* 0x00003340030b7816 */ /* 0x000fe40000000001 */
[----:B------:R-:W3:Y:S02]  /*1e5c30*/  LDL.LU R29, [R1+0x65c] ;  /* 0x00065c00011d7983 */ /* 0x000ee40000300800 */
[----:B------:R-:W-:-:S02]  /*1e5c40*/  PRMT R10, R10, 0x5410, R11 ;  /* 0x000054100a0a7816 */ /* 0x000fc4000000000b */
[----:B------:R-:W4:Y:S04]  /*1e5c50*/  LDL.LU R23, [R1+0x2c0] ;  /* 0x0002c00001177983 */ /* 0x000f280000300800 */
[----:B------:R0:W-:Y:S04]  /*1e5c60*/  STL [R1+0x2698], R10 ;  /* 0x0026980a01007387 */ /* 0x0001e80000100800 */
[----:B------:R-:W4:Y:S01]  /*1e5c70*/  LDL.LU R37, [R1+0x3f4] ;  /* 0x0003f40001257983 */ /* 0x000f220000300800 */
[----:B------:R-:W-:Y:S02]  /*1e5c80*/  SHF.R.U32.HI R3, RZ, 0x8, R3 ;  /* 0x00000008ff037819 */ /* 0x000fe40000011603 */
[----:B0-----:R-:W-:-:S02]  /*1e5c90*/  IADD3 R10, P6, R0, R52, RZ ;  /* 0x00000034000a7210 */ /* 0x001fc40007fde0ff */
[----:B------:R-:W-:-:S03]  /*1e5ca0*/  LOP3.LUT R3, R3, 0xffff, RZ, 0xc0, !PT ;  /* 0x0000ffff03037812 */ /* 0x000fc600078ec0ff */
[----:B------:R-:W-:Y:S01]  /*1e5cb0*/  IMAD.X R11, R61, 0x1, R53, P6 ;  /* 0x000000013d0b7824 */ /* 0x000fe200030e0635 */
[----:B------:R-:W-:-:S04]  /*1e5cc0*/  PRMT R6, R3, 0x3340, R1 ;  /* 0x0000334003067816 */ /* 0x000fc80000000001 */
[----:B------:R-:W-:Y:S01]  /*1e5cd0*/  STL.64 [R1+0x1088], R10 ;  /* 0x0010880a01007387 */ /* 0x000fe20000100a00 */
[----:B------:R-:W-:-:S03]  /*1e5ce0*/  LOP3.LUT R3, R27, 0xffff, RZ, 0xc0, !PT ;  /* 0x0000ffff1b037812 */ /* 0x000fc600078ec0ff */
[----:B------:R0:W-:Y:S01]  /*1e5cf0*/  STL [R1+0x59c], R8 ;  /* 0x00059c0801007387 */ /* 0x0001e20000100800 */
[----:B------:R-:W-:-:S03]  /*1e5d00*/  LOP3.LUT R24, R25, 0xffff, RZ, 0xc0, !PT ;  /* 0x0000ffff19187812 */ /* 0x000fc600078ec0ff */
[----:B------:R1:W-:Y:S04]  /*1e5d10*/  STL [R1+0x30c], R6 ;  /* 0x00030c0601007387 */ /* 0x0003e80000100800 */
[----:B------:R-:W4:Y:S04]  /*1e5d20*/  LDL.LU R31, [R1+0x660] ;  /* 0x00066000011f7983 */ /* 0x000f280000300800 */
[----:B------:R-:W4:Y:S04]  /*1e5d30*/  LDL.LU R27, [R1+0x2bc] ;  /* 0x0002bc00011b7983 */ /* 0x000f280000300800 */
[----:B------:R-:W4:Y:S01]  /*1e5d40*/  LDL.LU R25, [R1+0x3f0] ;  /* 0x0003f00001197983 */ /* 0x000f220000300800 */
[----:B0-----:R-:W-:-:S02]  /*1e5d50*/  PRMT R8, R24, 0x3340, R1 ;  /* 0x0000334018087816 */ /* 0x001fc40000000001 */
[----:B------:R-:W-:Y:S01]  /*1e5d60*/  IADD3 R10, P6, R0, R54, RZ ;  /* 0x00000036000a7210 */ /* 0x000fe20007fde0ff */
[----:B------:R-:W-:Y:S04]  /*1e5d70*/  STL [R1+0x869c], R24 ;  /* 0x00869c1801007387 */ /* 0x000fe80000100800 */
[----:B------:R-:W-:Y:S01]  /*1e5d80*/  IMAD.X R11, R61, 0x1, R55, P6 ;  /* 0x000000013d0b7824 */ /* 0x000fe200030e0637 */
[----:B--2---:R-:W-:-:S04]  /*1e5d90*/  LOP3.LUT R5, R5, 0xffff, RZ, 0xc0, !PT ;  /* 0x0000ffff05057812 */ /* 0x004fc800078ec0ff */
[----:B-1----:R-:W-:Y:S02]  /*1e5da0*/  PRMT R6, R3, 0x3340, R5 ;  /* 0x0000334003067816 */ /* 0x002fe40000000005 */
[----:B------:R-:W-:Y:S02]  /*1e5db0*/  SHF.R.U32.HI R3, RZ, 0x8, R3 ;  /* 0x00000008ff037819 */ /* 0x000fe40000011603 */
[----:B------:R-:W-:Y:S02]  /*1e5dc0*/  SHF.R.U32.HI R5, RZ, 0x8, R5 ;  /* 0x00000008ff057819 */ /* 0x000fe40000011605 */
[----:B------:R-:W-:Y:S02]  /*1e5dd0*/  LOP3.LUT R3, R3, 0xffff, RZ, 0xc0, !PT ;  /* 0x0000ffff03037812 */ /* 0x000fe400078ec0ff */
[----:B------:R-:W-:Y:S02]  /*1e5de0*/  LOP3.LUT R5, R5, 0xffff, RZ, 0xc0, !PT ;  /* 0x0000ffff05057812 */ /* 0x000fe400078ec0ff */
[----:B------:R-:W-:-:S02]  /*1e5df0*/  PRMT R6, R6, 0x5410, R8 ;  /* 0x0000541006067816 */ /* 0x000fc40000000008 */
[----:B------:R-:W-:-:S03]  /*1e5e00*/  PRMT R5, R3, 0x3340, R5 ;  /* 0x0000334003057816 */ /* 0x000fc60000000005 */
[----:B------:R4:W-:Y:S01]  /*1e5e10*/  STL [R1+0x268c], R6 ;  /* 0x00268c0601007387 */ /* 0x0009e20000100800 */
[----:B---3--:R-:W-:-:S03]  /*1e5e20*/  LOP3.LUT R3, R29, 0xffff, RZ, 0xc0, !PT ;  /* 0x0000ffff1d037812 */ /* 0x008fc600078ec0ff */
[----:B------:R-:W-:Y:S04]  /*1e5e30*/  STL.64 [R1+0x1030], R10 ;  /* 0x0010300a01007387 */ /* 0x000fe80000100a00 */
[----:B------:R0:W-:Y:S01]  /*1e5e40*/  STL [R1+0x84c8], R5 ;  /* 0x0084c80501007387 */ /* 0x0001e20000100800 */
[----:B----4-:R-:W-:-:S03]  /*1e5e50*/  LOP3.LUT R6, R23, 0xffff, RZ, 0xc0, !PT ;  /* 0x0000ffff17067812 */ /* 0x010fc600078ec0ff */
[----:B------:R-:W2:Y:S01]  /*1e5e60*/  LDL.LU R33, [R1+0x2128] ;  /* 0x0021280001217983 */ /* 0x000ea20000300800 */
[----:B0-----:R-:W-:-:S03]  /*1e5e70*/  LOP3.LUT R5, R37, 0xffff, RZ, 0xc0, !PT ;  /* 0x0000ffff25057812 */ /* 0x001fc600078ec0ff */
[----:B------:R-:W3:Y:S01]  /*1e5e80*/  LDL.LU R29, [R1+0x5378] ;  /* 0x00537800011d7983 */ /* 0x000ee20000300800 */
[----:B------:R-:W-:Y:S02]  /*1e5e90*/  PRMT R10, R6, 0x3340, R1 ;  /* 0x00003340060a7816 */ /* 0x000fe40000000001 */
[----:B------:R-:W-:Y:S01]  /*1e5ea0*/  PRMT R8, R3, 0x3340, R5 ;  /* 0x0000334003087816 */ /* 0x000fe20000000005 */
[----:B------:R-:W4:Y:S03]  /*1e5eb0*/  LDL.LU R23, [R1+0x24e8] ;  /* 0x0024e80001177983 */ /* 0x000f260000300800 */
[----:B------:R-:W-:Y:S02]  /*1e5ec0*/  PRMT R8, R8, 0x5410, R10 ;  /* 0x0000541008087816 */ /* 0x000fe4000000000a */
[----:B------:R-:W-:Y:S02]  /*1e5ed0*/  IADD3 R10, P6, R0, R58, RZ ;  /* 0x0000003a000a7210 */ /* 0x000fe40007fde0ff */
[----:B------:R-:W-:-:S03]  /*1e5ee0*/  SHF.R.U32.HI R3, RZ, 0x8, R3 ;  /* 0x00000008ff037819 */ /* 0x000fc60000011603 */
[----:B------:R-:W-:Y:S01]  /*1e5ef0*/  IMAD.X R11, R61, 0x1, R57, P6 ;  /* 0x000000013d0b7824 */ /* 0x000fe200030e0639 */
[----:B------:R-:W-:Y:S02]  /*1e5f00*/  SHF.R.U32.HI R61, RZ, 0x8, R5 ;  /* 0x00000008ff3d7819 */ /* 0x000fe40000011605 */
[----:B------:R-:W-:Y:S02]  /*1e5f10*/  LOP3.LUT R3, R3, 0xffff, RZ, 0xc0, !PT ;  /* 0x0000ffff03037812 */ /* 0x000fe400078ec0ff */
[----:B------:R-:W-:Y:S01]  /*1e5f20*/  LOP3.LUT R61, R61, 0xffff, RZ, 0xc0, !PT ;  /* 0x0000ffff3d3d7812 */ /* 0x000fe200078ec0ff */
[----:B------:R0:W-:Y:S03]  /*1e5f30*/  STL [R1+0x2688], R8 ;  /* 0x0026880801007387 */ /* 0x0001e60000100800 */
[----:B------:R-:W-:Y:S01]  /*1e5f40*/  PRMT R5, R3, 0x3340, R61 ;  /* 0x0000334003057816 */ /* 0x000fe2000000003d */
[----:B------:R-:W-:Y:S01]  /*1e5f50*/  STL.64 [R1+0x1080], R10 ;  /* 0x0010800a01007387 */ /* 0x000fe20000100a00 */
[----:B------:R-:W-:-:S03]  /*1e5f60*/  LOP3.LUT R3, R31, 0xffff, RZ, 0xc0, !PT ;  /* 0x0000ffff1f037812 */ /* 0x000fc600078ec0ff */
[----:B------:R1:W-:Y:S01]  /*1e5f70*/  STL [R1+0x598], R5 ;  /* 0x0005980501007387 */ /* 0x0003e20000100800 */
[----:B0-----:R-:W-:-:S04]  /*1e5f80*/  LOP3.LUT R8, R27, 0xffff, RZ, 0xc0, !PT ;  /* 0x0000ffff1b087812 */ /* 0x001fc800078ec0ff */
[----:B------:R-:W-:Y:S02]  /*1e5f90*/  PRMT R61, R8, 0x3340, R1 ;  /* 0x00003340083d7816 */ /* 0x000fe40000000001 */
[----:B-1----:R-:W-:-:S04]  /*1e5fa0*/  LOP3.LUT R5, R25, 0xffff, RZ, 0xc0, !PT ;  /* 0x0000ffff19057812 */ /* 0x002fc800078ec0ff */
[----:B------:R-:W-:-:S04]  /*1e5fb0*/  PRMT R10, R3, 0x3340, R5 ;  /* 0x00003340030a7816 */ /* 0x000fc80000000005 */
[----:B------:R-:W-:-:S05]  /*1e5fc0*/  PRMT R10, R10, 0x5410, R61 ;  /* 0x000054100a0a7816 */ /* 0x000fca000000003d */
[----:B------:R0:W-:Y:S04]  /*1e5fd0*/  STL [R1+0x2668], R10 ;  /* 0x0026680a01007387 */ /* 0x0001e80000100800 */
[----:B------:R-:W4:Y:S04]  /*1e5fe0*/  LDL.LU R31, [R1+0x454] ;  /* 0x00045400011f7983 */ /* 0x000f280000300800 */
        /* <DEDUP_REMOVED lines=8> */
[----:B0-----:R-:W-:-:S02]  /*1e6070*/  PRMT R10, R61, 0x3340, R1 ;  /* 0x000033403d0a7816 */ /* 0x001fc40000000001 */
[----:B------:R-:W-:-:S03]  /*1e6080*/  PRMT R5, R3, 0x3340, R5 ;  /* 0x0000334003057816 */ /* 0x000fc60000000005 */
[----:B------:R-:W-:Y:S04]  /*1e6090*/  STL [R1+0x308], R10 ;  /* 0x0003080a01007387 */ /* 0x000fe80000100800 */
[----:B------:R4:W-:Y:S01]  /*1e60a0*/  STL [R1+0x594], R5 ;  /* 0x0005940501007387 */ /* 0x0009e20000100800 */
[----:B------:R-:W-:Y:S01]  /*1e60b0*/  VIADD R0, R0, UR4 ;  /* 0x0000000400007c36 */ /* 0x000fe20008000000 */
[----:B------:R-:W-:Y:S01]  /*1e60c0*/  SHF.R.U32.HI R8, RZ, 0x8, R8 ;  /* 0x00000008ff087819 */ /* 0x000fe20000011608 */
[----:B------:R-:W-:-:S03]  /*1e60d0*/  ULDC UR4, c[0x0][0x248] ;  /* 0x0000920000047ab9 */ /* 0x000fc60000000800 */
[----:B------:R-:W-:Y:S02]  /*1e60e0*/  LOP3.LUT R8, R8, 0xffff, RZ, 0xc0, !PT ;  /* 0x0000ffff08087812 */ /* 0x000fe400078ec0ff */
[----:B--2---:R-:W-:Y:S02]  /*1e60f0*/  LOP3.LUT R6, R33, 0xffff, RZ, 0xc0, !PT ;  /* 0x0000ffff21067812 */ /* 0x004fe400078ec0ff */
[----:B---3--:R-:W-:Y:S02]  /*1e6100*/  LOP3.LUT R3, R29, 0xffff, RZ, 0xc0, !PT ;  /* 0x0000ffff1d037812 */ /* 0x008fe400078ec0ff */
[----:B----4-:R-:W-:Y:S02]  /*1e6110*/  LOP3.LUT R5, R23, 0xffff, RZ, 0xc0, !PT ;  /* 0x0000ffff17057812 */ /* 0x010fe400078ec0ff */
[----:B------:R-:W-:Y:S02]  /*1e6120*/  PRMT R61, R6, 0x3340, R1 ;  /* 0x00003340063d7816 */ /* 0x000fe40000000001 */
[----:B------:R-:W-:-:S04]  /*1e6130*/  PRMT R10, R3, 0x3340, R5 ;  /* 0x00003340030a7816 */ /* 0x000fc80000000005 */
[----:B------:R-:W-:Y:S02]  /*1e6140*/  PRMT R12, R10, 0x5410, R61 ;  /* 0x000054100a0c7816 */ /* 0x000fe4000000003d */
[----:B------:R-:W-:Y:S02]  /*1e6150*/  SHF.R.S32.HI R61, RZ, 0x1f, R0 ;  /* 0x0000001fff3d7819 */ /* 0x000fe40000011400 */
[----:B------:R-:W-:Y:S02]  /*1e6160*/  IADD3 R10, P6, R0, R56, RZ ;  /* 0x00000038000a7210 */ /* 0x000fe40007fde0ff */
[----:B------:R-:W-:Y:S02]  /*1e6170*/  SHF.R.U32.HI R3, RZ, 0x8, R3 ;  /* 0x00000008ff037819 */ /* 0x000fe40000011603 */
[----:B------:R-:W-:Y:S01]  /*1e6180*/  SHF.R.U32.HI R5, RZ, 0x8, R5 ;  /* 0x00000008ff057819 */ /* 0x000fe20000011605 */
[----:B------:R-:W-:Y:S01]  /*1e6190*/  IMAD.X R11, R61, 0x1, R16, P6 ;  /* 0x000000013d0b7824 */ /* 0x000fe200030e0610 */
[----:B------:R-:W-:Y:S01]  /*1e61a0*/  STL [R1+0x264c], R12 ;  /* 0x00264c0c01007387 */ /* 0x000fe20000100800 */
[----:B------:R-:W-:-:S02]  /*1e61b0*/  LOP3.LUT R3, R3, 0xffff, RZ, 0xc0, !PT ;  /* 0x0000ffff03037812 */ /* 0x000fc400078ec0ff */
[----:B------:R-:W-:Y:S01]  /*1e61c0*/  LOP3.LUT R5, R5, 0xffff, RZ, 0xc0, !PT ;  /* 0x0000ffff05057812 */ /* 0x000fe200078ec0ff */
[----:B------:R-:W2:Y:S04]  /*1e61d0*/  LDL.LU R43, [R1+0x458] ;  /* 0x00045800012b7983 */ /* 0x000ea80000300800 */
[----:B------:R0:W-:Y:S04]  /*1e61e0*/  STL.64 [R1+0xfe8], R10 ;  /* 0x000fe80a01007387 */ /* 0x0001e80000100a00 */
[----:B------:R-:W3:Y:S04]  /*1e61f0*/  LDL.LU R29, [R1+0x240] ;  /* 0x00024000011d7983 */ /* 0x000ee80000300800 */
[----:B------:R-:W4:Y:S01]  /*1e6200*/  LDL.LU R23, [R1+0x390] ;  /* 0x0003900001177983 */ /* 0x000f220000300800 */
[----:B0-----:R-:W-:-:S02]  /*1e6210*/  PRMT R10, R8, 0x3340, R1 ;  /* 0x00003340080a7816 */ /* 0x001fc40000000001 */
[----:B------:R-:W-:-:S03]  /*1e6220*/  PRMT R8, R3, 0x3340, R5 ;  /* 0x0000334003087816 */ /* 0x000fc60000000005 */
[----:B------:R-:W-:Y:S04]  /*1e6230*/  STL [R1+0x304], R10 ;  /* 0x0003040a01007387 */ /* 0x000fe80000100800 */
[----:B------:R0:W-:Y:S01]  /*1e6240*/  STL [R1+0x590], R8 ;  /* 0x0005900801007387 */ /* 0x0001e20000100800 */
[----:B------:R-:W-:Y:S02]  /*1e6250*/  LOP3.LUT R5, R31, 0xffff, RZ, 0xc0, !PT ;  /* 0x0000ffff1f057812 */ /* 0x000fe400078ec0ff */
[----:B------:R-:W-:Y:S02]  /*1e6260*/  LOP3.LUT R3, R27, 0xffff, RZ, 0xc0, !PT ;  /* 0x0000ffff1b037812 */ /* 0x000fe400078ec0ff */
[----:B0-----:R-:W-:Y:S02]  /*1e6270*/  LOP3.LUT R8, R25, 0xffff, RZ, 0xc0, !PT ;  /* 0x0000ffff19087812 */ /* 0x001fe400078ec0ff */
[----:B------:R-:W-:-:S02]  /*1e6280*/  PRMT R11, R3, 0x3340, R1 ;  /* 0x00003340030b7816 */ /* 0x000fc40000000001 */
[----:B------:R-:W-:-:S04]  /*1e6290*/  PRMT R10, R5, 0x3340, R8 ;  /* 0x00003340050a7816 */ /* 0x000fc80000000008 */
[----:B------:R-:W-:Y:S02]  /*1e62a0*/  PRMT R12, R10, 0x5410, R11 ;  /* 0x000054100a0c7816 */ /* 0x000fe4000000000b */
[----:B------:R-:W-:-:S03]  /*1e62b0*/  IADD3 R10, P6, R0, R17, RZ ;  /* 0x00000011000a7210 */ /* 0x000fc60007fde0ff */
[----:B------:R-:W-:Y:S02]  /*1e62c0*/  STL [R1+0x263c], R12 ;  /* 0x00263c0c01007387 */ /* 0x000fe40000100800 */
[----:B------:R-:W-:Y:S02]  /*1e62d0*/  IMAD.X R11, R61, 0x1, R18, P6 ;  /* 0x000000013d0b7824 */ /* 0x000fe400030e0612 */
[----:B------:R-:W4:Y:S04]  /*1e62e0*/  LDL.LU R41, [R1+0x537c] ;  /* 0x00537c0001297983 */ /* 0x000f280000300800 */
[----:B------:R-:W4:Y:S04]  /*1e62f0*/  LDL.LU R37, [R1+0x2118] ;  /* 0x0021180001257983 */ /* 0x000f280000300800 */
[----:B------:R-:W-:Y:S04]  /*1e6300*/  STL.64 [R1+0xfe0], R10 ;  /* 0x000fe00a01007387 */ /* 0x000fe80000100a00 */
[----:B------:R-:W4:Y:S04]  /*1e6310*/  LDL.LU R31, [R1+0x24dc] ;  /* 0x0024dc00011f7983 */ /* 0x000f280000300800 */
        /* <DEDUP_REMOVED lines=18> */
[----:B----4-:R-:W-:Y:S02]  /*1e6440*/  LOP3.LUT R5, R23, 0xffff, RZ, 0xc0, !PT ;  /* 0x0000ffff17057812 */ /* 0x010fe400078ec0ff */
[----:B------:R-:W-:Y:S02]  /*1e6450*/  PRMT R10, R29, 0x3340, R1 ;  /* 0x000033401d0a7816 */ /* 0x000fe40000000001 */
[----:B------:R-:W-:-:S02]  /*1e6460*/  PRMT R8, R3, 0x3340, R5 ;  /* 0x0000334003087816 */ /* 0x000fc40000000005 */
[----:B------:R-:W-:Y:S02]  /*1e6470*/  SHF.R.U32.HI R3, RZ, 0x8, R3 ;  /* 0x00000008ff037819 */ /* 0x000fe40000011603 */
[----:B------:R-:W-:Y:S02]  /*1e6480*/  SHF.R.U32.HI R5, RZ, 0x8, R5 ;  /* 0x00000008ff057819 */ /* 0x000fe40000011605 */
[----:B------:R-:W-:Y:S02]  /*1e6490*/  PRMT R8, R8, 0x5410, R10 ;  /* 0x0000541008087816 */ /* 0x000fe4000000000a */
[----:B------:R-:W-:Y:S02]  /*1e64a0*/  IADD3 R10, P6, R0, R19, RZ ;  /* 0x00000013000a7210 */ /* 0x000fe40007fde0ff */
[----:B------:R-:W-:Y:S02]  /*1e64b0*/  LOP3.LUT R3, R3, 0xffff, RZ, 0xc0, !PT ;  /* 0x0000ffff03037812 */ /* 0x000fe400078ec0ff */
[----:B------:R-:W-:Y:S01]  /*1e64c0*/  LOP3.LUT R5, R5, 0xffff, RZ, 0xc0, !PT ;  /* 0x0000ffff05057812 */ /* 0x000fe200078ec0ff */
[----:B------:R-:W-:Y:S01]  /*1e64d0*/  IMAD.X R11, R61, 0x1, R47, P6 ;  /* 0x000000013d0b7824 */ /* 0x000fe200030e062f */
[----:B------:R-:W-:Y:S02]  /*1e64e0*/  STL [R1+0x86a0], R29 ;  /* 0x0086a01d01007387 */ /* 0x000fe40000100800 */
[----:B------:R-:W-:-:S02]  /*1e64f0*/  PRMT R23, R3, 0x3340, R5 ;  /* 0x0000334003177816 */ /* 0x000fc40000000005 */
[----:B------:R-:W-:Y:S04]  /*1e6500*/  STL [R1+0x24e8], R8 ;  /* 0x0024e80801007387 */ /* 0x000fe80000100800 */
[----:B------:R0:W-:Y:S04]  /*1e6510*/  STL.64 [R1+0xfb8], R10 ;  /* 0x000fb80a01007387 */ /* 0x0001e80000100a00 */
[----:B------:R-:W-:Y:S04]  /*1e6520*/  STL [R1+0x84cc], R23 ;  /* 0x0084cc1701007387 */ /* 0x000fe80000100800 */
[----:B------:R1:W-:Y:S01]  /*1e6530*/  STL [R1+0x2fc], R6 ;  /* 0x0002fc0601007387 */ /* 0x0003e20000100800 */
[----:B0-----:R-:W-:-:S03]  /*1e6540*/  LOP3.LUT R11, R31, 0xffff, RZ, 0xc0, !PT ;  /* 0x0000ffff1f0b7812 */ /* 0x001fc600078ec0ff */
[----:B------:R-:W2:Y:S01]  /*1e6550*/  LDL.LU R31, [R1+0x6b0] ;  /* 0x0006b000011f7983 */ /* 0x000ea20000300800 */
[----:B-1----:R-:W-:-:S03]  /*1e6560*/  LOP3.LUT R6, R27, 0xffff, RZ, 0xc0, !PT ;  /* 0x0000ffff1b067812 */ /* 0x002fc600078ec0ff */
[----:B------:R-:W3:Y:S01]  /*1e6570*/  LDL.LU R27, [R1+0x2e0] ;  /* 0x0002e000011b7983 */ /* 0x000ee20000300800 */
[----:B------:R-:W-:-:S03]  /*1e6580*/  LOP3.LUT R5, R25, 0xffff, RZ, 0xc0, !PT ;  /* 0x0000ffff19057812 */ /* 0x000fc600078ec0ff */
[----:B------:R-:W4:Y:S01]  /*1e6590*/  LDL.LU R25, [R1+0x408] ;  /* 0x0004080001197983 */ /* 0x000f220000300800 */
[----:B------:R-:W-:Y:S02]  /*1e65a0*/  LOP3.LUT R10, R41, 0xffff, RZ, 0xc0, !PT ;  /* 0x0000ffff290a7812 */ /* 0x000fe400078ec0ff */
[----:B------:R-:W-:Y:S02]  /*1e65b0*/  LOP3.LUT R3, R37, 0xffff, RZ, 0xc0, !PT ;  /* 0x0000ffff25037812 */ /* 0x000fe400078ec0ff */
[----:B------:R-:W-:Y:S02]  /*1e65c0*/  PRMT R12, R10, 0x3340, R11 ;  /* 0x000033400a0c7816 */ /* 0x000fe4000000000b */
[----:B------:R-:W-:Y:S02]  /*1e65d0*/  PRMT R13, R3, 0x3340, R1 ;  /* 0x00003340030d7816 */ /* 0x000fe40000000001 */
[----:B------:R-:W-:Y:S02]  /*1e65e0*/  LOP3.LUT R8, R33, 0xffff, RZ, 0xc0, !PT ;  /* 0x0000ffff21087812 */ /* 0x000fe400078ec0ff */
[----:B------:R-:W-:-:S02]  /*1e65f0*/  PRMT R14, R12, 0x5410, R13 ;  /* 0x000054100c0e7816 */ /* 0x000fc4000000000d */
[----:B------:R-:W-:Y:S02]  /*1e6600*/  PRMT R13, R5, 0x3340, R1 ;  /* 0x00003340050d7816 */ /* 0x000fe40000000001 */
[----:B------:R-:W-:Y:S01]  /*1e6610*/  PRMT R12, R6, 0x3340, R8 ;  /* 0x00003340060c7816 */ /* 0x000fe20000000008 */
[----:B------:R0:W-:Y:S01]  /*1e6620*/  STL [R1+0x24dc], R14 ;  /* 0x0024dc0e01007387 */ /* 0x0001e20000100800 */
[----:B------:R-:W-:Y:S02]  /*1e6630*/  SHF.R.U32.HI R10, RZ, 0x8, R10 ;  /* 0x00000008ff0a7819 */ /* 0x000fe4000001160a */
[----:B------:R-:W-:Y:S02]  /*1e6640*/  SHF.R.U32.HI R11, RZ, 0x8, R11 ;  /* 0x00000008ff0b7819 */ /* 0x000fe4000001160b */
[----:B------:R-:W-:Y:S02]  /*1e6650*/  LOP3.LUT R10, R10, 0xffff, RZ, 0xc0, !PT ;  /* 0x0000ffff0a0a7812 */ /* 0x000fe400078ec0ff */
[----:B0-----:R-:W-:-:S02]  /*1e6660*/  PRMT R14, R12, 0x5410, R13 ;  /* 0x000054100c0e7816 */ /* 0x001fc4000000000d */
[----:B------:R-:W-:Y:S02]  /*1e6670*/  IADD3 R12, P6, R0, R48, RZ ;  /* 0x00000030000c7210 */ /* 0x000fe40007fde0ff */
[----:B------:R-:W-:-:S03]  /*1e6680*/  LOP3.LUT R11, R11, 0xffff, RZ, 0xc0, !PT ;  /* 0x0000ffff0b0b7812 */ /* 0x000fc600078ec0ff */
[----:B------:R-:W-:Y:S01]  /*1e6690*/  IMAD.X R13, R61, 0x1, R49, P6 ;  /* 0x000000013d0d7824 */ /* 0x000fe200030e0631 */
[----:B------:R-:W-:Y:S01]  /*1e66a0*/  PRMT R10, R10, 0x3340, R11 ;  /* 0x000033400a0a7816 */ /* 0x000fe2000000000b */
[----:B------:R-:W-:Y:S04]  /*1e66b0*/  STL [R1+0x24d8], R14 ;  /* 0x0024d80e01007387 */ /* 0x000fe80000100800 */
[----:B------:R-:W-:Y:S04]  /*1e66c0*/  STL.64 [R1+0xfb0], R12 ;  /* 0x000fb00c01007387 */ /* 0x000fe80000100a00 */
[----:B------:R-:W4:Y:S04]  /*1e66d0*/  LDL.LU R41, [R1+0x64c] ;  /* 0x00064c0001297983 */ /* 0x000f280000300800 */
[----:B------:R-:W4:Y:S01]  /*1e66e0*/  LDL.LU R37, [R1+0x250] ;  /* 0x0002500001257983 */ /* 0x000f220000300800 */
[----:B------:R-:W-:-:S03]  /*1e66f0*/  SHF.R.U32.HI R6, RZ, 0x8, R6 ;  /* 0x00000008ff067819 */ /* 0x000fc60000011606 */
[----:B------:R0:W-:Y:S01]  /*1e6700*/  STL [R1+0x584], R10 ;  /* 0x0005840a01007387 */ /* 0x0001e20000100800 */
[----:B------:R-:W-:-:S03]  /*1e6710*/  SHF.R.U32.HI R8, RZ, 0x8, R8 ;  /* 0x00000008ff087819 */ /* 0x000fc60000011608 */
[----:B------:R-:W4:Y:S01]  /*1e6720*/  LDL.LU R33, [R1+0x398] ;  /* 0x0003980001217983 */ /* 0x000f220000300800 */
[----:B------:R-:W-:Y:S02]  /*1e6730*/  LOP3.LUT R6, R6, 0xffff, RZ, 0xc0, !PT ;  /* 0x0000ffff06067812 */ /* 0x000fe400078ec0ff */
[----:B------:R-:W-:Y:S02]  /*1e6740*/  LOP3.LUT R8, R8, 0xffff, RZ, 0xc0, !PT ;  /* 0x0000ffff08087812 */ /* 0x000fe400078ec0ff */
[----:B------:R-:W-:Y:S02]  /*1e6750*/  SHF.R.U32.HI R5, RZ, 0x8, R5 ;  /* 0x00000008ff057819 */ /* 0x000fe40000011605 */
[----:B------:R-:W-:Y:S02]  /*1e6760*/  SHF.R.U32.HI R3, RZ, 0x8, R3 ;  /* 0x00000008ff037819 */ /* 0x000fe40000011603 */
[----:B0-----:R-:W-:Y:S02]  /*1e6770*/  IADD3 R10, P6, R0, R50, RZ ;  /* 0x00000032000a7210 */ /* 0x001fe40007fde0ff */
[----:B------:R-:W-:-:S02]  /*1e6780*/  PRMT R6, R6, 0x3340, R8 ;  /* 0x0000334006067816 */ /* 0x000fc40000000008 */
[----:B------:R-:W-:Y:S02]  /*1e6790*/  LOP3.LUT R5, R5, 0xffff, RZ, 0xc0, !PT ;  /* 0x0000ffff05057812 */ /* 0x000fe400078ec0ff */
[----:B------:R-:W-:Y:S01]  /*1e67a0*/  LOP3.LUT R3, R3, 0xffff, RZ, 0xc0, !PT ;  /* 0x0000ffff03037812 */ /* 0x000fe200078ec0ff */
[----:B------:R-:W-:Y:S01]  /*1e67b0*/  IMAD.X R11, R61, 0x1, R51, P6 ;  /* 0x000000013d0b7824 */ /* 0x000fe200030e0633 */
[----:B------:R0:W-:Y:S01]  /*1e67c0*/  STL [R1+0x580], R6 ;  /* 0x0005800601007387 */ /* 0x0001e20000100800 */
[----:B------:R-:W-:-:S03]  /*1e67d0*/  PRMT R8, R5, 0x3340, R1 ;  /* 0x0000334005087816 */ /* 0x000fc60000000001 */
[----:B------:R-:W-:Y:S01]  /*1e67e0*/  STL.64 [R1+0xf38], R10 ;  /* 0x000f380a01007387 */ /* 0x000fe20000100a00 */
[----:B0-----:R-:W-:-:S03]  /*1e67f0*/  PRMT R6, R3, 0x3340, R1 ;  /* 0x0000334003067816 */ /* 0x001fc60000000001 */
[----:B------:R-:W-:Y:S04]  /*1e6800*/  STL [R1+0x2f8], R8 ;  /* 0x0002f80801007387 */ /* 0x000fe80000100800 */
[----:B------:R4:W-:Y:S01]  /*1e6810*/  STL [R1+0x2f4], R6 ;  /* 0x0002f40601007387 */ /* 0x0009e20000100800 */
[----:B--2---:R-:W-:-:S03]  /*1e6820*/  LOP3.LUT R5, R31, 0xffff, RZ, 0xc0, !PT ;  /* 0x0000ffff1f057812 */ /* 0x004fc600078ec0ff */
[----:B------:R-:W2:Y:S01]  /*1e6830*/  LDL.LU R31, [R1+0x6c0] ;  /* 0x0006c000011f7983 */ /* 0x000ea20000300800 */
[----:B---3--:R-:W-:-:S03]  /*1e6840*/  LOP3.LUT R3, R27, 0xffff, RZ, 0xc0, !PT ;  /* 0x0000ffff1b037812 */ /* 0x008fc600078ec0ff */
[----:B------:R-:W3:Y:S01]  /*1e6850*/  LDL.LU R27, [R1+0x2e8] ;  /* 0x0002e800011b7983 */ /* 0x000ee20000300800 */
[----:B----4-:R-:W-:-:S03]  /*1e6860*/  LOP3.LUT R6, R25, 0xffff, RZ, 0xc0, !PT ;  /* 0x0000ffff19067812 */ /* 0x010fc600078ec0ff */
        /* <DEDUP_REMOVED lines=12> */
[----:B------:R0:W-:Y:S04]  /*1e6930*/  STL [R1+0x24cc], R8 ;  /* 0x0024cc0801007387 */ /* 0x0001e80000100800 */
[----:B------:R1:W-:Y:S01]  /*1e6940*/  STL.64 [R1+0xf30], R10 ;  /* 0x000f300a01007387 */ /* 0x0003e20000100a00 */
[----:B0-----:R-:W-:-:S02]  /*1e6950*/  PRMT R8, R5, 0x3340, R6 ;  /* 0x0000334005087816 */ /* 0x001fc40000000006 */
[----:B------:R-:W-:-:S03]  /*1e6960*/  PRMT R6, R3, 0x3340, R1 ;  /* 0x0000334003067816 */ /* 0x000fc60000000001 */
[----:B------:R-:W-:Y:S04]  /*1e6970*/  STL [R1+0x57c], R8 ;  /* 0x00057c0801007387 */ /* 0x000fe80000100800 */
[----:B------:R0:W-:Y:S01]  /*1e6980*/  STL [R1+0x2f0], R6 ;  /* 0x0002f00601007387 */ /* 0x0001e20000100800 */
[----:B------:R-:W-:Y:S02]  /*1e6990*/  LOP3.LUT R5, R41, 0xffff, RZ, 0xc0, !PT ;  /* 0x0000ffff29057812 */ /* 0x000fe400078ec0ff */
[----:B------:R-:W-:-:S04]  /*1e69a0*/  LOP3.LUT R3, R37, 0xffff, RZ, 0xc0, !PT ;  /* 0x0000ffff25037812 */ /* 0x000fc800078ec0ff */
[----:B-1----:R-:W-:Y:S02]  /*1e69b0*/  PRMT R10, R3, 0x3340, R1 ;  /* 0x00003340030a7816 */ /* 0x002fe40000000001 */
[----:B0-----:R-:W-:-:S04]  /*1e69c0*/  LOP3.LUT R6, R33, 0xffff, RZ, 0xc0, !PT ;  /* 0x0000ffff21067812 */ /* 0x001fc800078ec0ff */
        /* <DEDUP_REMOVED lines=9> */
[----:B------:R-:W4:Y:S04]  /*1e6a60*/  LDL.LU R34, [R1+0x213c] ;  /* 0x00213c0001227983 */ /* 0x000f280000300800 */
[----:B------:R-:W-:Y:S01]  /*1e6a70*/  STL.64 [R1+0xf20], R10 ;  /* 0x000f200a01007387 */ /* 0x000fe20000100a00 */
[----:B0-----:R-:W-:-:S03]  /*1e6a80*/  PRMT R8, R5, 0x3340, R6 ;  /* 0x0000334005087816 */ /* 0x001fc60000000006 */
[----:B------:R-:W4:Y:S04]  /*1e6a90*/  LDL.LU R43, [R1+0x5380] ;  /* 0x00538000012b7983 */ /* 0x000f280000300800 */
[----:B------:R-:W4:Y:S04]  /*1e6aa0*/  LDL.LU R41, [R1+0x253c] ;  /* 0x00253c0001297983 */ /* 0x000f280000300800 */
[----:B------:R4:W-:Y:S01]  /*1e6ab0*/  STL [R1+0x574], R8 ;  /* 0x0005740801007387 */ /* 0x0009e20000100800 */
[----:B--2---:R-:W-:Y:S02]  /*1e6ac0*/  LOP3.LUT R6, R31, 0xffff, RZ, 0xc0, !PT ;  /* 0x0000ffff1f067812 */ /* 0x004fe400078ec0ff */
[----:B---3--:R-:W-:-:S02]  /*1e6ad0*/  LOP3.LUT R5, R27, 0xffff, RZ, 0xc0, !PT ;  /* 0x0000ffff1b057812 */ /* 0x008fc400078ec0ff */
[----:B----4-:R-:W-:Y:S02]  /*1e6ae0*/  LOP3.LUT R8, R25, 0xffff, RZ, 0xc0, !PT ;  /* 0x0000ffff19087812 */ /* 0x010fe400078ec0ff */
[----:B------:R-:W-:Y:S02]  /*1e6af0*/  PRMT R11, R5, 0x3340, R1 ;  /* 0x00003340050b7816 */ /* 0x000fe40000000001 */
[----:B------:R-:W-:-:S04]  /*1e6b00*/  PRMT R10, R6, 0x3340, R8 ;  /* 0x00003340060a7816 */ /* 0x000fc80000000008 */
[----:B------:R-:W-:Y:S02]  /*1e6b10*/  PRMT R12, R10, 0x5410, R11 ;  /* 0x000054100a0c7816 */ /* 0x000fe4000000000b */
[----:B------:R-:W-:-:S05]  /*1e6b20*/  IADD3 R10, P6, R0, R58, RZ ;  /* 0x0000003a000a7210 */ /* 0x000fca0007fde0ff */
[----:B------:R-:W-:Y:S01]  /*1e6b30*/  IMAD.X R11, R61, 0x1, R57, P6 ;  /* 0x000000013d0b7824 */ /* 0x000fe200030e0639 */
[----:B------:R-:W-:Y:S04]  /*1e6b40*/  STL [R1+0x24b8], R12 ;  /* 0x0024b80c01007387 */ /* 0x000fe80000100800 */
[----:B------:R-:W-:Y:S04]  /*1e6b50*/  STL.64 [R1+0xf28], R10 ;  /* 0x000f280a01007387 */ /* 0x000fe80000100a00 */
[----:B------:R-:W2:Y:S01]  /*1e6b60*/  LDL.LU R25, [R1+0x5384] ;  /* 0x0053840001197983 */ /* 0x000ea20000300800 */
[----:B------:R-:W-:-:S02]  /*1e6b70*/  SHF.R.U32.HI R6, RZ, 0x8, R6 ;  /* 0x00000008ff067819 */ /* 0x000fc40000011606 */
[----:B------:R-:W-:Y:S02]  /*1e6b80*/  SHF.R.U32.HI R61, RZ, 0x8, R8 ;  /* 0x00000008ff3d7819 */ /* 0x000fe40000011608 */
[----:B------:R-:W-:Y:S02]  /*1e6b90*/  LOP3.LUT R6, R6, 0xffff, RZ, 0xc0, !PT ;  /* 0x0000ffff06067812 */ /* 0x000fe400078ec0ff */
[----:B------:R-:W-:-:S04]  /*1e6ba0*/  LOP3.LUT R61, R61, 0xffff, RZ, 0xc0, !PT ;  /* 0x0000ffff3d3d7812 */ /* 0x000fc800078ec0ff */
[----:B------:R-:W-:-:S05]  /*1e6bb0*/  PRMT R6, R6, 0x3340, R61 ;  /* 0x0000334006067816 */ /* 0x000fca000000003d */
[----:B------:R0:W-:Y:S01]  /*1e6bc0*/  STL [R1+0x570], R6 ;  /* 0x0005700601007387 */ /* 0x0001e20000100800 */
[----:B------:R-:W-:-:S03]  /*1e6bd0*/  SHF.R.U32.HI R61, RZ, 0x8, R5 ;  /* 0x00000008ff3d7819 */ /* 0x000fc60000011605 */
[----:B------:R-:W3:Y:S01]  /*1e6be0*/  LDL.LU R35, [R1+0x214c] ;  /* 0x00214c0001237983 */ /* 0x000ee20000300800 */
[----:B------:R-:W-:-:S03]  /*1e6bf0*/  SHF.R.U32.HI R3, RZ, 0x8, R3 ;  /* 0x00000008ff037819 */ /* 0x000fc60000011603 */
[----:B------:R-:W4:Y:S01]  /*1e6c00*/  LDL.LU R37, [R1+0x2558] ;  /* 0x0025580001257983 */ /* 0x000f220000300800 */
[----:B------:R-:W-:Y:S02]  /*1e6c10*/  LOP3.LUT R61, R61, 0xffff, RZ, 0xc0, !PT ;  /* 0x0000ffff3d3d7812 */ /* 0x000fe400078ec0ff */
[----:B------:R-:W-:Y:S01]  /*1e6c20*/  LOP3.LUT R3, R3, 0xffff, RZ, 0xc0, !PT ;  /* 0x0000ffff03037812 */ /* 0x000fe200078ec0ff */
[----:B------:R-:W4:Y:S01]  /*1e6c30*/  LDL.LU R33, [R1+0x678] ;  /* 0x0006780001217983 */ /* 0x000f220000300800 */
[----:B------:R-:W-:-:S03]  /*1e6c40*/  PRMT R5, R61, 0x3340, R1 ;  /* 0x000033403d057816 */ /* 0x000fc60000000001 */
[----:B------:R-:W4:Y:S01]  /*1e6c50*/  LDL.LU R31, [R1+0x260] ;  /* 0x00026000011f7983 */ /* 0x000f220000300800 */
[----:B0-----:R-:W-:-:S03]  /*1e6c60*/  PRMT R6, R3, 0x3340, R1 ;  /* 0x0000334003067816 */ /* 0x001fc60000000001 */
[----:B------:R-:W4:Y:S04]  /*1e6c70*/  LDL.LU R27, [R1+0x3a8] ;  /* 0x0003a800011b7983 */ /* 0x000f280000300800 */
[----:B------:R0:W-:Y:S04]  /*1e6c80*/  STL [R1+0x2ec], R5 ;  /* 0x0002ec0501007387 */ /* 0x0001e80000100800 */
[----:B------:R1:W-:Y:S01]  /*1e6c90*/  STL [R1+0x2e8], R6 ;  /* 0x0002e80601007387 */ /* 0x0003e20000100800 */
[----:B------:R-:W-:Y:S01]  /*1e6ca0*/  VIADD R0, R0, UR4 ;  /* 0x0000000400007c36 */ /* 0x000fe20008000000 */
[----:B------:R-:W-:Y:S01]  /*1e6cb0*/  ULDC UR4, c[0x0][0x248] ;  /* 0x0000920000047ab9 */ /* 0x000fe20000000800 */
[----:B------:R-:W-:-:S04]  /*1e6cc0*/  LOP3.LUT R3, R34, 0xffff, RZ, 0xc0, !PT ;  /* 0x0000ffff22037812 */ /* 0x000fc800078ec0ff */
[----:B------:R-:W-:Y:S02]  /*1e6cd0*/  PRMT R61, R3, 0x3340, R1 ;  /* 0x00003340033d7816 */ /* 0x000fe40000000001 */
[----:B0-----:R-:W-:Y:S02]  /*1e6ce0*/  LOP3.LUT R5, R43, 0xffff, RZ, 0xc0, !PT ;  /* 0x0000ffff2b057812 */ /* 0x001fe400078ec0ff */
[----:B-1----:R-:W-:-:S04]  /*1e6cf0*/  LOP3.LUT R6, R41, 0xffff, RZ, 0xc0, !PT ;  /* 0x0000ffff29067812 */ /* 0x002fc800078ec0ff */
[--C-:B------:R-:W-:Y:S02]  /*1e6d00*/  PRMT R8, R5, 0x3340, R6.reuse ;  /* 0x0000334005087816 */ /* 0x100fe40000000006 */
[----:B------:R-:W-:Y:S02]  /*1e6d10*/  SHF.R.U32.HI R5, RZ, 0x8, R5 ;  /* 0x00000008ff057819 */ /* 0x000fe40000011605 */
[----:B------:R-:W-:Y:S02]  /*1e6d20*/  SHF.R.U32.HI R6, RZ, 0x8, R6 ;  /* 0x00000008ff067819 */ /* 0x000fe40000011606 */
[----:B------:R-:W-:Y:S02]  /*1e6d30*/  PRMT R8, R8, 0x5410, R61 ;  /* 0x0000541008087816 */ /* 0x000fe4000000003d */
[----:B------:R-:W-:Y:S02]  /*1e6d40*/  SHF.R.S32.HI R61, RZ, 0x1f, R0 ;  /* 0x0000001fff3d7819 */ /* 0x000fe40000011400 */
[----:B------:R-:W-:-:S02]  /*1e6d50*/  IADD3 R10, P6, R0, R56, RZ ;  /* 0x00000038000a7210 */ /* 0x000fc40007fde0ff */
[----:B------:R-:W-:Y:S02]  /*1e6d60*/  SHF.R.U32.HI R3, RZ, 0x8, R3 ;  /* 0x00000008ff037819 */ /* 0x000fe40000011603 */
[----:B------:R-:W-:Y:S02]  /*1e6d70*/  LOP3.LUT R5, R5, 0xffff, RZ, 0xc0, !PT ;  /* 0x0000ffff05057812 */ /* 0x000fe400078ec0ff */
[----:B------:R-:W-:Y:S01]  /*1e6d80*/  LOP3.LUT R6, R6, 0xffff, RZ, 0xc0, !PT ;  /* 0x0000ffff06067812 */ /* 0x000fe200078ec0ff */
[----:B------:R-:W-:Y:S01]  /*1e6d90*/  IMAD.X R11, R61, 0x1, R16, P6 ;  /* 0x000000013d0b7824 */ /* 0x000fe200030e0610 */
[----:B------:R-:W-:Y:S02]  /*1e6da0*/  LOP3.LUT R3, R3, 0xffff, RZ, 0xc0, !PT ;  /* 0x0000ffff03037812 */ /* 0x000fe400078ec0ff */
[----:B------:R-:W-:Y:S01]  /*1e6db0*/  PRMT R6, R5, 0x3340, R6 ;  /* 0x0000334005067816 */ /* 0x000fe20000000006 */
[----:B------:R-:W-:Y:S01]  /*1e6dc0*/  STL [R1+0x2498], R8 ;  /* 0x0024980801007387 */ /* 0x000fe20000100800 */
[----:B------:R-:W-:-:S03]  /*1e6dd0*/  PRMT R5, R3, 0x3340, R1 ;  /* 0x0000334003057816 */ /* 0x000fc60000000001 */
[----:B------:R-:W-:Y:S04]  /*1e6de0*/  STL.64 [R1+0xee8], R10 ;  /* 0x000ee80a01007387 */ /* 0x000fe80000100a00 */
[----:B------:R3:W-:Y:S04]  /*1e6df0*/  STL [R1+0x4f0], R6 ;  /* 0x0004f00601007387 */ /* 0x0007e80000100800 */
[----:B------:R-:W4:Y:S04]  /*1e6e00*/  LDL.LU R43, [R1+0x26dc] ;  /* 0x0026dc00012b7983 */ /* 0x000f280000300800 */
[----:B------:R4:W-:Y:S04]  /*1e6e10*/  STL [R1+0x2e4], R5 ;  /* 0x0002e40501007387 */ /* 0x0009e80000100800 */
[----:B------:R-:W4:Y:S01]  /*1e6e20*/  LDL.LU R41, [R1+0x20f8] ;  /* 0x0020f80001297983 */ /* 0x000f220000300800 */
[----:B--2---:R-:W-:-:S03]  /*1e6e30*/  LOP3.LUT R3, R25, 0xffff, RZ, 0xc0, !PT ;  /* 0x0000ffff19037812 */ /* 0x004fc600078ec0ff */
[----:B------:R-:W2:Y:S01]  /*1e6e40*/  LDL.LU R25, [R1+0x2318] ;  /* 0x0023180001197983 */ /* 0x000ea20000300800 */
[----:B---3--:R-:W-:Y:S02]  /*1e6e50*/  LOP3.LUT R6, R35, 0xffff, RZ, 0xc0, !PT ;  /* 0x0000ffff23067812 */ /* 0x008fe400078ec0ff */
[----:B----4-:R-:W-:Y:S02]  /*1e6e60*/  LOP3.LUT R5, R37, 0xffff, RZ, 0xc0, !PT ;  /* 0x0000ffff25057812 */ /* 0x010fe400078ec0ff */
[----:B------:R-:W-:Y:S02]  /*1e6e70*/  PRMT R12, R6, 0x3340, R1 ;  /* 0x00003340060c7816 */ /* 0x000fe40000000001 */
[----:B------:R-:W-:Y:S02]  /*1e6e80*/  PRMT R11, R3, 0x3340, R5 ;  /* 0x00003340030b7816 */ /* 0x000fe40000000005 */
[----:B------:R-:W-:Y:S02]  /*1e6e90*/  LOP3.LUT R8, R33, 0xffff, RZ, 0xc0, !PT ;  /* 0x0000ffff21087812 */ /* 0x000fe400078ec0ff */
[----:B------:R-:W-:-:S02]  /*1e6ea0*/  LOP3.LUT R33, R31, 0xffff, RZ, 0xc0, !PT ;  /* 0x0000ffff1f217812 */ /* 0x000fc400078ec0ff */
[----:B------:R-:W-:Y:S02]  /*1e6eb0*/  PRMT R11, R11, 0x5410, R12 ;  /* 0x000054100b0b7816 */ /* 0x000fe4000000000c */
[----:B------:R-:W-:Y:S01]  /*1e6ec0*/  LOP3.LUT R10, R27, 0xffff, RZ, 0xc0, !PT ;  /* 0x0000ffff1b0a7812 */ /* 0x000fe200078ec0ff */
[----:B------:R-:W-:Y:S01]  /*1e6ed0*/  STL [R1+0x86a4], R33 ;  /* 0x0086a42101007387 */ /* 0x000fe20000100800 */
[----:B------:R-:W-:-:S03]  /*1e6ee0*/  PRMT R12, R33, 0x3340, R1 ;  /* 0x00003340210c7816 */ /* 0x000fc60000000001 */
[----:B------:R0:W-:Y:S02]  /*1e6ef0*/  STL [R1+0x2478], R11 ;  /* 0x0024780b01007387 */ /* 0x0001e40000100800 */
[----:B0-----:R-:W-:-:S04]  /*1e6f00*/  PRMT R11, R8, 0x3340, R10 ;  /* 0x00003340080b7816 */ /* 0x001fc8000000000a */
[----:B------:R-:W-:Y:S02]  /*1e6f10*/  PRMT R11, R11, 0x5410, R12 ;  /* 0x000054100b0b7816 */ /* 0x000fe4000000000c */
[----:B------:R-:W-:Y:S02]  /*1e6f20*/  IADD3 R12, P6, R0, R17, RZ ;  /* 0x00000011000c7210 */ /* 0x000fe40007fde0ff */
[----:B------:R-:W-:-:S03]  /*1e6f30*/  SHF.R.U32.HI R8, RZ, 0x8, R8 ;  /* 0x00000008ff087819 */ /* 0x000fc60000011608 */
[----:B------:R-:W-:Y:S01]  /*1e6f40*/  IMAD.X R13, R61, 0x1, R18, P6 ;  /* 0x000000013d0d7824 */ /* 0x000fe200030e0612 */
[----:B------:R-:W-:Y:S01]  /*1e6f50*/  SHF.R.U32.HI R10, RZ, 0x8, R10 ;  /* 0x00000008ff0a7819 */ /* 0x000fe2000001160a */
[----:B------:R0:W-:Y:S01]  /*1e6f60*/  STL [R1+0x248c], R11 ;  /* 0x00248c0b01007387 */ /* 0x0001e20000100800 */
[----:B------:R-:W-:Y:S02]  /*1e6f70*/  SHF.R.U32.HI R3, RZ, 0x8, R3 ;  /* 0x00000008ff037819 */ /* 0x000fe40000011603 */
[----:B------:R-:W-:Y:S01]  /*1e6f80*/  SHF.R.U32.HI R5, RZ, 0x8, R5 ;  /* 0x00000008ff057819 */ /* 0x000fe20000011605 */
[----:B------:R-:W3:Y:S01]  /*1e6f90*/  LDL.LU R35, [R1+0x26e8] ;  /* 0x0026e80001237983 */ /* 0x000ee20000300800 */
[----:B------:R-:W-:Y:S02]  /*1e6fa0*/  LOP3.LUT R8, R8, 0xffff, RZ, 0xc0, !PT ;  /* 0x0000ffff08087812 */ /* 0x000fe400078ec0ff */
[----:B------:R-:W-:Y:S01]  /*1e6fb0*/  LOP3.LUT R10, R10, 0xffff, RZ, 0xc0, !PT ;  /* 0x0000ffff0a0a7812 */ /* 0x000fe200078ec0ff */
[----:B------:R-:W-:Y:S01]  /*1e6fc0*/  STL.64 [R1+0xee0], R12 ;  /* 0x000ee00c01007387 */ /* 0x000fe20000100a00 */
[----:B------:R-:W-:-:S02]  /*1e6fd0*/  LOP3.LUT R3, R3, 0xffff, RZ, 0xc0, !PT ;  /* 0x0000ffff03037812 */ /* 0x000fc400078ec0ff */
[----:B------:R-:W-:Y:S01]  /*1e6fe0*/  LOP3.LUT R5, R5, 0xffff, RZ, 0xc0, !PT ;  /* 0x0000ffff05057812 */ /* 0x000fe200078ec0ff */
[----:B------:R-:W4:Y:S01]  /*1e6ff0*/  LDL.LU R27, [R1+0x210c] ;  /* 0x00210c00011b7983 */ /* 0x000f220000300800 */
[----:B------:R-:W-:-:S03]  /*1e7000*/  PRMT R31, R8, 0x3340, R10 ;  /* 0x00003340081f7816 */ /* 0x000fc6000000000a */
[----:B------:R-:W4:Y:S01]  /*1e7010*/  LDL.LU R37, [R1+0x230c] ;  /* 0x00230c0001257983 */ /* 0x000f220000300800 */
[----:B------:R-:W-:-:S03]  /*1e7020*/  PRMT R8, R3, 0x3340, R5 ;  /* 0x0000334003087816 */ /* 0x000fc60000000005 */
[----:B------:R-:W-:Y:S04]  /*1e7030*/  STL [R1+0x84d0], R31 ;  /* 0x0084d01f01007387 */ /* 0x000fe80000100800 */
[----:B------:R2:W-:Y:S01]  /*1e7040*/  STL [R1+0x4e4], R8 ;  /* 0x0004e40801007387 */ /* 0x0005e20000100800 */
[----:B------:R-:W-:Y:S02]  /*1e7050*/  LOP3.LUT R5, R43, 0xffff, RZ, 0xc0, !PT ;  /* 0x0000ffff2b057812 */ /* 0x000fe400078ec0ff */
[----:B------:R-:W-:-:S04]  /*1e7060*/  LOP3.LUT R3, R41, 0xffff, RZ, 0xc0, !PT ;  /* 0x0000ffff29037812 */ /* 0x000fc800078ec0ff */
[----:B0-----:R-:W-:Y:S02]  /*1e7070*/  PRMT R11, R3, 0x3340, R1 ;  /* 0x00003340030b7816 */ /* 0x001fe40000000001 */
[----:B--2---:R-:W-:-:S04]  /*1e7080*/  LOP3.LUT R8, R25, 0xffff, RZ, 0xc0, !PT ;  /* 0x0000ffff19087812 */ /* 0x004fc800078ec0ff */
[----:B------:R-:W-:-:S04]  /*1e7090*/  PRMT R10, R5, 0x3340, R8 ;  /* 0x00003340050a7816 */ /* 0x000fc80000000008 */
[----:B------:R-:W-:Y:S02]  /*1e70a0*/  PRMT R12, R10, 0x5410, R11 ;  /* 0x000054100a0c7816 */ /* 0x000fe4000000000b */
[----:B------:R-:W-:-:S03]  /*1e70b0*/  IADD3 R10, P6, R0, R19, RZ ;  /* 0x00000013000a7210 */ /* 0x000fc60007fde0ff */
[----:B------:R-:W-:Y:S02]  /*1e70c0*/  STL [R1+0x245c], R12 ;  /* 0x00245c0c01007387 */ /* 0x000fe40000100800 */
[----:B------:R-:W-:Y:S02]  /*1e70d0*/  IMAD.X R11, R61, 0x1, R47, P6 ;  /* 0x000000013d0b7824 */ /* 0x000fe400030e062f */
[----:B------:R-:W2:Y:S04]  /*1e70e0*/  LDL.LU R43, [R1+0x70c] ;  /* 0x00070c00012b7983 */ /* 0x000ea80000300800 */
[----:B------:R-:W2:Y:S04]  /*1e70f0*/  LDL.LU R41, [R1+0x36c] ;  /* 0x00036c0001297983 */ /* 0x000ea80000300800 */
[----:B------:R-:W-:Y:S04]  /*1e7100*/  STL.64 [R1+0xeb0], R10 ;  /* 0x000eb00a01007387 */ /* 0x000fe80000100a00 */
        /* <DEDUP_REMOVED lines=16> */
[----:B------:R-:W-:Y:S01]  /*1e7210*/  PRMT R8, R8, 0x5410, R10 ;  /* 0x0000541008087816 */ /* 0x000fe2000000000a */
[----:B------:R-:W-:Y:S01]  /*1e7220*/  STL [R1+0x86a8], R27 ;  /* 0x0086a81b01007387 */ /* 0x000fe20000100800 */
[----:B------:R-:W-:-:S03]  /*1e7230*/  SHF.R.U32.HI R3, RZ, 0x8, R3 ;  /* 0x00000008ff037819 */ /* 0x000fc60000011603 */
[----:B------:R-:W-:Y:S01]  /*1e7240*/  STL [R1+0x243c], R8 ;  /* 0x00243c0801007387 */ /* 0x000fe20000100800 */
[----:B------:R-:W-:-:S03]  /*1e7250*/  SHF.R.U32.HI R5, RZ, 0x8, R5 ;  /* 0x00000008ff057819 */ /* 0x000fc60000011605 */
[----:B------:R-:W3:Y:S01]  /*1e7260*/  LDL.LU R40, [R1+0x6a8] ;  /* 0x0006a80001287983 */ /* 0x000ee20000300800 */
[----:B------:R-:W-:-:S03]  /*1e7270*/  SHF.R.U32.HI R6, RZ, 0x8, R6 ;  /* 0x00000008ff067819 */ /* 0x000fc60000011606 */
[----:B------:R-:W4:Y:S01]  /*1e7280*/  LDL.LU R34, [R1+0x270] ;  /* 0x0002700001227983 */ /* 0x000f220000300800 */
[----:B------:R-:W-:-:S03]  /*1e7290*/  IADD3 R10, P6, R0, R48, RZ ;  /* 0x00000030000a7210 */ /* 0x000fc60007fde0ff */
[----:B------:R-:W4:Y:S01]  /*1e72a0*/  LDL.LU R35, [R1+0x3b4] ;  /* 0x0003b40001237983 */ /* 0x000f220000300800 */
[----:B------:R-:W-:Y:S02]  /*1e72b0*/  LOP3.LUT R3, R3, 0xffff, RZ, 0xc0, !PT ;  /* 0x0000ffff03037812 */ /* 0x000fe400078ec0ff */
[----:B------:R-:W-:Y:S02]  /*1e72c0*/  LOP3.LUT R5, R5, 0xffff, RZ, 0xc0, !PT ;  /* 0x0000ffff05057812 */ /* 0x000fe400078ec0ff */
[----:B------:R-:W-:Y:S01]  /*1e72d0*/  LOP3.LUT R6, R6, 0xffff, RZ, 0xc0, !PT ;  /* 0x0000ffff06067812 */ /* 0x000fe200078ec0ff */
[----:B------:R-:W-:Y:S01]  /*1e72e0*/  IMAD.X R11, R61, 0x1, R49, P6 ;  /* 0x000000013d0b7824 */ /* 0x000fe200030e0631 */
[----:B------:R-:W-:Y:S02]  /*1e72f0*/  PRMT R37, R3, 0x3340, R5 ;  /* 0x0000334003257816 */ /* 0x000fe40000000005 */
[----:B------:R-:W-:Y:S02]  /*1e7300*/  PRMT R6, R6, 0x3340, R1 ;  /* 0x0000334006067816 */ /* 0x000fe40000000001 */
[----:B------:R0:W-:Y:S04]  /*1e7310*/  STL.64 [R1+0xeb8], R10 ;  /* 0x000eb80a01007387 */ /* 0x0001e80000100a00 */
[----:B------:R-:W-:Y:S04]  /*1e7320*/  STL [R1+0x84d4], R37 ;  /* 0x0084d42501007387 */ /* 0x000fe80000100800 */
[----:B------:R1:W-:Y:S01]  /*1e7330*/  STL [R1+0x2dc], R6 ;  /* 0x0002dc0601007387 */ /* 0x0003e20000100800 */
[----:B--2---:R-:W-:-:S03]  /*1e7340*/  LOP3.LUT R5, R43, 0xffff, RZ, 0xc0, !PT ;  /* 0x0000ffff2b057812 */ /* 0x004fc600078ec0ff */
[----:B------:R-:W2:Y:S01]  /*1e7350*/  LDL.LU R43, [R1+0x724] ;  /* 0x00072400012b7983 */ /* 0x000ea20000300800 */
[----:B------:R-:W-:-:S03]  /*1e7360*/  LOP3.LUT R3, R41, 0xffff, RZ, 0xc0, !PT ;  /* 0x0000ffff29037812 */ /* 0x000fc600078ec0ff */
[----:B------:R-:W2:Y:S01]  /*1e7370*/  LDL.LU R41, [R1+0x370] ;  /* 0x0003700001297983 */ /* 0x000ea20000300800 */
[----:B0-----:R-:W-:Y:S02]  /*1e7380*/  PRMT R10, R3, 0x3340, R1 ;  /* 0x00003340030a7816 */ /* 0x001fe40000000001 */
[----:B-1----:R-:W-:-:S04]  /*1e7390*/  LOP3.LUT R6, R25, 0xffff, RZ, 0xc0, !PT ;  /* 0x0000ffff19067812 */ /* 0x002fc800078ec0ff */
[----:B------:R-:W-:-:S04]  /*1e73a0*/  PRMT R8, R5, 0x3340, R6 ;  /* 0x0000334005087816 */ /* 0x000fc80000000006 */
[----:B------:R-:W-:-:S05]  /*1e73b0*/  PRMT R8, R8, 0x5410, R10 ;  /* 0x0000541008087816 */ /* 0x000fca000000000a */
[----:B------:R0:W-:Y:S04]  /*1e73c0*/  STL [R1+0x23ec], R8 ;  /* 0x0023ec0801007387 */ /* 0x0001e80000100800 */
[----:B------:R-:W2:Y:S01]  /*1e73d0*/  LDL.LU R25, [R1+0x42c] ;  /* 0x00042c0001197983 */ /* 0x000ea20000300800 */
        /* <DEDUP_REMOVED lines=13> */
[----:B---3--:R-:W-:-:S02]  /*1e74b0*/  LOP3.LUT R5, R40, 0xffff, RZ, 0xc0, !PT ;  /* 0x0000ffff28057812 */ /* 0x008fc400078ec0ff */
[----:B----4-:R-:W-:Y:S02]  /*1e74c0*/  LOP3.LUT R3, R34, 0xffff, RZ, 0xc0, !PT ;  /* 0x0000ffff22037812 */ /* 0x010fe400078ec0ff */
[----:B0-----:R-:W-:Y:S02]  /*1e74d0*/  LOP3.LUT R6, R35, 0xffff, RZ, 0xc0, !PT ;  /* 0x0000ffff23067812 */ /* 0x001fe400078ec0ff */
[----:B------:R-:W-:Y:S02]  /*1e74e0*/  PRMT R10, R3, 0x3340, R1 ;  /* 0x00003340030a7816 */ /* 0x000fe40000000001 */
[----:B------:R-:W-:-:S04]  /*1e74f0*/  PRMT R8, R5, 0x3340, R6 ;  /* 0x0000334005087816 */ /* 0x000fc80000000006 */
[----:B------:R-:W-:Y:S02]  /*1e7500*/  PRMT R8, R8, 0x5410, R10 ;  /* 0x0000541008087816 */ /* 0x000fe4000000000a */
[----:B------:R-:W-:Y:S02]  /*1e7510*/  IADD3 R10, P6, R0, R52, RZ ;  /* 0x00000034000a7210 */ /* 0x000fe40007fde0ff */
[----:B------:R-:W-:Y:S02]  /*1e7520*/  SHF.R.U32.HI R5, RZ, 0x8, R5 ;  /* 0x00000008ff057819 */ /* 0x000fe40000011605 */
[----:B------:R-:W-:Y:S01]  /*1e7530*/  SHF.R.U32.HI R6, RZ, 0x8, R6 ;  /* 0x00000008ff067819 */ /* 0x000fe20000011606 */
[----:B------:R-:W-:Y:S01]  /*1e7540*/  IMAD.X R11, R61, 0x1, R53, P6 ;  /* 0x000000013d0b7824 */ /* 0x000fe200030e0635 */
[----:B------:R-:W-:Y:S01]  /*1e7550*/  SHF.R.U32.HI R3, RZ, 0x8, R3 ;  /* 0x00000008ff037819 */ /* 0x000fe20000011603 */
[----:B------:R0:W-:Y:S01]  /*1e7560*/  STL [R1+0x23cc], R8 ;  /* 0x0023cc0801007387 */ /* 0x0001e20000100800 */
[----:B------:R-:W-:-:S02]  /*1e7570*/  LOP3.LUT R5, R5, 0xffff, RZ, 0xc0, !PT ;  /* 0x0000ffff05057812 */ /* 0x000fc400078ec0ff */
[----:B------:R-:W-:Y:S01]  /*1e7580*/  LOP3.LUT R6, R6, 0xffff, RZ, 0xc0, !PT ;  /* 0x0000ffff06067812 */ /* 0x000fe200078ec0ff */
[----:B------:R1:W-:Y:S01]  /*1e7590*/  STL.64 [R1+0xe40], R10 ;  /* 0x000e400a01007387 */ /* 0x0003e20000100a00 */
[----:B------:R-:W-:-:S03]  /*1e75a0*/  LOP3.LUT R3, R3, 0xffff, RZ, 0xc0, !PT ;  /* 0x0000ffff03037812 */ /* 0x000fc600078ec0ff */
[----:B------:R-:W3:Y:S01]  /*1e75b0*/  LDL.LU R44, [R1+0x5388] ;  /* 0x00538800012c7983 */ /* 0x000ee20000300800 */
[----:B0-----:R-:W-:-:S03]  /*1e75c0*/  PRMT R8, R5, 0x3340, R6 ;  /* 0x0000334005087816 */ /* 0x001fc60000000006 */
[----:B------:R-:W4:Y:S01]  /*1e75d0*/  LDL.LU R36, [R1+0x218c] ;  /* 0x00218c0001247983 */ /* 0x000f220000300800 */
[----:B------:R-:W-:-:S03]  /*1e75e0*/  PRMT R6, R3, 0x3340, R1 ;  /* 0x0000334003067816 */ /* 0x000fc60000000001 */
[----:B------:R-:W4:Y:S04]  /*1e75f0*/  LDL.LU R45, [R1+0x2628] ;  /* 0x00262800012d7983 */ /* 0x000f280000300800 */
[----:B------:R-:W-:Y:S04]  /*1e7600*/  STL [R1+0x4c8], R8 ;  /* 0x0004c80801007387 */ /* 0x000fe80000100800 */
[----:B------:R0:W-:Y:S04]  /*1e7610*/  STL [R1+0x2d4], R6 ;  /* 0x0002d40601007387 */ /* 0x0001e80000100800 */
[----:B------:R-:W4:Y:S01]  /*1e7620*/  LDL.LU R40, [R1+0x6d0] ;  /* 0x0006d00001287983 */ /* 0x000f220000300800 */
[----:B--2---:R-:W-:-:S02]  /*1e7630*/  LOP3.LUT R5, R43, 0xffff, RZ, 0xc0, !PT ;  /* 0x0000ffff2b057812 */ /* 0x004fc400078ec0ff */
[----:B------:R-:W-:-:S04]  /*1e7640*/  LOP3.LUT R3, R41, 0xffff, RZ, 0xc0, !PT ;  /* 0x0000ffff29037812 */ /* 0x000fc800078ec0ff */
[----:B-1----:R-:W-:Y:S02]  /*1e7650*/  PRMT R10, R3, 0x3340, R1 ;  /* 0x00003340030a7816 */ /* 0x002fe40000000001 */
[----:B0-----:R-:W-:Y:S02]  /*1e7660*/  LOP3.LUT R6, R25, 0xffff, RZ, 0xc0, !PT ;  /* 0x0000ffff19067812 */ /* 0x001fe400078ec0ff */
[----:B------:R-:W2:Y:S02]  /*1e7670*/  LDL.LU R25, [R1+0x28c] ;  /* 0x00028c0001197983 */ /* 0x000ea40000300800 */
[----:B------:R-:W-:-:S04]  /*1e7680*/  PRMT R8, R5, 0x3340, R6 ;  /* 0x0000334005087816 */ /* 0x000fc80000000006 */
[----:B------:R-:W-:Y:S02]  /*1e7690*/  PRMT R8, R8, 0x5410, R10 ;  /* 0x0000541008087816 */ /* 0x000fe4000000000a */
[----:B------:R-:W-:Y:S02]  /*1e76a0*/  IADD3 R10, P6, R0, R54, RZ ;  /* 0x00000036000a7210 */ /* 0x000fe40007fde0ff */
[----:B------:R-:W-:Y:S01]  /*1e76b0*/  SHF.R.U32.HI R5, RZ, 0x8, R5 ;  /* 0x00000008ff057819 */ /* 0x000fe20000011605 */
[----:B------:R-:W-:Y:S01]  /*1e76c0*/  STL [R1+0x23a8], R8 ;  /* 0x0023a80801007387 */ /* 0x000fe20000100800 */
[----:B------:R-:W-:-:S03]  /*1e76d0*/  SHF.R.U32.HI R6, RZ, 0x8, R6 ;  /* 0x00000008ff067819 */ /* 0x000fc60000011606 */
[----:B------:R-:W2:Y:S01]  /*1e76e0*/  LDL.LU R34, [R1+0x3c8] ;  /* 0x0003c80001227983 */ /* 0x000ea20000300800 */
[----:B------:R-:W-:Y:S01]  /*1e76f0*/  LOP3.LUT R5, R5, 0xffff, RZ, 0xc0, !PT ;  /* 0x0000ffff05057812 */ /* 0x000fe200078ec0ff */
[----:B------:R-:W-:Y:S01]  /*1e7700*/  IMAD.X R11, R61, 0x1, R55, P6 ;  /* 0x000000013d0b7824 */ /* 0x000fe200030e0637 */
[----:B------:R-:W-:-:S04]  /*1e7710*/  LOP3.LUT R6, R6, 0xffff, RZ, 0xc0, !PT ;  /* 0x0000ffff06067812 */ /* 0x000fc800078ec0ff */
[----:B------:R-:W-:Y:S01]  /*1e7720*/  PRMT R5, R5, 0x3340, R6 ;  /* 0x0000334005057816 */ /* 0x000fe20000000006 */
[----:B------:R0:W-:Y:S04]  /*1e7730*/  STL.64 [R1+0xe00], R10 ;  /* 0x000e000a01007387 */ /* 0x0001e80000100a00 */
[----:B------:R-:W2:Y:S04]  /*1e7740*/  LDL.LU R35, [R1+0x219c] ;  /* 0x00219c0001237983 */ /* 0x000ea80000300800 */
[----:B------:R-:W2:Y:S04]  /*1e7750*/  LDL.LU R43, [R1+0x538c] ;  /* 0x00538c00012b7983 */ /* 0x000ea80000300800 */
[----:B------:R3:W-:Y:S04]  /*1e7760*/  STL [R1+0x4c0], R5 ;  /* 0x0004c00501007387 */ /* 0x0007e80000100800 */
[----:B------:R-:W2:Y:S01]  /*1e7770*/  LDL.LU R41, [R1+0x2658] ;  /* 0x0026580001297983 */ /* 0x000ea20000300800 */
[----:B0-----:R-:W-:-:S05]  /*1e7780*/  IADD3 R10, P6, R0, R58, RZ ;  /* 0x0000003a000a7210 */ /* 0x001fca0007fde0ff */
[----:B------:R-:W-:Y:S01]  /*1e7790*/  IMAD.X R11, R61, 0x1, R57, P6 ;  /* 0x000000013d0b7824 */ /* 0x000fe200030e0639 */
[----:B------:R-:W-:-:S04]  /*1e77a0*/  SHF.R.U32.HI R61, RZ, 0x8, R3 ;  /* 0x00000008ff3d7819 */ /* 0x000fc80000011603 */
[----:B------:R-:W-:-:S04]  /*1e77b0*/  LOP3.LUT R61, R61, 0xffff, RZ, 0xc0, !PT ;  /* 0x0000ffff3d3d7812 */ /* 0x000fc800078ec0ff */
[----:B------:R-:W-:Y:S01]  /*1e77c0*/  PRMT R6, R61, 0x3340, R1 ;  /* 0x000033403d067816 */ /* 0x000fe20000000001 */
[----:B------:R-:W-:Y:S04]  /*1e77d0*/  STL.64 [R1+0xe08], R10 ;  /* 0x000e080a01007387 */ /* 0x000fe80000100a00 */
[----:B------:R0:W-:Y:S01]  /*1e77e0*/  STL [R1+0x2d0], R6 ;  /* 0x0002d00601007387 */ /* 0x0001e20000100800 */
[----:B---3--:R-:W-:Y:S02]  /*1e77f0*/  LOP3.LUT R5, R44, 0xffff, RZ, 0xc0, !PT ;  /* 0x0000ffff2c057812 */ /* 0x008fe400078ec0ff */
[----:B----4-:R-:W-:Y:S02]  /*1e7800*/  LOP3.LUT R3, R36, 0xffff, RZ, 0xc0, !PT ;  /* 0x0000ffff24037812 */ /* 0x010fe400078ec0ff */
[----:B0-----:R-:W-:-:S02]  /*1e7810*/  LOP3.LUT R6, R45, 0xffff, RZ, 0xc0, !PT ;  /* 0x0000ffff2d067812 */ /* 0x001fc400078ec0ff */
[----:B------:R-:W-:Y:S02]  /*1e7820*/  PRMT R61, R3, 0x3340, R1 ;  /* 0x00003340033d7816 */ /* 0x000fe40000000001 */
[--C-:B------:R-:W-:Y:S02]  /*1e7830*/  PRMT R8, R5, 0x3340, R6.reuse ;  /* 0x0000334005087816 */ /* 0x100fe40000000006 */
[----:B------:R-:W-:Y:S02]  /*1e7840*/  SHF.R.U32.HI R5, RZ, 0x8, R5 ;  /* 0x00000008ff057819 */ /* 0x000fe40000011605 */
[----:B------:R-:W-:Y:S02]  /*1e7850*/  PRMT R8, R8, 0x5410, R61 ;  /* 0x0000541008087816 */ /* 0x000fe4000000003d */
[----:B------:R-:W-:Y:S02]  /*1e7860*/  SHF.R.U32.HI R61, RZ, 0x8, R6 ;  /* 0x00000008ff3d7819 */ /* 0x000fe40000011606 */
[----:B------:R-:W-:-:S02]  /*1e7870*/  SHF.R.U32.HI R3, RZ, 0x8, R3 ;  /* 0x00000008ff037819 */ /* 0x000fc40000011603 */
[----:B------:R-:W-:Y:S02]  /*1e7880*/  LOP3.LUT R5, R5, 0xffff, RZ, 0xc0, !PT ;  /* 0x0000ffff05057812 */ /* 0x000fe400078ec0ff */
[----:B------:R-:W-:Y:S02]  /*1e7890*/  LOP3.LUT R61, R61, 0xffff, RZ, 0xc0, !PT ;  /* 0x0000ffff3d3d7812 */ /* 0x000fe400078ec0ff */
[----:B------:R-:W-:Y:S02]  /*1e78a0*/  LOP3.LUT R3, R3, 0xffff, RZ, 0xc0, !PT ;  /* 0x0000ffff03037812 */ /* 0x000fe400078ec0ff */
[----:B------:R-:W-:Y:S01]  /*1e78b0*/  PRMT R5, R5, 0x3340, R61 ;  /* 0x0000334005057816 */ /* 0x000fe2000000003d */
[----:B------:R0:W-:Y:S01]  /*1e78c0*/  STL [R1+0x239c], R8 ;  /* 0x00239c0801007387 */ /* 0x0001e20000100800 */
[----:B------:R-:W-:-:S03]  /*1e78d0*/  PRMT R3, R3, 0x3340, R1 ;  /* 0x0000334003037816 */ /* 0x000fc60000000001 */
[----:B------:R-:W-:Y:S01]  /*1e78e0*/  STL [R1+0x4bc], R5 ;  /* 0x0004bc0501007387 */ /* 0x000fe20000100800 */
[----:B0-----:R-:W-:-:S03]  /*1e78f0*/  LOP3.LUT R8, R40, 0xffff, RZ, 0xc0, !PT ;  /* 0x0000ffff28087812 */ /* 0x001fc600078ec0ff */
[----:B------:R0:W-:Y:S04]  /*1e7900*/  STL [R1+0x2cc], R3 ;  /* 0x0002cc0301007387 */ /* 0x0001e80000100800 */
[----:B------:R-:W3:Y:S04]  /*1e7910*/  LDL.LU R36, [R1+0x5398] ;  /* 0x0053980001247983 */ /* 0x000ee80000300800 */
[----:B------:R-:W4:Y:S04]  /*1e7920*/  LDL.LU R45, [R1+0x215c] ;  /* 0x00215c00012d7983 */ /* 0x000f280000300800 */
[----:B------:R-:W4:Y:S01]  /*1e7930*/  LDL.LU R40, [R1+0x2328] ;  /* 0x0023280001287983 */ /* 0x000f220000300800 */
[----:B------:R-:W-:Y:S01]  /*1e7940*/  VIADD R0, R0, UR4 ;  /* 0x0000000400007c36 */ /* 0x000fe20008000000 */
[----:B------:R-:W-:-:S04]  /*1e7950*/  ULDC UR4, c[0x0][0x248] ;  /* 0x0000920000047ab9 */ /* 0x000fc80000000800 */
[----:B------:R-:W-:Y:S02]  /*1e7960*/  IADD3 R12, P6, R0, R56, RZ ;  /* 0x00000038000c7210 */ /* 0x000fe40007fde0ff */
[----:B--2---:R-:W-:-:S04]  /*1e7970*/  LOP3.LUT R25, R25, 0xffff, RZ, 0xc0, !PT ;  /* 0x0000ffff19197812 */ /* 0x004fc800078ec0ff */
[----:B------:R-:W-:Y:S02]  /*1e7980*/  PRMT R61, R25, 0x3340, R1 ;  /* 0x00003340193d7816 */ /* 0x000fe40000000001 */
[----:B------:R-:W-:-:S04]  /*1e7990*/  LOP3.LUT R10, R34, 0xffff, RZ, 0xc0, !PT ;  /* 0x0000ffff220a7812 */ /* 0x000fc800078ec0ff */
[----:B0-----:R-:W-:-:S04]  /*1e79a0*/  PRMT R3, R8, 0x3340, R10 ;  /* 0x0000334008037816 */ /* 0x001fc8000000000a */
[----:B------:R-:W-:Y:S01]  /*1e79b0*/  PRMT R5, R3, 0x5410, R61 ;  /* 0x0000541003057816 */ /* 0x000fe2000000003d */
[----:B------:R-:W-:Y:S01]  /*1e79c0*/  STL [R1+0x86ac], R25 ;  /* 0x0086ac1901007387 */ /* 0x000fe20000100800 */
[----:B------:R-:W-:-:S03]  /*1e79d0*/  LOP3.LUT R6, R35, 0xffff, RZ, 0xc0, !PT ;  /* 0x0000ffff23067812 */ /* 0x000fc600078ec0ff */
[----:B------:R0:W-:Y:S01]  /*1e79e0*/  STL [R1+0x2398], R5 ;  /* 0x0023980501007387 */ /* 0x0001e20000100800 */
[----:B------:R-:W-:Y:S02]  /*1e79f0*/  LOP3.LUT R3, R43, 0xffff, RZ, 0xc0, !PT ;  /* 0x0000ffff2b037812 */ /* 0x000fe400078ec0ff */
[----:B------:R-:W-:Y:S02]  /*1e7a00*/  PRMT R61, R6, 0x3340, R1 ;  /* 0x00003340063d7816 */ /* 0x000fe40000000001 */
[----:B0-----:R-:W-:-:S04]  /*1e7a10*/  LOP3.LUT R5, R41, 0xffff, RZ, 0xc0, !PT ;  /* 0x0000ffff29057812 */ /* 0x001fc800078ec0ff */
[----:B------:R-:W-:-:S04]  /*1e7a20*/  PRMT R11, R3, 0x3340, R5 ;  /* 0x00003340030b7816 */ /* 0x000fc80000000005 */
[----:B------:R-:W-:Y:S02]  /*1e7a30*/  PRMT R11, R11, 0x5410, R61 ;  /* 0x000054100b0b7816 */ /* 0x000fe4000000003d */
[----:B------:R-:W-:-:S05]  /*1e7a40*/  SHF.R.S32.HI R61, RZ, 0x1f, R0 ;  /* 0x0000001fff3d7819 */ /* 0x000fca0000011400 */
[----:B------:R-:W-:Y:S01]  /*1e7a50*/  IMAD.X R13, R61, 0x1, R16, P6 ;  /* 0x000000013d0d7824 */ /* 0x000fe200030e0610 */
[----:B------:R-:W-:Y:S04]  /*1e7a60*/  STL [R1+0x238c], R11 ;  /* 0x00238c0b01007387 */ /* 0x000fe80000100800 */
[----:B------:R-:W2:Y:S04]  /*1e7a70*/  LDL.LU R34, [R1+0x539c] ;  /* 0x00539c0001227983 */ /* 0x000ea80000300800 */
[----:B------:R-:W-:Y:S04]  /*1e7a80*/  STL.64 [R1+0xce8], R12 ;  /* 0x000ce80c01007387 */ /* 0x000fe80000100a00 */
[----:B------:R-:W2:Y:S04]  /*1e7a90*/  LDL.LU R35, [R1+0x2168] ;  /* 0x0021680001237983 */ /* 0x000ea80000300800 */
[----:B------:R-:W2:Y:S01]  /*1e7aa0*/  LDL.LU R41, [R1+0x231c] ;  /* 0x00231c0001297983 */ /* 0x000ea20000300800 */
[----:B------:R-:W-:-:S02]  /*1e7ab0*/  SHF.R.U32.HI R8, RZ, 0x8, R8 ;  /* 0x00000008ff087819 */ /* 0x000fc40000011608 */
[----:B------:R-:W-:Y:S02]  /*1e7ac0*/  SHF.R.U32.HI R10, RZ, 0x8, R10 ;  /* 0x00000008ff0a7819 */ /* 0x000fe4000001160a */
[----:B------:R-:W-:Y:S02]  /*1e7ad0*/  SHF.R.U32.HI R3, RZ, 0x8, R3 ;  /* 0x00000008ff037819 */ /* 0x000fe40000011603 */
[----:B------:R-:W-:Y:S02]  /*1e7ae0*/  SHF.R.U32.HI R5, RZ, 0x8, R5 ;  /* 0x00000008ff057819 */ /* 0x000fe40000011605 */
[----:B------:R-:W-:Y:S02]  /*1e7af0*/  LOP3.LUT R8, R8, 0xffff, RZ, 0xc0, !PT ;  /* 0x0000ffff08087812 */ /* 0x000fe400078ec0ff */
[----:B------:R-:W-:Y:S02]  /*1e7b00*/  LOP3.LUT R10, R10, 0xffff, RZ, 0xc0, !PT ;  /* 0x0000ffff0a0a7812 */ /* 0x000fe400078ec0ff */
[----:B------:R-:W-:-:S02]  /*1e7b10*/  LOP3.LUT R3, R3, 0xffff, RZ, 0xc0, !PT ;  /* 0x0000ffff03037812 */ /* 0x000fc400078ec0ff */
[----:B------:R-:W-:Y:S02]  /*1e7b20*/  LOP3.LUT R5, R5, 0xffff, RZ, 0xc0, !PT ;  /* 0x0000ffff05057812 */ /* 0x000fe400078ec0ff */
[----:B------:R-:W-:Y:S02]  /*1e7b30*/  PRMT R43, R8, 0x3340, R10 ;  /* 0x00003340082b7816 */ /* 0x000fe4000000000a */
[----:B------:R-:W-:-:S03]  /*1e7b40*/  PRMT R8, R3, 0x3340, R5 ;  /* 0x0000334003087816 */ /* 0x000fc60000000005 */
[----:B------:R-:W-:Y:S04]  /*1e7b50*/  STL [R1+0x84d8], R43 ;  /* 0x0084d82b01007387 */ /* 0x000fe80000100800 */
[----:B------:R0:W-:Y:S01]  /*1e7b60*/  STL [R1+0x4b8], R8 ;  /* 0x0004b80801007387 */ /* 0x0001e20000100800 */
[----:B---3--:R-:W-:Y:S02]  /*1e7b70*/  LOP3.LUT R5, R36, 0xffff, RZ, 0xc0, !PT ;  /* 0x0000ffff24057812 */ /* 0x008fe400078ec0ff */
[----:B----4-:R-:W-:Y:S02]  /*1e7b80*/  LOP3.LUT R3, R45, 0xffff, RZ, 0xc0, !PT ;  /* 0x0000ffff2d037812 */ /* 0x010fe400078ec0ff */
[----:B0-----:R-:W-:Y:S02]  /*1e7b90*/  LOP3.LUT R8, R40, 0xffff, RZ, 0xc0, !PT ;  /* 0x0000ffff28087812 */ /* 0x001fe400078ec0ff */
[----:B------:R-:W-:-:S02]  /*1e7ba0*/  PRMT R11, R3, 0x3340, R1 ;  /* 0x00003340030b7816 */ /* 0x000fc40000000001 */
[--C-:B------:R-:W-:Y:S02]  /*1e7bb0*/  PRMT R10, R5, 0x3340, R8.reuse ;  /* 0x00003340050a7816 */ /* 0x100fe40000000008 */
[----:B------:R-:W-:Y:S02]  /*1e7bc0*/  SHF.R.U32.HI R5, RZ, 0x8, R5 ;  /* 0x00000008ff057819 */ /* 0x000fe40000011605 */
[----:B------:R-:W-:Y:S02]  /*1e7bd0*/  PRMT R12, R10, 0x5410, R11 ;  /* 0x000054100a0c7816 */ /* 0x000fe4000000000b */
[----:B------:R-:W-:Y:S02]  /*1e7be0*/  IADD3 R10, P6, R0, R17, RZ ;  /* 0x00000011000a7210 */ /* 0x000fe40007fde0ff */
[----:B------:R-:W-:Y:S02]  /*1e7bf0*/  SHF.R.U32.HI R8, RZ, 0x8, R8 ;  /* 0x00000008ff087819 */ /* 0x000fe40000011608 */
[----:B------:R-:W-:Y:S01]  /*1e7c00*/  SHF.R.U32.HI R3, RZ, 0x8, R3 ;  /* 0x00000008ff037819 */ /* 0x000fe20000011603 */
[----:B------:R-:W-:Y:S01]  /*1e7c10*/  IMAD.X R11, R61, 0x1, R18, P6 ;  /* 0x000000013d0b7824 */ /* 0x000fe200030e0612 */
[----:B------:R-:W-:-:S02]  /*1e7c20*/  LOP3.LUT R5, R5, 0xffff, RZ, 0xc0, !PT ;  /* 0x0000ffff05057812 */ /* 0x000fc400078ec0ff */
[----:B------:R-:W-:Y:S02]  /*1e7c30*/  LOP3.LUT R8, R8, 0xffff, RZ, 0xc0, !PT ;  /* 0x0000ffff08087812 */ /* 0x000fe400078ec0ff */
[----:B------:R-:W-:Y:S01]  /*1e7c40*/  LOP3.LUT R3, R3, 0xffff, RZ, 0xc0, !PT ;  /* 0x0000ffff03037812 */ /* 0x000fe200078ec0ff */
[----:B------:R0:W-:Y:S01]  /*1e7c50*/  STL [R1+0x2388], R12 ;  /* 0x0023880c01007387 */ /* 0x0001e20000100800 */
[----:B------:R-:W-:Y:S02]  /*1e7c60*/  PRMT R8, R5, 0x3340, R8 ;  /* 0x0000334005087816 */ /* 0x000fe40000000008 */
[----:B------:R-:W-:Y:S01]  /*1e7c70*/  PRMT R5, R3, 0x3340, R1 ;  /* 0x0000334003057816 */ /* 0x000fe20000000001 */
[----:B------:R-:W-:Y:S04]  /*1e7c80*/  STL.64 [R1+0xd30], R10 ;  /* 0x000d300a01007387 */ /* 0x000fe80000100a00 */
[----:B------:R-:W3:Y:S04]  /*1e7c90*/  LDL.LU R14, [R1+0x778] ;  /* 0x00077800010e7983 */ /* 0x000ee80000300800 */
[----:B------:R-:W4:Y:S04]  /*1e7ca0*/  LDL.LU R22, [R1+0x374] ;  /* 0x0003740001167983 */ /* 0x000f280000300800 */
[----:B0-----:R-:W4:Y:S04]  /*1e7cb0*/  LDL.LU R12, [R1+0x690] ;  /* 0x00069000010c7983 */ /* 0x001f280000300800 */
[----:B------:R-:W-:Y:S04]  /*1e7cc0*/  STL [R1+0x4b4], R8 ;  /* 0x0004b40801007387 */ /* 0x000fe80000100800 */
[----:B------:R0:W-:Y:S01]  /*1e7cd0*/  STL [R1+0x2c8], R5 ;  /* 0x0002c80501007387 */ /* 0x0001e20000100800 */
[----:B--2---:R-:W-:-:S02]  /*1e7ce0*/  LOP3.LUT R3, R34, 0xffff, RZ, 0xc0, !PT ;  /* 0x0000ffff22037812 */ /* 0x004fc400078ec0ff */
[----:B------:R-:W-:Y:S02]  /*1e7cf0*/  LOP3.LUT R45, R35, 0xffff, RZ, 0xc0, !PT ;  /* 0x0000ffff232d7812 */ /* 0x000fe400078ec0ff */
[----:B0-----:R-:W-:Y:S02]  /*1e7d00*/  LOP3.LUT R5, R41, 0xffff, RZ, 0xc0, !PT ;  /* 0x0000ffff29057812 */ /* 0x001fe400078ec0ff */
[----:B------:R-:W-:Y:S02]  /*1e7d10*/  PRMT R10, R45, 0x3340, R1 ;  /* 0x000033402d0a7816 */ /* 0x000fe40000000001 */
[----:B------:R-:W-:-:S04]  /*1e7d20*/  PRMT R8, R3, 0x3340, R5 ;  /* 0x0000334003087816 */ /* 0x000fc80000000005 */
[----:B------:R-:W-:Y:S02]  /*1e7d30*/  PRMT R8, R8, 0x5410, R10 ;  /* 0x0000541008087816 */ /* 0x000fe4000000000a */
[----:B------:R-:W-:Y:S01]  /*1e7d40*/  IADD3 R10, P6, R0, R19, RZ ;  /* 0x00000013000a7210 */ /* 0x000fe20007fde0ff */
[----:B------:R-:W-:Y:S04]  /*1e7d50*/  STL [R1+0x86b0], R45 ;  /* 0x0086b02d01007387 */ /* 0x000fe80000100800 */
[----:B------:R-:W-:Y:S01]  /*1e7d60*/  IMAD.X R11, R61, 0x1, R47, P6 ;  /* 0x000000013d0b7824 */ /* 0x000fe200030e062f */
[----:B------:R-:W-:Y:S04]  /*1e7d70*/  STL [R1+0x237c], R8 ;  /* 0x00237c0801007387 */ /* 0x000fe80000100800 */
[----:B------:R-:W2:Y:S04]  /*1e7d80*/  LDL.LU R44, [R1+0x77c] ;  /* 0x00077c00012c7983 */ /* 0x000ea80000300800 */
[----:B------:R-:W2:Y:S04]  /*1e7d90*/  LDL.LU R36, [R1+0x378] ;  /* 0x0003780001247983 */ /* 0x000ea80000300800 */
[----:B------:R-:W2:Y:S04]  /*1e7da0*/  LDL.LU R34, [R1+0x698] ;  /* 0x0006980001227983 */ /* 0x000ea80000300800 */
[----:B------:R-:W-:Y:S04]  /*1e7db0*/  STL.64 [R1+0xc60], R10 ;  /* 0x000c600a01007387 */ /* 0x000fe80000100a00 */
[----:B------:R-:W2:Y:S04]  /*1e7dc0*/  LDL.LU R35, [R1+0x708] ;  /* 0x0007080001237983 */ /* 0x000ea80000300800 */
[----:B------:R-:W2:Y:S04]  /*1e7dd0*/  LDL.LU R41, [R1+0x29c] ;  /* 0x00029c0001297983 */ /* 0x000ea80000300800 */
        /* <DEDUP_REMOVED lines=28> */
[----:B------:R2:W-:Y:S04]  /*1e7fa0*/  STL.64 [R1+0xce0], R10 ;  /* 0x000ce00a01007387 */ /* 0x0005e80000100a00 */
[----:B------:R0:W-:Y:S04]  /*1e7fb0*/  STL [R1+0x4b0], R6 ;  /* 0x0004b00601007387 */ /* 0x0001e80000100800 */
[----:B------:R1:W-:Y:S01]  /*1e7fc0*/  STL [R1+0x2c0], R5 ;  /* 0x0002c00501007387 */ /* 0x0003e20000100800 */
[----:B--2---:R-:W-:-:S03]  /*1e7fd0*/  LOP3.LUT R11, R34, 0xffff, RZ, 0xc0, !PT ;  /* 0x0000ffff220b7812 */ /* 0x004fc600078ec0ff */
[----:B------:R-:W2:Y:S01]  /*1e7fe0*/  LDL.LU R34, [R1+0x720] ;  /* 0x0007200001227983 */ /* 0x000ea20000300800 */
[----:B0-----:R-:W-:-:S03]  /*1e7ff0*/  LOP3.LUT R6, R35, 0xffff, RZ, 0xc0, !PT ;  /* 0x0000ffff23067812 */ /* 0x001fc600078ec0ff */
[----:B------:R-:W3:Y:S01]  /*1e8000*/  LDL.LU R35, [R1+0x2ac] ;  /* 0x0002ac0001237983 */ /* 0x000ee20000300800 */
[----:B-1----:R-:W-:-:S03]  /*1e8010*/  LOP3.LUT R5, R41, 0xffff, RZ, 0xc0, !PT ;  /* 0x0000ffff29057812 */ /* 0x002fc600078ec0ff */
        /* <DEDUP_REMOVED lines=9> */
[----:B------:R0:W-:Y:S03]  /*1e80b0*/  STL [R1+0x236c], R14 ;  /* 0x00236c0e01007387 */ /* 0x0001e60000100800 */
[----:B0-----:R-:W-:Y:S02]  /*1e80c0*/  PRMT R14, R12, 0x5410, R13 ;  /* 0x000054100c0e7816 */ /* 0x001fe4000000000d */
[----:B------:R-:W-:-:S05]  /*1e80d0*/  IADD3 R12, P6, R0, R50, RZ ;  /* 0x00000032000c7210 */ /* 0x000fca0007fde0ff */
[----:B------:R-:W-:Y:S01]  /*1e80e0*/  IMAD.X R13, R61, 0x1, R51, P6 ;  /* 0x000000013d0d7824 */ /* 0x000fe200030e0633 */
[----:B------:R-:W-:Y:S01]  /*1e80f0*/  STL [R1+0x2368], R14 ;  /* 0x0023680e01007387 */ /* 0x000fe20000100800 */
[----:B------:R-:W-:-:S03]  /*1e8100*/  SHF.R.U32.HI R10, RZ, 0x8, R10 ;  /* 0x00000008ff0a7819 */ /* 0x000fc6000001160a */
[----:B------:R0:W-:Y:S01]  /*1e8110*/  STL.64 [R1+0xb68], R12 ;  /* 0x000b680c01007387 */ /* 0x0001e20000100a00 */
[----:B------:R-:W-:-:S03]  /*1e8120*/  SHF.R.U32.HI R11, RZ, 0x8, R11 ;  /* 0x00000008ff0b7819 */ /* 0x000fc6000001160b */
[----:B------:R-:W4:Y:S04]  /*1e8130*/  LDL.LU R36, [R1+0x5390] ;  /* 0x0053900001247983 */ /* 0x000f280000300800 */
[----:B------:R-:W4:Y:S04]  /*1e8140*/  LDL.LU R40, [R1+0x21d8] ;  /* 0x0021d80001287983 */ /* 0x000f280000300800 */
[----:B0-----:R-:W4:Y:S01]  /*1e8150*/  LDL.LU R12, [R1+0x2880] ;  /* 0x00288000010c7983 */ /* 0x001f220000300800 */
[----:B------:R-:W-:Y:S02]  /*1e8160*/  LOP3.LUT R10, R10, 0xffff, RZ, 0xc0, !PT ;  /* 0x0000ffff0a0a7812 */ /* 0x000fe400078ec0ff */
[----:B------:R-:W-:-:S02]  /*1e8170*/  LOP3.LUT R11, R11, 0xffff, RZ, 0xc0, !PT ;  /* 0x0000ffff0b0b7812 */ /* 0x000fc400078ec0ff */
[----:B------:R-:W-:Y:S02]  /*1e8180*/  SHF.R.U32.HI R6, RZ, 0x8, R6 ;  /* 0x00000008ff067819 */ /* 0x000fe40000011606 */
[----:B------:R-:W-:Y:S02]  /*1e8190*/  PRMT R10, R10, 0x3340, R11 ;  /* 0x000033400a0a7816 */ /* 0x000fe4000000000b */
[----:B------:R-:W-:Y:S02]  /*1e81a0*/  SHF.R.U32.HI R8, RZ, 0x8, R8 ;  /* 0x00000008ff087819 */ /* 0x000fe40000011608 */
[----:B------:R-:W-:Y:S01]  /*1e81b0*/  SHF.R.U32.HI R5, RZ, 0x8, R5 ;  /* 0x00000008ff057819 */ /* 0x000fe20000011605 */
[----:B------:R0:W-:Y:S01]  /*1e81c0*/  STL [R1+0x4a8], R10 ;  /* 0x0004a80a01007387 */ /* 0x0001e20000100800 */
[----:B------:R-:W-:Y:S02]  /*1e81d0*/  SHF.R.U32.HI R3, RZ, 0x8, R3 ;  /* 0x00000008ff037819 */ /* 0x000fe40000011603 */
[----:B------:R-:W-:-:S02]  /*1e81e0*/  LOP3.LUT R6, R6, 0xffff, RZ, 0xc0, !PT ;  /* 0x0000ffff06067812 */ /* 0x000fc400078ec0ff */
[----:B------:R-:W-:Y:S02]  /*1e81f0*/  LOP3.LUT R8, R8, 0xffff, RZ, 0xc0, !PT ;  /* 0x0000ffff08087812 */ /* 0x000fe400078ec0ff */
[----:B------:R-:W-:Y:S02]  /*1e8200*/  LOP3.LUT R5, R5, 0xffff, RZ, 0xc0, !PT ;  /* 0x0000ffff05057812 */ /* 0x000fe400078ec0ff */
[----:B0-----:R-:W-:Y:S02]  /*1e8210*/  IADD3 R10, P6, R0, R52, RZ ;  /* 0x00000034000a7210 */ /* 0x001fe40007fde0ff */
[----:B------:R-:W-:Y:S02]  /*1e8220*/  LOP3.LUT R3, R3, 0xffff, RZ, 0xc0, !PT ;  /* 0x0000ffff03037812 */ /* 0x000fe400078ec0ff */
[----:B------:R-:W-:Y:S01]  /*1e8230*/  PRMT R6, R6, 0x3340, R8 ;  /* 0x0000334006067816 */ /* 0x000fe20000000008 */
[----:B------:R-:W-:Y:S01]  /*1e8240*/  IMAD.X R11, R61, 0x1, R53, P6 ;  /* 0x000000013d0b7824 */ /* 0x000fe200030e0635 */
[----:B------:R-:W-:-:S02]  /*1e8250*/  PRMT R8, R5, 0x3340, R1 ;  /* 0x0000334005087816 */ /* 0x000fc40000000001 */
[----:B------:R-:W-:Y:S01]  /*1e8260*/  PRMT R5, R3, 0x3340, R1 ;  /* 0x0000334003057816 */ /* 0x000fe20000000001 */
[----:B------:R2:W-:Y:S04]  /*1e8270*/  STL [R1+0x4a4], R6 ;  /* 0x0004a40601007387 */ /* 0x0005e80000100800 */
[----:B------:R-:W-:Y:S04]  /*1e8280*/  STL.64 [R1+0xc18], R10 ;  /* 0x000c180a01007387 */ /* 0x000fe80000100a00 */
        /* <DEDUP_REMOVED lines=9> */
[--C-:B------:R-:W-:Y:S01]  /*1e8320*/  PRMT R8, R6, 0x3340, R5.reuse ;  /* 0x0000334006087816 */ /* 0x100fe20000000005 */
[----:B------:R0:W-:Y:S01]  /*1e8330*/  STL [R1+0x86b4], R3 ;  /* 0x0086b40301007387 */ /* 0x0001e20000100800 */
[----:B------:R-:W-:Y:S02]  /*1e8340*/  SHF.R.U32.HI R5, RZ, 0x8, R5 ;  /* 0x00000008ff057819 */ /* 0x000fe40000011605 */
[----:B0-----:R-:W-:Y:S02]  /*1e8350*/  PRMT R3, R8, 0x5410, R10 ;  /* 0x0000541008037816 */ /* 0x001fe4000000000a */
[----:B------:R-:W-:-:S03]  /*1e8360*/  IADD3 R10, P6, R0, R54, RZ ;  /* 0x00000036000a7210 */ /* 0x000fc60007fde0ff */
[----:B------:R0:W-:Y:S01]  /*1e8370*/  STL [R1+0x235c], R3 ;  /* 0x00235c0301007387 */ /* 0x0001e20000100800 */
[----:B------:R-:W-:Y:S01]  /*1e8380*/  LOP3.LUT R5, R5, 0xffff, RZ, 0xc0, !PT ;  /* 0x0000ffff05057812 */ /* 0x000fe200078ec0ff */
[----:B------:R-:W-:Y:S01]  /*1e8390*/  IMAD.X R11, R61, 0x1, R55, P6 ;  /* 0x000000013d0b7824 */ /* 0x000fe200030e0637 */
[----:B0-----:R-:W-:-:S04]  /*1e83a0*/  SHF.R.U32.HI R3, RZ, 0x8, R6 ;  /* 0x00000008ff037819 */ /* 0x001fc80000011606 */
[----:B------:R-:W-:-:S04]  /*1e83b0*/  LOP3.LUT R3, R3, 0xffff, RZ, 0xc0, !PT ;  /* 0x0000ffff03037812 */ /* 0x000fc800078ec0ff */
[----:B------:R-:W-:Y:S02]  /*1e83c0*/  PRMT R46, R3, 0x3340, R5 ;  /* 0x00003340032e7816 */ /* 0x000fe40000000005 */
[----:B------:R-:W-:Y:S01]  /*1e83d0*/  LOP3.LUT R3, R36, 0xffff, RZ, 0xc0, !PT ;  /* 0x0000ffff24037812 */ /* 0x000fe200078ec0ff */
[----:B------:R0:W-:Y:S01]  /*1e83e0*/  STL.64 [R1+0xb60], R10 ;  /* 0x000b600a01007387 */ /* 0x0001e20000100a00 */
[----:B------:R-:W-:Y:S02]  /*1e83f0*/  LOP3.LUT R8, R40, 0xffff, RZ, 0xc0, !PT ;  /* 0x0000ffff28087812 */ /* 0x000fe400078ec0ff */
[----:B------:R-:W-:-:S04]  /*1e8400*/  LOP3.LUT R5, R12, 0xffff, RZ, 0xc0, !PT ;  /* 0x0000ffff0c057812 */ /* 0x000fc800078ec0ff */
[----:B------:R-:W-:Y:S02]  /*1e8410*/  PRMT R6, R3, 0x3340, R5 ;  /* 0x0000334003067816 */ /* 0x000fe40000000005 */
[----:B0-----:R-:W-:-:S04]  /*1e8420*/  PRMT R10, R8, 0x3340, R1 ;  /* 0x00003340080a7816 */ /* 0x001fc80000000001 */
[----:B------:R-:W-:Y:S02]  /*1e8430*/  PRMT R6, R6, 0x5410, R10 ;  /* 0x0000541006067816 */ /* 0x000fe4000000000a */
[----:B------:R-:W-:Y:S02]  /*1e8440*/  IADD3 R10, P6, R0, R58, RZ ;  /* 0x0000003a000a7210 */ /* 0x000fe40007fde0ff */
[----:B------:R-:W-:-:S03]  /*1e8450*/  SHF.R.U32.HI R3, RZ, 0x8, R3 ;  /* 0x00000008ff037819 */ /* 0x000fc60000011603 */
[----:B------:R-:W-:Y:S01]  /*1e8460*/  IMAD.X R11, R61, 0x1, R57, P6 ;  /* 0x000000013d0b7824 */ /* 0x000fe200030e0639 */
[----:B------:R-:W-:Y:S01]  /*1e8470*/  SHF.R.U32.HI R61, RZ, 0x8, R5 ;  /* 0x00000008ff3d7819 */ /* 0x000fe20000011605 */
[----:B------:R-:W-:Y:S01]  /*1e8480*/  STL [R1+0x84e0], R46 ;  /* 0x0084e02e01007387 */ /* 0x000fe20000100800 */
[----:B------:R-:W-:Y:S02]  /*1e8490*/  LOP3.LUT R3, R3, 0xffff, RZ, 0xc0, !PT ;  /* 0x0000ffff03037812 */ /* 0x000fe400078ec0ff */
[----:B------:R-:W-:Y:S01]  /*1e84a0*/  LOP3.LUT R61, R61, 0xffff, RZ, 0xc0, !PT ;  /* 0x0000ffff3d3d7812 */ /* 0x000fe200078ec0ff */
[----:B------:R-:W4:Y:S04]  /*1e84b0*/  LDL.LU R44, [R1+0x21a8] ;  /* 0x0021a800012c7983 */ /* 0x000f280000300800 */
[----:B------:R-:W4:Y:S01]  /*1e84c0*/  LDL.LU R36, [R1+0x53a4] ;  /* 0x0053a40001247983 */ /* 0x000f220000300800 */
[----:B------:R-:W-:-:S03]  /*1e84d0*/  PRMT R5, R3, 0x3340, R61 ;  /* 0x0000334003057816 */ /* 0x000fc6000000003d */
[----:B------:R-:W4:Y:S04]  /*1e84e0*/  LDL.LU R40, [R1+0x2338] ;  /* 0x0023380001287983 */ /* 0x000f280000300800 */
[----:B------:R3:W-:Y:S04]  /*1e84f0*/  STL [R1+0x2358], R6 ;  /* 0x0023580601007387 */ /* 0x0007e80000100800 */
[----:B------:R-:W-:Y:S04]  /*1e8500*/  STL.64 [R1+0xc10], R10 ;  /* 0x000c100a01007387 */ /* 0x000fe80000100a00 */
[----:B------:R4:W-:Y:S01]  /*1e8510*/  STL [R1+0x490], R5 ;  /* 0x0004900501007387 */ /* 0x0009e20000100800 */
[----:B--2---:R-:W-:-:S02]  /*1e8520*/  LOP3.LUT R3, R34, 0xffff, RZ, 0xc0, !PT ;  /* 0x0000ffff22037812 */ /* 0x004fc400078ec0ff */
[----:B---3--:R-:W-:Y:S02]  /*1e8530*/  LOP3.LUT R6, R35, 0xffff, RZ, 0xc0, !PT ;  /* 0x0000ffff23067812 */ /* 0x008fe400078ec0ff */
[----:B----4-:R-:W-:Y:S02]  /*1e8540*/  LOP3.LUT R5, R41, 0xffff, RZ, 0xc0, !PT ;  /* 0x0000ffff29057812 */ /* 0x010fe400078ec0ff */
[----:B------:R-:W-:Y:S02]  /*1e8550*/  PRMT R61, R6, 0x3340, R1 ;  /* 0x00003340063d7816 */ /* 0x000fe40000000001 */
[----:B------:R-:W-:-:S04]  /*1e8560*/  PRMT R10, R3, 0x3340, R5 ;  /* 0x00003340030a7816 */ /* 0x000fc80000000005 */
[----:B------:R-:W-:-:S05]  /*1e8570*/  PRMT R10, R10, 0x5410, R61 ;  /* 0x000054100a0a7816 */ /* 0x000fca000000003d */
[----:B------:R0:W-:Y:S04]  /*1e8580*/  STL [R1+0x234c], R10 ;  /* 0x00234c0a01007387 */ /* 0x0001e80000100800 */
[----:B------:R-:W2:Y:S04]  /*1e8590*/  LDL.LU R34, [R1+0x53ac] ;  /* 0x0053ac0001227983 */ /* 0x000ea80000300800 */
[----:B------:R-:W3:Y:S04]  /*1e85a0*/  LDL.LU R35, [R1+0x21b8] ;  /* 0x0021b80001237983 */ /* 0x000ee80000300800 */
        /* <DEDUP_REMOVED lines=13> */
[----:B------:R-:W-:Y:S01]  /*1e8680*/  ULDC UR4, c[0x0][0x248] ;  /* 0x0000920000047ab9 */ /* 0x000fe20000000800 */
[----:B------:R-:W-:Y:S02]  /*1e8690*/  LOP3.LUT R3, R44, 0xffff, RZ, 0xc0, !PT ;  /* 0x0000ffff2c037812 */ /* 0x000fe400078ec0ff */
[----:B------:R-:W-:-:S02]  /*1e86a0*/  LOP3.LUT R5, R36, 0xffff, RZ, 0xc0, !PT ;  /* 0x0000ffff24057812 */ /* 0x000fc400078ec0ff */
[----:B0-----:R-:W-:Y:S02]  /*1e86b0*/  LOP3.LUT R8, R40, 0xffff, RZ, 0xc0, !PT ;  /* 0x0000ffff28087812 */ /* 0x001fe400078ec0ff */
[----:B------:R-:W-:Y:S02]  /*1e86c0*/  PRMT R61, R3, 0x3340, R1 ;  /* 0x00003340033d7816 */ /* 0x000fe40000000001 */
[----:B------:R-:W-:Y:S02]  /*1e86d0*/  PRMT R10, R5, 0x3340, R8 ;  /* 0x00003340050a7816 */ /* 0x000fe40000000008 */
[----:B------:R-:W-:Y:S02]  /*1e86e0*/  SHF.R.U32.HI R5, RZ, 0x8, R5 ;  /* 0x00000008ff057819 */ /* 0x000fe40000011605 */
[----:B------:R-:W-:Y:S02]  /*1e86f0*/  PRMT R12, R10, 0x5410, R61 ;  /* 0x000054100a0c7816 */ /* 0x000fe4000000003d */
[----:B------:R-:W-:-:S02]  /*1e8700*/  SHF.R.S32.HI R61, RZ, 0x1f, R0 ;  /* 0x0000001fff3d7819 */ /* 0x000fc40000011400 */
[----:B------:R-:W-:Y:S02]  /*1e8710*/  IADD3 R10, P6, R0, R56, RZ ;  /* 0x00000038000a7210 */ /* 0x000fe40007fde0ff */
[----:B------:R-:W-:Y:S02]  /*1e8720*/  SHF.R.U32.HI R8, RZ, 0x8, R8 ;  /* 0x00000008ff087819 */ /* 0x000fe40000011608 */
[----:B------:R-:W-:Y:S01]  /*1e8730*/  SHF.R.U32.HI R3, RZ, 0x8, R3 ;  /* 0x00000008ff037819 */ /* 0x000fe20000011603 */
[----:B------:R-:W-:Y:S01]  /*1e8740*/  IMAD.X R11, R61, 0x1, R16, P6 ;  /* 0x000000013d0b7824 */ /* 0x000fe200030e0610 */
[----:B------:R-:W-:Y:S02]  /*1e8750*/  LOP3.LUT R5, R5, 0xffff, RZ, 0xc0, !PT ;  /* 0x0000ffff05057812 */ /* 0x000fe400078ec0ff */
[----:B------:R-:W-:Y:S02]  /*1e8760*/  LOP3.LUT R8, R8, 0xffff, RZ, 0xc0, !PT ;  /* 0x0000ffff08087812 */ /* 0x000fe400078ec0ff */
[----:B------:R-:W-:Y:S01]  /*1e8770*/  LOP3.LUT R3, R3, 0xffff, RZ, 0xc0, !PT ;  /* 0x0000ffff03037812 */ /* 0x000fe200078ec0ff */
[----:B------:R0:W-:Y:S01]  /*1e8780*/  STL [R1+0x2348], R12 ;  /* 0x0023480c01007387 */ /* 0x0001e20000100800 */
[----:B------:R-:W-:-:S02]  /*1e8790*/  PRMT R8, R5, 0x3340, R8 ;  /* 0x0000334005087816 */ /* 0x000fc40000000008 */
[----:B------:R-:W-:Y:S01]  /*1e87a0*/  PRMT R5, R3, 0x3340, R1 ;  /* 0x0000334003057816 */ /* 0x000fe20000000001 */
[----:B------:R-:W-:Y:S04]  /*1e87b0*/  STL.64 [R1+0xb38], R10 ;  /* 0x000b380a01007387 */ /* 0x000fe80000100a00 */
[----:B------:R-:W4:Y:S04]  /*1e87c0*/  LDL.LU R14, [R1+0x7cc] ;  /* 0x0007cc00010e7983 */ /* 0x000f280000300800 */
[----:B------:R-:W4:Y:S04]  /*1e87d0*/  LDL.LU R22, [R1+0x384] ;  /* 0x0003840001167983 */ /* 0x000f280000300800 */
[----:B0-----:R-:W4:Y:S04]  /*1e87e0*/  LDL.LU R12, [R1+0x6f4] ;  /* 0x0006f400010c7983 */ /* 0x001f280000300800 */
[----:B------:R3:W-:Y:S04]  /*1e87f0*/  STL [R1+0x484], R8 ;  /* 0x0004840801007387 */ /* 0x0007e80000100800 */
[----:B------:R4:W-:Y:S01]  /*1e8800*/  STL [R1+0x2b0], R5 ;  /* 0x0002b00501007387 */ /* 0x0009e20000100800 */
[----:B--2---:R-:W-:-:S02]  /*1e8810*/  LOP3.LUT R3, R34, 0xffff, RZ, 0xc0, !PT ;  /* 0x0000ffff22037812 */ /* 0x004fc400078ec0ff */
[----:B---3--:R-:W-:Y:S02]  /*1e8820*/  LOP3.LUT R8, R35, 0xffff, RZ, 0xc0, !PT ;  /* 0x0000ffff23087812 */ /* 0x008fe400078ec0ff */
[----:B----4-:R-:W-:Y:S02]  /*1e8830*/  LOP3.LUT R5, R41, 0xffff, RZ, 0xc0, !PT ;  /* 0x0000ffff29057812 */ /* 0x010fe400078ec0ff */
[----:B------:R-:W-:Y:S02]  /*1e8840*/  PRMT R11, R8, 0x3340, R1 ;  /* 0x00003340080b7816 */ /* 0x000fe40000000001 */
[----:B------:R-:W-:Y:S01]  /*1e8850*/  PRMT R10, R3, 0x3340, R5 ;  /* 0x00003340030a7816 */ /* 0x000fe20000000005 */
[----:B------:R0:W-:Y:S03]  /*1e8860*/  STL [R1+0x86b8], R8 ;  /* 0x0086b80801007387 */ /* 0x0001e60000100800 */
[----:B0-----:R-:W-:-:S02]  /*1e8870*/  PRMT R8, R10, 0x5410, R11 ;  /* 0x000054100a087816 */ /* 0x001fc4000000000b */
[----:B------:R-:W-:-:S03]  /*1e8880*/  IADD3 R10, P6, R0, R17, RZ ;  /* 0x00000011000a7210 */ /* 0x000fc60007fde0ff */
[----:B------:R0:W-:Y:S02]  /*1e8890*/  STL [R1+0x233c], R8 ;  /* 0x00233c0801007387 */ /* 0x0001e40000100800 */
[----:B------:R-:W-:Y:S02]  /*1e88a0*/  IMAD.X R11, R61, 0x1, R18, P6 ;  /* 0x000000013d0b7824 */ /* 0x000fe400030e0612 */
[----:B------:R-:W2:Y:S04]  /*1e88b0*/  LDL.LU R44, [R1+0x7e4] ;  /* 0x0007e400012c7983 */ /* 0x000ea80000300800 */
[----:B------:R-:W3:Y:S04]  /*1e88c0*/  LDL.LU R36, [R1+0x388] ;  /* 0x0003880001247983 */ /* 0x000ee80000300800 */
[----:B------:R-:W4:Y:S04]  /*1e88d0*/  LDL.LU R40, [R1+0x704] ;  /* 0x0007040001287983 */ /* 0x000f280000300800 */
[----:B------:R-:W-:Y:S04]  /*1e88e0*/  STL.64 [R1+0xbc8], R10 ;  /* 0x000bc80a01007387 */ /* 0x000fe80000100a00 */
[----:B------:R-:W4:Y:S04]  /*1e88f0*/  LDL.LU R34, [R1+0x774] ;  /* 0x0007740001227983 */ /* 0x000f280000300800 */
[----:B------:R-:W2:Y:S01]  /*1e8900*/  LDL.LU R41, [R1+0x35c] ;  /* 0x00035c0001297983 */ /* 0x000ea20000300800 */
[----:B------:R-:W-:-:S02]  /*1e8910*/  SHF.R.U32.HI R3, RZ, 0x8, R3 ;  /* 0x00000008ff037819 */ /* 0x000fc40000011603 */
[----:B------:R-:W-:Y:S01]  /*1e8920*/  SHF.R.U32.HI R5, RZ, 0x8, R5 ;  /* 0x00000008ff057819 */ /* 0x000fe20000011605 */
[----:B------:R-:W4:Y:S01]  /*1e8930*/  LDL.LU R35, [R1+0x68c] ;  /* 0x00068c0001237983 */ /* 0x000f220000300800 */
[----:B------:R-:W-:Y:S02]  /*1e8940*/  LOP3.LUT R6, R6, 0xffff, RZ, 0xc0, !PT ;  /* 0x0000ffff06067812 */ /* 0x000fe400078ec0ff */
[----:B------:R-:W-:Y:S02]  /*1e8950*/  LOP3.LUT R3, R3, 0xffff, RZ, 0xc0, !PT ;  /* 0x0000ffff03037812 */ /* 0x000fe400078ec0ff */
[----:B------:R-:W-:Y:S02]  /*1e8960*/  LOP3.LUT R5, R5, 0xffff, RZ, 0xc0, !PT ;  /* 0x0000ffff05057812 */ /* 0x000fe400078ec0ff */
[----:B0-----:R-:W-:Y:S02]  /*1e8970*/  PRMT R8, R6, 0x3340, R1 ;  /* 0x0000334006087816 */ /* 0x001fe40000000001 */
[----:B------:R-:W-:-:S05]  /*1e8980*/  PRMT R6, R3, 0x3340, R5 ;  /* 0x0000334003067816 */ /* 0x000fca0000000005 */
[----:B------:R0:W-:Y:S04]  /*1e8990*/  STL [R1+0x84e4], R6 ;  /* 0x0084e40601007387 */ /* 0x0001e80000100800 */
[----:B------:R1:W-:Y:S01]  /*1e89a0*/  STL [R1+0x2ac], R8 ;  /* 0x0002ac0801007387 */ /* 0x0003e20000100800 */
[----:B------:R-:W-:Y:S02]  /*1e89b0*/  LOP3.LUT R5, R14, 0xffff, RZ, 0xc0, !PT ;  /* 0x0000ffff0e057812 */ /* 0x000fe400078ec0ff */
[----:B------:R-:W-:Y:S02]  /*1e89c0*/  LOP3.LUT R3, R22, 0xffff, RZ, 0xc0, !PT ;  /* 0x0000ffff16037812 */ /* 0x000fe400078ec0ff */
[----:B0-----:R-:W-:Y:S02]  /*1e89d0*/  LOP3.LUT R6, R12, 0xffff, RZ, 0xc0, !PT ;  /* 0x0000ffff0c067812 */ /* 0x001fe400078ec0ff */
[----:B------:R-:W-:-:S02]  /*1e89e0*/  PRMT R10, R3, 0x3340, R1 ;  /* 0x00003340030a7816 */ /* 0x000fc40000000001 */
[--C-:B-1----:R-:W-:Y:S02]  /*1e89f0*/  PRMT R8, R5, 0x3340, R6.reuse ;  /* 0x0000334005087816 */ /* 0x102fe40000000006 */
        /* <DEDUP_REMOVED lines=18> */
[----:B---3--:R-:W-:Y:S01]  /*1e8b20*/  LOP3.LUT R3, R36, 0xffff, RZ, 0xc0, !PT ;  /* 0x0000ffff24037812 */ /* 0x008fe200078ec0ff */
[----:B------:R-:W3:Y:S01]  /*1e8b30*/  LDL.LU R22, [R1+0x360] ;  /* 0x0003600001167983 */ /* 0x000ee20000300800 */
[----:B----4-:R-:W-:Y:S02]  /*1e8b40*/  LOP3.LUT R11, R40, 0xffff, RZ, 0xc0, !PT ;  /* 0x0000ffff280b7812 */ /* 0x010fe400078ec0ff */
[----:B------:R-:W-:Y:S02]  /*1e8b50*/  PRMT R13, R3, 0x3340, R1 ;  /* 0x00003340030d7816 */ /* 0x000fe40000000001 */
[----:B------:R-:W-:-:S04]  /*1e8b60*/  PRMT R12, R10, 0x3340, R11 ;  /* 0x000033400a0c7816 */ /* 0x000fc8000000000b */
[----:B------:R-:W-:Y:S02]  /*1e8b70*/  PRMT R13, R12, 0x5410, R13 ;  /* 0x000054100c0d7816 */ /* 0x000fe4000000000d */
[----:B------:R-:W4:Y:S04]  /*1e8b80*/  LDL.LU R12, [R1+0x6a4] ;  /* 0x0006a400010c7983 */ /* 0x000f280000300800 */
[----:B------:R0:W-:Y:S04]  /*1e8b90*/  STL [R1+0x232c], R13 ;  /* 0x00232c0d01007387 */ /* 0x0001e80000100800 */
[----:B------:R-:W4:Y:S04]  /*1e8ba0*/  LDL.LU R44, [R1+0x53b8] ;  /* 0x0053b800012c7983 */ /* 0x000f280000300800 */
[----:B------:R-:W4:Y:S04]  /*1e8bb0*/  LDL.LU R36, [R1+0x21cc] ;  /* 0x0021cc0001247983 */ /* 0x000f280000300800 */
[----:B------:R-:W4:Y:S01]  /*1e8bc0*/  LDL.LU R40, [R1+0x2738] ;  /* 0x0027380001287983 */ /* 0x000f220000300800 */
[----:B------:R-:W-:-:S02]  /*1e8bd0*/  LOP3.LUT R6, R34, 0xffff, RZ, 0xc0, !PT ;  /* 0x0000ffff22067812 */ /* 0x000fc400078ec0ff */
[----:B------:R-:W-:Y:S02]  /*1e8be0*/  LOP3.LUT R8, R35, 0xffff, RZ, 0xc0, !PT ;  /* 0x0000ffff23087812 */ /* 0x000fe400078ec0ff */
[----:B------:R-:W-:Y:S02]  /*1e8bf0*/  PRMT R14, R5, 0x3340, R1 ;  /* 0x00003340050e7816 */ /* 0x000fe40000000001 */
[----:B0-----:R-:W-:Y:S02]  /*1e8c00*/  PRMT R13, R6, 0x3340, R8 ;  /* 0x00003340060d7816 */ /* 0x001fe40000000008 */
[----:B------:R-:W-:Y:S02]  /*1e8c10*/  SHF.R.U32.HI R10, RZ, 0x8, R10 ;  /* 0x00000008ff0a7819 */ /* 0x000fe4000001160a */
[----:B------:R-:W-:Y:S02]  /*1e8c20*/  SHF.R.U32.HI R11, RZ, 0x8, R11 ;  /* 0x00000008ff0b7819 */ /* 0x000fe4000001160b */
[----:B------:R-:W-:-:S02]  /*1e8c30*/  PRMT R13, R13, 0x5410, R14 ;  /* 0x000054100d0d7816 */ /* 0x000fc4000000000e */
[----:B------:R-:W-:Y:S02]  /*1e8c40*/  IADD3 R14, P6, R0, R48, RZ ;  /* 0x00000030000e7210 */ /* 0x000fe40007fde0ff */
[----:B------:R-:W-:Y:S02]  /*1e8c50*/  LOP3.LUT R10, R10, 0xffff, RZ, 0xc0, !PT ;  /* 0x0000ffff0a0a7812 */ /* 0x000fe400078ec0ff */
[----:B------:R-:W-:Y:S02]  /*1e8c60*/  LOP3.LUT R11, R11, 0xffff, RZ, 0xc0, !PT ;  /* 0x0000ffff0b0b7812 */ /* 0x000fe400078ec0ff */
[----:B------:R-:W-:Y:S02]  /*1e8c70*/  SHF.R.U32.HI R6, RZ, 0x8, R6 ;  /* 0x00000008ff067819 */ /* 0x000fe40000011606 */
[----:B------:R-:W-:Y:S01]  /*1e8c80*/  SHF.R.U32.HI R8, RZ, 0x8, R8 ;  /* 0x00000008ff087819 */ /* 0x000fe20000011608 */
[----:B------:R0:W-:Y:S01]  /*1e8c90*/  STL [R1+0x2328], R13 ;  /* 0x0023280d01007387 */ /* 0x0001e20000100800 */
[----:B------:R-:W-:Y:S01]  /*1e8ca0*/  SHF.R.U32.HI R5, RZ, 0x8, R5 ;  /* 0x00000008ff057819 */ /* 0x000fe20000011605 */
[----:B------:R-:W-:Y:S01]  /*1e8cb0*/  IMAD.X R15, R61, 0x1, R49, P6 ;  /* 0x000000013d0f7824 */ /* 0x000fe200030e0631 */
[----:B------:R-:W-:-:S02]  /*1e8cc0*/  LOP3.LUT R6, R6, 0xffff, RZ, 0xc0, !PT ;  /* 0x0000ffff06067812 */ /* 0x000fc400078ec0ff */
[----:B------:R-:W-:Y:S02]  /*1e8cd0*/  LOP3.LUT R8, R8, 0xffff, RZ, 0xc0, !PT ;  /* 0x0000ffff08087812 */ /* 0x000fe400078ec0ff */
[----:B------:R-:W-:Y:S02]  /*1e8ce0*/  SHF.R.U32.HI R3, RZ, 0x8, R3 ;  /* 0x00000008ff037819 */ /* 0x000fe40000011603 */
[----:B0-----:R-:W-:Y:S02]  /*1e8cf0*/  PRMT R13, R10, 0x3340, R11 ;  /* 0x000033400a0d7816 */ /* 0x001fe4000000000b */
[----:B------:R-:W-:Y:S02]  /*1e8d00*/  IADD3 R10, P6, R0, R50, RZ ;  /* 0x00000032000a7210 */ /* 0x000fe40007fde0ff */
[----:B------:R-:W-:Y:S02]  /*1e8d10*/  LOP3.LUT R5, R5, 0xffff, RZ, 0xc0, !PT ;  /* 0x0000ffff05057812 */ /* 0x000fe400078ec0ff */
[----:B------:R-:W-:Y:S01]  /*1e8d20*/  PRMT R6, R6, 0x3340, R8 ;  /* 0x0000334006067816 */ /* 0x000fe20000000008 */
[----:B------:R-:W-:Y:S01]  /*1e8d30*/  IMAD.X R11, R61, 0x1, R51, P6 ;  /* 0x000000013d0b7824 */ /* 0x000fe200030e0633 */
[----:B------:R-:W-:Y:S01]  /*1e8d40*/  LOP3.LUT R3, R3, 0xffff, RZ, 0xc0, !PT ;  /* 0x0000ffff03037812 */ /* 0x000fe200078ec0ff */
[----:B------:R-:W-:Y:S01]  /*1e8d50*/  STL.64 [R1+0xca8], R14 ;  /* 0x000ca80e01007387 */ /* 0x000fe20000100a00 */
[----:B------:R-:W-:-:S02]  /*1e8d60*/  PRMT R5, R5, 0x3340, R1 ;  /* 0x0000334005057816 */ /* 0x000fc40000000001 */
[----:B------:R-:W-:Y:S01]  /*1e8d70*/  PRMT R3, R3, 0x3340, R1 ;  /* 0x0000334003037816 */ /* 0x000fe20000000001 */
[----:B------:R-:W-:Y:S04]  /*1e8d80*/  STL [R1+0x47c], R13 ;  /* 0x00047c0d01007387 */ /* 0x000fe80000100800 */
[----:B------:R2:W-:Y:S04]  /*1e8d90*/  STL [R1+0x474], R6 ;  /* 0x0004740601007387 */ /* 0x0005e80000100800 */
[----:B------:R-:W-:Y:S04]  /*1e8da0*/  STL.64 [R1+0xca0], R10 ;  /* 0x000ca00a01007387 */ /* 0x000fe80000100a00 */
[----:B------:R3:W-:Y:S04]  /*1e8db0*/  STL [R1+0x2a4], R5 ;  /* 0x0002a40501007387 */ /* 0x0007e80000100800 */
[----:B------:R-:W4:Y:S04]  /*1e8dc0*/  LDL.LU R34, [R1+0x53a0] ;  /* 0x0053a00001227983 */ /* 0x000f280000300800 */
[----:B------:R0:W-:Y:S04]  /*1e8dd0*/  STL [R1+0x2a0], R3 ;  /* 0x0002a00301007387 */ /* 0x0001e80000100800 */
[----:B------:R-:W4:Y:S01]  /*1e8de0*/  LDL.LU R35, [R1+0x220c] ;  /* 0x00220c0001237983 */ /* 0x000f220000300800 */
[----:B--2---:R-:W-:-:S03]  /*1e8df0*/  LOP3.LUT R6, R41, 0xffff, RZ, 0xc0, !PT ;  /* 0x0000ffff29067812 */ /* 0x004fc600078ec0ff */
[----:B------:R-:W2:Y:S01]  /*1e8e00*/  LDL.LU R41, [R1+0x2888] ;  /* 0x0028880001297983 */ /* 0x000ea20000300800 */
[----:B---3--:R-:W-:-:S04]  /*1e8e10*/  LOP3.LUT R5, R22, 0xffff, RZ, 0xc0, !PT ;  /* 0x0000ffff16057812 */ /* 0x008fc800078ec0ff */
[----:B------:R-:W-:Y:S02]  /*1e8e20*/  PRMT R13, R5, 0x3340, R1 ;  /* 0x00003340050d7816 */ /* 0x000fe40000000001 */
[----:B----4-:R-:W-:-:S04]  /*1e8e30*/  LOP3.LUT R10, R12, 0xffff, RZ, 0xc0, !PT ;  /* 0x0000ffff0c0a7812 */ /* 0x010fc800078ec0ff */
[----:B------:R-:W-:Y:S01]  /*1e8e40*/  PRMT R12, R6, 0x3340, R10 ;  /* 0x00003340060c7816 */ /* 0x000fe2000000000a */
[----:B------:R1:W-:Y:S01]  /*1e8e50*/  STL [R1+0x86bc], R5 ;  /* 0x0086bc0501007387 */ /* 0x0003e20000100800 */
[----:B0-----:R-:W-:Y:S02]  /*1e8e60*/  LOP3.LUT R3, R44, 0xffff, RZ, 0xc0, !PT ;  /* 0x0000ffff2c037812 */ /* 0x001fe400078ec0ff */
[----:B------:R-:W-:Y:S02]  /*1e8e70*/  LOP3.LUT R8, R36, 0xffff, RZ, 0xc0, !PT ;  /* 0x0000ffff24087812 */ /* 0x000fe400078ec0ff */
[----:B------:R-:W-:Y:S02]  /*1e8e80*/  LOP3.LUT R11, R40, 0xffff, RZ, 0xc0, !PT ;  /* 0x0000ffff280b7812 */ /* 0x000fe400078ec0ff */
[----:B------:R-:W-:Y:S02]  /*1e8e90*/  PRMT R13, R12, 0x5410, R13 ;  /* 0x000054100c0d7816 */ /* 0x000fe4000000000d */
[----:B------:R-:W-:-:S02]  /*1e8ea0*/  PRMT R12, R8, 0x3340, R1 ;  /* 0x00003340080c7816 */ /* 0x000fc40000000001 */
[----:B-1----:R-:W-:-:S04]  /*1e8eb0*/  PRMT R5, R3, 0x3340, R11 ;  /* 0x0000334003057816 */ /* 0x002fc8000000000b */
[----:B------:R-:W-:Y:S02]  /*1e8ec0*/  PRMT R5, R5, 0x5410, R12 ;  /* 0x0000541005057816 */ /* 0x000fe4000000000c */
[----:B------:R-:W-:Y:S01]  /*1e8ed0*/  IADD3 R12, P6, R0, R52, RZ ;  /* 0x00000034000c7210 */ /* 0x000fe20007fde0ff */
[----:B------:R0:W-:Y:S01]  /*1e8ee0*/  STL [R1+0x231c], R13 ;  /* 0x00231c0d01007387 */ /* 0x0001e20000100800 */
[----:B------:R-:W-:Y:S02]  /*1e8ef0*/  SHF.R.U32.HI R6, RZ, 0x8, R6 ;  /* 0x00000008ff067819 */ /* 0x000fe40000011606 */
[----:B------:R-:W-:Y:S01]  /*1e8f00*/  SHF.R.U32.HI R10, RZ, 0x8, R10 ;  /* 0x00000008ff0a7819 */ /* 0x000fe2000001160a */
[----:B------:R1:W-:Y:S01]  /*1e8f10*/  STL [R1+0x2318], R5 ;  /* 0x0023180501007387 */ /* 0x0003e20000100800 */
[----:B0-----:R-:W-:Y:S01]  /*1e8f20*/  IMAD.X R13, R61, 0x1, R53, P6 ;  /* 0x000000013d0d7824 */ /* 0x001fe200030e0635 */
[----:B------:R-:W-:Y:S02]  /*1e8f30*/  SHF.R.U32.HI R3, RZ, 0x8, R3 ;  /* 0x00000008ff037819 */ /* 0x000fe40000011603 */
[----:B-1----:R-:W-:-:S02]  /*1e8f40*/  SHF.R.U32.HI R5, RZ, 0x8, R11 ;  /* 0x00000008ff057819 */ /* 0x002fc4000001160b */
[----:B------:R-:W-:Y:S01]  /*1e8f50*/  STL.64 [R1+0xd58], R12 ;  /* 0x000d580c01007387 */ /* 0x000fe20000100a00 */
[----:B------:R-:W-:-:S03]  /*1e8f60*/  LOP3.LUT R6, R6, 0xffff, RZ, 0xc0, !PT ;  /* 0x0000ffff06067812 */ /* 0x000fc600078ec0ff */
[----:B------:R-:W3:Y:S01]  /*1e8f70*/  LDL.LU R44, [R1+0x53a8] ;  /* 0x0053a800012c7983 */ /* 0x000ee20000300800 */
[----:B------:R-:W-:-:S03]  /*1e8f80*/  LOP3.LUT R10, R10, 0xffff, RZ, 0xc0, !PT ;  /* 0x0000ffff0a0a7812 */ /* 0x000fc600078ec0ff */
[----:B------:R-:W4:Y:S01]  /*1e8f90*/  LDL.LU R36, [R1+0x222c] ;  /* 0x00222c0001247983 */ /* 0x000f220000300800 */
[----:B------:R-:W-:-:S03]  /*1e8fa0*/  LOP3.LUT R3, R3, 0xffff, RZ, 0xc0, !PT ;  /* 0x0000ffff03037812 */ /* 0x000fc600078ec0ff */
[----:B------:R-:W4:Y:S01]  /*1e8fb0*/  LDL.LU R40, [R1+0x288c] ;  /* 0x00288c0001287983 */ /* 0x000f220000300800 */
[----:B------:R-:W-:Y:S02]  /*1e8fc0*/  LOP3.LUT R5, R5, 0xffff, RZ, 0xc0, !PT ;  /* 0x0000ffff05057812 */ /* 0x000fe400078ec0ff */
[----:B------:R-:W-:Y:S02]  /*1e8fd0*/  PRMT R10, R6, 0x3340, R10 ;  /* 0x00003340060a7816 */ /* 0x000fe4000000000a */
[----:B------:R-:W-:-:S03]  /*1e8fe0*/  PRMT R6, R3, 0x3340, R5 ;  /* 0x0000334003067816 */ /* 0x000fc60000000005 */
[----:B------:R-:W-:Y:S04]  /*1e8ff0*/  STL [R1+0x84e8], R10 ;  /* 0x0084e80a01007387 */ /* 0x000fe80000100800 */
[----:B------:R2:W-:Y:S01]  /*1e9000*/  STL [R1+0x470], R6 ;  /* 0x0004700601007387 */ /* 0x0005e20000100800 */
[----:B------:R-:W-:-:S03]  /*1e9010*/  LOP3.LUT R5, R34, 0xffff, RZ, 0xc0, !PT ;  /* 0x0000ffff22057812 */ /* 0x000fc600078ec0ff */
[----:B------:R-:W4:Y:S01]  /*1e9020*/  LDL.LU R34, [R1+0x658] ;  /* 0x0006580001227983 */ /* 0x000f220000300800 */
[----:B------:R-:W-:-:S03]  /*1e9030*/  LOP3.LUT R3, R35, 0xffff, RZ, 0xc0, !PT ;  /* 0x0000ffff23037812 */ /* 0x000fc600078ec0ff */
[----:B------:R-:W4:Y:S01]  /*1e9040*/  LDL.LU R35, [R1+0x20c8] ;  /* 0x0020c80001237983 */ /* 0x000f220000300800 */
[----:B------:R-:W-:Y:S02]  /*1e9050*/  PRMT R11, R3, 0x3340, R1 ;  /* 0x00003340030b7816 */ /* 0x000fe40000000001 */
[----:B--2---:R-:W-:-:S04]  /*1e9060*/  LOP3.LUT R6, R41, 0xffff, RZ, 0xc0, !PT ;  /* 0x0000ffff29067812 */ /* 0x004fc800078ec0ff */
[----:B------:R-:W-:-:S04]  /*1e9070*/  PRMT R10, R5, 0x3340, R6 ;  /* 0x00003340050a7816 */ /* 0x000fc80000000006 */
[----:B------:R-:W-:-:S05]  /*1e9080*/  PRMT R10, R10, 0x5410, R11 ;  /* 0x000054100a0a7816 */ /* 0x000fca000000000b */
[----:B------:R0:W-:Y:S04]  /*1e9090*/  STL [R1+0x230c], R10 ;  /* 0x00230c0a01007387 */ /* 0x0001e80000100800 */
[----:B------:R-:W2:Y:S01]  /*1e90a0*/  LDL.LU R41, [R1+0x744] ;  /* 0x0007440001297983 */ /* 0x000ea20000300800 */
[----:B0-----:R-:W-:-:S05]  /*1e90b0*/  IADD3 R10, P6, R0, R54, RZ ;  /* 0x00000036000a7210 */ /* 0x001fca0007fde0ff */
        /* <DEDUP_REMOVED lines=12> */
[----:B------:R-:W-:Y:S03]  /*1e9180*/  STL.64 [R1+0xd90], R10 ;  /* 0x000d900a01007387 */ /* 0x000fe60000100a00 */
[----:B0-----:R-:W-:Y:S02]  /*1e9190*/  PRMT R5, R61, 0x3340, R1 ;  /* 0x000033403d057816 */ /* 0x001fe40000000001 */
[----:B---3--:R-:W-:-:S02]  /*1e91a0*/  LOP3.LUT R3, R44, 0xffff, RZ, 0xc0, !PT ;  /* 0x0000ffff2c037812 */ /* 0x008fc400078ec0ff */
[----:B----4-:R-:W-:Y:S01]  /*1e91b0*/  LOP3.LUT R6, R36, 0xffff, RZ, 0xc0, !PT ;  /* 0x0000ffff24067812 */ /* 0x010fe200078ec0ff */
[----:B------:R0:W-:Y:S03]  /*1e91c0*/  STL [R1+0x29c], R5 ;  /* 0x00029c0501007387 */ /* 0x0001e60000100800 */
[----:B------:R-:W-:Y:S02]  /*1e91d0*/  PRMT R61, R6, 0x3340, R1 ;  /* 0x00003340063d7816 */ /* 0x000fe40000000001 */
[----:B0-----:R-:W-:-:S04]  /*1e91e0*/  LOP3.LUT R5, R40, 0xffff, RZ, 0xc0, !PT ;  /* 0x0000ffff28057812 */ /* 0x001fc800078ec0ff */
[----:B------:R-:W-:-:S04]  /*1e91f0*/  PRMT R10, R3, 0x3340, R5 ;  /* 0x00003340030a7816 */ /* 0x000fc80000000005 */
[----:B------:R-:W-:Y:S02]  /*1e9200*/  PRMT R10, R10, 0x5410, R61 ;  /* 0x000054100a0a7816 */ /* 0x000fe4000000003d */
[----:B------:R-:W-:Y:S02]  /*1e9210*/  SHF.R.U32.HI R61, RZ, 0x8, R8 ;  /* 0x00000008ff3d7819 */ /* 0x000fe40000011608 */
[----:B------:R-:W-:Y:S01]  /*1e9220*/  SHF.R.U32.HI R3, RZ, 0x8, R3 ;  /* 0x00000008ff037819 */ /* 0x000fe20000011603 */
[----:B------:R0:W-:Y:S01]  /*1e9230*/  STL [R1+0x2308], R10 ;  /* 0x0023080a01007387 */ /* 0x0001e20000100800 */
[----:B------:R-:W-:Y:S02]  /*1e9240*/  SHF.R.U32.HI R5, RZ, 0x8, R5 ;  /* 0x00000008ff057819 */ /* 0x000fe40000011605 */
[----:B------:R-:W-:Y:S01]  /*1e9250*/  LOP3.LUT R61, R61, 0xffff, RZ, 0xc0, !PT ;  /* 0x0000ffff3d3d7812 */ /* 0x000fe200078ec0ff */
[----:B------:R-:W3:Y:S01]  /*1e9260*/  LDL.LU R44, [R1+0x20e8] ;  /* 0x0020e800012c7983 */ /* 0x000ee20000300800 */
[----:B------:R-:W-:-:S02]  /*1e9270*/  LOP3.LUT R3, R3, 0xffff, RZ, 0xc0, !PT ;  /* 0x0000ffff03037812 */ /* 0x000fc400078ec0ff */
[----:B------:R-:W-:Y:S01]  /*1e9280*/  LOP3.LUT R5, R5, 0xffff, RZ, 0xc0, !PT ;  /* 0x0000ffff05057812 */ /* 0x000fe200078ec0ff */
[----:B------:R-:W4:Y:S04]  /*1e9290*/  LDL.LU R36, [R1+0x670] ;  /* 0x0006700001247983 */ /* 0x000f280000300800 */
[----:B------:R-:W4:Y:S01]  /*1e92a0*/  LDL.LU R40, [R1+0x75c] ;  /* 0x00075c0001287983 */ /* 0x000f220000300800 */
[----:B0-----:R-:W-:Y:S02]  /*1e92b0*/  PRMT R10, R61, 0x3340, R1 ;  /* 0x000033403d0a7816 */ /* 0x001fe40000000001 */
        /* <DEDUP_REMOVED lines=8> */
[----:B--2---:R-:W-:-:S04]  /*1e9340*/  LOP3.LUT R5, R41, 0xffff, RZ, 0xc0, !PT ;  /* 0x0000ffff29057812 */ /* 0x004fc800078ec0ff */
[----:B------:R-:W-:-:S04]  /*1e9350*/  PRMT R10, R3, 0x3340, R5 ;  /* 0x00003340030a7816 */ /* 0x000fc80000000005 */
[----:B------:R-:W-:-:S05]  /*1e9360*/  PRMT R10, R10, 0x5410, R61 ;  /* 0x000054100a0a7816 */ /* 0x000fca000000003d */
[----:B------:R0:W-:Y:S04]  /*1e9370*/  STL [R1+0x22fc], R10 ;  /* 0x0022fc0a01007387 */ /* 0x0001e80000100800 */
[----:B------:R-:W2:Y:S01]  /*1e9380*/  LDL.LU R41, [R1+0x6e8] ;  /* 0x0006e80001297983 */ /* 0x000ea20000300800 */
[----:B------:R-:W-:Y:S01]  /*1e9390*/  VIADD R0, R0, UR4 ;  /* 0x0000000400007c36 */ /* 0x000fe20008000000 */
[----:B------:R-:W-:Y:S01]  /*1e93a0*/  SHF.R.U32.HI R6, RZ, 0x8, R6 ;  /* 0x00000008ff067819 */ /* 0x000fe20000011606 */
[----:B------:R-:W-:-:S03]  /*1e93b0*/  ULDC UR4, c[0x0][0x248] ;  /* 0x0000920000047ab9 */ /* 0x000fc60000000800 */
[----:B------:R-:W-:Y:S02]  /*1e93c0*/  SHF.R.S32.HI R61, RZ, 0x1f, R0 ;  /* 0x0000001fff3d7819 */ /* 0x000fe40000011400 */
[----:B0-----:R-:W-:Y:S02]  /*1e93d0*/  IADD3 R10, P6, R0, R56, RZ ;  /* 0x00000038000a7210 */ /* 0x001fe40007fde0ff */
[----:B------:R-:W-:Y:S02]  /*1e93e0*/  SHF.R.U32.HI R3, RZ, 0x8, R3 ;  /* 0x00000008ff037819 */ /* 0x000fe40000011603 */
[----:B------:R-:W-:Y:S01]  /*1e93f0*/  SHF.R.U32.HI R5, RZ, 0x8, R5 ;  /* 0x00000008ff057819 */ /* 0x000fe20000011605 */
[----:B------:R-:W-:Y:S01]  /*1e9400*/  IMAD.X R11, R61, 0x1, R16, P6 ;  /* 0x000000013d0b7824 */ /* 0x000fe200030e0610 */
[----:B------:R-:W-:Y:S02]  /*1e9410*/  LOP3.LUT R6, R6, 0xffff, RZ, 0xc0, !PT ;  /* 0x0000ffff06067812 */ /* 0x000fe400078ec0ff */
[----:B------:R-:W-:-:S02]  /*1e9420*/  LOP3.LUT R3, R3, 0xffff, RZ, 0xc0, !PT ;  /* 0x0000ffff03037812 */ /* 0x000fc400078ec0ff */
[----:B------:R-:W-:Y:S01]  /*1e9430*/  LOP3.LUT R5, R5, 0xffff, RZ, 0xc0, !PT ;  /* 0x0000ffff05057812 */ /* 0x000fe200078ec0ff */
[----:B------:R0:W-:Y:S02]  /*1e9440*/  STL.64 [R1+0xd38], R10 ;  /* 0x000d380a01007387 */ /* 0x0001e40000100a00 */
[----:B0-----:R-:W-:Y:S02]  /*1e9450*/  PRMT R10, R6, 0x3340, R1 ;  /* 0x00003340060a7816 */ /* 0x001fe40000000001 */
        /* <DEDUP_REMOVED lines=20> */
[----:B------:R-:W3:Y:S04]  /*1e95a0*/  LDL.LU R14, [R1+0x7e8] ;  /* 0x0007e800010e7983 */ /* 0x000ee80000300800 */
[----:B------:R-:W-:Y:S04]  /*1e95b0*/  STL.64 [R1+0xd98], R10 ;  /* 0x000d980a01007387 */ /* 0x000fe80000100a00 */
[----:B------:R-:W4:Y:S01]  /*1e95c0*/  LDL.LU R22, [R1+0x368] ;  /* 0x0003680001167983 */ /* 0x000f220000300800 */
[----:B------:R-:W-:-:S03]  /*1e95d0*/  LOP3.LUT R3, R34, 0xffff, RZ, 0xc0, !PT ;  /* 0x0000ffff22037812 */ /* 0x000fc600078ec0ff */
[----:B0-----:R-:W4:Y:S04]  /*1e95e0*/  LDL.LU R12, [R1+0x700] ;  /* 0x00070000010c7983 */ /* 0x001f280000300800 */
[----:B------:R0:W-:Y:S04]  /*1e95f0*/  STL [R1+0x45c], R6 ;  /* 0x00045c0601007387 */ /* 0x0001e80000100800 */
[----:B------:R2:W-:Y:S01]  /*1e9600*/  STL [R1+0x290], R5 ;  /* 0x0002900501007387 */ /* 0x0005e20000100800 */
[----:B0-----:R-:W-:-:S04]  /*1e9610*/  LOP3.LUT R6, R35, 0xffff, RZ, 0xc0, !PT ;  /* 0x0000ffff23067812 */ /* 0x001fc800078ec0ff */
[----:B------:R-:W-:Y:S02]  /*1e9620*/  PRMT R11, R6, 0x3340, R1 ;  /* 0x00003340060b7816 */ /* 0x000fe40000000001 */
        /* <DEDUP_REMOVED lines=9> */
[----:B------:R-:W2:Y:S04]  /*1e96c0*/  LDL.LU R40, [R1+0x2890] ;  /* 0x0028900001287983 */ /* 0x000ea80000300800 */
        /* <DEDUP_REMOVED lines=14> */
[----:B------:R-:W-:Y:S02]  /*1e97b0*/  LOP3.LUT R6, R6, 0xffff, RZ, 0xc0, !PT ;  /* 0x0000ffff06067812 */ /* 0x000fe400078ec0ff */
[----:B---3--:R-:W-:Y:S02]  /*1e97c0*/  LOP3.LUT R3, R14, 0xffff, RZ, 0xc0, !PT ;  /* 0x0000ffff0e037812 */ /* 0x008fe400078ec0ff */
        /* <DEDUP_REMOVED lines=9> */
[----:B------:R-:W-:Y:S02]  /*1e9860*/  LOP3.LUT R3, R3, 0xffff, RZ, 0xc0, !PT ;  /* 0x0000ffff03037812 */ /* 0x000fe400078ec0ff */
[----:B------:R-:W-:Y:S01]  /*1e9870*/  LOP3.LUT R5, R5, 0xffff, RZ, 0xc0, !PT ;  /* 0x0000ffff05057812 */ /* 0x000fe200078ec0ff */
[----:B------:R-:W-:Y:S03]  /*1e9880*/  STL [R1+0x86c0], R15 ;  /* 0x0086c00f01007387 */ /* 0x000fe60000100800 */
[----:B------:R-:W-:Y:S01]  /*1e9890*/  PRMT R23, R3, 0x3340, R5 ;  /* 0x0000334003177816 */ /* 0x000fe20000000005 */
[----:B------:R-:W-:Y:S04]  /*1e98a0*/  STL [R1+0x22e8], R8 ;  /* 0x0022e80801007387 */ /* 0x000fe80000100800 */
[----:B------:R2:W-:Y:S01]  /*1e98b0*/  STL.64 [R1+0xb30], R10 ;  /* 0x000b300a01007387 */ /* 0x0005e20000100a00 */
[----:B------:R-:W-:-:S03]  /*1e98c0*/  PRMT R6, R6, 0x3340, R1 ;  /* 0x0000334006067816 */ /* 0x000fc60000000001 */
[----:B------:R-:W-:Y:S04]  /*1e98d0*/  STL [R1+0x84ec], R23 ;  /* 0x0084ec1701007387 */ /* 0x000fe80000100800 */
[----:B------:R0:W-:Y:S01]  /*1e98e0*/  STL [R1+0x288], R6 ;  /* 0x0002880601007387 */ /* 0x0001e20000100800 */
[----:B--2---:R-:W-:Y:S02]  /*1e98f0*/  LOP3.LUT R10, R44, 0xffff, RZ, 0xc0, !PT ;  /* 0x0000ffff2c0a7812 */ /* 0x004fe400078ec0ff */
[----:B------:R-:W-:-:S04]  /*1e9900*/  LOP3.LUT R3, R36, 0xffff, RZ, 0xc0, !PT ;  /* 0x0000ffff24037812 */ /* 0x000fc800078ec0ff */
[----:B------:R-:W-:Y:S02]  /*1e9910*/  PRMT R13, R3, 0x3340, R1 ;  /* 0x00003340030d7816 */ /* 0x000fe40000000001 */
[----:B------:R-:W-:-:S04]  /*1e9920*/  LOP3.LUT R11, R40, 0xffff, RZ, 0xc0, !PT ;  /* 0x0000ffff280b7812 */ /* 0x000fc800078ec0ff */
[----:B------:R-:W-:Y:S02]  /*1e9930*/  PRMT R12, R10, 0x3340, R11 ;  /* 0x000033400a0c7816 */ /* 0x000fe4000000000b */
[----:B0-----:R-:W-:Y:S02]  /*1e9940*/  LOP3.LUT R6, R34, 0xffff, RZ, 0xc0, !PT ;  /* 0x0000ffff22067812 */ /* 0x001fe400078ec0ff */
[----:B------:R-:W-:Y:S01]  /*1e9950*/  PRMT R12, R12, 0x5410, R13 ;  /* 0x000054100c0c7816 */ /* 0x000fe2000000000d */
[----:B------:R-:W2:Y:S01]  /*1e9960*/  LDL.LU R34, [R1+0x53e0] ;  /* 0x0053e00001227983 */ /* 0x000ea20000300800 */
[----:B------:R-:W-:Y:S02]  /*1e9970*/  LOP3.LUT R5, R35, 0xffff, RZ, 0xc0, !PT ;  /* 0x0000ffff23057812 */ /* 0x000fe400078ec0ff */
[----:B------:R-:W-:Y:S01]  /*1e9980*/  LOP3.LUT R8, R41, 0xffff, RZ, 0xc0, !PT ;  /* 0x0000ffff29087812 */ /* 0x000fe200078ec0ff */
[----:B------:R-:W3:Y:S04]  /*1e9990*/  LDL.LU R35, [R1+0x2208] ;  /* 0x0022080001237983 */ /* 0x000ee80000300800 */
[----:B------:R0:W-:Y:S04]  /*1e99a0*/  STL [R1+0x22dc], R12 ;  /* 0x0022dc0c01007387 */ /* 0x0001e80000100800 */
[----:B------:R-:W4:Y:S01]  /*1e99b0*/  LDL.LU R41, [R1+0x2860] ;  /* 0x0028600001297983 */ /* 0x000f220000300800 */
[----:B------:R-:W-:-:S02]  /*1e99c0*/  PRMT R13, R5, 0x3340, R1 ;  /* 0x00003340050d7816 */ /* 0x000fc40000000001 */
[----:B0-----:R-:W-:-:S04]  /*1e99d0*/  PRMT R12, R6, 0x3340, R8 ;  /* 0x00003340060c7816 */ /* 0x001fc80000000008 */
[----:B------:R-:W-:Y:S02]  /*1e99e0*/  PRMT R14, R12, 0x5410, R13 ;  /* 0x000054100c0e7816 */ /* 0x000fe4000000000d */
[----:B------:R-:W-:Y:S02]  /*1e99f0*/  IADD3 R12, P6, R0, R50, RZ ;  /* 0x00000032000c7210 */ /* 0x000fe40007fde0ff */
[----:B------:R-:W-:Y:S02]  /*1e9a00*/  SHF.R.U32.HI R10, RZ, 0x8, R10 ;  /* 0x00000008ff0a7819 */ /* 0x000fe4000001160a */
[----:B------:R-:W-:Y:S01]  /*1e9a10*/  SHF.R.U32.HI R11, RZ, 0x8, R11 ;  /* 0x00000008ff0b7819 */ /* 0x000fe2000001160b */
[----:B------:R-:W-:Y:S01]  /*1e9a20*/  IMAD.X R13, R61, 0x1, R51, P6 ;  /* 0x000000013d0d7824 */ /* 0x000fe200030e0633 */
[----:B------:R-:W-:Y:S02]  /*1e9a30*/  SHF.R.U32.HI R6, RZ, 0x8, R6 ;  /* 0x00000008ff067819 */ /* 0x000fe40000011606 */
[----:B------:R-:W-:-:S02]  /*1e9a40*/  SHF.R.U32.HI R8, RZ, 0x8, R8 ;  /* 0x00000008ff087819 */ /* 0x000fc40000011608 */
[----:B------:R-:W-:Y:S02]  /*1e9a50*/  LOP3.LUT R10, R10, 0xffff, RZ, 0xc0, !PT ;  /* 0x0000ffff0a0a7812 */ /* 0x000fe400078ec0ff */
[----:B------:R-:W-:Y:S01]  /*1e9a60*/  LOP3.LUT R11, R11, 0xffff, RZ, 0xc0, !PT ;  /* 0x0000ffff0b0b7812 */ /* 0x000fe200078ec0ff */
[----:B------:R-:W-:Y:S01]  /*1e9a70*/  STL [R1+0x22d8], R14 ;  /* 0x0022d80e01007387 */ /* 0x000fe20000100800 */
[----:B------:R-:W-:Y:S02]  /*1e9a80*/  LOP3.LUT R6, R6, 0xffff, RZ, 0xc0, !PT ;  /* 0x0000ffff06067812 */ /* 0x000fe400078ec0ff */
[----:B------:R-:W-:Y:S01]  /*1e9a90*/  LOP3.LUT R8, R8, 0xffff, RZ, 0xc0, !PT ;  /* 0x0000ffff08087812 */ /* 0x000fe200078ec0ff */
[----:B------:R0:W-:Y:S01]  /*1e9aa0*/  STL.64 [R1+0xaf8], R12 ;  /* 0x000af80c01007387 */ /* 0x0001e20000100a00 */
[----:B------:R-:W-:Y:S02]  /*1e9ab0*/  SHF.R.U32.HI R5, RZ, 0x8, R5 ;  /* 0x00000008ff057819 */ /* 0x000fe40000011605 */
[----:B------:R-:W-:-:S02]  /*1e9ac0*/  PRMT R6, R6, 0x3340, R8 ;  /* 0x0000334006067816 */ /* 0x000fc40000000008 */
[----:B------:R-:W-:Y:S02]  /*1e9ad0*/  SHF.R.U32.HI R3, RZ, 0x8, R3 ;  /* 0x00000008ff037819 */ /* 0x000fe40000011603 */
[----:B0-----:R-:W-:Y:S02]  /*1e9ae0*/  PRMT R12, R10, 0x3340, R11 ;  /* 0x000033400a0c7816 */ /* 0x001fe4000000000b */
[----:B------:R-:W-:Y:S02]  /*1e9af0*/  IADD3 R10, P6, R0, R52, RZ ;  /* 0x00000034000a7210 */ /* 0x000fe40007fde0ff */
[----:B------:R-:W-:Y:S01]  /*1e9b00*/  LOP3.LUT R5, R5, 0xffff, RZ, 0xc0, !PT ;  /* 0x0000ffff05057812 */ /* 0x000fe200078ec0ff */
[----:B------:R-:W-:Y:S02]  /*1e9b10*/  STL [R1+0x454], R12 ;  /* 0x0004540c01007387 */ /* 0x000fe40000100800 */
[----:B------:R-:W-:Y:S01]  /*1e9b20*/  IMAD.X R11, R61, 0x1, R53, P6 ;  /* 0x000000013d0b7824 */ /* 0x000fe200030e0635 */
[----:B------:R-:W-:Y:S01]  /*1e9b30*/  LOP3.LUT R3, R3, 0xffff, RZ, 0xc0, !PT ;  /* 0x0000ffff03037812 */ /* 0x000fe200078ec0ff */
[----:B------:R0:W-:Y:S01]  /*1e9b40*/  STL [R1+0x448], R6 ;  /* 0x0004480601007387 */ /* 0x0001e20000100800 */
[----:B------:R-:W-:-:S03]  /*1e9b50*/  PRMT R5, R5, 0x3340, R1 ;  /* 0x0000334005057816 */ /* 0x000fc60000000001 */
[----:B------:R-:W4:Y:S04]  /*1e9b60*/  LDL.LU R14, [R1+0x53e8] ;  /* 0x0053e800010e7983 */ /* 0x000f280000300800 */
[----:B------:R-:W-:Y:S01]  /*1e9b70*/  STL.64 [R1+0xaf0], R10 ;  /* 0x000af00a01007387 */ /* 0x000fe20000100a00 */
[----:B0-----:R-:W-:-:S03]  /*1e9b80*/  PRMT R6, R3, 0x3340, R1 ;  /* 0x0000334003067816 */ /* 0x001fc60000000001 */
[----:B------:R-:W4:Y:S04]  /*1e9b90*/  LDL.LU R22, [R1+0x2228] ;  /* 0x0022280001167983 */ /* 0x000f280000300800 */
[----:B------:R-:W4:Y:S04]  /*1e9ba0*/  LDL.LU R12, [R1+0x2864] ;  /* 0x00286400010c7983 */ /* 0x000f280000300800 */
        /* <DEDUP_REMOVED lines=8> */
[----:B----4-:R-:W-:-:S04]  /*1e9c30*/  LOP3.LUT R6, R41, 0xffff, RZ, 0xc0, !PT ;  /* 0x0000ffff29067812 */ /* 0x010fc800078ec0ff */
[----:B------:R-:W-:-:S04]  /*1e9c40*/  PRMT R8, R5, 0x3340, R6 ;  /* 0x0000334005087816 */ /* 0x000fc80000000006 */
[----:B------:R-:W-:Y:S02]  /*1e9c50*/  PRMT R8, R8, 0x5410, R10 ;  /* 0x0000541008087816 */ /* 0x000fe4000000000a */
[----:B------:R-:W-:Y:S02]  /*1e9c60*/  IADD3 R10, P6, R0, R54, RZ ;  /* 0x00000036000a7210 */ /* 0x000fe40007fde0ff */
[----:B------:R-:W-:Y:S02]  /*1e9c70*/  SHF.R.U32.HI R5, RZ, 0x8, R5 ;  /* 0x00000008ff057819 */ /* 0x000fe40000011605 */
[----:B------:R-:W-:Y:S01]  /*1e9c80*/  SHF.R.U32.HI R6, RZ, 0x8, R6 ;  /* 0x00000008ff067819 */ /* 0x000fe20000011606 */
[----:B------:R-:W-:Y:S01]  /*1e9c90*/  IMAD.X R11, R61, 0x1, R55, P6 ;  /* 0x000000013d0b7824 */ /* 0x000fe200030e0637 */
[----:B------:R-:W-:Y:S01]  /*1e9ca0*/  STL [R1+0x22cc], R8 ;  /* 0x0022cc0801007387 */ /* 0x000fe20000100800 */
[----:B------:R-:W-:Y:S02]  /*1e9cb0*/  LOP3.LUT R5, R5, 0xffff, RZ, 0xc0, !PT ;  /* 0x0000ffff05057812 */ /* 0x000fe400078ec0ff */
[----:B------:R-:W-:Y:S01]  /*1e9cc0*/  LOP3.LUT R6, R6, 0xffff, RZ, 0xc0, !PT ;  /* 0x0000ffff06067812 */ /* 0x000fe200078ec0ff */
[----:B------:R0:W-:Y:S03]  /*1e9cd0*/  STL.64 [R1+0xa98], R10 ;  /* 0x000a980a01007387 */ /* 0x0001e60000100a00 */
[----:B------:R-:W-:-:S02]  /*1e9ce0*/  PRMT R5, R5, 0x3340, R6 ;  /* 0x0000334005057816 */ /* 0x000fc40000000006 */
[----:B0-----:R-:W-:-:S03]  /*1e9cf0*/  IADD3 R10, P6, R0, R58, RZ ;  /* 0x0000003a000a7210 */ /* 0x001fc60007fde0ff */
[----:B------:R-:W-:Y:S02]  /*1e9d00*/  STL [R1+0x450], R5 ;  /* 0x0004500501007387 */ /* 0x000fe40000100800 */
[----:B------:R-:W-:Y:S02]  /*1e9d10*/  IMAD.X R11, R61, 0x1, R57, P6 ;  /* 0x000000013d0b7824 */ /* 0x000fe400030e0639 */
[----:B------:R-:W2:Y:S04]  /*1e9d20*/  LDL.LU R34, [R1+0x6cc] ;  /* 0x0006cc0001227983 */ /* 0x000ea80000300800 */
[----:B------:R-:W3:Y:S04]  /*1e9d30*/  LDL.LU R35, [R1+0x2158] ;  /* 0x0021580001237983 */ /* 0x000ee80000300800 */
[----:B------:R0:W-:Y:S04]  /*1e9d40*/  STL.64 [R1+0xa90], R10 ;  /* 0x000a900a01007387 */ /* 0x0001e80000100a00 */
[----:B------:R-:W4:Y:S01]  /*1e9d50*/  LDL.LU R41, [R1+0x7bc] ;  /* 0x0007bc0001297983 */ /* 0x000f220000300800 */
[----:B------:R-:W-:-:S04]  /*1e9d60*/  SHF.R.U32.HI R61, RZ, 0x8, R3 ;  /* 0x00000008ff3d7819 */ /* 0x000fc80000011603 */
[----:B------:R-:W-:Y:S02]  /*1e9d70*/  LOP3.LUT R61, R61, 0xffff, RZ, 0xc0, !PT ;  /* 0x0000ffff3d3d7812 */ /* 0x000fe400078ec0ff */
[----:B------:R-:W-:Y:S02]  /*1e9d80*/  LOP3.LUT R6, R14, 0xffff, RZ, 0xc0, !PT ;  /* 0x0000ffff0e067812 */ /* 0x000fe400078ec0ff */
[--C-:B------:R-:W-:Y:S02]  /*1e9d90*/  PRMT R3, R61, 0x3340, R1.reuse ;  /* 0x000033403d037816 */ /* 0x100fe40000000001 */
[----:B------:R-:W-:Y:S02]  /*1e9da0*/  LOP3.LUT R46, R22, 0xffff, RZ, 0xc0, !PT ;  /* 0x0000ffff162e7812 */ /* 0x000fe400078ec0ff */
[----:B------:R-:W-:Y:S01]  /*1e9db0*/  LOP3.LUT R8, R12, 0xffff, RZ, 0xc0, !PT ;  /* 0x0000ffff0c087812 */ /* 0x000fe200078ec0ff */
[----:B------:R1:W-:Y:S01]  /*1e9dc0*/  STL [R1+0x27c], R3 ;  /* 0x00027c0301007387 */ /* 0x0003e20000100800 */
[----:B------:R-:W-:-:S02]  /*1e9dd0*/  PRMT R61, R46, 0x3340, R1 ;  /* 0x000033402e3d7816 */ /* 0x000fc40000000001 */
[----:B0-----:R-:W-:Y:S02]  /*1e9de0*/  PRMT R10, R6, 0x3340, R8 ;  /* 0x00003340060a7816 */ /* 0x001fe40000000008 */
[----:B------:R-:W-:Y:S02]  /*1e9df0*/  LOP3.LUT R11, R36, 0xffff, RZ, 0xc0, !PT ;  /* 0x0000ffff240b7812 */ /* 0x000fe400078ec0ff */
[----:B-1----:R-:W-:Y:S02]  /*1e9e00*/  LOP3.LUT R3, R44, 0xffff, RZ, 0xc0, !PT ;  /* 0x0000ffff2c037812 */ /* 0x002fe400078ec0ff */
[----:B------:R-:W-:Y:S02]  /*1e9e10*/  LOP3.LUT R5, R40, 0xffff, RZ, 0xc0, !PT ;  /* 0x0000ffff28057812 */ /* 0x000fe400078ec0ff */
[----:B------:R-:W-:Y:S02]  /*1e9e20*/  PRMT R12, R10, 0x5410, R61 ;  /* 0x000054100a0c7816 */ /* 0x000fe4000000003d */
[----:B------:R-:W-:-:S02]  /*1e9e30*/  PRMT R61, R11, 0x3340, R1 ;  /* 0x000033400b3d7816 */ /* 0x000fc40000000001 */
[----:B------:R-:W-:Y:S01]  /*1e9e40*/  PRMT R10, R3, 0x3340, R5 ;  /* 0x00003340030a7816 */ /* 0x000fe20000000005 */
[----:B------:R-:W-:Y:S03]  /*1e9e50*/  STL [R1+0x86c4], R46 ;  /* 0x0086c42e01007387 */ /* 0x000fe60000100800 */
[----:B------:R-:W-:Y:S01]  /*1e9e60*/  PRMT R10, R10, 0x5410, R61 ;  /* 0x000054100a0a7816 */ /* 0x000fe2000000003d */
[----:B------:R0:W-:Y:S04]  /*1e9e70*/  STL [R1+0x22c8], R12 ;  /* 0x0022c80c01007387 */ /* 0x0001e80000100800 */
[----:B------:R-:W-:Y:S04]  /*1e9e80*/  STL [R1+0x22bc], R10 ;  /* 0x0022bc0a01007387 */ /* 0x000fe80000100800 */
[----:B------:R-:W4:Y:S04]  /*1e9e90*/  LDL.LU R44, [R1+0x20ec] ;  /* 0x0020ec00012c7983 */ /* 0x000f280000300800 */
[----:B------:R-:W4:Y:S01]  /*1e9ea0*/  LDL.LU R36, [R1+0x66c] ;  /* 0x00066c0001247983 */ /* 0x000f220000300800 */
[----:B------:R-:W-:-:S03]  /*1e9eb0*/  SHF.R.U32.HI R6, RZ, 0x8, R6 ;  /* 0x00000008ff067819 */ /* 0x000fc60000011606 */
[----:B------:R-:W4:Y:S01]  /*1e9ec0*/  LDL.LU R40, [R1+0x760] ;  /* 0x0007600001287983 */ /* 0x000f220000300800 */
        /* <DEDUP_REMOVED lines=8> */
[----:B------:R-:W-:Y:S01]  /*1e9f50*/  PRMT R6, R3, 0x3340, R5 ;  /* 0x0000334003067816 */ /* 0x000fe20000000005 */
[----:B------:R-:W-:Y:S01]  /*1e9f60*/  VIADD R0, R0, UR4 ;  /* 0x0000000400007c36 */ /* 0x000fe20008000000 */
[----:B------:R-:W-:Y:S01]  /*1e9f70*/  ULDC UR4, c[0x0][0x248] ;  /* 0x0000920000047ab9 */ /* 0x000fe20000000800 */
[----:B------:R-:W-:Y:S04]  /*1e9f80*/  STL [R1+0x84f0], R37 ;  /* 0x0084f02501007387 */ /* 0x000fe80000100800 */
[----:B------:R1:W-:Y:S01]  /*1e9f90*/  STL [R1+0x444], R6 ;  /* 0x0004440601007387 */ /* 0x0003e20000100800 */
[----:B0-----:R-:W-:-:S02]  /*1e9fa0*/  IADD3 R12, P6, R0, R56, RZ ;  /* 0x00000038000c7210 */ /* 0x001fc40007fde0ff */
[----:B--2---:R-:W-:Y:S02]  /*1e9fb0*/  LOP3.LUT R3, R34, 0xffff, RZ, 0xc0, !PT ;  /* 0x0000ffff22037812 */ /* 0x004fe400078ec0ff */
[----:B---3--:R-:W-:Y:S02]  /*1e9fc0*/  LOP3.LUT R5, R35, 0xffff, RZ, 0xc0, !PT ;  /* 0x0000ffff23057812 */ /* 0x008fe400078ec0ff */
[----:B------:R-:W-:Y:S02]  /*1e9fd0*/  PRMT R61, R3, 0x3340, R1 ;  /* 0x00003340033d7816 */ /* 0x000fe40000000001 */
[----:B----4-:R-:W-:-:S04]  /*1e9fe0*/  LOP3.LUT R8, R41, 0xffff, RZ, 0xc0, !PT ;  /* 0x0000ffff29087812 */ /* 0x010fc800078ec0ff */
[----:B-1----:R-:W-:-:S04]  /*1e9ff0*/  PRMT R6, R5, 0x3340, R8 ;  /* 0x0000334005067816 */ /* 0x002fc80000000008 */
[----:B------:R-:W-:Y:S02]  /*1ea000*/  PRMT R10, R6, 0x5410, R61 ;  /* 0x00005410060a7816 */ /* 0x000fe4000000003d */
[----:B------:R-:W-:-:S05]  /*1ea010*/  SHF.R.S32.HI R6, RZ, 0x1f, R0 ;  /* 0x0000001fff067819 */ /* 0x000fca0000011400 */
[----:B------:R-:W-:Y:S01]  /*1ea020*/  IMAD.X R13, R6, 0x1, R16, P6 ;  /* 0x00000001060d7824 */ /* 0x000fe200030e0610 */
[----:B------:R0:W-:Y:S04]  /*1ea030*/  STL [R1+0x228c], R10 ;  /* 0x00228c0a01007387 */ /* 0x0001e80000100800 */
[----:B------:R-:W2:Y:S04]  /*1ea040*/  LDL.LU R34, [R1+0x20fc] ;  /* 0x0020fc0001227983 */ /* 0x000ea80000300800 */
[----:B------:R-:W-:Y:S04]  /*1ea050*/  STL.64 [R1+0xa68], R12 ;  /* 0x000a680c01007387 */ /* 0x000fe80000100a00 */
        /* <DEDUP_REMOVED lines=10> */
[----:B------:R-:W-:Y:S01]  /*1ea100*/  STL [R1+0x440], R8 ;  /* 0x0004400801007387 */ /* 0x000fe20000100800 */
[----:B------:R-:W-:Y:S02]  /*1ea110*/  LOP3.LUT R3, R44, 0xffff, RZ, 0xc0, !PT ;  /* 0x0000ffff2c037812 */ /* 0x000fe400078ec0ff */
[----:B0-----:R-:W-:Y:S01]  /*1ea120*/  LOP3.LUT R10, R36, 0xffff, RZ, 0xc0, !PT ;  /* 0x0000ffff240a7812 */ /* 0x001fe200078ec0ff */
[----:B------:R0:W-:Y:S03]  /*1ea130*/  STL [R1+0x278], R5 ;  /* 0x0002780501007387 */ /* 0x0001e60000100800 */
[----:B------:R-:W-:Y:S02]  /*1ea140*/  PRMT R61, R10, 0x3340, R1 ;  /* 0x000033400a3d7816 */ /* 0x000fe40000000001 */
[----:B0-----:R-:W-:-:S04]  /*1ea150*/  LOP3.LUT R5, R40, 0xffff, RZ, 0xc0, !PT ;  /* 0x0000ffff28057812 */ /* 0x001fc800078ec0ff */
[----:B------:R-:W-:-:S04]  /*1ea160*/  PRMT R8, R3, 0x3340, R5 ;  /* 0x0000334003087816 */ /* 0x000fc80000000005 */
[----:B------:R-:W-:Y:S01]  /*1ea170*/  PRMT R8, R8, 0x5410, R61 ;  /* 0x0000541008087816 */ /* 0x000fe2000000003d */
[----:B------:R-:W-:Y:S01]  /*1ea180*/  VIADD R61, R0, UR4 ;  /* 0x00000004003d7c36 */ /* 0x000fe20008000000 */
[----:B------:R-:W-:Y:S01]  /*1ea190*/  SHF.R.U32.HI R3, RZ, 0x8, R3 ;  /* 0x00000008ff037819 */ /* 0x000fe20000011603 */
[----:B------:R-:W-:Y:S02]  /*1ea1a0*/  ULDC UR4, c[0x0][0x228] ;  /* 0x00008a0000047ab9 */ /* 0x000fe40000000800 */
[----:B------:R0:W-:Y:S01]  /*1ea1b0*/  STL [R1+0x2288], R8 ;  /* 0x0022880801007387 */ /* 0x0001e20000100800 */
[----:B------:R-:W-:Y:S02]  /*1ea1c0*/  IADD3 R12, P6, R61, R56, RZ ;  /* 0x000000383d0c7210 */ /* 0x000fe40007fde0ff */
[----:B------:R-:W-:Y:S02]  /*1ea1d0*/  SHF.R.U32.HI R56, RZ, 0x8, R5 ;  /* 0x00000008ff387819 */ /* 0x000fe40000011605 */
[----:B0-----:R-:W-:-:S05]  /*1ea1e0*/  SHF.R.S32.HI R8, RZ, 0x1f, R61 ;  /* 0x0000001fff087819 */ /* 0x001fca000001143d */
[----:B------:R-:W-:Y:S01]  /*1ea1f0*/  IMAD.X R13, R8, 0x1, R16, P6 ;  /* 0x00000001080d7824 */ /* 0x000fe200030e0610 */
[----:B------:R-:W-:Y:S02]  /*1ea200*/  SHF.R.U32.HI R16, RZ, 0x8, R11 ;  /* 0x00000008ff107819 */ /* 0x000fe4000001160b */
[----:B------:R-:W-:Y:S02]  /*1ea210*/  LOP3.LUT R3, R3, 0xffff, RZ, 0xc0, !PT ;  /* 0x0000ffff03037812 */ /* 0x000fe400078ec0ff */
[----:B------:R-:W-:Y:S02]  /*1ea220*/  LOP3.LUT R16, R16, 0xffff, RZ, 0xc0, !PT ;  /* 0x0000ffff10107812 */ /* 0x000fe400078ec0ff */
[----:B------:R-:W-:Y:S01]  /*1ea230*/  LOP3.LUT R56, R56, 0xffff, RZ, 0xc0, !PT ;  /* 0x0000ffff38387812 */ /* 0x000fe200078ec0ff */
[----:B------:R0:W-:Y:S01]  /*1ea240*/  STL.64 [R1+0xa60], R12 ;  /* 0x000a600c01007387 */ /* 0x0001e20000100a00 */
[----:B------:R-:W-:Y:S02]  /*1ea250*/  PRMT R11, R16, 0x3340, R1 ;  /* 0x00003340100b7816 */ /* 0x000fe40000000001 */
[----:B------:R-:W-:Y:S01]  /*1ea260*/  PRMT R3, R3, 0x3340, R56 ;  /* 0x0000334003037816 */ /* 0x000fe20000000038 */
[----:B------:R-:W4:Y:S04]  /*1ea270*/  LDL.LU R14, [R1+0x53d0] ;  /* 0x0053d000010e7983 */ /* 0x000f280000300800 */
[----:B------:R-:W4:Y:S04]  /*1ea280*/  LDL.LU R22, [R1+0x225c] ;  /* 0x00225c0001167983 */ /* 0x000f280000300800 */
[----:B0-----:R-:W4:Y:S04]  /*1ea290*/  LDL.LU R12, [R1+0x53cc] ;  /* 0x0053cc00010c7983 */ /* 0x001f280000300800 */
[----:B------:R-:W-:Y:S04]  /*1ea2a0*/  STL [R1+0x274], R11 ;  /* 0x0002740b01007387 */ /* 0x000fe80000100800 */
[----:B------:R4:W-:Y:S01]  /*1ea2b0*/  STL [R1+0x43c], R3 ;  /* 0x00043c0301007387 */ /* 0x0009e20000100800 */
[----:B------:R-:W-:-:S05]  /*1ea2c0*/  IADD3 R24, P6, R0, R17, RZ ;  /* 0x0000001100187210 */ /* 0x000fca0007fde0ff */
[----:B------:R-:W-:Y:S01]  /*1ea2d0*/  IMAD.X R25, R6, 0x1, R18, P6 ;  /* 0x0000000106197824 */ /* 0x000fe200030e0612 */
[----:B--2---:R-:W-:Y:S02]  /*1ea2e0*/  LOP3.LUT R5, R34, 0xffff, RZ, 0xc0, !PT ;  /* 0x0000ffff22057812 */ /* 0x004fe400078ec0ff */
[----:B---3--:R-:W-:Y:S02]  /*1ea2f0*/  LOP3.LUT R29, R35, 0xffff, RZ, 0xc0, !PT ;  /* 0x0000ffff231d7812 */ /* 0x008fe400078ec0ff */
[----:B----4-:R-:W-:Y:S02]  /*1ea300*/  LOP3.LUT R3, R41, 0xffff, RZ, 0xc0, !PT ;  /* 0x0000ffff29037812 */ /* 0x010fe400078ec0ff */
[----:B------:R-:W-:Y:S02]  /*1ea310*/  PRMT R16, R29, 0x3340, R1 ;  /* 0x000033401d107816 */ /* 0x000fe40000000001 */
[----:B------:R-:W-:-:S04]  /*1ea320*/  PRMT R56, R5, 0x3340, R3 ;  /* 0x0000334005387816 */ /* 0x000fc80000000003 */
[----:B------:R-:W-:Y:S02]  /*1ea330*/  PRMT R11, R56, 0x5410, R16 ;  /* 0x00005410380b7816 */ /* 0x000fe40000000010 */
[----:B------:R-:W-:Y:S01]  /*1ea340*/  IADD3 R16, P6, R61, R17, RZ ;  /* 0x000000113d107210 */ /* 0x000fe20007fde0ff */
[----:B------:R-:W-:Y:S04]  /*1ea350*/  STL [R1+0x86c8], R29 ;  /* 0x0086c81d01007387 */ /* 0x000fe80000100800 */
[----:B------:R-:W-:Y:S01]  /*1ea360*/  IMAD.X R17, R8, 0x1, R18, P6 ;  /* 0x0000000108117824 */ /* 0x000fe200030e0612 */
[----:B------:R-:W-:Y:S04]  /*1ea370*/  STL [R1+0x227c], R11 ;  /* 0x00227c0b01007387 */ /* 0x000fe80000100800 */
[----:B------:R0:W-:Y:S04]  /*1ea380*/  STL.64 [R1+0xa20], R16 ;  /* 0x000a201001007387 */ /* 0x0001e80000100a00 */
[----:B------:R-:W-:Y:S04]  /*1ea390*/  STL.64 [R1+0xa28], R24 ;  /* 0x000a281801007387 */ /* 0x000fe80000100a00 */
[----:B------:R-:W2:Y:S04]  /*1ea3a0*/  LDL.LU R44, [R1+0x53d4] ;  /* 0x0053d400012c7983 */ /* 0x000ea80000300800 */
[----:B------:R-:W3:Y:S04]  /*1ea3b0*/  LDL.LU R36, [R1+0x2268] ;  /* 0x0022680001247983 */ /* 0x000ee80000300800 */
[----:B------:R-:W4:Y:S04]  /*1ea3c0*/  LDL.LU R40, [R1+0x53d8] ;  /* 0x0053d80001287983 */ /* 0x000f280000300800 */
[----:B------:R-:W4:Y:S04]  /*1ea3d0*/  LDL.LU R34, [R1+0x5418] ;  /* 0x0054180001227983 */ /* 0x000f280000300800 */
[----:B------:R-:W4:Y:S04]  /*1ea3e0*/  LDL.LU R35, [R1+0x2258] ;  /* 0x0022580001237983 */ /* 0x000f280000300800 */
[----:B------:R-:W4:Y:S01]  /*1ea3f0*/  LDL.LU R41, [R1+0x2868] ;  /* 0x0028680001297983 */ /* 0x000f220000300800 */
[----:B------:R-:W-:-:S02]  /*1ea400*/  SHF.R.U32.HI R18, RZ, 0x8, R5 ;  /* 0x00000008ff127819 */ /* 0x000fc40000011605 */
[----:B0-----:R-:W-:Y:S02]  /*1ea410*/  SHF.R.U32.HI R17, RZ, 0x8, R3 ;  /* 0x00000008ff117819 */ /* 0x001fe40000011603 */
        /* <DEDUP_REMOVED lines=8> */
[----:B------:R-:W-:Y:S02]  /*1ea4a0*/  IADD3 R10, P6, R0, R19, RZ ;  /* 0x00000013000a7210 */ /* 0x000fe40007fde0ff */
[----:B------:R-:W-:Y:S02]  /*1ea4b0*/  LOP3.LUT R18, R22, 0xffff, RZ, 0xc0, !PT ;  /* 0x0000ffff16127812 */ /* 0x000fe400078ec0ff */
[----:B0-----:R-:W-:Y:S02]  /*1ea4c0*/  LOP3.LUT R3, R14, 0xffff, RZ, 0xc0, !PT ;  /* 0x0000ffff0e037812 */ /* 0x001fe400078ec0ff */
[----:B------:R-:W-:-:S02]  /*1ea4d0*/  LOP3.LUT R56, R12, 0xffff, RZ, 0xc0, !PT ;  /* 0x0000ffff0c387812 */ /* 0x000fc400078ec0ff */
[----:B------:R-:W-:Y:S02]  /*1ea4e0*/  PRMT R16, R18, 0x3340, R1 ;  /* 0x0000334012107816 */ /* 0x000fe40000000001 */
[----:B------:R-:W-:Y:S01]  /*1ea4f0*/  PRMT R17, R3, 0x3340, R56 ;  /* 0x0000334003117816 */ /* 0x000fe20000000038 */
[----:B------:R-:W-:-:S03]  /*1ea500*/  IMAD.X R11, R6, 0x1, R47, P6 ;  /* 0x00000001060b7824 */ /* 0x000fc600030e062f */
[----:B------:R-:W-:Y:S02]  /*1ea510*/  PRMT R5, R17, 0x5410, R16 ;  /* 0x0000541011057816 */ /* 0x000fe40000000010 */
[----:B------:R-:W-:Y:S02]  /*1ea520*/  SHF.R.U32.HI R17, RZ, 0x8, R3 ;  /* 0x00000008ff117819 */ /* 0x000fe40000011603 */
[----:B------:R-:W-:Y:S01]  /*1ea530*/  SHF.R.U32.HI R16, RZ, 0x8, R56 ;  /* 0x00000008ff107819 */ /* 0x000fe20000011638 */
[----:B------:R-:W-:Y:S01]  /*1ea540*/  STL [R1+0x226c], R5 ;  /* 0x00226c0501007387 */ /* 0x000fe20000100800 */
[----:B------:R-:W-:-:S03]  /*1ea550*/  LOP3.LUT R17, R17, 0xffff, RZ, 0xc0, !PT ;  /* 0x0000ffff11117812 */ /* 0x000fc600078ec0ff */
[----:B------:R0:W-:Y:S01]  /*1ea560*/  STL.64 [R1+0x9e8], R10 ;  /* 0x0009e80a01007387 */ /* 0x0001e20000100a00 */
[----:B------:R-:W-:Y:S02]  /*1ea570*/  LOP3.LUT R16, R16, 0xffff, RZ, 0xc0, !PT ;  /* 0x0000ffff10107812 */ /* 0x000fe400078ec0ff */
[----:B------:R-:W-:Y:S02]  /*1ea580*/  SHF.R.U32.HI R18, RZ, 0x8, R18 ;  /* 0x00000008ff127819 */ /* 0x000fe40000011612 */
[----:B------:R-:W-:Y:S02]  /*1ea590*/  PRMT R3, R17, 0x3340, R16 ;  /* 0x0000334011037816 */ /* 0x000fe40000000010 */
[----:B0-----:R-:W-:Y:S01]  /*1ea5a0*/  IADD3 R10, P6, R61, R19, RZ ;  /* 0x000000133d0a7210 */ /* 0x001fe20007fde0ff */
[----:B------:R-:W-:Y:S01]  /*1ea5b0*/  STL [R1+0x84f8], R47 ;  /* 0x0084f82f01007387 */ /* 0x000fe20000100800 */
[----:B------:R-:W-:-:S03]  /*1ea5c0*/  LOP3.LUT R18, R18, 0xffff, RZ, 0xc0, !PT ;  /* 0x0000ffff12127812 */ /* 0x000fc600078ec0ff */
[----:B------:R-:W-:Y:S01]  /*1ea5d0*/  IMAD.X R11, R8, 0x1, R47, P6 ;  /* 0x00000001080b7824 */ /* 0x000fe200030e062f */
[----:B------:R-:W-:-:S04]  /*1ea5e0*/  PRMT R5, R18, 0x3340, R1 ;  /* 0x0000334012057816 */ /* 0x000fc80000000001 */
[----:B------:R2:W-:Y:S04]  /*1ea5f0*/  STL.64 [R1+0x9e0], R10 ;  /* 0x0009e00a01007387 */ /* 0x0005e80000100a00 */
[----:B------:R3:W-:Y:S04]  /*1ea600*/  STL [R1+0x434], R3 ;  /* 0x0004340301007387 */ /* 0x0007e80000100800 */
[----:B------:R0:W-:Y:S01]  /*1ea610*/  STL [R1+0x26c], R5 ;  /* 0x00026c0501007387 */ /* 0x0001e20000100800 */
[----:B------:R-:W-:-:S05]  /*1ea620*/  IADD3 R12, P6, R0, R48, RZ ;  /* 0x00000030000c7210 */ /* 0x000fca0007fde0ff */
[----:B------:R-:W-:Y:S01]  /*1ea630*/  IMAD.X R13, R6, 0x1, R49, P6 ;  /* 0x00000001060d7824 */ /* 0x000fe200030e0631 */
[----:B--2---:R-:W-:Y:S02]  /*1ea640*/  LOP3.LUT R10, R44, 0xffff, RZ, 0xc0, !PT ;  /* 0x0000ffff2c0a7812 */ /* 0x004fe400078ec0ff */
[----:B---3--:R-:W-:Y:S02]  /*1ea650*/  LOP3.LUT R3, R36, 0xffff, RZ, 0xc0, !PT ;  /* 0x0000ffff24037812 */ /* 0x008fe400078ec0ff */
[----:B----4-:R-:W-:Y:S02]  /*1ea660*/  LOP3.LUT R19, R40, 0xffff, RZ, 0xc0, !PT ;  /* 0x0000ffff28137812 */ /* 0x010fe400078ec0ff */
[----:B------:R-:W-:Y:S02]  /*1ea670*/  PRMT R16, R3, 0x3340, R1 ;  /* 0x0000334003107816 */ /* 0x000fe40000000001 */
[----:B------:R-:W-:Y:S02]  /*1ea680*/  PRMT R17, R10, 0x3340, R19 ;  /* 0x000033400a117816 */ /* 0x000fe40000000013 */
[----:B------:R-:W-:-:S02]  /*1ea690*/  LOP3.LUT R56, R34, 0xffff, RZ, 0xc0, !PT ;  /* 0x0000ffff22387812 */ /* 0x000fc400078ec0ff */
[----:B0-----:R-:W-:Y:S02]  /*1ea6a0*/  LOP3.LUT R5, R35, 0xffff, RZ, 0xc0, !PT ;  /* 0x0000ffff23057812 */ /* 0x001fe400078ec0ff */
[----:B------:R-:W-:Y:S02]  /*1ea6b0*/  PRMT R11, R17, 0x5410, R16 ;  /* 0x00005410110b7816 */ /* 0x000fe40000000010 */
[----:B------:R-:W-:Y:S02]  /*1ea6c0*/  LOP3.LUT R18, R41, 0xffff, RZ, 0xc0, !PT ;  /* 0x0000ffff29127812 */ /* 0x000fe400078ec0ff */
[----:B------:R-:W-:Y:S02]  /*1ea6d0*/  PRMT R16, R5, 0x3340, R1 ;  /* 0x0000334005107816 */ /* 0x000fe40000000001 */
[----:B------:R-:W-:Y:S01]  /*1ea6e0*/  PRMT R17, R56, 0x3340, R18 ;  /* 0x0000334038117816 */ /* 0x000fe20000000012 */
[----:B------:R0:W-:Y:S03]  /*1ea6f0*/  STL [R1+0x2268], R11 ;  /* 0x0022680b01007387 */ /* 0x0001e60000100800 */
[----:B0-----:R-:W-:-:S05]  /*1ea700*/  PRMT R11, R17, 0x5410, R16 ;  /* 0x00005410110b7816 */ /* 0x001fca0000000010 */
[----:B------:R-:W-:Y:S04]  /*1ea710*/  STL [R1+0x225c], R11 ;  /* 0x00225c0b01007387 */ /* 0x000fe80000100800 */
[----:B------:R-:W2:Y:S04]  /*1ea720*/  LDL.LU R44, [R1+0x2198] ;  /* 0x00219800012c7983 */ /* 0x000ea80000300800 */
[----:B------:R-:W3:Y:S04]  /*1ea730*/  LDL.LU R36, [R1+0x728] ;  /* 0x0007280001247983 */ /* 0x000ee80000300800 */
[----:B------:R-:W4:Y:S04]  /*1ea740*/  LDL.LU R40, [R1+0x20bc] ;  /* 0x0020bc0001287983 */ /* 0x000f280000300800 */
[----:B------:R0:W-:Y:S04]  /*1ea750*/  STL.64 [R1+0x998], R12 ;  /* 0x0009980c01007387 */ /* 0x0001e80000100a00 */
[----:B------:R-:W4:Y:S04]  /*1ea760*/  LDL.LU R34, [R1+0x5420] ;  /* 0x0054200001227983 */ /* 0x000f280000300800 */
[----:B------:R-:W4:Y:S04]  /*1ea770*/  LDL.LU R35, [R1+0x2820] ;  /* 0x0028200001237983 */ /* 0x000f280000300800 */
[----:B------:R-:W-:Y:S04]  /*1ea780*/  STL [R1+0x844c], R48 ;  /* 0x00844c3001007387 */ /* 0x000fe80000100800 */
[----:B------:R-:W-:Y:S04]  /*1ea790*/  STL [R1+0x843c], R49 ;  /* 0x00843c3101007387 */ /* 0x000fe80000100800 */
[----:B------:R-:W4:Y:S01]  /*1ea7a0*/  LDL.LU R41, [R1+0x287c] ;  /* 0x00287c0001297983 */ /* 0x000f220000300800 */
[----:B0-----:R-:W-:-:S02]  /*1ea7b0*/  IADD3 R12, P6, R61, R48, RZ ;  /* 0x000000303d0c7210 */ /* 0x001fc40007fde0ff */
[----:B------:R-:W-:Y:S02]  /*1ea7c0*/  SHF.R.U32.HI R17, RZ, 0x8, R10 ;  /* 0x00000008ff117819 */ /* 0x000fe4000001160a */
[----:B------:R-:W-:Y:S01]  /*1ea7d0*/  SHF.R.U32.HI R16, RZ, 0x8, R19 ;  /* 0x00000008ff107819 */ /* 0x000fe20000011613 */
[----:B------:R-:W-:Y:S01]  /*1ea7e0*/  IMAD.X R13, R8, 0x1, R49, P6 ;  /* 0x00000001080d7824 */ /* 0x000fe200030e0631 */
[----:B------:R-:W-:Y:S02]  /*1ea7f0*/  SHF.R.U32.HI R19, RZ, 0x8, R56 ;  /* 0x00000008ff137819 */ /* 0x000fe40000011638 */
[----:B------:R-:W-:Y:S02]  /*1ea800*/  SHF.R.U32.HI R18, RZ, 0x8, R18 ;  /* 0x00000008ff127819 */ /* 0x000fe40000011612 */
[----:B------:R-:W-:Y:S02]  /*1ea810*/  LOP3.LUT R17, R17, 0xffff, RZ, 0xc0, !PT ;  /* 0x0000ffff11117812 */ /* 0x000fe400078ec0ff */
[----:B------:R-:W-:-:S02]  /*1ea820*/  LOP3.LUT R16, R16, 0xffff, RZ, 0xc0, !PT ;  /* 0x0000ffff10107812 */ /* 0x000fc400078ec0ff */
[----:B------:R-:W-:Y:S02]  /*1ea830*/  LOP3.LUT R19, R19, 0xffff, RZ, 0xc0, !PT ;  /* 0x0000ffff13137812 */ /* 0x000fe400078ec0ff */
[----:B------:R-:W-:Y:S02]  /*1ea840*/  LOP3.LUT R18, R18, 0xffff, RZ, 0xc0, !PT ;  /* 0x0000ffff12127812 */ /* 0x000fe400078ec0ff */
[----:B------:R-:W-:Y:S01]  /*1ea850*/  IADD3 R10, P6, R0, R50, RZ ;  /* 0x00000032000a7210 */ /* 0x000fe20007fde0ff */
[----:B------:R0:W-:Y:S04]  /*1ea860*/  STL.64 [R1+0x990], R12 ;  /* 0x0009900c01007387 */ /* 0x0001e80000100a00 */
[----:B------:R-:W-:Y:S01]  /*1ea870*/  IMAD.X R11, R6, 0x1, R51, P6 ;  /* 0x00000001060b7824 */ /* 0x000fe200030e0633 */
[----:B0-----:R-:W-:-:S02]  /*1ea880*/  PRMT R13, R17, 0x3340, R16 ;  /* 0x00003340110d7816 */ /* 0x001fc40000000010 */
[----:B------:R-:W-:Y:S02]  /*1ea890*/  PRMT R12, R19, 0x3340, R18 ;  /* 0x00003340130c7816 */ /* 0x000fe40000000012 */
[----:B------:R-:W-:Y:S01]  /*1ea8a0*/  SHF.R.U32.HI R16, RZ, 0x8, R5 ;  /* 0x00000008ff107819 */ /* 0x000fe20000011605 */
[----:B------:R-:W-:Y:S01]  /*1ea8b0*/  STL [R1+0x42c], R13 ;  /* 0x00042c0d01007387 */ /* 0x000fe20000100800 */
[----:B------:R-:W-:-:S03]  /*1ea8c0*/  SHF.R.U32.HI R17, RZ, 0x8, R3 ;  /* 0x00000008ff117819 */ /* 0x000fc60000011603 */
[----:B------:R-:W-:Y:S01]  /*1ea8d0*/  STL [R1+0x428], R12 ;  /* 0x0004280c01007387 */ /* 0x000fe20000100800 */
[----:B------:R-:W-:-:S03]  /*1ea8e0*/  LOP3.LUT R16, R16, 0xffff, RZ, 0xc0, !PT ;  /* 0x0000ffff10107812 */ /* 0x000fc600078ec0ff */
[----:B------:R0:W-:Y:S01]  /*1ea8f0*/  STL.64 [R1+0x988], R10 ;  /* 0x0009880a01007387 */ /* 0x0001e20000100a00 */
[----:B------:R-:W-:Y:S02]  /*1ea900*/  LOP3.LUT R17, R17, 0xffff, RZ, 0xc0, !PT ;  /* 0x0000ffff11117812 */ /* 0x000fe400078ec0ff */
[--C-:B------:R-:W-:Y:S01]  /*1ea910*/  PRMT R3, R16, 0x3340, R1.reuse ;  /* 0x0000334010037816 */ /* 0x100fe20000000001 */
[----:B------:R-:W-:Y:S01]  /*1ea920*/  STL [R1+0x8430], R50 ;  /* 0x0084303201007387 */ /* 0x000fe20000100800 */
[----:B------:R-:W-:Y:S02]  /*1ea930*/  PRMT R5, R17, 0x3340, R1 ;  /* 0x0000334011057816 */ /* 0x000fe40000000001 */
[----:B0-----:R-:W-:Y:S01]  /*1ea940*/  IADD3 R10, P6, R61, R50, RZ ;  /* 0x000000323d0a7210 */ /* 0x001fe20007fde0ff */
[----:B------:R-:W-:Y:S04]  /*1ea950*/  STL [R1+0x8420], R51 ;  /* 0x0084203301007387 */ /* 0x000fe80000100800 */
[----:B------:R-:W-:-:S05]  /*1ea960*/  IMAD.X R11, R8, 0x1, R51, P6 ;  /* 0x00000001080b7824 */ /* 0x000fca00030e0633 */
[----:B------:R-:W-:Y:S04]  /*1ea970*/  STL.64 [R1+0x980], R10 ;  /* 0x0009800a01007387 */ /* 0x000fe80000100a00 */
[----:B------:R3:W-:Y:S04]  /*1ea980*/  STL [R1+0x268], R3 ;  /* 0x0002680301007387 */ /* 0x0007e80000100800 */
[----:B------:R0:W-:Y:S04]  /*1ea990*/  STL [R1+0x264], R5 ;  /* 0x0002640501007387 */ /* 0x0001e80000100800 */
[----:B------:R-:W4:Y:S01]  /*1ea9a0*/  LDL.LU R12, [R1+0x223c] ;  /* 0x00223c00010c7983 */ /* 0x000f220000300800 */
[----:B------:R-:W-:-:S05]  /*1ea9b0*/  IADD3 R14, P6, R0, R52, RZ ;  /* 0x00000034000e7210 */ /* 0x000fca0007fde0ff */
[----:B------:R-:W-:Y:S01]  /*1ea9c0*/  IMAD.X R15, R6, 0x1, R53, P6 ;  /* 0x00000001060f7824 */ /* 0x000fe200030e0635 */
[----:B--2---:R-:W-:Y:S02]  /*1ea9d0*/  LOP3.LUT R19, R44, 0xffff, RZ, 0xc0, !PT ;  /* 0x0000ffff2c137812 */ /* 0x004fe400078ec0ff */
[----:B------:R-:W2:Y:S01]  /*1ea9e0*/  LDL.LU R44, [R1+0x558] ;  /* 0x00055800012c7983 */ /* 0x000ea20000300800 */
[----:B---3--:R-:W-:-:S03]  /*1ea9f0*/  LOP3.LUT R3, R36, 0xffff, RZ, 0xc0, !PT ;  /* 0x0000ffff24037812 */ /* 0x008fc600078ec0ff */
[----:B------:R-:W3:Y:S01]  /*1eaa00*/  LDL.LU R36, [R1+0x2238] ;  /* 0x0022380001247983 */ /* 0x000ee20000300800 */
[----:B----4-:R-:W-:-:S03]  /*1eaa10*/  LOP3.LUT R18, R40, 0xffff, RZ, 0xc0, !PT ;  /* 0x0000ffff28127812 */ /* 0x010fc600078ec0ff */
[----:B------:R-:W4:Y:S01]  /*1eaa20*/  LDL.LU R40, [R1+0x2d4c] ;  /* 0x002d4c0001287983 */ /* 0x000f220000300800 */
[----:B------:R-:W-:Y:S02]  /*1eaa30*/  PRMT R16, R3, 0x3340, R1 ;  /* 0x0000334003107816 */ /* 0x000fe40000000001 */
[----:B------:R-:W-:Y:S02]  /*1eaa40*/  PRMT R17, R19, 0x3340, R18 ;  /* 0x0000334013117816 */ /* 0x000fe40000000012 */
[----:B0-----:R-:W-:Y:S02]  /*1eaa50*/  LOP3.LUT R5, R34, 0xffff, RZ, 0xc0, !PT ;  /* 0x0000ffff22057812 */ /* 0x001fe400078ec0ff */
[----:B------:R-:W-:Y:S02]  /*1eaa60*/  PRMT R11, R17, 0x5410, R16 ;  /* 0x00005410110b7816 */ /* 0x000fe40000000010 */
[----:B------:R-:W-:-:S04]  /*1eaa70*/  LOP3.LUT R10, R35, 0xffff, RZ, 0xc0, !PT ;  /* 0x0000ffff230a7812 */ /* 0x000fc800078ec0ff */
[----:B------:R-:W-:Y:S01]  /*1eaa80*/  PRMT R16, R10, 0x3340, R1 ;  /* 0x000033400a107816 */ /* 0x000fe20000000001 */
[----:B------:R0:W-:Y:S01]  /*1eaa90*/  STL [R1+0x224c], R11 ;  /* 0x00224c0b01007387 */ /* 0x0001e20000100800 */
[----:B------:R-:W-:-:S04]  /*1eaaa0*/  LOP3.LUT R56, R41, 0xffff, RZ, 0xc0, !PT ;  /* 0x0000ffff29387812 */ /* 0x000fc800078ec0ff */
[----:B------:R-:W-:-:S04]  /*1eaab0*/  PRMT R17, R5, 0x3340, R56 ;  /* 0x0000334005117816 */ /* 0x000fc80000000038 */
[----:B0-----:R-:W-:-:S05]  /*1eaac0*/  PRMT R11, R17, 0x5410, R16 ;  /* 0x00005410110b7816 */ /* 0x001fca0000000010 */
[----:B------:R-:W-:Y:S04]  /*1eaad0*/  STL [R1+0x2258], R11 ;  /* 0x0022580b01007387 */ /* 0x000fe80000100800 */
[----:B------:R0:W-:Y:S04]  /*1eaae0*/  STL.64 [R1+0x978], R14 ;  /* 0x0009780e01007387 */ /* 0x0001e80000100a00 */
[----:B------:R-:W-:Y:S01]  /*1eaaf0*/  STL [R1+0x8418], R52 ;  /* 0x0084183401007387 */ /* 0x000fe20000100800 */
[----:B0-----:R-:W-:-:S03]  /*1eab00*/  IADD3 R14, P6, R61, R52, RZ ;  /* 0x000000343d0e7210 */ /* 0x001fc60007fde0ff */
[----:B------:R-:W-:Y:S02]  /*1eab10*/  STL [R1+0x841c], R53 ;  /* 0x00841c3501007387 */ /* 0x000fe40000100800 */
[----:B------:R-:W-:-:S05]  /*1eab20*/  IMAD.X R15, R8, 0x1, R53, P6 ;  /* 0x00000001080f7824 */ /* 0x000fca00030e0635 */
[----:B------:R0:W-:Y:S04]  /*1eab30*/  STL.64 [R1+0x970], R14 ;  /* 0x0009700e01007387 */ /* 0x0001e80000100a00 */
[----:B------:R-:W4:Y:S04]  /*1eab40*/  LDL.LU R34, [R1+0x21c8] ;  /* 0x0021c80001227983 */ /* 0x000f280000300800 */
[----:B------:R-:W4:Y:S04]  /*1eab50*/  LDL.LU R35, [R1+0x758] ;  /* 0x0007580001237983 */ /* 0x000f280000300800 */
[----:B------:R-:W4:Y:S01]  /*1eab60*/  LDL.LU R41, [R1+0x20dc] ;  /* 0x0020dc0001297983 */ /* 0x000f220000300800 */
[----:B0-----:R-:W-:-:S05]  /*1eab70*/  IADD3 R14, P6, R0, R54, RZ ;  /* 0x00000036000e7210 */ /* 0x001fca0007fde0ff */
[----:B------:R-:W-:-:S05]  /*1eab80*/  IMAD.X R15, R6, 0x1, R55, P6 ;  /* 0x00000001060f7824 */ /* 0x000fca00030e0637 */
[----:B------:R0:W-:Y:S04]  /*1eab90*/  STL.64 [R1+0x8f8], R14 ;  /* 0x0008f80e01007387 */ /* 0x0001e80000100a00 */
[----:B------:R-:W-:Y:S01]  /*1eaba0*/  STL [R1+0x8424], R54 ;  /* 0x0084243601007387 */ /* 0x000fe20000100800 */
[----:B0-----:R-:W-:-:S03]  /*1eabb0*/  IADD3 R14, P6, R61, R54, RZ ;  /* 0x000000363d0e7210 */ /* 0x001fc60007fde0ff */
[----:B------:R-:W-:Y:S02]  /*1eabc0*/  STL [R1+0x8428], R55 ;  /* 0x0084283701007387 */ /* 0x000fe40000100800 */
[----:B------:R-:W-:-:S05]  /*1eabd0*/  IMAD.X R15, R8, 0x1, R55, P6 ;  /* 0x00000001080f7824 */ /* 0x000fca00030e0637 */
[----:B------:R0:W-:Y:S02]  /*1eabe0*/  STL.64 [R1+0x8f0], R14 ;  /* 0x0008f00e01007387 */ /* 0x0001e40000100a00 */
[----:B0-----:R-:W-:-:S05]  /*1eabf0*/  IADD3 R14, P6, R61, R58, RZ ;  /* 0x0000003a3d0e7210 */ /* 0x001fca0007fde0ff */
[----:B------:R-:W-:-:S05]  /*1eac00*/  IMAD.X R15, R8, 0x1, R57, P6 ;  /* 0x00000001080f7824 */ /* 0x000fca00030e0639 */
[----:B------:R0:W-:Y:S04]  /*1eac10*/  STL.64 [R1+0x868], R14 ;  /* 0x0008680e01007387 */ /* 0x0001e80000100a00 */
[----:B------:R-:W-:Y:S01]  /*1eac20*/  STL [R1+0x842c], R58 ;  /* 0x00842c3a01007387 */ /* 0x000fe20000100800 */
[----:B0-----:R-:W-:Y:S02]  /*1eac30*/  IADD3 R14, P6, R0, R58, RZ ;  /* 0x0000003a000e7210 */ /* 0x001fe40007fde0ff */
[----:B------:R-:W-:Y:S01]  /*1eac40*/  LOP3.LUT R0, R12, 0xffff, RZ, 0xc0, !PT ;  /* 0x0000ffff0c007812 */ /* 0x000fe200078ec0ff */
[----:B------:R-:W-:Y:S04]  /*1eac50*/  STL [R1+0x8434], R57 ;  /* 0x0084343901007387 */ /* 0x000fe80000100800 */
[----:B------:R0:W-:Y:S01]  /*1eac60*/  STL [R1+0x64c], R0 ;  /* 0x00064c0001007387 */ /* 0x0001e20000100800 */
[----:B------:R-:W-:Y:S01]  /*1eac70*/  IMAD.X R15, R6, 0x1, R57, P6 ;  /* 0x00000001060f7824 */ /* 0x000fe200030e0639 */
[----:B0-----:R-:W-:-:S04]  /*1eac80*/  PRMT R0, R0, 0x3340, R1 ;  /* 0x0000334000007816 */ /* 0x001fc80000000001 */
[----:B------:R-:W-:Y:S01]  /*1eac90*/  STL.64 [R1+0x860], R14 ;  /* 0x0008600e01007387 */ /* 0x000fe20000100a00 */
[----:B------:R-:W-:Y:S02]  /*1eaca0*/  SHF.R.U32.HI R16, RZ, 0x8, R5 ;  /* 0x00000008ff107819 */ /* 0x000fe40000011605 */
[----:B------:R-:W-:Y:S02]  /*1eacb0*/  SHF.R.U32.HI R19, RZ, 0x8, R19 ;  /* 0x00000008ff137819 */ /* 0x000fe40000011613 */
[----:B------:R-:W-:Y:S02]  /*1eacc0*/  SHF.R.U32.HI R17, RZ, 0x8, R18 ;  /* 0x00000008ff117819 */ /* 0x000fe40000011612 */
[----:B------:R-:W-:Y:S02]  /*1eacd0*/  LOP3.LUT R16, R16, 0xffff, RZ, 0xc0, !PT ;  /* 0x0000ffff10107812 */ /* 0x000fe400078ec0ff */
[----:B------:R-:W-:Y:S02]  /*1eace0*/  LOP3.LUT R18, R19, 0xffff, RZ, 0xc0, !PT ;  /* 0x0000ffff13127812 */ /* 0x000fe400078ec0ff */
[----:B------:R-:W-:-:S02]  /*1eacf0*/  LOP3.LUT R17, R17, 0xffff, RZ, 0xc0, !PT ;  /* 0x0000ffff11117812 */ /* 0x000fc400078ec0ff */
[----:B--2---:R-:W-:Y:S02]  /*1ead00*/  PRMT R0, R44, 0x5410, R0 ;  /* 0x000054102c007816 */ /* 0x004fe40000000000 */
[----:B---3--:R-:W-:-:S05]  /*1ead10*/  LOP3.LUT R6, R36, 0xffff, RZ, 0xc0, !PT ;  /* 0x0000ffff24067812 */ /* 0x008fca00078ec0ff */
[----:B------:R-:W-:Y:S04]  /*1ead20*/  STL [R1+0x658], R6 ;  /* 0x0006580601007387 */ /* 0x000fe80000100800 */
[----:B------:R0:W-:Y:S04]  /*1ead30*/  STL [R1+0x24a8], R0 ;  /* 0x0024a80001007387 */ /* 0x0001e80000100800 */
[----:B------:R-:W2:Y:S04]  /*1ead40*/  LDL.LU R44, [R1+0x216c] ;  /* 0x00216c00012c7983 */ /* 0x000ea80000300800 */
[----:B------:R-:W3:Y:S01]  /*1ead50*/  LDL.LU R36, [R1+0x6e0] ;  /* 0x0006e00001247983 */ /* 0x000ee20000300800 */
[----:B0-----:R-:W-:-:S04]  /*1ead60*/  PRMT R0, R6, 0x3340, R1 ;  /* 0x0000334006007816 */ /* 0x001fc80000000001 */
[----:B----4-:R-:W-:-:S05]  /*1ead70*/  PRMT R0, R40, 0x5410, R0 ;  /* 0x0000541028007816 */ /* 0x010fca0000000000 */
[----:B------:R0:W-:Y:S04]  /*1ead80*/  STL [R1+0x24c8], R0 ;  /* 0x0024c80001007387 */ /* 0x0001e80000100800 */
[----:B------:R-:W4:Y:S01]  /*1ead90*/  LDL.LU R40, [R1+0x7d0] ;  /* 0x0007d00001287983 */ /* 0x000f220000300800 */
[----:B0-----:R-:W-:-:S04]  /*1eada0*/  SHF.R.U32.HI R0, RZ, 0x8, R56 ;  /* 0x00000008ff007819 */ /* 0x001fc80000011638 */
[----:B------:R-:W-:-:S04]  /*1eadb0*/  LOP3.LUT R0, R0, 0xffff, RZ, 0xc0, !PT ;  /* 0x0000ffff00007812 */ /* 0x000fc800078ec0ff */
        /* <DEDUP_REMOVED lines=8> */
[----:B------:R-:W-:-:S03]  /*1eae40*/  LOP3.LUT R18, R41, 0xffff, RZ, 0xc0, !PT ;  /* 0x0000ffff29127812 */ /* 0x000fc600078ec0ff */
[----:B------:R-:W4:Y:S01]  /*1eae50*/  LDL.LU R41, [R1+0x7dc] ;  /* 0x0007dc0001297983 */ /* 0x000f220000300800 */
[----:B0-----:R-:W-:Y:S02]  /*1eae60*/  PRMT R0, R17, 0x3340, R1 ;  /* 0x0000334011007816 */ /* 0x001fe40000000001 */
[----:B------:R-:W-:Y:S02]  /*1eae70*/  PRMT R16, R19, 0x3340, R18 ;  /* 0x0000334013107816 */ /* 0x000fe40000000012 */
[----:B------:R-:W-:Y:S02]  /*1eae80*/  SHF.R.U32.HI R17, RZ, 0x8, R17 ;  /* 0x00000008ff117819 */ /* 0x000fe40000011611 */
[----:B------:R-:W-:Y:S02]  /*1eae90*/  PRMT R5, R16, 0x5410, R0 ;  /* 0x0000541010057816 */ /* 0x000fe40000000000 */
[----:B------:R-:W-:Y:S02]  /*1eaea0*/  SHF.R.U32.HI R16, RZ, 0x8, R19 ;  /* 0x00000008ff107819 */ /* 0x000fe40000011613 */
[----:B------:R-:W-:-:S02]  /*1eaeb0*/  SHF.R.U32.HI R0, RZ, 0x8, R18 ;  /* 0x00000008ff007819 */ /* 0x000fc40000011612 */
[----:B------:R-:W-:Y:S02]  /*1eaec0*/  LOP3.LUT R16, R16, 0xffff, RZ, 0xc0, !PT ;  /* 0x0000ffff10107812 */ /* 0x000fe400078ec0ff */
[----:B------:R-:W-:Y:S02]  /*1eaed0*/  LOP3.LUT R0, R0, 0xffff, RZ, 0xc0, !PT ;  /* 0x0000ffff00007812 */ /* 0x000fe400078ec0ff */
[----:B------:R-:W-:Y:S01]  /*1eaee0*/  LOP3.LUT R17, R17, 0xffff, RZ, 0xc0, !PT ;  /* 0x0000ffff11117812 */ /* 0x000fe200078ec0ff */
[----:B------:R0:W-:Y:S02]  /*1eaef0*/  STL [R1+0x2238], R5 ;  /* 0x0022380501007387 */ /* 0x0001e40000100800 */
[----:B0-----:R-:W-:Y:S02]  /*1eaf00*/  PRMT R5, R16, 0x3340, R0 ;  /* 0x0000334010057816 */ /* 0x001fe40000000000 */
[----:B------:R-:W-:-:S03]  /*1eaf10*/  PRMT R0, R17, 0x3340, R1 ;  /* 0x0000334011007816 */ /* 0x000fc60000000001 */
[----:B------:R-:W-:Y:S04]  /*1eaf20*/  STL [R1+0x414], R5 ;  /* 0x0004140501007387 */ /* 0x000fe80000100800 */
[----:B------:R0:W-:Y:S04]  /*1eaf30*/  STL [R1+0x260], R0 ;  /* 0x0002600001007387 */ /* 0x0001e80000100800 */
[----:B------:R-:W4:Y:S01]  /*1eaf40*/  LDL.LU R14, [R1+0x5408] ;  /* 0x00540800010e7983 */ /* 0x000f220000300800 */
[----:B--2---:R-:W-:Y:S02]  /*1eaf50*/  LOP3.LUT R18, R44, 0xffff, RZ, 0xc0, !PT ;  /* 0x0000ffff2c127812 */ /* 0x004fe400078ec0ff */
[----:B---3--:R-:W-:-:S04]  /*1eaf60*/  LOP3.LUT R19, R36, 0xffff, RZ, 0xc0, !PT ;  /* 0x0000ffff24137812 */ /* 0x008fc800078ec0ff */
[----:B0-----:R-:W-:Y:S02]  /*1eaf70*/  PRMT R0, R19, 0x3340, R1 ;  /* 0x0000334013007816 */ /* 0x001fe40000000001 */
[----:B----4-:R-:W-:-:S04]  /*1eaf80*/  LOP3.LUT R17, R40, 0xffff, RZ, 0xc0, !PT ;  /* 0x0000ffff28117812 */ /* 0x010fc800078ec0ff */
[----:B------:R-:W-:-:S04]  /*1eaf90*/  PRMT R16, R18, 0x3340, R17 ;  /* 0x0000334012107816 */ /* 0x000fc80000000011 */
[----:B------:R-:W-:-:S05]  /*1eafa0*/  PRMT R5, R16, 0x5410, R0 ;  /* 0x0000541010057816 */ /* 0x000fca0000000000 */
[----:B------:R-:W-:Y:S04]  /*1eafb0*/  STL [R1+0x2248], R5 ;  /* 0x0022480501007387 */ /* 0x000fe80000100800 */
[----:B------:R-:W2:Y:S04]  /*1eafc0*/  LDL.LU R22, [R1+0x2840] ;  /* 0x0028400001167983 */ /* 0x000ea80000300800 */
[----:B------:R-:W3:Y:S01]  /*1eafd0*/  LDL.LU R12, [R1+0x540c] ;  /* 0x00540c00010c7983 */ /* 0x000ee20000300800 */
[----:B------:R-:W-:Y:S02]  /*1eafe0*/  SHF.R.U32.HI R0, RZ, 0x8, R3 ;  /* 0x00000008ff007819 */ /* 0x000fe40000011603 */
[----:B------:R-:W-:-:S02]  /*1eaff0*/  SHF.R.U32.HI R18, RZ, 0x8, R18 ;  /* 0x00000008ff127819 */ /* 0x000fc40000011612 */
[----:B------:R-:W-:Y:S02]  /*1eb000*/  SHF.R.U32.HI R16, RZ, 0x8, R17 ;  /* 0x00000008ff107819 */ /* 0x000fe40000011611 */
[----:B------:R-:W-:Y:S02]  /*1eb010*/  LOP3.LUT R0, R0, 0xffff, RZ, 0xc0, !PT ;  /* 0x0000ffff00007812 */ /* 0x000fe400078ec0ff */
[----:B------:R-:W-:Y:S02]  /*1eb020*/  LOP3.LUT R17, R18, 0xffff, RZ, 0xc0, !PT ;  /* 0x0000ffff12117812 */ /* 0x000fe400078ec0ff */
[----:B------:R-:W-:Y:S02]  /*1eb030*/  LOP3.LUT R16, R16, 0xffff, RZ, 0xc0, !PT ;  /* 0x0000ffff10107812 */ /* 0x000fe400078ec0ff */
[----:B------:R-:W-:Y:S02]  /*1eb040*/  PRMT R3, R0, 0x3340, R1 ;  /* 0x0000334000037816 */ /* 0x000fe40000000001 */
[----:B------:R-:W-:-:S03]  /*1eb050*/  PRMT R0, R17, 0x3340, R16 ;  /* 0x0000334011007816 */ /* 0x000fc60000000010 */
[----:B------:R-:W-:Y:S01]  /*1eb060*/  STL [R1+0x25c], R3 ;  /* 0x00025c0301007387 */ /* 0x000fe20000100800 */
[----:B------:R-:W-:-:S03]  /*1eb070*/  LOP3.LUT R18, R34, 0xffff, RZ, 0xc0, !PT ;  /* 0x0000ffff22127812 */ /* 0x000fc600078ec0ff */
[----:B------:R0:W-:Y:S01]  /*1eb080*/  STL [R1+0x418], R0 ;  /* 0x0004180001007387 */ /* 0x0001e20000100800 */
[----:B------:R-:W-:-:S03]  /*1eb090*/  LOP3.LUT R33, R35, 0xffff, RZ, 0xc0, !PT ;  /* 0x0000ffff23217812 */ /* 0x000fc600078ec0ff */
[----:B------:R-:W4:Y:S01]  /*1eb0a0*/  LDL.LU R44, [R1+0x5410] ;  /* 0x00541000012c7983 */ /* 0x000f220000300800 */
[----:B------:R-:W-:-:S03]  /*1eb0b0*/  LOP3.LUT R17, R41, 0xffff, RZ, 0xc0, !PT ;  /* 0x0000ffff29117812 */ /* 0x000fc600078ec0ff */
[----:B------:R-:W4:Y:S04]  /*1eb0c0*/  LDL.LU R36, [R1+0x2844] ;  /* 0x0028440001247983 */ /* 0x000f280000300800 */
[----:B------:R-:W4:Y:S04]  /*1eb0d0*/  LDL.LU R40, [R1+0x5414] ;  /* 0x0054140001287983 */ /* 0x000f280000300800 */
[----:B------:R-:W4:Y:S04]  /*1eb0e0*/  LDL.LU R34, [R1+0x5470] ;  /* 0x0054700001227983 */ /* 0x000f280000300800 */
[----:B------:R-:W4:Y:S04]  /*1eb0f0*/  LDL.LU R35, [R1+0x2824] ;  /* 0x0028240001237983 */ /* 0x000f280000300800 */
[----:B------:R-:W4:Y:S01]  /*1eb100*/  LDL.LU R41, [R1+0x53dc] ;  /* 0x0053dc0001297983 */ /* 0x000f220000300800 */
[----:B0-----:R-:W-:-:S02]  /*1eb110*/  PRMT R0, R33, 0x3340, R1 ;  /* 0x0000334021007816 */ /* 0x001fc40000000001 */
        /* <DEDUP_REMOVED lines=12> */
[----:B------:R-:W-:Y:S04]  /*1eb1e0*/  STL [R1+0x8500], R23 ;  /* 0x0085001701007387 */ /* 0x000fe80000100800 */
[----:B------:R0:W-:Y:S01]  /*1eb1f0*/  STL [R1+0x258], R0 ;  /* 0x0002580001007387 */ /* 0x0001e20000100800 */
[----:B--2---:R-:W-:Y:S02]  /*1eb200*/  LOP3.LUT R17, R22, 0xffff, RZ, 0xc0, !PT ;  /* 0x0000ffff16117812 */ /* 0x004fe400078ec0ff */
[----:B---3--:R-:W-:Y:S02]  /*1eb210*/  LOP3.LUT R18, R12, 0xffff, RZ, 0xc0, !PT ;  /* 0x0000ffff0c127812 */ /* 0x008fe400078ec0ff */
[----:B0-----:R-:W-:Y:S02]  /*1eb220*/  PRMT R0, R17, 0x3340, R1 ;  /* 0x0000334011007816 */ /* 0x001fe40000000001 */
[----:B------:R-:W-:-:S02]  /*1eb230*/  PRMT R16, R19, 0x3340, R18 ;  /* 0x0000334013107816 */ /* 0x000fc40000000012 */
[----:B------:R-:W-:Y:S02]  /*1eb240*/  SHF.R.U32.HI R17, RZ, 0x8, R17 ;  /* 0x00000008ff117819 */ /* 0x000fe40000011611 */
[----:B------:R-:W-:Y:S02]  /*1eb250*/  PRMT R3, R16, 0x5410, R0 ;  /* 0x0000541010037816 */ /* 0x000fe40000000000 */
[----:B------:R-:W-:Y:S02]  /*1eb260*/  SHF.R.U32.HI R16, RZ, 0x8, R19 ;  /* 0x00000008ff107819 */ /* 0x000fe40000011613 */
[----:B------:R-:W-:Y:S02]  /*1eb270*/  SHF.R.U32.HI R0, RZ, 0x8, R18 ;  /* 0x00000008ff007819 */ /* 0x000fe40000011612 */
[----:B------:R-:W-:Y:S02]  /*1eb280*/  LOP3.LUT R16, R16, 0xffff, RZ, 0xc0, !PT ;  /* 0x0000ffff10107812 */ /* 0x000fe400078ec0ff */
[----:B------:R-:W-:-:S02]  /*1eb290*/  LOP3.LUT R0, R0, 0xffff, RZ, 0xc0, !PT ;  /* 0x0000ffff00007812 */ /* 0x000fc400078ec0ff */
[----:B------:R-:W-:Y:S01]  /*1eb2a0*/  LOP3.LUT R17, R17, 0xffff, RZ, 0xc0, !PT ;  /* 0x0000ffff11117812 */ /* 0x000fe200078ec0ff */
[----:B------:R0:W-:Y:S02]  /*1eb2b0*/  STL [R1+0x222c], R3 ;  /* 0x00222c0301007387 */ /* 0x0001e40000100800 */
[----:B0-----:R-:W-:Y:S02]  /*1eb2c0*/  PRMT R3, R16, 0x3340, R0 ;  /* 0x0000334010037816 */ /* 0x001fe40000000000 */
[----:B------:R-:W-:-:S03]  /*1eb2d0*/  PRMT R0, R17, 0x3340, R1 ;  /* 0x0000334011007816 */ /* 0x000fc60000000001 */
[----:B------:R0:W-:Y:S04]  /*1eb2e0*/  STL [R1+0x410], R3 ;  /* 0x0004100301007387 */ /* 0x0001e80000100800 */
[----:B------:R1:W-:Y:S04]  /*1eb2f0*/  STL [R1+0x254], R0 ;  /* 0x0002540001007387 */ /* 0x0003e80000100800 */
[----:B------:R-:W2:Y:S01]  /*1eb300*/  LDL.LU R14, [R1+0x21e8] ;  /* 0x0021e800010e7983 */ /* 0x000ea20000300800 */
[----:B----4-:R-:W-:-:S03]  /*1eb310*/  LOP3.LUT R56, R44, 0xffff, RZ, 0xc0, !PT ;  /* 0x0000ffff2c387812 */ /* 0x010fc600078ec0ff */
[----:B------:R-:W3:Y:S01]  /*1eb320*/  LDL.LU R22, [R1+0x7a4] ;  /* 0x0007a40001167983 */ /* 0x000ee20000300800 */
[----:B0-----:R-:W-:-:S03]  /*1eb330*/  LOP3.LUT R3, R36, 0xffff, RZ, 0xc0, !PT ;  /* 0x0000ffff24037812 */ /* 0x001fc600078ec0ff */
[----:B------:R-:W4:Y:S01]  /*1eb340*/  LDL.LU R12, [R1+0x211c] ;  /* 0x00211c00010c7983 */ /* 0x000f220000300800 */
[----:B------:R-:W-:-:S03]  /*1eb350*/  LOP3.LUT R17, R41, 0xffff, RZ, 0xc0, !PT ;  /* 0x0000ffff29117812 */ /* 0x000fc600078ec0ff */
[----:B------:R-:W4:Y:S04]  /*1eb360*/  LDL.LU R44, [R1+0x5474] ;  /* 0x00547400012c7983 */ /* 0x000f280000300800 */
[----:B------:R-:W4:Y:S04]  /*1eb370*/  LDL.LU R36, [R1+0x2828] ;  /* 0x0028280001247983 */ /* 0x000f280000300800 */
[----:B------:R-:W4:Y:S01]  /*1eb380*/  LDL.LU R41, [R1+0x53e4] ;  /* 0x0053e40001297983 */ /* 0x000f220000300800 */
[----:B------:R-:W-:Y:S02]  /*1eb390*/  LOP3.LUT R18, R40, 0xffff, RZ, 0xc0, !PT ;  /* 0x0000ffff28127812 */ /* 0x000fe400078ec0ff */
[----:B-1----:R-:W-:-:S02]  /*1eb3a0*/  PRMT R0, R3, 0x3340, R1 ;  /* 0x0000334003007816 */ /* 0x002fc40000000001 */
[----:B------:R-:W-:Y:S02]  /*1eb3b0*/  PRMT R16, R56, 0x3340, R18 ;  /* 0x0000334038107816 */ /* 0x000fe40000000012 */
[----:B------:R-:W-:Y:S02]  /*1eb3c0*/  LOP3.LUT R19, R34, 0xffff, RZ, 0xc0, !PT ;  /* 0x0000ffff22137812 */ /* 0x000fe400078ec0ff */
[----:B------:R-:W-:Y:S02]  /*1eb3d0*/  LOP3.LUT R61, R35, 0xffff, RZ, 0xc0, !PT ;  /* 0x0000ffff233d7812 */ /* 0x000fe400078ec0ff */
[----:B------:R-:W-:Y:S02]  /*1eb3e0*/  PRMT R5, R16, 0x5410, R0 ;  /* 0x0000541010057816 */ /* 0x000fe40000000000 */
[----:B------:R-:W-:Y:S02]  /*1eb3f0*/  PRMT R0, R61, 0x3340, R1 ;  /* 0x000033403d007816 */ /* 0x000fe40000000001 */
[--C-:B------:R-:W-:Y:S01]  /*1eb400*/  PRMT R16, R19, 0x3340, R17.reuse ;  /* 0x0000334013107816 */ /* 0x100fe20000000011 */
[----:B------:R0:W-:Y:S01]  /*1eb410*/  STL [R1+0x2228], R5 ;  /* 0x0022280501007387 */ /* 0x0001e20000100800 */
[----:B------:R-:W-:-:S02]  /*1eb420*/  SHF.R.U32.HI R17, RZ, 0x8, R17 ;  /* 0x00000008ff117819 */ /* 0x000fc40000011611 */
[----:B0-----:R-:W-:Y:S02]  /*1eb430*/  PRMT R5, R16, 0x5410, R0 ;  /* 0x0000541010057816 */ /* 0x001fe40000000000 */
[----:B------:R-:W-:Y:S02]  /*1eb440*/  SHF.R.U32.HI R16, RZ, 0x8, R56 ;  /* 0x00000008ff107819 */ /* 0x000fe40000011638 */
[----:B------:R-:W-:Y:S02]  /*1eb450*/  SHF.R.U32.HI R0, RZ, 0x8, R18 ;  /* 0x00000008ff007819 */ /* 0x000fe40000011612 */
[----:B------:R-:W-:Y:S02]  /*1eb460*/  SHF.R.U32.HI R18, RZ, 0x8, R19 ;  /* 0x00000008ff127819 */ /* 0x000fe40000011613 */
[----:B------:R-:W-:Y:S02]  /*1eb470*/  LOP3.LUT R16, R16, 0xffff, RZ, 0xc0, !PT ;  /* 0x0000ffff10107812 */ /* 0x000fe400078ec0ff */
[----:B------:R-:W-:-:S02]  /*1eb480*/  LOP3.LUT R0, R0, 0xffff, RZ, 0xc0, !PT ;  /* 0x0000ffff00007812 */ /* 0x000fc400078ec0ff */
[----:B------:R-:W-:Y:S02]  /*1eb490*/  LOP3.LUT R18, R18, 0xffff, RZ, 0xc0, !PT ;  /* 0x0000ffff12127812 */ /* 0x000fe400078ec0ff */
[----:B------:R-:W-:Y:S01]  /*1eb4a0*/  LOP3.LUT R17, R17, 0xffff, RZ, 0xc0, !PT ;  /* 0x0000ffff11117812 */ /* 0x000fe200078ec0ff */
[----:B------:R0:W-:Y:S01]  /*1eb4b0*/  STL [R1+0x220c], R5 ;  /* 0x00220c0501007387 */ /* 0x0001e20000100800 */
[----:B------:R-:W-:Y:S02]  /*1eb4c0*/  PRMT R6, R16, 0x3340, R0 ;  /* 0x0000334010067816 */ /* 0x000fe40000000000 */
[----:B------:R-:W-:Y:S02]  /*1eb4d0*/  SHF.R.U32.HI R0, RZ, 0x8, R61 ;  /* 0x00000008ff007819 */ /* 0x000fe4000001163d */
[----:B------:R-:W-:Y:S01]  /*1eb4e0*/  SHF.R.U32.HI R16, RZ, 0x8, R3 ;  /* 0x00000008ff107819 */ /* 0x000fe20000011603 */
[----:B------:R-:W-:Y:S01]  /*1eb4f0*/  STL [R1+0x40c], R6 ;  /* 0x00040c0601007387 */ /* 0x000fe20000100800 */
[----:B0-----:R-:W-:-:S02]  /*1eb500*/  PRMT R5, R18, 0x3340, R17 ;  /* 0x0000334012057816 */ /* 0x001fc40000000011 */
[----:B------:R-:W-:Y:S02]  /*1eb510*/  LOP3.LUT R0, R0, 0xffff, RZ, 0xc0, !PT ;  /* 0x0000ffff00007812 */ /* 0x000fe400078ec0ff */
[----:B------:R-:W-:Y:S01]  /*1eb520*/  LOP3.LUT R16, R16, 0xffff, RZ, 0xc0, !PT ;  /* 0x0000ffff10107812 */ /* 0x000fe200078ec0ff */
[----:B------:R-:W-:Y:S01]  /*1eb530*/  STL [R1+0x404], R5 ;  /* 0x0004040501007387 */ /* 0x000fe20000100800 */
[----:B------:R-:W-:-:S03]  /*1eb540*/  PRMT R3, R0, 0x3340, R1 ;  /* 0x0000334000037816 */ /* 0x000fc60000000001 */
[----:B------:R-:W4:Y:S01]  /*1eb550*/  LDL.LU R40, [R1+0x254c] ;  /* 0x00254c0001287983 */ /* 0x000f220000300800 */
[----:B------:R-:W-:-:S03]  /*1eb560*/  PRMT R0, R16, 0x3340, R1 ;  /* 0x0000334010007816 */ /* 0x000fc60000000001 */
[----:B------:R-:W4:Y:S04]  /*1eb570*/  LDL.LU R34, [R1+0x7ac] ;  /* 0x0007ac0001227983 */ /* 0x000f280000300800 */
[----:B------:R-:W4:Y:S04]  /*1eb580*/  LDL.LU R35, [R1+0x2148] ;  /* 0x0021480001237983 */ /* 0x000f280000300800 */
[----:B------:R-:W-:Y:S04]  /*1eb590*/  STL [R1+0x250], R3 ;  /* 0x0002500301007387 */ /* 0x000fe80000100800 */
[----:B------:R0:W-:Y:S01]  /*1eb5a0*/  STL [R1+0x24c], R0 ;  /* 0x00024c0001007387 */ /* 0x0001e20000100800 */
[----:B--2---:R-:W-:-:S02]  /*1eb5b0*/  LOP3.LUT R18, R14, 0xffff, RZ, 0xc0, !PT ;  /* 0x0000ffff0e127812 */ /* 0x004fc400078ec0ff */
[----:B---3--:R-:W-:Y:S02]  /*1eb5c0*/  LOP3.LUT R61, R22, 0xffff, RZ, 0xc0, !PT ;  /* 0x0000ffff163d7812 */ /* 0x008fe400078ec0ff */
[----:B----4-:R-:W-:Y:S02]  /*1eb5d0*/  LOP3.LUT R17, R12, 0xffff, RZ, 0xc0, !PT ;  /* 0x0000ffff0c117812 */ /* 0x010fe400078ec0ff */
[----:B0-----:R-:W-:Y:S02]  /*1eb5e0*/  PRMT R0, R61, 0x3340, R1 ;  /* 0x000033403d007816 */ /* 0x001fe40000000001 */
[----:B------:R-:W-:Y:S02]  /*1eb5f0*/  PRMT R16, R18, 0x3340, R17 ;  /* 0x0000334012107816 */ /* 0x000fe40000000011 */
[----:B------:R-:W-:Y:S02]  /*1eb600*/  LOP3.LUT R56, R44, 0xffff, RZ, 0xc0, !PT ;  /* 0x0000ffff2c387812 */ /* 0x000fe400078ec0ff */
[----:B------:R-:W-:-:S02]  /*1eb610*/  LOP3.LUT R23, R36, 0xffff, RZ, 0xc0, !PT ;  /* 0x0000ffff24177812 */ /* 0x000fc400078ec0ff */
[----:B------:R-:W-:Y:S02]  /*1eb620*/  LOP3.LUT R19, R41, 0xffff, RZ, 0xc0, !PT ;  /* 0x0000ffff29137812 */ /* 0x000fe400078ec0ff */
[----:B------:R-:W-:Y:S02]  /*1eb630*/  PRMT R3, R16, 0x5410, R0 ;  /* 0x0000541010037816 */ /* 0x000fe40000000000 */
[----:B------:R-:W-:Y:S02]  /*1eb640*/  PRMT R0, R23, 0x3340, R1 ;  /* 0x0000334017007816 */ /* 0x000fe40000000001 */
[----:B------:R-:W-:Y:S01]  /*1eb650*/  PRMT R16, R56, 0x3340, R19 ;  /* 0x0000334038107816 */ /* 0x000fe20000000013 */
[----:B------:R-:W-:Y:S03]  /*1eb660*/  STL [R1+0x21ec], R3 ;  /* 0x0021ec0301007387 */ /* 0x000fe60000100800 */
[----:B------:R-:W-:Y:S01]  /*1eb670*/  PRMT R0, R16, 0x5410, R0 ;  /* 0x0000541010007816 */ /* 0x000fe20000000000 */
[----:B------:R-:W2:Y:S04]  /*1eb680*/  LDL.LU R44, [R1+0x21ac] ;  /* 0x0021ac00012c7983 */ /* 0x000ea80000300800 */
[----:B------:R-:W3:Y:S04]  /*1eb690*/  LDL.LU R36, [R1+0x740] ;  /* 0x0007400001247983 */ /* 0x000ee80000300800 */
[----:B------:R0:W-:Y:S04]  /*1eb6a0*/  STL [R1+0x2208], R0 ;  /* 0x0022080001007387 */ /* 0x0001e80000100800 */
[----:B------:R-:W4:Y:S01]  /*1eb6b0*/  LDL.LU R41, [R1+0x20cc] ;  /* 0x0020cc0001297983 */ /* 0x000f220000300800 */
[----:B------:R-:W-:-:S02]  /*1eb6c0*/  SHF.R.U32.HI R16, RZ, 0x8, R56 ;  /* 0x00000008ff107819 */ /* 0x000fc40000011638 */
[----:B------:R-:W-:Y:S02]  /*1eb6d0*/  SHF.R.U32.HI R18, RZ, 0x8, R18 ;  /* 0x00000008ff127819 */ /* 0x000fe40000011612 */
[----:B------:R-:W-:Y:S02]  /*1eb6e0*/  SHF.R.U32.HI R17, RZ, 0x8, R17 ;  /* 0x00000008ff117819 */ /* 0x000fe40000011611 */
[----:B0-----:R-:W-:Y:S02]  /*1eb6f0*/  SHF.R.U32.HI R0, RZ, 0x8, R19 ;  /* 0x00000008ff007819 */ /* 0x001fe40000011613 */
        /* <DEDUP_REMOVED lines=8> */
[----:B------:R-:W-:-:S03]  /*1eb780*/  LOP3.LUT R18, R40, 0xffff, RZ, 0xc0, !PT ;  /* 0x0000ffff28127812 */ /* 0x000fc600078ec0ff */
[----:B------:R-:W3:Y:S01]  /*1eb790*/  LDL.LU R40, [R1+0x21bc] ;  /* 0x0021bc0001287983 */ /* 0x000ee20000300800 */
[----:B------:R-:W-:-:S03]  /*1eb7a0*/  LOP3.LUT R56, R34, 0xffff, RZ, 0xc0, !PT ;  /* 0x0000ffff22387812 */ /* 0x000fc600078ec0ff */
[----:B------:R-:W3:Y:S01]  /*1eb7b0*/  LDL.LU R34, [R1+0x754] ;  /* 0x0007540001227983 */ /* 0x000ee20000300800 */
[----:B------:R-:W-:-:S03]  /*1eb7c0*/  LOP3.LUT R17, R35, 0xffff, RZ, 0xc0, !PT ;  /* 0x0000ffff23117812 */ /* 0x000fc600078ec0ff */
[----:B------:R-:W3:Y:S01]  /*1eb7d0*/  LDL.LU R35, [R1+0x20d8] ;  /* 0x0020d80001237983 */ /* 0x000ee20000300800 */
        /* <DEDUP_REMOVED lines=13> */
[----:B------:R0:W-:Y:S01]  /*1eb8b0*/  STL [R1+0x408], R0 ;  /* 0x0004080001007387 */ /* 0x0001e20000100800 */
[----:B----4-:R-:W-:-:S03]  /*1eb8c0*/  LOP3.LUT R18, R41, 0xffff, RZ, 0xc0, !PT ;  /* 0x0000ffff29127812 */ /* 0x010fc600078ec0ff */
[----:B------:R-:W4:Y:S01]  /*1eb8d0*/  LDL.LU R41, [R1+0x5430] ;  /* 0x0054300001297983 */ /* 0x000f220000300800 */
[----:B--2---:R-:W-:Y:S02]  /*1eb8e0*/  LOP3.LUT R19, R44, 0xffff, RZ, 0xc0, !PT ;  /* 0x0000ffff2c137812 */ /* 0x004fe400078ec0ff */
[----:B---3--:R-:W-:Y:S01]  /*1eb8f0*/  LOP3.LUT R17, R36, 0xffff, RZ, 0xc0, !PT ;  /* 0x0000ffff24117812 */ /* 0x008fe200078ec0ff */
[----:B------:R-:W2:Y:S01]  /*1eb900*/  LDL.LU R22, [R1+0x53bc] ;  /* 0x0053bc0001167983 */ /* 0x000ea20000300800 */
[----:B------:R-:W-:Y:S02]  /*1eb910*/  PRMT R16, R19, 0x3340, R18 ;  /* 0x0000334013107816 */ /* 0x000fe40000000012 */
[----:B0-----:R-:W-:-:S04]  /*1eb920*/  PRMT R0, R17, 0x3340, R1 ;  /* 0x0000334011007816 */ /* 0x001fc80000000001 */
[----:B------:R-:W-:-:S05]  /*1eb930*/  PRMT R0, R16, 0x5410, R0 ;  /* 0x0000541010007816 */ /* 0x000fca0000000000 */
[----:B------:R0:W-:Y:S04]  /*1eb940*/  STL [R1+0x56c], R0 ;  /* 0x00056c0001007387 */ /* 0x0001e80000100800 */
[----:B------:R-:W3:Y:S01]  /*1eb950*/  LDL.LU R12, [R1+0x5448] ;  /* 0x00544800010c7983 */ /* 0x000ee20000300800 */
[----:B------:R-:W-:Y:S02]  /*1eb960*/  SHF.R.U32.HI R16, RZ, 0x8, R19 ;  /* 0x00000008ff107819 */ /* 0x000fe40000011613 */
[----:B------:R-:W-:Y:S02]  /*1eb970*/  SHF.R.U32.HI R17, RZ, 0x8, R17 ;  /* 0x00000008ff117819 */ /* 0x000fe40000011611 */
[----:B0-----:R-:W-:Y:S02]  /*1eb980*/  SHF.R.U32.HI R0, RZ, 0x8, R18 ;  /* 0x00000008ff007819 */ /* 0x001fe40000011612 */
[----:B------:R-:W-:-:S02]  /*1eb990*/  LOP3.LUT R16, R16, 0xffff, RZ, 0xc0, !PT ;  /* 0x0000ffff10107812 */ /* 0x000fc400078ec0ff */
[----:B------:R-:W-:Y:S02]  /*1eb9a0*/  LOP3.LUT R0, R0, 0xffff, RZ, 0xc0, !PT ;  /* 0x0000ffff00007812 */ /* 0x000fe400078ec0ff */
[----:B------:R-:W-:Y:S02]  /*1eb9b0*/  LOP3.LUT R17, R17, 0xffff, RZ, 0xc0, !PT ;  /* 0x0000ffff11117812 */ /* 0x000fe400078ec0ff */
[----:B------:R-:W-:Y:S02]  /*1eb9c0*/  PRMT R3, R16, 0x3340, R0 ;  /* 0x0000334010037816 */ /* 0x000fe40000000000 */
[----:B------:R-:W-:Y:S02]  /*1eb9d0*/  PRMT R0, R17, 0x3340, R1 ;  /* 0x0000334011007816 */ /* 0x000fe40000000001 */
[----:B------:R-:W-:Y:S01]  /*1eb9e0*/  LOP3.LUT R18, R40, 0xffff, RZ, 0xc0, !PT ;  /* 0x0000ffff28127812 */ /* 0x000fe200078ec0ff */
[----:B------:R-:W-:Y:S01]  /*1eb9f0*/  STL [R1+0x3f8], R3 ;  /* 0x0003f80301007387 */ /* 0x000fe20000100800 */
[----:B------:R-:W-:-:S02]  /*1eba00*/  LOP3.LUT R31, R34, 0xffff, RZ, 0xc0, !PT ;  /* 0x0000ffff221f7812 */ /* 0x000fc400078ec0ff */
[----:B------:R-:W-:Y:S01]  /*1eba10*/  LOP3.LUT R17, R35, 0xffff, RZ, 0xc0, !PT ;  /* 0x0000ffff23117812 */ /* 0x000fe200078ec0ff */
[----:B------:R0:W-:Y:S03]  /*1eba20*/  STL [R1+0x244], R0 ;  /* 0x0002440001007387 */ /* 0x0001e60000100800 */
[----:B------:R-:W-:Y:S01]  /*1eba30*/  PRMT R16, R18, 0x3340, R17 ;  /* 0x0000334012107816 */ /* 0x000fe20000000011 */
[----:B------:R-:W3:Y:S01]  /*1eba40*/  LDL.LU R44, [R1+0x544c] ;  /* 0x00544c00012c7983 */ /* 0x000ee20000300800 */
[----:B------:R-:W-:-:S03]  /*1eba50*/  SHF.R.U32.HI R18, RZ, 0x8, R18 ;  /* 0x00000008ff127819 */ /* 0x000fc60000011612 */
[----:B------:R-:W3:Y:S01]  /*1eba60*/  LDL.LU R36, [R1+0x53c4] ;  /* 0x0053c40001247983 */ /* 0x000ee20000300800 */
[----:B0-----:R-:W-:-:S03]  /*1eba70*/  PRMT R0, R31, 0x3340, R1 ;  /* 0x000033401f007816 */ /* 0x001fc60000000001 */
[----:B------:R-:W3:Y:S01]  /*1eba80*/  LDL.LU R40, [R1+0x5458] ;  /* 0x0054580001287983 */ /* 0x000ee20000300800 */
[----:B------:R-:W-:Y:S02]  /*1eba90*/  PRMT R3, R16, 0x5410, R0 ;  /* 0x0000541010037816 */ /* 0x000fe40000000000 */
[----:B------:R-:W-:Y:S01]  /*1ebaa0*/  SHF.R.U32.HI R16, RZ, 0x8, R17 ;  /* 0x00000008ff107819 */ /* 0x000fe20000011611 */
[----:B------:R-:W3:Y:S01]  /*1ebab0*/  LDL.LU R34, [R1+0x53fc] ;  /* 0x0053fc0001227983 */ /* 0x000ee20000300800 */
[----:B------:R-:W-:Y:S02]  /*1ebac0*/  SHF.R.U32.HI R0, RZ, 0x8, R56 ;  /* 0x00000008ff007819 */ /* 0x000fe40000011638 */
[----:B------:R-:W-:Y:S01]  /*1ebad0*/  LOP3.LUT R17, R18, 0xffff, RZ, 0xc0, !PT ;  /* 0x0000ffff12117812 */ /* 0x000fe200078ec0ff */
[----:B------:R-:W3:Y:S01]  /*1ebae0*/  LDL.LU R35, [R1+0x282c] ;  /* 0x00282c0001237983 */ /* 0x000ee20000300800 */
[----:B------:R-:W-:Y:S02]  /*1ebaf0*/  LOP3.LUT R16, R16, 0xffff, RZ, 0xc0, !PT ;  /* 0x0000ffff10107812 */ /* 0x000fe400078ec0ff */
[----:B------:R-:W-:-:S02]  /*1ebb00*/  LOP3.LUT R0, R0, 0xffff, RZ, 0xc0, !PT ;  /* 0x0000ffff00007812 */ /* 0x000fc400078ec0ff */
[----:B------:R-:W-:Y:S02]  /*1ebb10*/  PRMT R6, R17, 0x3340, R16 ;  /* 0x0000334011067816 */ /* 0x000fe40000000010 */
[----:B------:R-:W-:Y:S01]  /*1ebb20*/  PRMT R0, R0, 0x3340, R1 ;  /* 0x0000334000007816 */ /* 0x000fe20000000001 */
[----:B------:R-:W-:Y:S04]  /*1ebb30*/  STL [R1+0x568], R3 ;  /* 0x0005680301007387 */ /* 0x000fe80000100800 */
[----:B------:R-:W-:Y:S04]  /*1ebb40*/  STL [R1+0x8508], R6 ;  /* 0x0085080601007387 */ /* 0x000fe80000100800 */
[----:B------:R0:W-:Y:S01]  /*1ebb50*/  STL [R1+0x240], R0 ;  /* 0x0002400001007387 */ /* 0x0001e20000100800 */
[----:B----4-:R-:W-:-:S03]  /*1ebb60*/  LOP3.LUT R19, R41, 0xffff, RZ, 0xc0, !PT ;  /* 0x0000ffff29137812 */ /* 0x010fc600078ec0ff */
[----:B------:R-:W4:Y:S01]  /*1ebb70*/  LDL.LU R41, [R1+0x5404] ;  /* 0x0054040001297983 */ /* 0x000f220000300800 */
[----:B--2---:R-:W-:-:S04]  /*1ebb80*/  LOP3.LUT R17, R22, 0xffff, RZ, 0xc0, !PT ;  /* 0x0000ffff16117812 */ /* 0x004fc800078ec0ff */
[----:B0-----:R-:W-:Y:S02]  /*1ebb90*/  PRMT R0, R17, 0x3340, R1 ;  /* 0x0000334011007816 */ /* 0x001fe40000000001 */
[----:B------:R-:W-:Y:S02]  /*1ebba0*/  SHF.R.U32.HI R17, RZ, 0x8, R17 ;  /* 0x00000008ff117819 */ /* 0x000fe40000011611 */
[----:B---3--:R-:W-:-:S04]  /*1ebbb0*/  LOP3.LUT R18, R12, 0xffff, RZ, 0xc0, !PT ;  /* 0x0000ffff0c127812 */ /* 0x008fc800078ec0ff */
[----:B------:R-:W-:-:S04]  /*1ebbc0*/  PRMT R16, R19, 0x3340, R18 ;  /* 0x0000334013107816 */ /* 0x000fc80000000012 */
[----:B------:R-:W-:Y:S02]  /*1ebbd0*/  PRMT R3, R16, 0x5410, R0 ;  /* 0x0000541010037816 */ /* 0x000fe40000000000 */
[----:B------:R-:W-:Y:S02]  /*1ebbe0*/  SHF.R.U32.HI R16, RZ, 0x8, R19 ;  /* 0x00000008ff107819 */ /* 0x000fe40000011613 */
[----:B------:R-:W-:Y:S02]  /*1ebbf0*/  SHF.R.U32.HI R0, RZ, 0x8, R18 ;  /* 0x00000008ff007819 */ /* 0x000fe40000011612 */
[----:B------:R-:W-:Y:S02]  /*1ebc00*/  LOP3.LUT R16, R16, 0xffff, RZ, 0xc0, !PT ;  /* 0x0000ffff10107812 */ /* 0x000fe400078ec0ff */
[----:B------:R-:W-:Y:S02]  /*1ebc10*/  LOP3.LUT R0, R0, 0xffff, RZ, 0xc0, !PT ;  /* 0x0000ffff00007812 */ /* 0x000fe400078ec0ff */
[----:B------:R-:W-:Y:S01]  /*1ebc20*/  LOP3.LUT R17, R17, 0xffff, RZ, 0xc0, !PT ;  /* 0x0000ffff11117812 */ /* 0x000fe200078ec0ff */
[----:B------:R0:W-:Y:S02]  /*1ebc30*/  STL [R1+0x564], R3 ;  /* 0x0005640301007387 */ /* 0x0001e40000100800 */
[----:B0-----:R-:W-:-:S02]  /*1ebc40*/  PRMT R3, R16, 0x3340, R0 ;  /* 0x0000334010037816 */ /* 0x001fc40000000000 */
[----:B------:R-:W-:-:S03]  /*1ebc50*/  PRMT R0, R17, 0x3340, R1 ;  /* 0x0000334011007816 */ /* 0x000fc60000000001 */
[----:B------:R0:W-:Y:S04]  /*1ebc60*/  STL [R1+0x3f4], R3 ;  /* 0x0003f40301007387 */ /* 0x0001e80000100800 */
[----:B------:R1:W-:Y:S04]  /*1ebc70*/  STL [R1+0x23c], R0 ;  /* 0x00023c0001007387 */ /* 0x0003e80000100800 */
        /* <DEDUP_REMOVED lines=8> */
[----:B------:R-:W-:-:S02]  /*1ebd00*/  LOP3.LUT R56, R44, 0xffff, RZ, 0xc0, !PT ;  /* 0x0000ffff2c387812 */ /* 0x000fc400078ec0ff */
[----:B0-----:R-:W-:Y:S01]  /*1ebd10*/  LOP3.LUT R3, R36, 0xffff, RZ, 0xc0, !PT ;  /* 0x0000ffff24037812 */ /* 0x001fe200078ec0ff */
[----:B------:R-:W3:Y:S01]  /*1ebd20*/  LDL.LU R44, [R1+0x25fc] ;  /* 0x0025fc00012c7983 */ /* 0x000ee20000300800 */
[----:B------:R-:W-:-:S03]  /*1ebd30*/  LOP3.LUT R18, R40, 0xffff, RZ, 0xc0, !PT ;  /* 0x0000ffff28127812 */ /* 0x000fc600078ec0ff */
[----:B------:R-:W3:Y:S04]  /*1ebd40*/  LDL.LU R36, [R1+0x20ac] ;  /* 0x0020ac0001247983 */ /* 0x000ee80000300800 */
[----:B------:R-:W3:Y:S01]  /*1ebd50*/  LDL.LU R40, [R1+0x217c] ;  /* 0x00217c0001287983 */ /* 0x000ee20000300800 */
[----:B-1----:R-:W-:Y:S02]  /*1ebd60*/  PRMT R0, R3, 0x3340, R1 ;  /* 0x0000334003007816 */ /* 0x002fe40000000001 */
[----:B------:R-:W-:-:S04]  /*1ebd70*/  PRMT R16, R56, 0x3340, R18 ;  /* 0x0000334038107816 */ /* 0x000fc80000000012 */
[----:B------:R-:W-:Y:S02]  /*1ebd80*/  PRMT R0, R16, 0x5410, R0 ;  /* 0x0000541010007816 */ /* 0x000fe40000000000 */
[----:B------:R-:W-:Y:S02]  /*1ebd90*/  LOP3.LUT R19, R34, 0xffff, RZ, 0xc0, !PT ;  /* 0x0000ffff22137812 */ /* 0x000fe400078ec0ff */
[----:B------:R-:W3:Y:S04]  /*1ebda0*/  LDL.LU R34, [R1+0x25f8] ;  /* 0x0025f80001227983 */ /* 0x000ee80000300800 */
[----:B------:R0:W-:Y:S01]  /*1ebdb0*/  STL [R1+0x560], R0 ;  /* 0x0005600001007387 */ /* 0x0001e20000100800 */
[----:B----4-:R-:W-:-:S03]  /*1ebdc0*/  LOP3.LUT R17, R41, 0xffff, RZ, 0xc0, !PT ;  /* 0x0000ffff29117812 */ /* 0x010fc600078ec0ff */
[----:B------:R-:W4:Y:S01]  /*1ebdd0*/  LDL.LU R41, [R1+0x20a8] ;  /* 0x0020a80001297983 */ /* 0x000f220000300800 */
[----:B------:R-:W-:Y:S02]  /*1ebde0*/  LOP3.LUT R61, R35, 0xffff, RZ, 0xc0, !PT ;  /* 0x0000ffff233d7812 */ /* 0x000fe400078ec0ff */
[----:B------:R-:W-:Y:S02]  /*1ebdf0*/  PRMT R16, R19, 0x3340, R17 ;  /* 0x0000334013107816 */ /* 0x000fe40000000011 */
[----:B0-----:R-:W-:-:S04]  /*1ebe00*/  PRMT R0, R61, 0x3340, R1 ;  /* 0x000033403d007816 */ /* 0x001fc80000000001 */
[----:B------:R-:W-:Y:S02]  /*1ebe10*/  PRMT R5, R16, 0x5410, R0 ;  /* 0x0000541010057816 */ /* 0x000fe40000000000 */
[----:B------:R-:W-:Y:S02]  /*1ebe20*/  SHF.R.U32.HI R16, RZ, 0x8, R19 ;  /* 0x00000008ff107819 */ /* 0x000fe40000011613 */
[----:B------:R-:W-:Y:S01]  /*1ebe30*/  SHF.R.U32.HI R0, RZ, 0x8, R17 ;  /* 0x00000008ff007819 */ /* 0x000fe20000011611 */
[----:B------:R0:W-:Y:S01]  /*1ebe40*/  STL [R1+0x55c], R5 ;  /* 0x00055c0501007387 */ /* 0x0001e20000100800 */
[----:B------:R-:W-:Y:S02]  /*1ebe50*/  LOP3.LUT R16, R16, 0xffff, RZ, 0xc0, !PT ;  /* 0x0000ffff10107812 */ /* 0x000fe400078ec0ff */
[----:B------:R-:W-:Y:S01]  /*1ebe60*/  LOP3.LUT R0, R0, 0xffff, RZ, 0xc0, !PT ;  /* 0x0000ffff00007812 */ /* 0x000fe200078ec0ff */
[----:B------:R-:W4:Y:S01]  /*1ebe70*/  LDL.LU R35, [R1+0x2188] ;  /* 0x0021880001237983 */ /* 0x000f220000300800 */
[----:B------:R-:W-:-:S02]  /*1ebe80*/  SHF.R.U32.HI R56, RZ, 0x8, R56 ;  /* 0x00000008ff387819 */ /* 0x000fc40000011638 */
[----:B------:R-:W-:Y:S02]  /*1ebe90*/  SHF.R.U32.HI R17, RZ, 0x8, R18 ;  /* 0x00000008ff117819 */ /* 0x000fe40000011612 */
[----:B------:R-:W-:Y:S02]  /*1ebea0*/  PRMT R0, R16, 0x3340, R0 ;  /* 0x0000334010007816 */ /* 0x000fe40000000000 */
[----:B------:R-:W-:Y:S02]  /*1ebeb0*/  LOP3.LUT R18, R56, 0xffff, RZ, 0xc0, !PT ;  /* 0x0000ffff38127812 */ /* 0x000fe400078ec0ff */
[----:B------:R-:W-:Y:S01]  /*1ebec0*/  LOP3.LUT R17, R17, 0xffff, RZ, 0xc0, !PT ;  /* 0x0000ffff11117812 */ /* 0x000fe200078ec0ff */
[----:B------:R1:W-:Y:S01]  /*1ebed0*/  STL [R1+0x3f0], R0 ;  /* 0x0003f00001007387 */ /* 0x0003e20000100800 */
[----:B------:R-:W-:Y:S02]  /*1ebee0*/  SHF.R.U32.HI R16, RZ, 0x8, R61 ;  /* 0x00000008ff107819 */ /* 0x000fe4000001163d */
[----:B0-----:R-:W-:-:S02]  /*1ebef0*/  PRMT R5, R18, 0x3340, R17 ;  /* 0x0000334012057816 */ /* 0x001fc40000000011 */
[----:B------:R-:W-:Y:S02]  /*1ebf00*/  LOP3.LUT R16, R16, 0xffff, RZ, 0xc0, !PT ;  /* 0x0000ffff10107812 */ /* 0x000fe400078ec0ff */
[----:B-1----:R-:W-:Y:S01]  /*1ebf10*/  SHF.R.U32.HI R0, RZ, 0x8, R3 ;  /* 0x00000008ff007819 */ /* 0x002fe20000011603 */
[----:B------:R0:W-:Y:S03]  /*1ebf20*/  STL [R1+0x3ec], R5 ;  /* 0x0003ec0501007387 */ /* 0x0001e60000100800 */
[----:B------:R-:W-:Y:S02]  /*1ebf30*/  LOP3.LUT R0, R0, 0xffff, RZ, 0xc0, !PT ;  /* 0x0000ffff00007812 */ /* 0x000fe400078ec0ff */
[--C-:B------:R-:W-:Y:S02]  /*1ebf40*/  PRMT R3, R16, 0x3340, R1.reuse ;  /* 0x0000334010037816 */ /* 0x100fe40000000001 */
[----:B0-----:R-:W-:-:S05]  /*1ebf50*/  PRMT R5, R0, 0x3340, R1 ;  /* 0x0000334000057816 */ /* 0x001fca0000000001 */
[----:B------:R3:W-:Y:S04]  /*1ebf60*/  STL [R1+0x238], R5 ;  /* 0x0002380501007387 */ /* 0x0007e80000100800 */
[----:B------:R0:W-:Y:S01]  /*1ebf70*/  STL [R1+0x234], R3 ;  /* 0x0002340301007387 */ /* 0x0001e20000100800 */
[----:B--2---:R-:W-:-:S05]  /*1ebf80*/  PRMT R0, R32, 0x5410, R42 ;  /* 0x0000541020007816 */ /* 0x004fca000000002a */
[----:B------:R1:W-:Y:S01]  /*1ebf90*/  STL [R1+0x21d8], R0 ;  /* 0x0021d80001007387 */ /* 0x0003e20000100800 */
[----:B---3--:R-:W-:Y:S02]  /*1ebfa0*/  PRMT R5, R60, 0x5410, R30 ;  /* 0x000054103c057816 */ /* 0x008fe4000000001e */
[----:B0-----:R-:W-:-:S03]  /*1ebfb0*/  PRMT R3, R14, 0x5410, R28 ;  /* 0x000054100e037816 */ /* 0x001fc6000000001c */
[----:B------:R-:W-:Y:S01]  /*1ebfc0*/  STL [R1+0x21cc], R5 ;  /* 0x0021cc0501007387 */ /* 0x000fe20000100800 */
[----:B-1----:R-:W-:-:S03]  /*1ebfd0*/  PRMT R0, R12, 0x5410, R22 ;  /* 0x000054100c007816 */ /* 0x002fc60000000016 */
[----:B------:R0:W-:Y:S04]  /*1ebfe0*/  STL [R1+0x21c8], R3 ;  /* 0x0021c80301007387 */ /* 0x0001e80000100800 */
[----:B------:R1:W-:Y:S04]  /*1ebff0*/  STL [R1+0x21bc], R0 ;  /* 0x0021bc0001007387 */ /* 0x0003e80000100800 */
[----:B------:R-:W2:Y:S04]  /*1ec000*/  LDL.LU R32, [R1+0x1b0] ;  /* 0x0001b00001207983 */ /* 0x000ea80000300800 */
[----:B------:R-:W2:Y:S04]  /*1ec010*/  LDL.LU R30, [R1+0x2c1c] ;  /* 0x002c1c00011e7983 */ /* 0x000ea80000300800 */
[----:B------:R-:W3:Y:S04]  /*1ec020*/  LDL.LU R60, [R1+0x1ac] ;  /* 0x0001ac00013c7983 */ /* 0x000ee80000300800 */
[----:B------:R-:W3:Y:S01]  /*1ec030*/  LDL.LU R28, [R1+0x2c08] ;  /* 0x002c0800011c7983 */ /* 0x000ee20000300800 */
[----:B------:R-:W-:-:S03]  /*1ec040*/  LOP3.LUT R56, R44, 0xffff, RZ, 0xc0, !PT ;  /* 0x0000ffff2c387812 */ /* 0x000fc600078ec0ff */
[----:B------:R-:W3:Y:S01]  /*1ec050*/  LDL.LU R14, [R1+0x1a4] ;  /* 0x0001a400010e7983 */ /* 0x000ee20000300800 */
[----:B0-----:R-:W-:-:S03]  /*1ec060*/  LOP3.LUT R3, R36, 0xffff, RZ, 0xc0, !PT ;  /* 0x0000ffff24037812 */ /* 0x001fc600078ec0ff */
[----:B------:R-:W3:Y:S01]  /*1ec070*/  LDL.LU R22, [R1+0x2bf0] ;  /* 0x002bf00001167983 */ /* 0x000ee20000300800 */
[----:B------:R-:W-:-:S03]  /*1ec080*/  LOP3.LUT R18, R40, 0xffff, RZ, 0xc0, !PT ;  /* 0x0000ffff28127812 */ /* 0x000fc600078ec0ff */
[----:B------:R-:W3:Y:S04]  /*1ec090*/  LDL.LU R12, [R1+0x1a0] ;  /* 0x0001a000010c7983 */ /* 0x000ee80000300800 */
[----:B------:R-:W3:Y:S04]  /*1ec0a0*/  LDL.LU R44, [R1+0x2bd0] ;  /* 0x002bd000012c7983 */ /* 0x000ee80000300800 */
[----:B------:R-:W3:Y:S04]  /*1ec0b0*/  LDL.LU R36, [R1+0x19c] ;  /* 0x00019c0001247983 */ /* 0x000ee80000300800 */
[----:B------:R-:W3:Y:S01]  /*1ec0c0*/  LDL.LU R40, [R1+0x2be4] ;  /* 0x002be40001287983 */ /* 0x000ee20000300800 */
[----:B------:R-:W-:-:S03]  /*1ec0d0*/  LOP3.LUT R19, R34, 0xffff, RZ, 0xc0, !PT ;  /* 0x0000ffff22137812 */ /* 0x000fc600078ec0ff */
[----:B------:R-:W3:Y:S01]  /*1ec0e0*/  LDL.LU R34, [R1+0x2548] ;  /* 0x0025480001227983 */ /* 0x000ee20000300800 */
[----:B----4-:R-:W-:-:S03]  /*1ec0f0*/  LOP3.LUT R61, R41, 0xffff, RZ, 0xc0, !PT ;  /* 0x0000ffff293d7812 */ /* 0x010fc600078ec0ff */
[----:B------:R-:W4:Y:S01]  /*1ec100*/  LDL.LU R41, [R1+0x7a8] ;  /* 0x0007a80001297983 */ /* 0x000f220000300800 */
[----:B-1----:R-:W-:Y:S02]  /*1ec110*/  PRMT R0, R3, 0x3340, R1 ;  /* 0x0000334003007816 */ /* 0x002fe40000000001 */
[----:B------:R-:W-:-:S04]  /*1ec120*/  PRMT R16, R56, 0x3340, R18 ;  /* 0x0000334038107816 */ /* 0x000fc80000000012 */
[----:B------:R-:W-:Y:S02]  /*1ec130*/  PRMT R5, R16, 0x5410, R0 ;  /* 0x0000541010057816 */ /* 0x000fe40000000000 */
[----:B------:R-:W-:Y:S02]  /*1ec140*/  PRMT R0, R61, 0x3340, R1 ;  /* 0x000033403d007816 */ /* 0x000fe40000000001 */
[----:B------:R-:W-:-:S04]  /*1ec150*/  LOP3.LUT R17, R35, 0xffff, RZ, 0xc0, !PT ;  /* 0x0000ffff23117812 */ /* 0x000fc800078ec0ff */
[----:B------:R-:W-:Y:S01]  /*1ec160*/  PRMT R16, R19, 0x3340, R17 ;  /* 0x0000334013107816 */ /* 0x000fe20000000011 */
[----:B------:R-:W-:Y:S03]  /*1ec170*/  STL [R1+0x558], R5 ;  /* 0x0005580501007387 */ /* 0x000fe60000100800 */
[----:B------:R-:W-:Y:S01]  /*1ec180*/  PRMT R0, R16, 0x5410, R0 ;  /* 0x0000541010007816 */ /* 0x000fe20000000000 */
[----:B------:R-:W4:Y:S01]  /*1ec190*/  LDL.LU R35, [R1+0x212c] ;  /* 0x00212c0001237983 */ /* 0x000f220000300800 */
[----:B------:R-:W-:-:S03]  /*1ec1a0*/  SHF.R.U32.HI R16, RZ, 0x8, R56 ;  /* 0x00000008ff107819 */ /* 0x000fc60000011638 */
[----:B------:R0:W-:Y:S01]  /*1ec1b0*/  STL [R1+0x554], R0 ;  /* 0x0005540001007387 */ /* 0x0001e20000100800 */
[----:B------:R-:W-:Y:S02]  /*1ec1c0*/  SHF.R.U32.HI R19, RZ, 0x8, R19 ;  /* 0x00000008ff137819 */ /* 0x000fe40000011613 */
[----:B------:R-:W-:Y:S02]  /*1ec1d0*/  SHF.R.U32.HI R17, RZ, 0x8, R17 ;  /* 0x00000008ff117819 */ /* 0x000fe40000011611 */
[----:B------:R-:W-:Y:S02]  /*1ec1e0*/  LOP3.LUT R16, R16, 0xffff, RZ, 0xc0, !PT ;  /* 0x0000ffff10107812 */ /* 0x000fe400078ec0ff */
[----:B0-----:R-:W-:Y:S02]  /*1ec1f0*/  SHF.R.U32.HI R0, RZ, 0x8, R18 ;  /* 0x00000008ff007819 */ /* 0x001fe40000011612 */
[----:B------:R-:W-:Y:S02]  /*1ec200*/  LOP3.LUT R18, R19, 0xffff, RZ, 0xc0, !PT ;  /* 0x0000ffff13127812 */ /* 0x000fe400078ec0ff */
[----:B------:R-:W-:-:S02]  /*1ec210*/  LOP3.LUT R0, R0, 0xffff, RZ, 0xc0, !PT ;  /* 0x0000ffff00007812 */ /* 0x000fc400078ec0ff */
[----:B------:R-:W-:Y:S02]  /*1ec220*/  LOP3.LUT R17, R17, 0xffff, RZ, 0xc0, !PT ;  /* 0x0000ffff11117812 */ /* 0x000fe400078ec0ff */
[----:B------:R-:W-:Y:S02]  /*1ec230*/  PRMT R5, R16, 0x3340, R0 ;  /* 0x0000334010057816 */ /* 0x000fe40000000000 */
[----:B------:R-:W-:-:S03]  /*1ec240*/  PRMT R0, R18, 0x3340, R17 ;  /* 0x0000334012007816 */ /* 0x000fc60000000011 */
[----:B------:R-:W-:Y:S01]  /*1ec250*/  STL [R1+0x3e8], R5 ;  /* 0x0003e80501007387 */ /* 0x000fe20000100800 */
[----:B------:R-:W-:-:S03]  /*1ec260*/  SHF.R.U32.HI R16, RZ, 0x8, R3 ;  /* 0x00000008ff107819 */ /* 0x000fc60000011603 */
[----:B------:R0:W-:Y:S01]  /*1ec270*/  STL [R1+0x3e4], R0 ;  /* 0x0003e40001007387 */ /* 0x0001e20000100800 */
[----:B------:R-:W-:Y:S02]  /*1ec280*/  LOP3.LUT R16, R16, 0xffff, RZ, 0xc0, !PT ;  /* 0x0000ffff10107812 */ /* 0x000fe400078ec0ff */
[----:B0-----:R-:W-:-:S04]  /*1ec290*/  SHF.R.U32.HI R0, RZ, 0x8, R61 ;  /* 0x00000008ff007819 */ /* 0x001fc8000001163d */
[----:B------:R-:W-:-:S04]  /*1ec2a0*/  LOP3.LUT R0, R0, 0xffff, RZ, 0xc0, !PT ;  /* 0x0000ffff00007812 */ /* 0x000fc800078ec0ff */
[--C-:B------:R-:W-:Y:S02]  /*1ec2b0*/  PRMT R3, R0, 0x3340, R1.reuse ;  /* 0x0000334000037816 */ /* 0x100fe40000000001 */
[----:B------:R-:W-:Y:S02]  /*1ec2c0*/  PRMT R0, R16, 0x3340, R1 ;  /* 0x0000334010007816 */ /* 0x000fe40000000001 */
[----:B--2---:R-:W-:Y:S02]  /*1ec2d0*/  PRMT R6, R30, 0x5410, R32 ;  /* 0x000054101e067816 */ /* 0x004fe40000000020 */
[----:B---3--:R-:W-:-:S03]  /*1ec2e0*/  PRMT R5, R28, 0x5410, R60 ;  /* 0x000054101c057816 */ /* 0x008fc6000000003c */
[----:B------:R-:W-:Y:S04]  /*1ec2f0*/  STL [R1+0x21b8], R6 ;  /* 0x0021b80601007387 */ /* 0x000fe80000100800 */
[----:B------:R0:W-:Y:S04]  /*1ec300*/  STL [R1+0x21ac], R5 ;  /* 0x0021ac0501007387 */ /* 0x0001e80000100800 */
[----:B------:R1:W-:Y:S04]  /*1ec310*/  STL [R1+0x230], R3 ;  /* 0x0002300301007387 */ /* 0x0003e80000100800 */
[----:B------:R2:W-:Y:S01]  /*1ec320*/  STL [R1+0x22c], R0 ;  /* 0x00022c0001007387 */ /* 0x0005e20000100800 */
[----:B0-----:R-:W-:-:S02]  /*1ec330*/  PRMT R5, R22, 0x5410, R14 ;  /* 0x0000541016057816 */ /* 0x001fc4000000000e */
[----:B-1----:R-:W-:-:S03]  /*1ec340*/  PRMT R3, R44, 0x5410, R12 ;  /* 0x000054102c037816 */ /* 0x002fc6000000000c */
[----:B------:R-:W-:Y:S01]  /*1ec350*/  STL [R1+0x21a8], R5 ;  /* 0x0021a80501007387 */ /* 0x000fe20000100800 */
[----:B--2---:R-:W-:-:S03]  /*1ec360*/  PRMT R0, R40, 0x5410, R36 ;  /* 0x0000541028007816 */ /* 0x004fc60000000024 */
[----:B------:R-:W-:Y:S04]  /*1ec370*/  STL [R1+0x219c], R3 ;  /* 0x00219c0301007387 */ /* 0x000fe80000100800 */
        /* <DEDUP_REMOVED lines=9> */
[----:B----4-:R-:W-:-:S03]  /*1ec410*/  LOP3.LUT R17, R41, 0xffff, RZ, 0xc0, !PT ;  /* 0x0000ffff29117812 */ /* 0x010fc600078ec0ff */
[----:B------:R-:W4:Y:S01]  /*1ec420*/  LDL.LU R41, [R1+0x548c] ;  /* 0x00548c0001297983 */ /* 0x000f220000300800 */
[----:B------:R-:W-:Y:S02]  /*1ec430*/  LOP3.LUT R19, R34, 0xffff, RZ, 0xc0, !PT ;  /* 0x0000ffff22137812 */ /* 0x000fe400078ec0ff */
[----:B0-----:R-:W-:Y:S01]  /*1ec440*/  PRMT R0, R17, 0x3340, R1 ;  /* 0x0000334011007816 */ /* 0x001fe20000000001 */
[----:B------:R-:W4:Y:S04]  /*1ec450*/  LDL.LU R42, [R1+0x188] ;  /* 0x00018800012a7983 */ /* 0x000f280000300800 */
[----:B------:R-:W4:Y:S01]  /*1ec460*/  LDL.LU R32, [R1+0x2b98] ;  /* 0x002b980001207983 */ /* 0x000f220000300800 */
[----:B------:R-:W-:-:S04]  /*1ec470*/  LOP3.LUT R18, R35, 0xffff, RZ, 0xc0, !PT ;  /* 0x0000ffff23127812 */ /* 0x000fc800078ec0ff */
[----:B------:R-:W-:-:S04]  /*1ec480*/  PRMT R16, R19, 0x3340, R18 ;  /* 0x0000334013107816 */ /* 0x000fc80000000012 */
[----:B------:R-:W-:-:S05]  /*1ec490*/  PRMT R0, R16, 0x5410, R0 ;  /* 0x0000541010007816 */ /* 0x000fca0000000000 */
[----:B------:R0:W-:Y:S04]  /*1ec4a0*/  STL [R1+0x550], R0 ;  /* 0x0005500001007387 */ /* 0x0001e80000100800 */
[----:B------:R-:W4:Y:S04]  /*1ec4b0*/  LDL.LU R30, [R1+0x178] ;  /* 0x00017800011e7983 */ /* 0x000f280000300800 */
[----:B------:R-:W4:Y:S01]  /*1ec4c0*/  LDL.LU R60, [R1+0x2b7c] ;  /* 0x002b7c00013c7983 */ /* 0x000f220000300800 */
[----:B------:R-:W-:-:S03]  /*1ec4d0*/  SHF.R.U32.HI R16, RZ, 0x8, R19 ;  /* 0x00000008ff107819 */ /* 0x000fc60000011613 */
[----:B------:R-:W4:Y:S01]  /*1ec4e0*/  LDL.LU R28, [R1+0x174] ;  /* 0x00017400011c7983 */ /* 0x000f220000300800 */
[----:B0-----:R-:W-:-:S03]  /*1ec4f0*/  SHF.R.U32.HI R0, RZ, 0x8, R18 ;  /* 0x00000008ff007819 */ /* 0x001fc60000011612 */
[----:B------:R-:W4:Y:S01]  /*1ec500*/  LDL.LU R14, [R1+0x2b80] ;  /* 0x002b8000010e7983 */ /* 0x000f220000300800 */
[----:B------:R-:W-:-:S03]  /*1ec510*/  SHF.R.U32.HI R17, RZ, 0x8, R17 ;  /* 0x00000008ff117819 */ /* 0x000fc60000011611 */
[----:B------:R-:W4:Y:S04]  /*1ec520*/  LDL.LU R22, [R1+0x170] ;  /* 0x0001700001167983 */ /* 0x000f280000300800 */
[----:B------:R-:W4:Y:S01]  /*1ec530*/  LDL.LU R12, [R1+0x2b60] ;  /* 0x002b6000010c7983 */ /* 0x000f220000300800 */
[----:B------:R-:W-:Y:S02]  /*1ec540*/  LOP3.LUT R16, R16, 0xffff, RZ, 0xc0, !PT ;  /* 0x0000ffff10107812 */ /* 0x000fe400078ec0ff */
[----:B------:R-:W-:Y:S01]  /*1ec550*/  LOP3.LUT R0, R0, 0xffff, RZ, 0xc0, !PT ;  /* 0x0000ffff00007812 */ /* 0x000fe200078ec0ff */
[----:B------:R-:W4:Y:S01]  /*1ec560*/  LDL.LU R44, [R1+0x5488] ;  /* 0x00548800012c7983 */ /* 0x000f220000300800 */
[----:B------:R-:W-:Y:S02]  /*1ec570*/  LOP3.LUT R17, R17, 0xffff, RZ, 0xc0, !PT ;  /* 0x0000ffff11117812 */ /* 0x000fe400078ec0ff */
[----:B------:R-:W-:Y:S01]  /*1ec580*/  PRMT R3, R16, 0x3340, R0 ;  /* 0x0000334010037816 */ /* 0x000fe20000000000 */
[----:B------:R-:W4:Y:S01]  /*1ec590*/  LDL.LU R36, [R1+0x53f0] ;  /* 0x0053f00001247983 */ /* 0x000f220000300800 */
[----:B------:R-:W-:-:S03]  /*1ec5a0*/  PRMT R0, R17, 0x3340, R1 ;  /* 0x0000334011007816 */ /* 0x000fc60000000001 */
[----:B------:R-:W4:Y:S04]  /*1ec5b0*/  LDL.LU R40, [R1+0x5498] ;  /* 0x0054980001287983 */ /* 0x000f280000300800 */
[----:B------:R-:W4:Y:S04]  /*1ec5c0*/  LDL.LU R34, [R1+0x2588] ;  /* 0x0025880001227983 */ /* 0x000f280000300800 */
[----:B------:R-:W4:Y:S04]  /*1ec5d0*/  LDL.LU R35, [R1+0x7c4] ;  /* 0x0007c40001237983 */ /* 0x000f280000300800 */
[----:B------:R3:W-:Y:S04]  /*1ec5e0*/  STL [R1+0x3e0], R3 ;  /* 0x0003e00301007387 */ /* 0x0007e80000100800 */
[----:B------:R0:W-:Y:S01]  /*1ec5f0*/  STL [R1+0x228], R0 ;  /* 0x0002280001007387 */ /* 0x0001e20000100800 */
[----:B--2---:R-:W-:-:S02]  /*1ec600*/  PRMT R5, R27, 0x5410, R25 ;  /* 0x000054101b057816 */ /* 0x004fc40000000019 */
[----:B---3--:R-:W-:-:S03]  /*1ec610*/  PRMT R3, R21, 0x5410, R24 ;  /* 0x0000541015037816 */ /* 0x008fc60000000018 */
[----:B------:R-:W-:Y:S01]  /*1ec620*/  STL [R1+0x2188], R5 ;  /* 0x0021880501007387 */ /* 0x000fe20000100800 */
[----:B0-----:R-:W-:-:S03]  /*1ec630*/  PRMT R0, R39, 0x5410, R11 ;  /* 0x0000541027007816 */ /* 0x001fc6000000000b */
[----:B------:R-:W-:Y:S04]  /*1ec640*/  STL [R1+0x218c], R3 ;  /* 0x00218c0301007387 */ /* 0x000fe80000100800 */
[----:B------:R0:W-:Y:S01]  /*1ec650*/  STL [R1+0x217c], R0 ;  /* 0x00217c0001007387 */ /* 0x0001e20000100800 */
[----:B----4-:R-:W-:-:S03]  /*1ec660*/  LOP3.LUT R18, R41, 0xffff, RZ, 0xc0, !PT ;  /* 0x0000ffff29127812 */ /* 0x010fc600078ec0ff */
[----:B------:R-:W2:Y:S01]  /*1ec670*/  LDL.LU R41, [R1+0x23e8] ;  /* 0x0023e80001297983 */ /* 0x000ea20000300800 */
[----:B------:R-:W-:Y:S02]  /*1ec680*/  LOP3.LUT R19, R13, 0xffff, RZ, 0xc0, !PT ;  /* 0x0000ffff0d137812 */ /* 0x000fe400078ec0ff */
[----:B------:R-:W-:Y:S02]  /*1ec690*/  LOP3.LUT R17, R26, 0xffff, RZ, 0xc0, !PT ;  /* 0x0000ffff1a117812 */ /* 0x000fe400078ec0ff */
[----:B------:R-:W-:Y:S02]  /*1ec6a0*/  PRMT R16, R19, 0x3340, R18 ;  /* 0x0000334013107816 */ /* 0x000fe40000000012 */
[----:B0-----:R-:W-:Y:S02]  /*1ec6b0*/  PRMT R0, R17, 0x3340, R1 ;  /* 0x0000334011007816 */ /* 0x001fe40000000001 */
[----:B------:R-:W-:Y:S02]  /*1ec6c0*/  SHF.R.U32.HI R17, RZ, 0x8, R17 ;  /* 0x00000008ff117819 */ /* 0x000fe40000011611 */
[----:B------:R-:W-:-:S02]  /*1ec6d0*/  PRMT R3, R16, 0x5410, R0 ;  /* 0x0000541010037816 */ /* 0x000fc40000000000 */
[----:B------:R-:W-:Y:S02]  /*1ec6e0*/  SHF.R.U32.HI R16, RZ, 0x8, R19 ;  /* 0x00000008ff107819 */ /* 0x000fe40000011613 */
[----:B------:R-:W-:Y:S02]  /*1ec6f0*/  SHF.R.U32.HI R0, RZ, 0x8, R18 ;  /* 0x00000008ff007819 */ /* 0x000fe40000011612 */
[----:B------:R-:W-:Y:S02]  /*1ec700*/  LOP3.LUT R16, R16, 0xffff, RZ, 0xc0, !PT ;  /* 0x0000ffff10107812 */ /* 0x000fe400078ec0ff */
[----:B------:R-:W-:Y:S02]  /*1ec710*/  LOP3.LUT R0, R0, 0xffff, RZ, 0xc0, !PT ;  /* 0x0000ffff00007812 */ /* 0x000fe400078ec0ff */
[----:B------:R-:W-:Y:S01]  /*1ec720*/  LOP3.LUT R17, R17, 0xffff, RZ, 0xc0, !PT ;  /* 0x0000ffff11117812 */ /* 0x000fe200078ec0ff */
[----:B------:R0:W-:Y:S01]  /*1ec730*/  STL [R1+0x548], R3 ;  /* 0x0005480301007387 */ /* 0x0001e20000100800 */
[----:B------:R-:W-:-:S02]  /*1ec740*/  PRMT R5, R16, 0x3340, R0 ;  /* 0x0000334010057816 */ /* 0x000fc40000000000 */
[----:B------:R-:W-:-:S03]  /*1ec750*/  PRMT R0, R32, 0x5410, R42 ;  /* 0x0000541020007816 */ /* 0x000fc6000000002a */
[----:B------:R1:W-:Y:S01]  /*1ec760*/  STL [R1+0x3dc], R5 ;  /* 0x0003dc0501007387 */ /* 0x0003e20000100800 */
[----:B0-----:R-:W-:-:S05]  /*1ec770*/  PRMT R3, R17, 0x3340, R1 ;  /* 0x0000334011037816 */ /* 0x001fca0000000001 */
[----:B------:R0:W-:Y:S04]  /*1ec780*/  STL [R1+0x224], R3 ;  /* 0x0002240301007387 */ /* 0x0001e80000100800 */
[----:B------:R3:W-:Y:S01]  /*1ec790*/  STL [R1+0x2178], R0 ;  /* 0x0021780001007387 */ /* 0x0007e20000100800 */
[----:B-1----:R-:W-:Y:S02]  /*1ec7a0*/  PRMT R5, R60, 0x5410, R30 ;  /* 0x000054103c057816 */ /* 0x002fe4000000001e */
[----:B0-----:R-:W-:-:S03]  /*1ec7b0*/  PRMT R3, R14, 0x5410, R28 ;  /* 0x000054100e037816 */ /* 0x001fc6000000001c */
[----:B------:R-:W-:Y:S01]  /*1ec7c0*/  STL [R1+0x216c], R5 ;  /* 0x00216c0501007387 */ /* 0x000fe20000100800 */
[----:B---3--:R-:W-:-:S03]  /*1ec7d0*/  PRMT R0, R12, 0x5410, R22 ;  /* 0x000054100c007816 */ /* 0x008fc60000000016 */
[----:B------:R-:W-:Y:S04]  /*1ec7e0*/  STL [R1+0x2168], R3 ;  /* 0x0021680301007387 */ /* 0x000fe80000100800 */
[----:B------:R0:W-:Y:S04]  /*1ec7f0*/  STL [R1+0x215c], R0 ;  /* 0x00215c0001007387 */ /* 0x0001e80000100800 */
[----:B------:R-:W3:Y:S04]  /*1ec800*/  LDL.LU R11, [R1+0x16c] ;  /* 0x00016c00010b7983 */ /* 0x000ee80000300800 */
[----:B------:R-:W3:Y:S04]  /*1ec810*/  LDL.LU R39, [R1+0x2b44] ;  /* 0x002b440001277983 */ /* 0x000ee80000300800 */
[----:B------:R-:W4:Y:S04]  /*1ec820*/  LDL.LU R13, [R1+0x168] ;  /* 0x00016800010d7983 */ /* 0x000f280000300800 */
[----:B------:R-:W4:Y:S04]  /*1ec830*/  LDL.LU R26, [R1+0x2b5c] ;  /* 0x002b5c00011a7983 */ /* 0x000f280000300800 */
[----:B------:R-:W4:Y:S04]  /*1ec840*/  LDL.LU R42, [R1+0x164] ;  /* 0x00016400012a7983 */ /* 0x000f280000300800 */
[----:B------:R-:W4:Y:S04]  /*1ec850*/  LDL.LU R32, [R1+0x2b24] ;  /* 0x002b240001207983 */ /* 0x000f280000300800 */
[----:B------:R-:W4:Y:S01]  /*1ec860*/  LDL.LU R30, [R1+0x5440] ;  /* 0x00544000011e7983 */ /* 0x000f220000300800 */
[----:B------:R-:W-:-:S03]  /*1ec870*/  LOP3.LUT R56, R44, 0xffff, RZ, 0xc0, !PT ;  /* 0x0000ffff2c387812 */ /* 0x000fc600078ec0ff */
[----:B------:R-:W4:Y:S01]  /*1ec880*/  LDL.LU R60, [R1+0x53c0] ;  /* 0x0053c000013c7983 */ /* 0x000f220000300800 */
[----:B------:R-:W-:-:S03]  /*1ec890*/  LOP3.LUT R61, R36, 0xffff, RZ, 0xc0, !PT ;  /* 0x0000ffff243d7812 */ /* 0x000fc600078ec0ff */
[----:B------:R-:W4:Y:S01]  /*1ec8a0*/  LDL.LU R28, [R1+0x5450] ;  /* 0x00545000011c7983 */ /* 0x000f220000300800 */
[----:B------:R-:W-:Y:S02]  /*1ec8b0*/  LOP3.LUT R19, R40, 0xffff, RZ, 0xc0, !PT ;  /* 0x0000ffff28137812 */ /* 0x000fe400078ec0ff */
[----:B0-----:R-:W-:Y:S02]  /*1ec8c0*/  PRMT R0, R61, 0x3340, R1 ;  /* 0x000033403d007816 */ /* 0x001fe40000000001 */
[----:B------:R-:W-:Y:S02]  /*1ec8d0*/  PRMT R16, R56, 0x3340, R19 ;  /* 0x0000334038107816 */ /* 0x000fe40000000013 */
[----:B------:R-:W-:Y:S02]  /*1ec8e0*/  LOP3.LUT R18, R34, 0xffff, RZ, 0xc0, !PT ;  /* 0x0000ffff22127812 */ /* 0x000fe400078ec0ff */
[----:B------:R-:W-:Y:S02]  /*1ec8f0*/  LOP3.LUT R6, R35, 0xffff, RZ, 0xc0, !PT ;  /* 0x0000ffff23067812 */ /* 0x000fe400078ec0ff */
[----:B------:R-:W-:-:S02]  /*1ec900*/  PRMT R3, R16, 0x5410, R0 ;  /* 0x0000541010037816 */ /* 0x000fc40000000000 */
[----:B------:R-:W-:-:S03]  /*1ec910*/  PRMT R0, R6, 0x3340, R1 ;  /* 0x0000334006007816 */ /* 0x000fc60000000001 */
[----:B------:R-:W-:Y:S04]  /*1ec920*/  STL [R1+0x544], R3 ;  /* 0x0005440301007387 */ /* 0x000fe80000100800 */
[----:B------:R-:W4:Y:S04]  /*1ec930*/  LDL.LU R14, [R1+0x160] ;  /* 0x00016000010e7983 */ /* 0x000f280000300800 */
[----:B------:R-:W4:Y:S01]  /*1ec940*/  LDL.LU R22, [R1+0x2b40] ;  /* 0x002b400001167983 */ /* 0x000f220000300800 */
[----:B--2---:R-:W-:-:S04]  /*1ec950*/  LOP3.LUT R17, R41, 0xffff, RZ, 0xc0, !PT ;  /* 0x0000ffff29117812 */ /* 0x004fc800078ec0ff */
[----:B------:R-:W-:-:S04]  /*1ec960*/  PRMT R16, R18, 0x3340, R17 ;  /* 0x0000334012107816 */ /* 0x000fc80000000011 */
[----:B------:R-:W-:-:S05]  /*1ec970*/  PRMT R0, R16, 0x5410, R0 ;  /* 0x0000541010007816 */ /* 0x000fca0000000000 */
        /* <DEDUP_REMOVED lines=8> */
[----:B------:R-:W-:-:S02]  /*1eca00*/  SHF.R.U32.HI R16, RZ, 0x8, R18 ;  /* 0x00000008ff107819 */ /* 0x000fc40000011612 */
[----:B0-----:R-:W-:Y:S02]  /*1eca10*/  SHF.R.U32.HI R0, RZ, 0x8, R17 ;  /* 0x00000008ff007819 */ /* 0x001fe40000011611 */
        /* <DEDUP_REMOVED lines=8> */
[----:B------:R4:W-:Y:S04]  /*1ecaa0*/  STL [R1+0x420], R3 ;  /* 0x0004200301007387 */ /* 0x0009e80000100800 */
[----:B------:R0:W-:Y:S01]  /*1ecab0*/  STL [R1+0x3d8], R0 ;  /* 0x0003d80001007387 */ /* 0x0001e20000100800 */
[----:B---3--:R-:W-:Y:S02]  /*1ecac0*/  PRMT R5, R39, 0x5410, R11 ;  /* 0x0000541027057816 */ /* 0x008fe4000000000b */
[----:B----4-:R-:W-:-:S03]  /*1ecad0*/  PRMT R3, R26, 0x5410, R13 ;  /* 0x000054101a037816 */ /* 0x010fc6000000000d */
[----:B------:R-:W-:Y:S01]  /*1ecae0*/  STL [R1+0x2158], R5 ;  /* 0x0021580501007387 */ /* 0x000fe20000100800 */
[----:B0-----:R-:W-:-:S03]  /*1ecaf0*/  PRMT R0, R32, 0x5410, R42 ;  /* 0x0000541020007816 */ /* 0x001fc6000000002a */
[----:B------:R-:W-:Y:S01]  /*1ecb00*/  STL [R1+0x214c], R3 ;  /* 0x00214c0301007387 */ /* 0x000fe20000100800 */
[----:B------:R-:W-:-:S03]  /*1ecb10*/  LOP3.LUT R19, R30, 0xffff, RZ, 0xc0, !PT ;  /* 0x0000ffff1e137812 */ /* 0x000fc600078ec0ff */
[----:B------:R0:W-:Y:S01]  /*1ecb20*/  STL [R1+0x2148], R0 ;  /* 0x0021480001007387 */ /* 0x0001e20000100800 */
[----:B------:R-:W-:Y:S02]  /*1ecb30*/  LOP3.LUT R17, R60, 0xffff, RZ, 0xc0, !PT ;  /* 0x0000ffff3c117812 */ /* 0x000fe400078ec0ff */
[----:B------:R-:W-:Y:S02]  /*1ecb40*/  LOP3.LUT R18, R28, 0xffff, RZ, 0xc0, !PT ;  /* 0x0000ffff1c127812 */ /* 0x000fe400078ec0ff */
[----:B0-----:R-:W-:Y:S02]  /*1ecb50*/  PRMT R0, R17, 0x3340, R1 ;  /* 0x0000334011007816 */ /* 0x001fe40000000001 */
[----:B------:R-:W-:Y:S02]  /*1ecb60*/  PRMT R16, R19, 0x3340, R18 ;  /* 0x0000334013107816 */ /* 0x000fe40000000012 */
        /* <DEDUP_REMOVED lines=9> */
[----:B0-----:R-:W-:Y:S02]  /*1ecc00*/  PRMT R3, R16, 0x3340, R0 ;  /* 0x0000334010037816 */ /* 0x001fe40000000000 */
[----:B------:R-:W-:-:S03]  /*1ecc10*/  PRMT R0, R17, 0x3340, R1 ;  /* 0x0000334011007816 */ /* 0x000fc60000000001 */
[----:B------:R2:W-:Y:S04]  /*1ecc20*/  STL [R1+0x3d4], R3 ;  /* 0x0003d40301007387 */ /* 0x0005e80000100800 */
[----:B------:R0:W-:Y:S04]  /*1ecc30*/  STL [R1+0x220], R0 ;  /* 0x0002200001007387 */ /* 0x0001e80000100800 */
[----:B------:R-:W-:Y:S01]  /*1ecc40*/  STL [R1+0x213c], R5 ;  /* 0x00213c0501007387 */ /* 0x000fe20000100800 */
[----:B--2---:R-:W-:Y:S02]  /*1ecc50*/  PRMT R3, R44, 0x5410, R12 ;  /* 0x000054102c037816 */ /* 0x004fe4000000000c */
[----:B0-----:R-:W-:-:S03]  /*1ecc60*/  PRMT R0, R40, 0x5410, R36 ;  /* 0x0000541028007816 */ /* 0x001fc60000000024 */
[----:B------:R-:W-:Y:S04]  /*1ecc70*/  STL [R1+0x2138], R3 ;  /* 0x0021380301007387 */ /* 0x000fe80000100800 */
[----:B------:R0:W-:Y:S04]  /*1ecc80*/  STL [R1+0x212c], R0 ;  /* 0x00212c0001007387 */ /* 0x0001e80000100800 */
[----:B------:R-:W2:Y:S01]  /*1ecc90*/  LDL.LU R25, [R1+0x148] ;  /* 0x0001480001197983 */ /* 0x000ea20000300800 */
[----:B------:R-:W-:-:S03]  /*1ecca0*/  LOP3.LUT R45, R35, 0xffff, RZ, 0xc0, !PT ;  /* 0x0000ffff232d7812 */ /* 0x000fc600078ec0ff */
[----:B------:R-:W2:Y:S04]  /*1eccb0*/  LDL.LU R27, [R1+0x2904] ;  /* 0x00290400011b7983 */ /* 0x000ea80000300800 */
[----:B------:R-:W3:Y:S04]  /*1eccc0*/  LDL.LU R24, [R1+0x140] ;  /* 0x0001400001187983 */ /* 0x000ee80000300800 */
[----:B------:R-:W3:Y:S04]  /*1eccd0*/  LDL.LU R35, [R1+0x28ec] ;  /* 0x0028ec0001237983 */ /* 0x000ee80000300800 */
[----:B------:R-:W4:Y:S04]  /*1ecce0*/  LDL.LU R21, [R1+0x13c] ;  /* 0x00013c0001157983 */ /* 0x000f280000300800 */
[----:B------:R-:W4:Y:S04]  /*1eccf0*/  LDL.LU R11, [R1+0x28d4] ;  /* 0x0028d400010b7983 */ /* 0x000f280000300800 */
[----:B------:R-:W4:Y:S04]  /*1ecd00*/  LDL.LU R39, [R1+0x273c] ;  /* 0x00273c0001277983 */ /* 0x000f280000300800 */
[----:B------:R-:W4:Y:S04]  /*1ecd10*/  LDL.LU R13, [R1+0x229c] ;  /* 0x00229c00010d7983 */ /* 0x000f280000300800 */
[----:B------:R-:W4:Y:S01]  /*1ecd20*/  LDL.LU R26, [R1+0x250c] ;  /* 0x00250c00011a7983 */ /* 0x000f220000300800 */
[----:B------:R-:W-:-:S02]  /*1ecd30*/  LOP3.LUT R18, R34, 0xffff, RZ, 0xc0, !PT ;  /* 0x0000ffff22127812 */ /* 0x000fc400078ec0ff */
[----:B------:R-:W-:Y:S01]  /*1ecd40*/  LOP3.LUT R17, R41, 0xffff, RZ, 0xc0, !PT ;  /* 0x0000ffff29117812 */ /* 0x000fe200078ec0ff */
[----:B------:R-:W4:Y:S01]  /*1ecd50*/  LDL.LU R42, [R1+0x138] ;  /* 0x00013800012a7983 */ /* 0x000f220000300800 */
[----:B0-----:R-:W-:Y:S02]  /*1ecd60*/  PRMT R0, R45, 0x3340, R1 ;  /* 0x000033402d007816 */ /* 0x001fe40000000001 */
[----:B------:R-:W-:Y:S01]  /*1ecd70*/  PRMT R16, R18, 0x3340, R17 ;  /* 0x0000334012107816 */ /* 0x000fe20000000011 */
[----:B------:R-:W4:Y:S03]  /*1ecd80*/  LDL.LU R32, [R1+0x28c8] ;  /* 0x0028c80001207983 */ /* 0x000f260000300800 */
[----:B------:R-:W-:-:S05]  /*1ecd90*/  PRMT R0, R16, 0x5410, R0 ;  /* 0x0000541010007816 */ /* 0x000fca0000000000 */
        /* <DEDUP_REMOVED lines=9> */
[----:B0-----:R-:W-:-:S02]  /*1ece30*/  SHF.R.U32.HI R0, RZ, 0x8, R61 ;  /* 0x00000008ff007819 */ /* 0x001fc4000001163d */
[----:B------:R-:W-:Y:S01]  /*1ece40*/  SHF.R.U32.HI R18, RZ, 0x8, R18 ;  /* 0x00000008ff127819 */ /* 0x000fe20000011612 */
[----:B------:R-:W4:Y:S01]  /*1ece50*/  LDL.LU R22, [R1+0x2528] ;  /* 0x0025280001167983 */ /* 0x000f220000300800 */
[----:B------:R-:W-:Y:S02]  /*1ece60*/  SHF.R.U32.HI R16, RZ, 0x8, R17 ;  /* 0x00000008ff107819 */ /* 0x000fe40000011611 */
[----:B------:R-:W-:Y:S02]  /*1ece70*/  LOP3.LUT R0, R0, 0xffff, RZ, 0xc0, !PT ;  /* 0x0000ffff00007812 */ /* 0x000fe400078ec0ff */
[----:B------:R-:W-:Y:S02]  /*1ece80*/  LOP3.LUT R17, R18, 0xffff, RZ, 0xc0, !PT ;  /* 0x0000ffff12117812 */ /* 0x000fe400078ec0ff */
[----:B------:R-:W-:Y:S02]  /*1ece90*/  LOP3.LUT R16, R16, 0xffff, RZ, 0xc0, !PT ;  /* 0x0000ffff10107812 */ /* 0x000fe400078ec0ff */
[----:B------:R-:W-:-:S02]  /*1ecea0*/  PRMT R3, R0, 0x3340, R1 ;  /* 0x0000334000037816 */ /* 0x000fc40000000001 */
[----:B------:R-:W-:-:S03]  /*1eceb0*/  PRMT R0, R17, 0x3340, R16 ;  /* 0x0000334011007816 */ /* 0x000fc60000000010 */
[----:B------:R-:W-:Y:S04]  /*1ecec0*/  STL [R1+0x21c], R3 ;  /* 0x00021c0301007387 */ /* 0x000fe80000100800 */
[----:B------:R-:W4:Y:S04]  /*1eced0*/  LDL.LU R12, [R1+0x2618] ;  /* 0x00261800010c7983 */ /* 0x000f280000300800 */
[----:B------:R2:W-:Y:S04]  /*1ecee0*/  STL [R1+0x3fc], R0 ;  /* 0x0003fc0001007387 */ /* 0x0005e80000100800 */
[----:B------:R-:W4:Y:S01]  /*1ecef0*/  LDL.LU R44, [R1+0x20b8] ;  /* 0x0020b800012c7983 */ /* 0x000f220000300800 */
[----:B--2---:R-:W-:-:S02]  /*1ecf00*/  PRMT R0, R27, 0x5410, R25 ;  /* 0x000054101b007816 */ /* 0x004fc40000000019 */
[----:B---3--:R-:W-:Y:S02]  /*1ecf10*/  PRMT R3, R35, 0x5410, R24 ;  /* 0x0000541023037816 */ /* 0x008fe40000000018 */
[----:B------:R-:W2:Y:S04]  /*1ecf20*/  LDL.LU R35, [R1+0x244c] ;  /* 0x00244c0001237983 */ /* 0x000ea80000300800 */
[----:B------:R0:W-:Y:S04]  /*1ecf30*/  STL [R1+0x2128], R0 ;  /* 0x0021280001007387 */ /* 0x0001e80000100800 */
[----:B------:R-:W-:Y:S01]  /*1ecf40*/  STL [R1+0x211c], R3 ;  /* 0x00211c0301007387 */ /* 0x000fe20000100800 */
[----:B----4-:R-:W-:-:S02]  /*1ecf50*/  LOP3.LUT R19, R39, 0xffff, RZ, 0xc0, !PT ;  /* 0x0000ffff27137812 */ /* 0x010fc400078ec0ff */
[----:B0-----:R-:W-:Y:S02]  /*1ecf60*/  PRMT R0, R11, 0x5410, R21 ;  /* 0x000054100b007816 */ /* 0x001fe40000000015 */
[----:B------:R-:W-:Y:S02]  /*1ecf70*/  LOP3.LUT R17, R13, 0xffff, RZ, 0xc0, !PT ;  /* 0x0000ffff0d117812 */ /* 0x000fe400078ec0ff */
[----:B------:R-:W-:Y:S01]  /*1ecf80*/  LOP3.LUT R18, R26, 0xffff, RZ, 0xc0, !PT ;  /* 0x0000ffff1a127812 */ /* 0x000fe200078ec0ff */
[----:B------:R0:W-:Y:S03]  /*1ecf90*/  STL [R1+0x2118], R0 ;  /* 0x0021180001007387 */ /* 0x0001e60000100800 */
[----:B------:R-:W-:Y:S02]  /*1ecfa0*/  PRMT R16, R19, 0x3340, R18 ;  /* 0x0000334013107816 */ /* 0x000fe40000000012 */
[----:B0-----:R-:W-:-:S02]  /*1ecfb0*/  PRMT R0, R17, 0x3340, R1 ;  /* 0x0000334011007816 */ /* 0x001fc40000000001 */
[----:B------:R-:W-:Y:S02]  /*1ecfc0*/  SHF.R.U32.HI R17, RZ, 0x8, R17 ;  /* 0x00000008ff117819 */ /* 0x000fe40000011611 */
[----:B------:R-:W-:Y:S02]  /*1ecfd0*/  PRMT R3, R16, 0x5410, R0 ;  /* 0x0000541010037816 */ /* 0x000fe40000000000 */
[----:B------:R-:W-:Y:S02]  /*1ecfe0*/  SHF.R.U32.HI R16, RZ, 0x8, R19 ;  /* 0x00000008ff107819 */ /* 0x000fe40000011613 */
[----:B------:R-:W-:Y:S02]  /*1ecff0*/  SHF.R.U32.HI R0, RZ, 0x8, R18 ;  /* 0x00000008ff007819 */ /* 0x000fe40000011612 */
[----:B------:R-:W-:Y:S02]  /*1ed000*/  LOP3.LUT R16, R16, 0xffff, RZ, 0xc0, !PT ;  /* 0x0000ffff10107812 */ /* 0x000fe400078ec0ff */
[----:B------:R-:W-:-:S02]  /*1ed010*/  LOP3.LUT R0, R0, 0xffff, RZ, 0xc0, !PT ;  /* 0x0000ffff00007812 */ /* 0x000fc400078ec0ff */
[----:B------:R-:W-:Y:S01]  /*1ed020*/  LOP3.LUT R17, R17, 0xffff, RZ, 0xc0, !PT ;  /* 0x0000ffff11117812 */ /* 0x000fe200078ec0ff */
[----:B------:R0:W-:Y:S01]  /*1ed030*/  STL [R1+0x538], R3 ;  /* 0x0005380301007387 */ /* 0x0001e20000100800 */
[----:B------:R-:W-:Y:S02]  /*1ed040*/  PRMT R5, R16, 0x3340, R0 ;  /* 0x0000334010057816 */ /* 0x000fe40000000000 */
[----:B------:R-:W-:-:S03]  /*1ed050*/  PRMT R0, R32, 0x5410, R42 ;  /* 0x0000541020007816 */ /* 0x000fc6000000002a */
[----:B------:R1:W-:Y:S01]  /*1ed060*/  STL [R1+0x3cc], R5 ;  /* 0x0003cc0501007387 */ /* 0x0003e20000100800 */
[----:B0-----:R-:W-:-:S05]  /*1ed070*/  PRMT R3, R17, 0x3340, R1 ;  /* 0x0000334011037816 */ /* 0x001fca0000000001 */
[----:B------:R0:W-:Y:S01]  /*1ed080*/  STL [R1+0x218], R3 ;  /* 0x0002180301007387 */ /* 0x0001e20000100800 */
[----:B-1----:R-:W-:-:S03]  /*1ed090*/  PRMT R5, R60, 0x5410, R30 ;  /* 0x000054103c057816 */ /* 0x002fc6000000001e */
[----:B------:R1:W-:Y:S01]  /*1ed0a0*/  STL [R1+0x210c], R0 ;  /* 0x00210c0001007387 */ /* 0x0003e20000100800 */
[----:B0-----:R-:W-:-:S03]  /*1ed0b0*/  PRMT R3, R14, 0x5410, R28 ;  /* 0x000054100e037816 */ /* 0x001fc6000000001c */
[----:B------:R-:W-:Y:S01]  /*1ed0c0*/  STL [R1+0x2108], R5 ;  /* 0x0021080501007387 */ /* 0x000fe20000100800 */
[----:B-1----:R-:W-:-:S03]  /*1ed0d0*/  PRMT R0, R40, 0x5410, R36 ;  /* 0x0000541028007816 */ /* 0x002fc60000000024 */
[----:B------:R0:W-:Y:S01]  /*1ed0e0*/  STL [R1+0x20f8], R3 ;  /* 0x0020f80301007387 */ /* 0x0001e20000100800 */
[----:B------:R-:W-:-:S03]  /*1ed0f0*/  LOP3.LUT R56, R34, 0xffff, RZ, 0xc0, !PT ;  /* 0x0000ffff22387812 */ /* 0x000fc600078ec0ff */
[----:B------:R1:W-:Y:S04]  /*1ed100*/  STL [R1+0x20fc], R0 ;  /* 0x0020fc0001007387 */ /* 0x0003e80000100800 */
[----:B------:R-:W3:Y:S01]  /*1ed110*/  LDL.LU R36, [R1+0x124] ;  /* 0x0001240001247983 */ /* 0x000ee20000300800 */
[----:B0-----:R-:W-:-:S03]  /*1ed120*/  LOP3.LUT R3, R41, 0xffff, RZ, 0xc0, !PT ;  /* 0x0000ffff29037812 */ /* 0x001fc600078ec0ff */
[----:B------:R-:W3:Y:S04]  /*1ed130*/  LDL.LU R40, [R1+0x28ac] ;  /* 0x0028ac0001287983 */ /* 0x000ee80000300800 */
        /* <DEDUP_REMOVED lines=53> */
[----:B------:R-:W-:Y:S02]  /*1ed490*/  SHF.R.U32.HI R16, RZ, 0x8, R3 ;  /* 0x00000008ff107819 */ /* 0x000fe40000011603 */
[----:B------:R-:W-:Y:S02]  /*1ed4a0*/  LOP3.LUT R0, R0, 0xffff, RZ, 0xc0, !PT ;  /* 0x0000ffff00007812 */ /* 0x000fe400078ec0ff */
[----:B------:R-:W-:Y:S02]  /*1ed4b0*/  LOP3.LUT R16, R16, 0xffff, RZ, 0xc0, !PT ;  /* 0x0000ffff10107812 */ /* 0x000fe400078ec0ff */
[--C-:B------:R-:W-:Y:S02]  /*1ed4c0*/  PRMT R3, R0, 0x3340, R1.reuse ;  /* 0x0000334000037816 */ /* 0x100fe40000000001 */
[----:B------:R-:W-:Y:S02]  /*1ed4d0*/  PRMT R0, R16, 0x3340, R1 ;  /* 0x0000334010007816 */ /* 0x000fe40000000001 */
[----:B-1----:R-:W-:Y:S01]  /*1ed4e0*/  PRMT R5, R27, 0x5410, R25 ;  /* 0x000054101b057816 */ /* 0x002fe20000000019 */
[----:B------:R2:W-:Y:S04]  /*1ed4f0*/  STL [R1+0x214], R3 ;  /* 0x0002140301007387 */ /* 0x0005e80000100800 */
[----:B------:R0:W-:Y:S04]  /*1ed500*/  STL [R1+0x210], R0 ;  /* 0x0002100001007387 */ /* 0x0001e80000100800 */
[----:B------:R-:W-:Y:S01]  /*1ed510*/  STL [R1+0x20d8], R5 ;  /* 0x0020d80501007387 */ /* 0x000fe20000100800 */
[----:B--2---:R-:W-:-:S02]  /*1ed520*/  PRMT R3, R21, 0x5410, R24 ;  /* 0x0000541015037816 */ /* 0x004fc40000000018 */
[----:B0-----:R-:W-:-:S03]  /*1ed530*/  PRMT R0, R39, 0x5410, R11 ;  /* 0x0000541027007816 */ /* 0x001fc6000000000b */
[----:B------:R-:W-:Y:S04]  /*1ed540*/  STL [R1+0x20e8], R3 ;  /* 0x0020e80301007387 */ /* 0x000fe80000100800 */
[----:B------:R0:W-:Y:S01]  /*1ed550*/  STL [R1+0x20cc], R0 ;  /* 0x0020cc0001007387 */ /* 0x0001e20000100800 */
[----:B------:R-:W-:-:S03]  /*1ed560*/  LOP3.LUT R18, R35, 0xffff, RZ, 0xc0, !PT ;  /* 0x0000ffff23127812 */ /* 0x000fc600078ec0ff */
        /* <DEDUP_REMOVED lines=13> */
[----:B------:R-:W-:-:S05]  /*1ed640*/  PRMT R5, R16, 0x3340, R0 ;  /* 0x0000334010057816 */ /* 0x000fca0000000000 */
[----:B------:R4:W-:Y:S01]  /*1ed650*/  STL [R1+0x3bc], R5 ;  /* 0x0003bc0501007387 */ /* 0x0009e20000100800 */
[----:B0-----:R-:W-:-:S05]  /*1ed660*/  PRMT R3, R17, 0x3340, R1 ;  /* 0x0000334011037816 */ /* 0x001fca0000000001 */
[----:B------:R0:W-:Y:S01]  /*1ed670*/  STL [R1+0x20c], R3 ;  /* 0x00020c0301007387 */ /* 0x0001e20000100800 */
[----:B---3--:R-:W-:-:S05]  /*1ed680*/  PRMT R0, R32, 0x5410, R42 ;  /* 0x0000541020007816 */ /* 0x008fca000000002a */
[----:B------:R1:W-:Y:S01]  /*1ed690*/  STL [R1+0x20c8], R0 ;  /* 0x0020c80001007387 */ /* 0x0003e20000100800 */
[----:B----4-:R-:W-:Y:S02]  /*1ed6a0*/  PRMT R5, R60, 0x5410, R30 ;  /* 0x000054103c057816 */ /* 0x010fe4000000001e */
[----:B0-----:R-:W-:-:S03]  /*1ed6b0*/  PRMT R3, R14, 0x5410, R28 ;  /* 0x000054100e037816 */ /* 0x001fc6000000001c */
[----:B------:R-:W-:Y:S01]  /*1ed6c0*/  STL [R1+0x20bc], R5 ;  /* 0x0020bc0501007387 */ /* 0x000fe20000100800 */
[----:B-1----:R-:W-:-:S03]  /*1ed6d0*/  PRMT R0, R12, 0x5410, R22 ;  /* 0x000054100c007816 */ /* 0x002fc60000000016 */
[----:B------:R-:W-:Y:S04]  /*1ed6e0*/  STL [R1+0x20b8], R3 ;  /* 0x0020b80301007387 */ /* 0x000fe80000100800 */
[----:B------:R0:W-:Y:S04]  /*1ed6f0*/  STL [R1+0x20ac], R0 ;  /* 0x0020ac0001007387 */ /* 0x0001e80000100800 */
[----:B------:R-:W3:Y:S01]  /*1ed700*/  LDL.LU R39, [R1+0xfc] ;  /* 0x0000fc0001277983 */ /* 0x000ee20000300800 */
[----:B------:R-:W-:-:S03]  /*1ed710*/  LOP3.LUT R61, R41, 0xffff, RZ, 0xc0, !PT ;  /* 0x0000ffff293d7812 */ /* 0x000fc600078ec0ff */
        /* <DEDUP_REMOVED lines=26> */
[----:B------:R-:W2:Y:S01]  /*1ed8c0*/  LDL.LU R40, [R1+0x275c] ;  /* 0x00275c0001287983 */ /* 0x000ea20000300800 */
[----:B------:R-:W-:-:S02]  /*1ed8d0*/  SHF.R.U32.HI R16, RZ, 0x8, R18 ;  /* 0x00000008ff107819 */ /* 0x000fc40000011612 */
[----:B0-----:R-:W-:Y:S01]  /*1ed8e0*/  SHF.R.U32.HI R0, RZ, 0x8, R17 ;  /* 0x00000008ff007819 */ /* 0x001fe20000011611 */
[----:B------:R-:W2:Y:S01]  /*1ed8f0*/  LDL.LU R34, [R1+0x54ac] ;  /* 0x0054ac0001227983 */ /* 0x000ea20000300800 */
[----:B------:R-:W-:Y:S02]  /*1ed900*/  LOP3.LUT R16, R16, 0xffff, RZ, 0xc0, !PT ;  /* 0x0000ffff10107812 */ /* 0x000fe400078ec0ff */
[----:B------:R-:W-:Y:S01]  /*1ed910*/  LOP3.LUT R0, R0, 0xffff, RZ, 0xc0, !PT ;  /* 0x0000ffff00007812 */ /* 0x000fe200078ec0ff */
[----:B------:R-:W2:Y:S03]  /*1ed920*/  LDL.LU R35, [R1+0x5400] ;  /* 0x0054000001237983 */ /* 0x000ea60000300800 */
[----:B------:R-:W-:-:S05]  /*1ed930*/  PRMT R5, R16, 0x3340, R0 ;  /* 0x0000334010057816 */ /* 0x000fca0000000000 */
[----:B------:R-:W-:Y:S01]  /*1ed940*/  STL [R1+0x3d0], R5 ;  /* 0x0003d00501007387 */ /* 0x000fe20000100800 */
[----:B---3--:R-:W-:-:S03]  /*1ed950*/  PRMT R0, R41, 0x5410, R39 ;  /* 0x0000541029007816 */ /* 0x008fc60000000027 */
[----:B------:R-:W3:Y:S01]  /*1ed960*/  LDL.LU R41, [R1+0x54b8] ;  /* 0x0054b80001297983 */ /* 0x000ee20000300800 */
[----:B------:R-:W-:Y:S02]  /*1ed970*/  SHF.R.U32.HI R18, RZ, 0x8, R56 ;  /* 0x00000008ff127819 */ /* 0x000fe40000011638 */
[----:B------:R-:W-:Y:S02]  /*1ed980*/  SHF.R.U32.HI R17, RZ, 0x8, R19 ;  /* 0x00000008ff117819 */ /* 0x000fe40000011613 */
[----:B------:R-:W-:Y:S02]  /*1ed990*/  LOP3.LUT R18, R18, 0xffff, RZ, 0xc0, !PT ;  /* 0x0000ffff12127812 */ /* 0x000fe400078ec0ff */
[----:B------:R-:W-:-:S04]  /*1ed9a0*/  LOP3.LUT R17, R17, 0xffff, RZ, 0xc0, !PT ;  /* 0x0000ffff11117812 */ /* 0x000fc800078ec0ff */
[----:B------:R-:W-:-:S05]  /*1ed9b0*/  PRMT R3, R18, 0x3340, R17 ;  /* 0x0000334012037816 */ /* 0x000fca0000000011 */
[----:B------:R0:W-:Y:S04]  /*1ed9c0*/  STL [R1+0x3b8], R3 ;  /* 0x0003b80301007387 */ /* 0x0001e80000100800 */
[----:B------:R1:W-:Y:S01]  /*1ed9d0*/  STL [R1+0xbdc], R0 ;  /* 0x000bdc0001007387 */ /* 0x0003e20000100800 */
[----:B----4-:R-:W-:Y:S02]  /*1ed9e0*/  LOP3.LUT R19, R30, 0xffff, RZ, 0xc0, !PT ;  /* 0x0000ffff1e137812 */ /* 0x010fe400078ec0ff */
[----:B------:R-:W-:Y:S02]  /*1ed9f0*/  LOP3.LUT R17, R60, 0xffff, RZ, 0xc0, !PT ;  /* 0x0000ffff3c117812 */ /* 0x000fe400078ec0ff */
[----:B0-----:R-:W-:Y:S02]  /*1eda00*/  PRMT R3, R26, 0x5410, R13 ;  /* 0x000054101a037816 */ /* 0x001fe4000000000d */
[----:B------:R-:W-:-:S02]  /*1eda10*/  LOP3.LUT R18, R28, 0xffff, RZ, 0xc0, !PT ;  /* 0x0000ffff1c127812 */ /* 0x000fc400078ec0ff */
[----:B-1----:R-:W-:Y:S01]  /*1eda20*/  PRMT R0, R32, 0x5410, R42 ;  /* 0x0000541020007816 */ /* 0x002fe2000000002a */
[----:B------:R-:W-:Y:S01]  /*1eda30*/  STL [R1+0x20a8], R3 ;  /* 0x0020a80301007387 */ /* 0x000fe20000100800 */
[----:B------:R-:W-:-:S03]  /*1eda40*/  PRMT R16, R19, 0x3340, R18 ;  /* 0x0000334013107816 */ /* 0x000fc60000000012 */
[----:B------:R0:W-:Y:S02]  /*1eda50*/  STL [R1+0x7e8], R0 ;  /* 0x0007e80001007387 */ /* 0x0001e40000100800 */
[----:B0-----:R-:W-:Y:S02]  /*1eda60*/  PRMT R0, R17, 0x3340, R1 ;  /* 0x0000334011007816 */ /* 0x001fe40000000001 */
[----:B------:R-:W-:Y:S02]  /*1eda70*/  SHF.R.U32.HI R17, RZ, 0x8, R17 ;  /* 0x00000008ff117819 */ /* 0x000fe40000011611 */
[----:B------:R-:W-:Y:S02]  /*1eda80*/  PRMT R3, R16, 0x5410, R0 ;  /* 0x0000541010037816 */ /* 0x000fe40000000000 */
[----:B------:R-:W-:Y:S02]  /*1eda90*/  SHF.R.U32.HI R16, RZ, 0x8, R19 ;  /* 0x00000008ff107819 */ /* 0x000fe40000011613 */
[----:B------:R-:W-:-:S02]  /*1edaa0*/  SHF.R.U32.HI R0, RZ, 0x8, R18 ;  /* 0x00000008ff007819 */ /* 0x000fc40000011612 */
[----:B------:R-:W-:Y:S02]  /*1edab0*/  LOP3.LUT R16, R16, 0xffff, RZ, 0xc0, !PT ;  /* 0x0000ffff10107812 */ /* 0x000fe400078ec0ff */
[----:B------:R-:W-:Y:S02]  /*1edac0*/  LOP3.LUT R0, R0, 0xffff, RZ, 0xc0, !PT ;  /* 0x0000ffff00007812 */ /* 0x000fe400078ec0ff */
[----:B------:R-:W-:Y:S01]  /*1edad0*/  LOP3.LUT R17, R17, 0xffff, RZ, 0xc0, !PT ;  /* 0x0000ffff11117812 */ /* 0x000fe200078ec0ff */
[----:B------:R0:W-:Y:S01]  /*1edae0*/  STL [R1+0x51c], R3 ;  /* 0x00051c0301007387 */ /* 0x0001e20000100800 */
[----:B------:R-:W-:Y:S02]  /*1edaf0*/  PRMT R5, R22, 0x5410, R14 ;  /* 0x0000541016057816 */ /* 0x000fe4000000000e */
[----:B0-----:R-:W-:Y:S02]  /*1edb00*/  PRMT R3, R16, 0x3340, R0 ;  /* 0x0000334010037816 */ /* 0x001fe40000000000 */
[----:B------:R-:W-:-:S03]  /*1edb10*/  PRMT R0, R17, 0x3340, R1 ;  /* 0x0000334011007816 */ /* 0x000fc60000000001 */
[----:B------:R2:W-:Y:S04]  /*1edb20*/  STL [R1+0x3b4], R3 ;  /* 0x0003b40301007387 */ /* 0x0005e80000100800 */
[----:B------:R0:W-:Y:S04]  /*1edb30*/  STL [R1+0x208], R0 ;  /* 0x0002080001007387 */ /* 0x0001e80000100800 */
[----:B------:R1:W-:Y:S01]  /*1edb40*/  STL [R1+0x7cc], R5 ;  /* 0x0007cc0501007387 */ /* 0x0003e20000100800 */
[----:B--2---:R-:W-:Y:S02]  /*1edb50*/  PRMT R3, R44, 0x5410, R12 ;  /* 0x000054102c037816 */ /* 0x004fe4000000000c */
[----:B0-----:R-:W-:-:S03]  /*1edb60*/  PRMT R0, R40, 0x5410, R36 ;  /* 0x0000541028007816 */ /* 0x001fc60000000024 */
[----:B------:R-:W-:Y:S04]  /*1edb70*/  STL [R1+0x7c8], R3 ;  /* 0x0007c80301007387 */ /* 0x000fe80000100800 */
[----:B------:R0:W-:Y:S04]  /*1edb80*/  STL [R1+0x7c4], R0 ;  /* 0x0007c40001007387 */ /* 0x0001e80000100800 */
[----:B------:R-:W2:Y:S04]  /*1edb90*/  LDL.LU R25, [R1+0xdc] ;  /* 0x0000dc0001197983 */ /* 0x000ea80000300800 */
[----:B------:R-:W2:Y:S04]  /*1edba0*/  LDL.LU R27, [R1+0x2754] ;  /* 0x00275400011b7983 */ /* 0x000ea80000300800 */
[----:B------:R-:W4:Y:S04]  /*1edbb0*/  LDL.LU R24, [R1+0xd8] ;  /* 0x0000d80001187983 */ /* 0x000f280000300800 */
[----:B------:R-:W4:Y:S04]  /*1edbc0*/  LDL.LU R21, [R1+0x2744] ;  /* 0x0027440001157983 */ /* 0x000f280000300800 */
[----:B------:R-:W4:Y:S04]  /*1edbd0*/  LDL.LU R11, [R1+0xd4] ;  /* 0x0000d400010b7983 */ /* 0x000f280000300800 */
[----:B------:R-:W4:Y:S01]  /*1edbe0*/  LDL.LU R39, [R1+0x2718] ;  /* 0x0027180001277983 */ /* 0x000f220000300800 */
[----:B------:R-:W-:-:S03]  /*1edbf0*/  LOP3.LUT R18, R34, 0xffff, RZ, 0xc0, !PT ;  /* 0x0000ffff22127812 */ /* 0x000fc600078ec0ff */
[----:B------:R-:W4:Y:S04]  /*1edc00*/  LDL.LU R13, [R1+0x27ec] ;  /* 0x0027ec00010d7983 */ /* 0x000f280000300800 */
[----:B------:R-:W4:Y:S04]  /*1edc10*/  LDL.LU R26, [R1+0x241c] ;  /* 0x00241c00011a7983 */ /* 0x000f280000300800 */
[----:B------:R-:W4:Y:S01]  /*1edc20*/  LDL.LU R34, [R1+0x25ec] ;  /* 0x0025ec0001227983 */ /* 0x000f220000300800 */
[----:B-1----:R-:W-:-:S03]  /*1edc30*/  LOP3.LUT R5, R35, 0xffff, RZ, 0xc0, !PT ;  /* 0x0000ffff23057812 */ /* 0x002fc600078ec0ff */
[----:B------:R-:W4:Y:S01]  /*1edc40*/  LDL.LU R42, [R1+0xd0] ;  /* 0x0000d000012a7983 */ /* 0x000f220000300800 */
[----:B0-----:R-:W-:-:S03]  /*1edc50*/  PRMT R0, R5, 0x3340, R1 ;  /* 0x0000334005007816 */ /* 0x001fc60000000001 */
[----:B------:R-:W4:Y:S01]  /*1edc60*/  LDL.LU R32, [R1+0x2740] ;  /* 0x0027400001207983 */ /* 0x000f220000300800 */
[----:B---3--:R-:W-:-:S04]  /*1edc70*/  LOP3.LUT R17, R41, 0xffff, RZ, 0xc0, !PT ;  /* 0x0000ffff29117812 */ /* 0x008fc800078ec0ff */
[----:B------:R-:W-:-:S04]  /*1edc80*/  PRMT R16, R18, 0x3340, R17 ;  /* 0x0000334012107816 */ /* 0x000fc80000000011 */
[----:B------:R-:W-:-:S05]  /*1edc90*/  PRMT R0, R16, 0x5410, R0 ;  /* 0x0000541010007816 */ /* 0x000fca0000000000 */
        /* <DEDUP_REMOVED lines=9> */
[----:B0-----:R-:W-:-:S02]  /*1edd30*/  SHF.R.U32.HI R0, RZ, 0x8, R61 ;  /* 0x00000008ff007819 */ /* 0x001fc4000001163d */
[----:B------:R-:W-:Y:S01]  /*1edd40*/  SHF.R.U32.HI R18, RZ, 0x8, R18 ;  /* 0x00000008ff127819 */ /* 0x000fe20000011612 */
[----:B------:R-:W3:Y:S01]  /*1edd50*/  LDL.LU R44, [R1+0x260c] ;  /* 0x00260c00012c7983 */ /* 0x000ee20000300800 */
[----:B------:R-:W-:Y:S02]  /*1edd60*/  SHF.R.U32.HI R16, RZ, 0x8, R17 ;  /* 0x00000008ff107819 */ /* 0x000fe40000011611 */
[----:B------:R-:W-:Y:S02]  /*1edd70*/  LOP3.LUT R0, R0, 0xffff, RZ, 0xc0, !PT ;  /* 0x0000ffff00007812 */ /* 0x000fe400078ec0ff */
[----:B------:R-:W-:Y:S02]  /*1edd80*/  LOP3.LUT R17, R18, 0xffff, RZ, 0xc0, !PT ;  /* 0x0000ffff12117812 */ /* 0x000fe400078ec0ff */
[----:B------:R-:W-:Y:S02]  /*1edd90*/  LOP3.LUT R16, R16, 0xffff, RZ, 0xc0, !PT ;  /* 0x0000ffff10107812 */ /* 0x000fe400078ec0ff */
[----:B------:R-:W-:-:S02]  /*1edda0*/  PRMT R3, R0, 0x3340, R1 ;  /* 0x0000334000037816 */ /* 0x000fc40000000001 */
[----:B------:R-:W-:-:S03]  /*1eddb0*/  PRMT R0, R17, 0x3340, R16 ;  /* 0x0000334011007816 */ /* 0x000fc60000000010 */
[----:B------:R4:W-:Y:S04]  /*1eddc0*/  STL [R1+0x204], R3 ;  /* 0x0002040301007387 */ /* 0x0009e80000100800 */
[----:B------:R-:W3:Y:S04]  /*1eddd0*/  LDL.LU R36, [R1+0x27e4] ;  /* 0x0027e40001247983 */ /* 0x000ee80000300800 */
[----:B------:R0:W-:Y:S04]  /*1edde0*/  STL [R1+0x3c4], R0 ;  /* 0x0003c40001007387 */ /* 0x0001e80000100800 */
[----:B------:R-:W3:Y:S01]  /*1eddf0*/  LDL.LU R40, [R1+0x22ac] ;  /* 0x0022ac0001287983 */ /* 0x000ee20000300800 */
[----:B--2---:R-:W-:-:S02]  /*1ede00*/  PRMT R15, R27, 0x5410, R25 ;  /* 0x000054101b0f7816 */ /* 0x004fc40000000019 */
[----:B----4-:R-:W-:-:S03]  /*1ede10*/  PRMT R3, R21, 0x5410, R24 ;  /* 0x0000541015037816 */ /* 0x010fc60000000018 */
[----:B------:R-:W-:Y:S01]  /*1ede20*/  STL [R1+0x7bc], R15 ;  /* 0x0007bc0f01007387 */ /* 0x000fe20000100800 */
[----:B0-----:R-:W-:-:S03]  /*1ede30*/  PRMT R0, R39, 0x5410, R11 ;  /* 0x0000541027007816 */ /* 0x001fc6000000000b */
[----:B------:R-:W-:Y:S04]  /*1ede40*/  STL [R1+0x7b8], R3 ;  /* 0x0007b80301007387 */ /* 0x000fe80000100800 */
[----:B------:R0:W-:Y:S01]  /*1ede50*/  STL [R1+0x7c0], R0 ;  /* 0x0007c00001007387 */ /* 0x0001e20000100800 */
[----:B------:R-:W-:Y:S02]  /*1ede60*/  LOP3.LUT R19, R13, 0xffff, RZ, 0xc0, !PT ;  /* 0x0000ffff0d137812 */ /* 0x000fe400078ec0ff */
[----:B------:R-:W-:Y:S02]  /*1ede70*/  LOP3.LUT R17, R26, 0xffff, RZ, 0xc0, !PT ;  /* 0x0000ffff1a117812 */ /* 0x000fe400078ec0ff */
[----:B------:R-:W-:Y:S02]  /*1ede80*/  LOP3.LUT R18, R34, 0xffff, RZ, 0xc0, !PT ;  /* 0x0000ffff22127812 */ /* 0x000fe400078ec0ff */
[----:B------:R-:W2:Y:S01]  /*1ede90*/  LDL.LU R34, [R1+0x252c] ;  /* 0x00252c0001227983 */ /* 0x000ea20000300800 */
[----:B0-----:R-:W-:-:S02]  /*1edea0*/  PRMT R0, R17, 0x3340, R1 ;  /* 0x0000334011007816 */ /* 0x001fc40000000001 */
[----:B------:R-:W-:-:S04]  /*1edeb0*/  PRMT R16, R19, 0x3340, R18 ;  /* 0x0000334013107816 */ /* 0x000fc80000000012 */
[----:B------:R-:W-:Y:S02]  /*1edec0*/  PRMT R0, R16, 0x5410, R0 ;  /* 0x0000541010007816 */ /* 0x000fe40000000000 */
[----:B------:R-:W-:-:S03]  /*1eded0*/  SHF.R.U32.HI R16, RZ, 0x8, R19 ;  /* 0x00000008ff107819 */ /* 0x000fc60000011613 */
[----:B------:R0:W-:Y:S01]  /*1edee0*/  STL [R1+0x504], R0 ;  /* 0x0005040001007387 */ /* 0x0001e20000100800 */
[----:B------:R-:W-:Y:S02]  /*1edef0*/  SHF.R.U32.HI R17, RZ, 0x8, R17 ;  /* 0x00000008ff117819 */ /* 0x000fe40000011611 */
[----:B------:R-:W-:Y:S02]  /*1edf00*/  LOP3.LUT R16, R16, 0xffff, RZ, 0xc0, !PT ;  /* 0x0000ffff10107812 */ /* 0x000fe400078ec0ff */
[----:B------:R-:W-:Y:S02]  /*1edf10*/  LOP3.LUT R17, R17, 0xffff, RZ, 0xc0, !PT ;  /* 0x0000ffff11117812 */ /* 0x000fe400078ec0ff */
[----:B0-----:R-:W-:-:S04]  /*1edf20*/  SHF.R.U32.HI R0, RZ, 0x8, R18 ;  /* 0x00000008ff007819 */ /* 0x001fc80000011612 */
[----:B------:R-:W-:Y:S02]  /*1edf30*/  LOP3.LUT R0, R0, 0xffff, RZ, 0xc0, !PT ;  /* 0x0000ffff00007812 */ /* 0x000fe400078ec0ff */
[----:B------:R-:W-:Y:S02]  /*1edf40*/  PRMT R3, R17, 0x3340, R1 ;  /* 0x0000334011037816 */ /* 0x000fe40000000001 */
[----:B------:R-:W-:Y:S02]  /*1edf50*/  PRMT R11, R16, 0x3340, R0 ;  /* 0x00003340100b7816 */ /* 0x000fe40000000000 */
[----:B------:R-:W-:-:S03]  /*1edf60*/  PRMT R0, R32, 0x5410, R42 ;  /* 0x0000541020007816 */ /* 0x000fc6000000002a */
[----:B------:R3:W-:Y:S04]  /*1edf70*/  STL [R1+0x3b0], R11 ;  /* 0x0003b00b01007387 */ /* 0x0007e80000100800 */
[----:B------:R0:W-:Y:S04]  /*1edf80*/  STL [R1+0x200], R3 ;  /* 0x0002000301007387 */ /* 0x0001e80000100800 */
[----:B------:R1:W-:Y:S01]  /*1edf90*/  STL [R1+0x7b4], R0 ;  /* 0x0007b40001007387 */ /* 0x0003e20000100800 */
[----:B---3--:R-:W-:Y:S02]  /*1edfa0*/  PRMT R11, R60, 0x5410, R30 ;  /* 0x000054103c0b7816 */ /* 0x008fe4000000001e */
[----:B0-----:R-:W-:-:S03]  /*1edfb0*/  PRMT R3, R14, 0x5410, R28 ;  /* 0x000054100e037816 */ /* 0x001fc6000000001c */
[----:B------:R-:W-:Y:S01]  /*1edfc0*/  STL [R1+0x7b0], R11 ;  /* 0x0007b00b01007387 */ /* 0x000fe20000100800 */
[----:B-1----:R-:W-:-:S03]  /*1edfd0*/  PRMT R0, R12, 0x5410, R22 ;  /* 0x000054100c007816 */ /* 0x002fc60000000016 */
[----:B------:R0:W-:Y:S04]  /*1edfe0*/  STL [R1+0x7a8], R3 ;  /* 0x0007a80301007387 */ /* 0x0001e80000100800 */
[----:B------:R1:W-:Y:S01]  /*1edff0*/  STL [R1+0x7ac], R0 ;  /* 0x0007ac0001007387 */ /* 0x0003e20000100800 */
[----:B------:R-:W-:-:S03]  /*1ee000*/  LOP3.LUT R56, R35, 0xffff, RZ, 0xc0, !PT ;  /* 0x0000ffff23387812 */ /* 0x000fc600078ec0ff */
[----:B------:R-:W3:Y:S01]  /*1ee010*/  LDL.LU R32, [R1+0xc0] ;  /* 0x0000c00001207983 */ /* 0x000ee20000300800 */
[----:B0-----:R-:W-:-:S03]  /*1ee020*/  LOP3.LUT R3, R41, 0xffff, RZ, 0xc0, !PT ;  /* 0x0000ffff29037812 */ /* 0x001fc600078ec0ff */
[----:B------:R-:W3:Y:S04]  /*1ee030*/  LDL.LU R30, [R1+0x26bc] ;  /* 0x0026bc00011e7983 */ /* 0x000ee80000300800 */
[----:B------:R-:W4:Y:S04]  /*1ee040*/  LDL.LU R35, [R1+0xbc] ;  /* 0x0000bc0001237983 */ /* 0x000f280000300800 */
[----:B------:R-:W4:Y:S01]  /*1ee050*/  LDL.LU R41, [R1+0x265c] ;  /* 0x00265c0001297983 */ /* 0x000f220000300800 */
[----:B------:R-:W-:-:S03]  /*1ee060*/  LOP3.LUT R18, R44, 0xffff, RZ, 0xc0, !PT ;  /* 0x0000ffff2c127812 */ /* 0x000fc600078ec0ff */
[----:B------:R-:W3:Y:S04]  /*1ee070*/  LDL.LU R60, [R1+0xb8] ;  /* 0x0000b800013c7983 */ /* 0x000ee80000300800 */
[----:B------:R-:W3:Y:S04]  /*1ee080*/  LDL.LU R28, [R1+0x2648] ;  /* 0x00264800011c7983 */ /* 0x000ee80000300800 */
[----:B------:R-:W3:Y:S01]  /*1ee090*/  LDL.LU R14, [R1+0xb4] ;  /* 0x0000b400010e7983 */ /* 0x000ee20000300800 */
[----:B-1----:R-:W-:-:S03]  /*1ee0a0*/  PRMT R0, R3, 0x3340, R1 ;  /* 0x0000334003007816 */ /* 0x002fc60000000001 */
[----:B------:R-:W3:Y:S01]  /*1ee0b0*/  LDL.LU R22, [R1+0x2608] ;  /* 0x0026080001167983 */ /* 0x000ee20000300800 */
[----:B------:R-:W-:Y:S02]  /*1ee0c0*/  PRMT R16, R56, 0x3340, R18 ;  /* 0x0000334038107816 */ /* 0x000fe40000000012 */
[----:B------:R-:W-:Y:S01]  /*1ee0d0*/  LOP3.LUT R19, R36, 0xffff, RZ, 0xc0, !PT ;  /* 0x0000ffff24137812 */ /* 0x000fe200078ec0ff */
[----:B------:R-:W3:Y:S01]  /*1ee0e0*/  LDL.LU R12, [R1+0xb0] ;  /* 0x0000b000010c7983 */ /* 0x000ee20000300800 */
[----:B------:R-:W-:Y:S02]  /*1ee0f0*/  PRMT R11, R16, 0x5410, R0 ;  /* 0x00005410100b7816 */ /* 0x000fe40000000000 */
[----:B------:R-:W-:Y:S01]  /*1ee100*/  LOP3.LUT R61, R40, 0xffff, RZ, 0xc0, !PT ;  /* 0x0000ffff283d7812 */ /* 0x000fe200078ec0ff */
[----:B------:R-:W3:Y:S04]  /*1ee110*/  LDL.LU R44, [R1+0x3a0] ;  /* 0x0003a000012c7983 */ /* 0x000ee80000300800 */
[----:B------:R-:W3:Y:S04]  /*1ee120*/  LDL.LU R36, [R1+0x5510] ;  /* 0x0055100001247983 */ /* 0x000ee80000300800 */
[----:B------:R-:W3:Y:S04]  /*1ee130*/  LDL.LU R40, [R1+0x5484] ;  /* 0x0054840001287983 */ /* 0x000ee80000300800 */
[----:B------:R-:W-:Y:S01]  /*1ee140*/  STL [R1+0x500], R11 ;  /* 0x0005000b01007387 */ /* 0x000fe20000100800 */
[----:B------:R-:W-:-:S02]  /*1ee150*/  PRMT R0, R61, 0x3340, R1 ;  /* 0x000033403d007816 */ /* 0x000fc40000000001 */
[----:B--2---:R-:W-:Y:S02]  /*1ee160*/  LOP3.LUT R17, R34, 0xffff, RZ, 0xc0, !PT ;  /* 0x0000ffff22117812 */ /* 0x004fe400078ec0ff */
[----:B------:R-:W2:Y:S02]  /*1ee170*/  LDL.LU R34, [R1+0x5524] ;  /* 0x0055240001227983 */ /* 0x000ea40000300800 */
[----:B------:R-:W-:-:S04]  /*1ee180*/  PRMT R16, R19, 0x3340, R17 ;  /* 0x0000334013107816 */ /* 0x000fc80000000011 */
[----:B------:R-:W-:Y:S02]  /*1ee190*/  PRMT R0, R16, 0x5410, R0 ;  /* 0x0000541010007816 */ /* 0x000fe40000000000 */
        /* <DEDUP_REMOVED lines=11> */
[----:B------:R-:W-:Y:S04]  /*1ee250*/  STL [R1+0x3a8], R11 ;  /* 0x0003a80b01007387 */ /* 0x000fe80000100800 */
[----:B------:R0:W-:Y:S01]  /*1ee260*/  STL [R1+0x3a4], R0 ;  /* 0x0003a40001007387 */ /* 0x0001e20000100800 */
[----:B----4-:R-:W-:-:S03]  /*1ee270*/  PRMT R16, R41, 0x5410, R35 ;  /* 0x0000541029107816 */ /* 0x010fc60000000023 */
[----:B------:R-:W4:Y:S04]  /*1ee280*/  LDL.LU R35, [R1+0xac] ;  /* 0x0000ac0001237983 */ /* 0x000f280000300800 */
[----:B------:R-:W4:Y:S01]  /*1ee290*/  LDL.LU R41, [R1+0x25a8] ;  /* 0x0025a80001297983 */ /* 0x000f220000300800 */
[----:B0-----:R-:W-:Y:S02]  /*1ee2a0*/  SHF.R.U32.HI R0, RZ, 0x8, R61 ;  /* 0x00000008ff007819 */ /* 0x001fe4000001163d */
[----:B------:R-:W-:Y:S02]  /*1ee2b0*/  SHF.R.U32.HI R18, RZ, 0x8, R3 ;  /* 0x00000008ff127819 */ /* 0x000fe40000011603 */
[----:B------:R-:W-:Y:S02]  /*1ee2c0*/  LOP3.LUT R0, R0, 0xffff, RZ, 0xc0, !PT ;  /* 0x0000ffff00007812 */ /* 0x000fe400078ec0ff */
[----:B------:R-:W-:-:S02]  /*1ee2d0*/  LOP3.LUT R18, R18, 0xffff, RZ, 0xc0, !PT ;  /* 0x0000ffff12127812 */ /* 0x000fc400078ec0ff */
[--C-:B------:R-:W-:Y:S02]  /*1ee2e0*/  PRMT R0, R0, 0x3340, R1.reuse ;  /* 0x0000334000007816 */ /* 0x100fe40000000001 */
[----:B------:R-:W-:-:S03]  /*1ee2f0*/  PRMT R3, R18, 0x3340, R1 ;  /* 0x0000334012037816 */ /* 0x000fc60000000001 */
[----:B------:R3:W-:Y:S04]  /*1ee300*/  STL [R1+0x1fc], R0 ;  /* 0x0001fc0001007387 */ /* 0x0007e80000100800 */
[----:B------:R-:W-:Y:S01]  /*1ee310*/  STL [R1+0x1f8], R3 ;  /* 0x0001f80301007387 */ /* 0x000fe20000100800 */
[----:B---3--:R-:W-:-:S05]  /*1ee320*/  PRMT R0, R22, 0x5410, R14 ;  /* 0x0000541016007816 */ /* 0x008fca000000000e */
[----:B------:R0:W-:Y:S04]  /*1ee330*/  STL [R1+0x7a4], R0 ;  /* 0x0007a40001007387 */ /* 0x0001e80000100800 */
[----:B------:R-:W3:Y:S01]  /*1ee340*/  LDL.LU R27, [R1+0xa8] ;  /* 0x0000a800011b7983 */ /* 0x000ee20000300800 */
[----:B------:R-:W-:-:S03]  /*1ee350*/  PRMT R18, R28, 0x5410, R60 ;  /* 0x000054101c127816 */ /* 0x000fc6000000003c */
[----:B------:R-:W3:Y:S04]  /*1ee360*/  LDL.LU R24, [R1+0x25cc] ;  /* 0x0025cc0001187983 */ /* 0x000ee80000300800 */
[----:B------:R-:W3:Y:S01]  /*1ee370*/  LDL.LU R21, [R1+0xa4] ;  /* 0x0000a40001157983 */ /* 0x000ee20000300800 */
[----:B------:R-:W-:-:S03]  /*1ee380*/  PRMT R19, R44, 0x5410, R12 ;  /* 0x000054102c137816 */ /* 0x000fc6000000000c */
[----:B------:R-:W3:Y:S01]  /*1ee390*/  LDL.LU R11, [R1+0x256c] ;  /* 0x00256c00010b7983 */ /* 0x000ee20000300800 */
[----:B------:R-:W-:-:S03]  /*1ee3a0*/  LOP3.LUT R12, R36, 0xffff, RZ, 0xc0, !PT ;  /* 0x0000ffff240c7812 */ /* 0x000fc600078ec0ff */
[----:B------:R-:W3:Y:S01]  /*1ee3b0*/  LDL.LU R39, [R1+0x8] ;  /* 0x0000080001277983 */ /* 0x000ee20000300800 */
[----:B------:R-:W-:-:S03]  /*1ee3c0*/  LOP3.LUT R61, R40, 0xffff, RZ, 0xc0, !PT ;  /* 0x0000ffff283d7812 */ /* 0x000fc600078ec0ff */
[----:B------:R-:W3:Y:S04]  /*1ee3d0*/  LDL.LU R60, [R1+0x4f4] ;  /* 0x0004f400013c7983 */ /* 0x000ee80000300800 */
[----:B------:R-:W3:Y:S01]  /*1ee3e0*/  LDL.LU R13, [R1+0x27e8] ;  /* 0x0027e800010d7983 */ /* 0x000ee20000300800 */
[----:B------:R-:W-:-:S03]  /*1ee3f0*/  PRMT R17, R30, 0x5410, R32 ;  /* 0x000054101e117816 */ /* 0x000fc60000000020 */
[----:B------:R-:W3:Y:S01]  /*1ee400*/  LDL.LU R26, [R1+0x23b8] ;  /* 0x0023b800011a7983 */ /* 0x000ee20000300800 */
[----:B0-----:R-:W-:-:S03]  /*1ee410*/  PRMT R0, R61, 0x3340, R1 ;  /* 0x000033403d007816 */ /* 0x001fc60000000001 */
[----:B------:R-:W3:Y:S04]  /*1ee420*/  LDL.LU R42, [R1+0x2578] ;  /* 0x00257800012a7983 */ /* 0x000ee80000300800 */
[----:B------:R-:W3:Y:S04]  /*1ee430*/  LDL.LU R32, [R1+0x5520] ;  /* 0x0055200001207983 */ /* 0x000ee80000300800 */
[----:B------:R-:W3:Y:S04]  /*1ee440*/  LDL.LU R30, [R1+0x5494] ;  /* 0x00549400011e7983 */ /* 0x000ee80000300800 */
[----:B------:R-:W3:Y:S01]  /*1ee450*/  LDL.LU R28, [R1+0x5534] ;  /* 0x00553400011c7983 */ /* 0x000ee20000300800 */
[----:B------:R-:W-:-:S04]  /*1ee460*/  SHF.R.U32.HI R61, RZ, 0x8, R61 ;  /* 0x00000008ff3d7819 */ /* 0x000fc8000001163d */
[----:B------:R-:W-:Y:S02]  /*1ee470*/  LOP3.LUT R61, R61, 0xffff, RZ, 0xc0, !PT ;  /* 0x0000ffff3d3d7812 */ /* 0x000fe400078ec0ff */
[----:B--2---:R-:W-:-:S04]  /*1ee480*/  LOP3.LUT R3, R34, 0xffff, RZ, 0xc0, !PT ;  /* 0x0000ffff22037812 */ /* 0x004fc800078ec0ff */
[----:B------:R-:W-:-:S04]  /*1ee490*/  PRMT R56, R12, 0x3340, R3 ;  /* 0x000033400c387816 */ /* 0x000fc80000000003 */
[----:B------:R-:W-:Y:S02]  /*1ee4a0*/  PRMT R14, R56, 0x5410, R0 ;  /* 0x00005410380e7816 */ /* 0x000fe40000000000 */
[----:B------:R-:W-:Y:S02]  /*1ee4b0*/  SHF.R.U32.HI R56, RZ, 0x8, R12 ;  /* 0x00000008ff387819 */ /* 0x000fe4000001160c */
[----:B------:R-:W-:Y:S02]  /*1ee4c0*/  SHF.R.U32.HI R0, RZ, 0x8, R3 ;  /* 0x00000008ff007819 */ /* 0x000fe40000011603 */
[----:B------:R-:W-:Y:S02]  /*1ee4d0*/  LOP3.LUT R56, R56, 0xffff, RZ, 0xc0, !PT ;  /* 0x0000ffff38387812 */ /* 0x000fe400078ec0ff */
[----:B------:R-:W-:-:S04]  /*1ee4e0*/  LOP3.LUT R0, R0, 0xffff, RZ, 0xc0, !PT ;  /* 0x0000ffff00007812 */ /* 0x000fc800078ec0ff */
[----:B------:R-:W-:Y:S02]  /*1ee4f0*/  PRMT R3, R56, 0x3340, R0 ;  /* 0x0000334038037816 */ /* 0x000fe40000000000 */
[----:B------:R-:W-:Y:S01]  /*1ee500*/  PRMT R0, R61, 0x3340, R1 ;  /* 0x000033403d007816 */ /* 0x000fe20000000001 */
[----:B------:R0:W-:Y:S04]  /*1ee510*/  STL [R1+0x4e8], R14 ;  /* 0x0004e80e01007387 */ /* 0x0001e80000100800 */
[----:B------:R-:W-:Y:S04]  /*1ee520*/  STL [R1+0x3a0], R3 ;  /* 0x0003a00301007387 */ /* 0x000fe80000100800 */
[----:B0-----:R-:W2:Y:S04]  /*1ee530*/  LDL.LU R14, [R1+0xa0] ;  /* 0x0000a000010e7983 */ /* 0x001ea80000300800 */
[----:B------:R0:W-:Y:S04]  /*1ee540*/  STL [R1+0x1f4], R0 ;  /* 0x0001f40001007387 */ /* 0x0001e80000100800 */
[----:B------:R-:W2:Y:S04]  /*1ee550*/  LDL.LU R22, [R1+0x2568] ;  /* 0x0025680001167983 */ /* 0x000ea80000300800 */
[----:B------:R-:W2:Y:S04]  /*1ee560*/  LDL.LU R12, [R1+0xc] ;  /* 0x00000c00010c7983 */ /* 0x000ea80000300800 */
[----:B------:R-:W2:Y:S04]  /*1ee570*/  LDL.LU R44, [R1+0x2538] ;  /* 0x00253800012c7983 */ /* 0x000ea80000300800 */
[----:B------:R-:W2:Y:S04]  /*1ee580*/  LDL.LU R36, [R1+0x14] ;  /* 0x0000140001247983 */ /* 0x000ea80000300800 */
[----:B------:R-:W2:Y:S04]  /*1ee590*/  LDL.LU R40, [R1+0x4d4] ;  /* 0x0004d40001287983 */ /* 0x000ea80000300800 */
[----:B------:R-:W2:Y:S01]  /*1ee5a0*/  LDL.LU R34, [R1+0x54e8] ;  /* 0x0054e80001227983 */ /* 0x000ea20000300800 */
[----:B----4-:R-:W-:-:S03]  /*1ee5b0*/  PRMT R61, R41, 0x5410, R35 ;  /* 0x00005410293d7816 */ /* 0x010fc60000000023 */
[----:B------:R-:W4:Y:S04]  /*1ee5c0*/  LDL.LU R35, [R1+0x5444] ;  /* 0x0054440001237983 */ /* 0x000f280000300800 */
[----:B------:R-:W4:Y:S01]  /*1ee5d0*/  LDL.LU R41, [R1+0x54fc] ;  /* 0x0054fc0001297983 */ /* 0x000f220000300800 */
[----:B---3--:R-:W-:Y:S02]  /*1ee5e0*/  PRMT R56, R24, 0x5410, R27 ;  /* 0x0000541018387816 */ /* 0x008fe4000000001b */
[----:B------:R-:W-:Y:S02]  /*1ee5f0*/  PRMT R24, R11, 0x5410, R21 ;  /* 0x000054100b187816 */ /* 0x000fe40000000015 */
[----:B------:R-:W-:Y:S02]  /*1ee600*/  LOP3.LUT R13, R13, 0xffff, RZ, 0xc0, !PT ;  /* 0x0000ffff0d0d7812 */ /* 0x000fe400078ec0ff */
[----:B------:R-:W-:-:S02]  /*1ee610*/  LOP3.LUT R25, R26, 0xffff, RZ, 0xc0, !PT ;  /* 0x0000ffff1a197812 */ /* 0x000fc400078ec0ff */
[----:B------:R-:W-:Y:S02]  /*1ee620*/  LOP3.LUT R15, R42, 0xffff, RZ, 0xc0, !PT ;  /* 0x0000ffff2a0f7812 */ /* 0x000fe400078ec0ff */
[----:B0-----:R-:W-:Y:S02]  /*1ee630*/  PRMT R0, R25, 0x3340, R1 ;  /* 0x0000334019007816 */ /* 0x001fe40000000001 */
[----:B------:R-:W-:Y:S02]  /*1ee640*/  PRMT R21, R13, 0x3340, R15 ;  /* 0x000033400d157816 */ /* 0x000fe4000000000f */
[----:B------:R-:W-:Y:S02]  /*1ee650*/  LOP3.LUT R3, R32, 0xffff, RZ, 0xc0, !PT ;  /* 0x0000ffff20037812 */ /* 0x000fe400078ec0ff */
[----:B------:R-:W-:Y:S02]  /*1ee660*/  LOP3.LUT R29, R30, 0xffff, RZ, 0xc0, !PT ;  /* 0x0000ffff1e1d7812 */ /* 0x000fe400078ec0ff */
[----:B------:R-:W-:-:S02]  /*1ee670*/  LOP3.LUT R11, R28, 0xffff, RZ, 0xc0, !PT ;  /* 0x0000ffff1c0b7812 */ /* 0x000fc400078ec0ff */
[----:B------:R-:W-:Y:S02]  /*1ee680*/  PRMT R26, R21, 0x5410, R0 ;  /* 0x00005410151a7816 */ /* 0x000fe40000000000 */
[----:B------:R-:W-:Y:S02]  /*1ee690*/  PRMT R0, R29, 0x3340, R1 ;  /* 0x000033401d007816 */ /* 0x000fe40000000001 */
[----:B------:R-:W-:Y:S02]  /*1ee6a0*/  PRMT R21, R3, 0x3340, R11 ;  /* 0x0000334003157816 */ /* 0x000fe4000000000b */
[----:B------:R-:W-:Y:S02]  /*1ee6b0*/  SHF.R.U32.HI R13, RZ, 0x8, R13 ;  /* 0x00000008ff0d7819 */ /* 0x000fe4000001160d */
[----:B------:R-:W-:Y:S02]  /*1ee6c0*/  PRMT R21, R21, 0x5410, R0 ;  /* 0x0000541015157816 */ /* 0x000fe40000000000 */
[----:B------:R-:W-:-:S02]  /*1ee6d0*/  SHF.R.U32.HI R0, RZ, 0x8, R15 ;  /* 0x00000008ff007819 */ /* 0x000fc4000001160f */
[----:B------:R-:W-:Y:S02]  /*1ee6e0*/  SHF.R.U32.HI R3, RZ, 0x8, R3 ;  /* 0x00000008ff037819 */ /* 0x000fe40000011603 */
[----:B------:R-:W-:Y:S02]  /*1ee6f0*/  SHF.R.U32.HI R11, RZ, 0x8, R11 ;  /* 0x00000008ff0b7819 */ /* 0x000fe4000001160b */
[----:B------:R-:W-:Y:S02]  /*1ee700*/  LOP3.LUT R13, R13, 0xffff, RZ, 0xc0, !PT ;  /* 0x0000ffff0d0d7812 */ /* 0x000fe400078ec0ff */
[----:B------:R-:W-:Y:S02]  /*1ee710*/  LOP3.LUT R0, R0, 0xffff, RZ, 0xc0, !PT ;  /* 0x0000ffff00007812 */ /* 0x000fe400078ec0ff */
[----:B------:R-:W-:Y:S02]  /*1ee720*/  LOP3.LUT R3, R3, 0xffff, RZ, 0xc0, !PT ;  /* 0x0000ffff03037812 */ /* 0x000fe400078ec0ff */
[----:B------:R-:W-:-:S02]  /*1ee730*/  LOP3.LUT R11, R11, 0xffff, RZ, 0xc0, !PT ;  /* 0x0000ffff0b0b7812 */ /* 0x000fc400078ec0ff */
[----:B------:R-:W-:Y:S02]  /*1ee740*/  PRMT R13, R13, 0x3340, R0 ;  /* 0x000033400d0d7816 */ /* 0x000fe40000000000 */
[----:B------:R-:W-:Y:S01]  /*1ee750*/  PRMT R0, R3, 0x3340, R11 ;  /* 0x0000334003007816 */ /* 0x000fe2000000000b */
[----:B------:R-:W-:Y:S01]  /*1ee760*/  STL [R1+0x4f4], R26 ;  /* 0x0004f41a01007387 */ /* 0x000fe20000100800 */
[----:B------:R-:W-:-:S03]  /*1ee770*/  PRMT R60, R60, 0x5410, R39 ;  /* 0x000054103c3c7816 */ /* 0x000fc60000000027 */
[----:B------:R-:W-:Y:S04]  /*1ee780*/  STL [R1+0x4dc], R21 ;  /* 0x0004dc1501007387 */ /* 0x000fe80000100800 */
[----:B------:R0:W-:Y:S04]  /*1ee790*/  STL [R1+0x3ac], R13 ;  /* 0x0003ac0d01007387 */ /* 0x0001e80000100800 */
[----:B------:R1:W-:Y:S04]  /*1ee7a0*/  STL [R1+0x398], R0 ;  /* 0x0003980001007387 */ /* 0x0003e80000100800 */
[----:B0-----:R-:W3:Y:S01]  /*1ee7b0*/  LDL.LU R13, [R1+0x10] ;  /* 0x00001000010d7983 */ /* 0x001ee20000300800 */
[----:B--2---:R-:W-:-:S02]  /*1ee7c0*/  PRMT R39, R44, 0x5410, R12 ;  /* 0x000054102c277816 */ /* 0x004fc4000000000c */
[----:B------:R-:W-:Y:S02]  /*1ee7d0*/  LOP3.LUT R12, R34, 0xffff, RZ, 0xc0, !PT ;  /* 0x0000ffff220c7812 */ /* 0x000fe400078ec0ff */
        /* <DEDUP_REMOVED lines=8> */
[----:B------:R-:W-:-:S02]  /*1ee860*/  PRMT R21, R22, 0x5410, R14 ;  /* 0x0000541016157816 */ /* 0x000fc4000000000e */
[----:B----4-:R-:W-:Y:S02]  /*1ee870*/  LOP3.LUT R14, R35, 0xffff, RZ, 0xc0, !PT ;  /* 0x0000ffff230e7812 */ /* 0x010fe400078ec0ff */
[----:B------:R-:W-:Y:S02]  /*1ee880*/  LOP3.LUT R22, R41, 0xffff, RZ, 0xc0, !PT ;  /* 0x0000ffff29167812 */ /* 0x000fe400078ec0ff */
[----:B-1----:R-:W-:Y:S02]  /*1ee890*/  PRMT R0, R14, 0x3340, R1 ;  /* 0x000033400e007816 */ /* 0x002fe40000000001 */
[----:B------:R-:W-:-:S04]  /*1ee8a0*/  PRMT R28, R12, 0x3340, R22 ;  /* 0x000033400c1c7816 */ /* 0x000fc80000000016 */
[----:B------:R-:W-:-:S05]  /*1ee8b0*/  PRMT R28, R28, 0x5410, R0 ;  /* 0x000054101c1c7816 */ /* 0x000fca0000000000 */
[----:B------:R0:W-:Y:S04]  /*1ee8c0*/  STL [R1+0x4d4], R28 ;  /* 0x0004d41c01007387 */ /* 0x0001e80000100800 */
[----:B------:R-:W4:Y:S04]  /*1ee8d0*/  LDL.LU R43, [R1+0x20] ;  /* 0x00002000012b7983 */ /* 0x000f280000300800 */
[----:B------:R-:W4:Y:S04]  /*1ee8e0*/  LDL.LU R42, [R1+0x63c] ;  /* 0x00063c00012a7983 */ /* 0x000f280000300800 */
[----:B------:R-:W4:Y:S04]  /*1ee8f0*/  LDL.LU R32, [R1+0x24] ;  /* 0x0000240001207983 */ /* 0x000f280000300800 */
[----:B------:R-:W4:Y:S04]  /*1ee900*/  LDL.LU R30, [R1+0x644] ;  /* 0x00064400011e7983 */ /* 0x000f280000300800 */
[----:B0-----:R-:W4:Y:S04]  /*1ee910*/  LDL.LU R28, [R1+0x30] ;  /* 0x00003000011c7983 */ /* 0x001f280000300800 */
[----:B------:R-:W4:Y:S01]  /*1ee920*/  LDL.LU R41, [R1+0x498] ;  /* 0x0004980001297983 */ /* 0x000f220000300800 */
[----:B------:R-:W-:-:S02]  /*1ee930*/  SHF.R.U32.HI R12, RZ, 0x8, R12 ;  /* 0x00000008ff0c7819 */ /* 0x000fc4000001160c */
[----:B------:R-:W-:Y:S02]  /*1ee940*/  SHF.R.U32.HI R48, RZ, 0x8, R14 ;  /* 0x00000008ff307819 */ /* 0x000fe4000001160e */
[----:B------:R-:W-:Y:S01]  /*1ee950*/  SHF.R.U32.HI R0, RZ, 0x8, R22 ;  /* 0x00000008ff007819 */ /* 0x000fe20000011616 */
[----:B------:R-:W4:Y:S01]  /*1ee960*/  LDL.LU R14, [R1+0x28] ;  /* 0x00002800010e7983 */ /* 0x000f220000300800 */
[----:B------:R-:W-:-:S03]  /*1ee970*/  LOP3.LUT R49, R12, 0xffff, RZ, 0xc0, !PT ;  /* 0x0000ffff0c317812 */ /* 0x000fc600078ec0ff */
[----:B------:R-:W4:Y:S01]  /*1ee980*/  LDL.LU R22, [R1+0x49c] ;  /* 0x00049c0001167983 */ /* 0x000f220000300800 */
[----:B------:R-:W-:-:S03]  /*1ee990*/  PRMT R11, R40, 0x5410, R36 ;  /* 0x00005410280b7816 */ /* 0x000fc60000000024 */
[----:B------:R-:W4:Y:S01]  /*1ee9a0*/  LDL.LU R12, [R1+0x2838] ;  /* 0x00283800010c7983 */ /* 0x000f220000300800 */
[----:B------:R-:W-:-:S03]  /*1ee9b0*/  LOP3.LUT R0, R0, 0xffff, RZ, 0xc0, !PT ;  /* 0x0000ffff00007812 */ /* 0x000fc600078ec0ff */
[----:B------:R-:W4:Y:S04]  /*1ee9c0*/  LDL.LU R44, [R1+0x24f8] ;  /* 0x0024f800012c7983 */ /* 0x000f280000300800 */
[----:B------:R-:W4:Y:S01]  /*1ee9d0*/  LDL.LU R36, [R1+0x2728] ;  /* 0x0027280001247983 */ /* 0x000f220000300800 */
[----:B------:R-:W-:-:S03]  /*1ee9e0*/  PRMT R49, R49, 0x3340, R0 ;  /* 0x0000334031317816 */ /* 0x000fc60000000000 */
[----:B------:R-:W4:Y:S01]  /*1ee9f0*/  LDL.LU R40, [R1+0x283c] ;  /* 0x00283c0001287983 */ /* 0x000f220000300800 */
[----:B------:R-:W-:-:S03]  /*1eea00*/  LOP3.LUT R48, R48, 0xffff, RZ, 0xc0, !PT ;  /* 0x0000ffff30307812 */ /* 0x000fc600078ec0ff */
[----:B------:R-:W4:Y:S01]  /*1eea10*/  LDL.LU R35, [R1+0x24fc] ;  /* 0x0024fc0001237983 */ /* 0x000f220000300800 */
[----:B------:R-:W-:-:S03]  /*1eea20*/  PRMT R0, R48, 0x3340, R1 ;  /* 0x0000334030007816 */ /* 0x000fc60000000001 */
[----:B------:R-:W-:Y:S01]  /*1eea30*/  STL [R1+0x394], R49 ;  /* 0x0003943101007387 */ /* 0x000fe20000100800 */
[----:B---3--:R-:W-:-:S03]  /*1eea40*/  PRMT R13, R34, 0x5410, R13 ;  /* 0x00005410220d7816 */ /* 0x008fc6000000000d */
[----:B------:R-:W3:Y:S04]  /*1eea50*/  LDL.LU R34, [R1+0x272c] ;  /* 0x00272c0001227983 */ /* 0x000ee80000300800 */
[----:B------:R0:W-:Y:S01]  /*1eea60*/  STL [R1+0x1f0], R0 ;  /* 0x0001f00001007387 */ /* 0x0001e20000100800 */
[----:B--2---:R-:W-:Y:S02]  /*1eea70*/  PRMT R54, R46, 0x5410, R37 ;  /* 0x000054102e367816 */ /* 0x004fe40000000025 */
[----:B------:R-:W-:Y:S02]  /*1eea80*/  LOP3.LUT R3, R3, 0xffff, RZ, 0xc0, !PT ;  /* 0x0000ffff03037812 */ /* 0x000fe400078ec0ff */
[----:B------:R-:W-:Y:S02]  /*1eea90*/  LOP3.LUT R27, R27, 0xffff, RZ, 0xc0, !PT ;  /* 0x0000ffff1b1b7812 */ /* 0x000fe400078ec0ff */
[----:B------:R-:W-:-:S02]  /*1eeaa0*/  LOP3.LUT R15, R15, 0xffff, RZ, 0xc0, !PT ;  /* 0x0000ffff0f0f7812 */ /* 0x000fc400078ec0ff */
        /* <DEDUP_REMOVED lines=8> */
[----:B------:R-:W-:Y:S02]  /*1eeb30*/  LOP3.LUT R15, R15, 0xffff, RZ, 0xc0, !PT ;  /* 0x0000ffff0f0f7812 */ /* 0x000fe400078ec0ff */
[----:B------:R-:W-:Y:S02]  /*1eeb40*/  PRMT R29, R0, 0x3340, R1 ;  /* 0x00003340001d7816 */ /* 0x000fe40000000001 */
[----:B------:R-:W-:Y:S01]  /*1eeb50*/  PRMT R0, R3, 0x3340, R15 ;  /* 0x0000334003007816 */ /* 0x000fe2000000000f */
[----:B------:R-:W-:Y:S01]  /*1eeb60*/  STL [R1+0x4cc], R37 ;  /* 0x0004cc2501007387 */ /* 0x000fe20000100800 */
[----:B------:R-:W-:-:S03]  /*1eeb70*/  PRMT R26, R26, 0x5410, R47 ;  /* 0x000054101a1a7816 */ /* 0x000fc6000000002f */
[----:B------:R0:W-:Y:S04]  /*1eeb80*/  STL [R1+0x1ec], R29 ;  /* 0x0001ec1d01007387 */ /* 0x0001e80000100800 */
[----:B------:R1:W-:Y:S04]  /*1eeb90*/  STL [R1+0x39c], R0 ;  /* 0x00039c0001007387 */ /* 0x0003e80000100800 */
[----:B------:R-:W2:Y:S01]  /*1eeba0*/  LDL.LU R47, [R1+0x2c] ;  /* 0x00002c00012f7983 */ /* 0x000ea20000300800 */
[----:B----4-:R-:W-:-:S03]  /*1eebb0*/  PRMT R58, R30, 0x5410, R32 ;  /* 0x000054101e3a7816 */ /* 0x010fc60000000020 */
[----:B------:R-:W2:Y:S01]  /*1eebc0*/  LDL.LU R30, [R1+0x638] ;  /* 0x00063800011e7983 */ /* 0x000ea20000300800 */
[----:B------:R-:W-:-:S03]  /*1eebd0*/  PRMT R41, R41, 0x5410, R28 ;  /* 0x0000541029297816 */ /* 0x000fc6000000001c */
[----:B------:R-:W4:Y:S01]  /*1eebe0*/  LDL.LU R28, [R1+0x34] ;  /* 0x00003400011c7983 */ /* 0x000f220000300800 */
[----:B------:R-:W-:-:S03]  /*1eebf0*/  PRMT R42, R42, 0x5410, R43 ;  /* 0x000054102a2a7816 */ /* 0x000fc6000000002b */
[----:B------:R-:W2:Y:S04]  /*1eec00*/  LDL.LU R46, [R1+0x38] ;  /* 0x00003800012e7983 */ /* 0x000ea80000300800 */
[----:B------:R-:W2:Y:S01]  /*1eec10*/  LDL.LU R15, [R1+0x3c] ;  /* 0x00003c00010f7983 */ /* 0x000ea20000300800 */
[----:B------:R-:W-:-:S03]  /*1eec20*/  LOP3.LUT R49, R12, 0xffff, RZ, 0xc0, !PT ;  /* 0x0000ffff0c317812 */ /* 0x000fc600078ec0ff */
[----:B------:R-:W2:Y:S01]  /*1eec30*/  LDL.LU R3, [R1+0x628] ;  /* 0x0006280001037983 */ /* 0x000ea20000300800 */
[----:B0-----:R-:W-:-:S03]  /*1eec40*/  LOP3.LUT R29, R44, 0xffff, RZ, 0xc0, !PT ;  /* 0x0000ffff2c1d7812 */ /* 0x001fc600078ec0ff */
[----:B------:R-:W2:Y:S01]  /*1eec50*/  LDL.LU R43, [R1+0x48] ;  /* 0x00004800012b7983 */ /* 0x000ea20000300800 */
[----:B------:R-:W-:Y:S02]  /*1eec60*/  LOP3.LUT R50, R36, 0xffff, RZ, 0xc0, !PT ;  /* 0x0000ffff24327812 */ /* 0x000fe400078ec0ff */
[----:B-1----:R-:W-:Y:S02]  /*1eec70*/  PRMT R0, R29, 0x3340, R1 ;  /* 0x000033401d007816 */ /* 0x002fe40000000001 */
[----:B------:R-:W-:Y:S02]  /*1eec80*/  PRMT R32, R22, 0x5410, R14 ;  /* 0x0000541016207816 */ /* 0x000fe4000000000e */
[----:B------:R-:W2:Y:S01]  /*1eec90*/  LDL.LU R14, [R1+0x488] ;  /* 0x00048800010e7983 */ /* 0x000ea20000300800 */
[----:B------:R-:W-:Y:S02]  /*1eeca0*/  LOP3.LUT R37, R35, 0xffff, RZ, 0xc0, !PT ;  /* 0x0000ffff23257812 */ /* 0x000fe400078ec0ff */
[----:B------:R-:W-:Y:S01]  /*1eecb0*/  PRMT R35, R49, 0x3340, R50 ;  /* 0x0000334031237816 */ /* 0x000fe20000000032 */
[----:B------:R-:W2:Y:S01]  /*1eecc0*/  LDL.LU R12, [R1+0x40] ;  /* 0x00004000010c7983 */ /* 0x000ea20000300800 */
[----:B------:R-:W-:-:S02]  /*1eecd0*/  LOP3.LUT R48, R40, 0xffff, RZ, 0xc0, !PT ;  /* 0x0000ffff28307812 */ /* 0x000fc400078ec0ff */
[----:B------:R-:W-:Y:S01]  /*1eece0*/  PRMT R51, R35, 0x5410, R0 ;  /* 0x0000541023337816 */ /* 0x000fe20000000000 */
[----:B------:R-:W2:Y:S04]  /*1eecf0*/  LDL.LU R44, [R1+0x614] ;  /* 0x00061400012c7983 */ /* 0x000ea80000300800 */
[----:B------:R-:W2:Y:S04]  /*1eed00*/  LDL.LU R36, [R1+0x27f4] ;  /* 0x0027f40001247983 */ /* 0x000ea80000300800 */
[----:B------:R-:W2:Y:S01]  /*1eed10*/  LDL.LU R40, [R1+0x2458] ;  /* 0x0024580001287983 */ /* 0x000ea20000300800 */
[----:B------:R-:W-:-:S02]  /*1eed20*/  PRMT R0, R37, 0x3340, R1 ;  /* 0x0000334025007816 */ /* 0x000fc40000000001 */
[----:B------:R-:W-:Y:S02]  /*1eed30*/  SHF.R.U32.HI R49, RZ, 0x8, R49 ;  /* 0x00000008ff317819 */ /* 0x000fe40000011631 */
[----:B---3--:R-:W-:Y:S02]  /*1eed40*/  LOP3.LUT R22, R34, 0xffff, RZ, 0xc0, !PT ;  /* 0x0000ffff22167812 */ /* 0x008fe400078ec0ff */
[----:B------:R-:W3:Y:S04]  /*1eed50*/  LDL.LU R34, [R1+0x2638] ;  /* 0x0026380001227983 */ /* 0x000ee80000300800 */
[----:B------:R-:W3:Y:S04]  /*1eed60*/  LDL.LU R35, [R1+0x5540] ;  /* 0x0055400001237983 */ /* 0x000ee80000300800 */
[----:B------:R0:W-:Y:S02]  /*1eed70*/  STL [R1+0x49c], R51 ;  /* 0x00049c3301007387 */ /* 0x0001e40000100800 */
[----:B0-----:R-:W-:-:S04]  /*1eed80*/  PRMT R51, R48, 0x3340, R22 ;  /* 0x0000334030337816 */ /* 0x001fc80000000016 */
[----:B------:R-:W-:Y:S02]  /*1eed90*/  PRMT R0, R51, 0x5410, R0 ;  /* 0x0000541033007816 */ /* 0x000fe40000000000 */
[----:B------:R-:W-:-:S03]  /*1eeda0*/  SHF.R.U32.HI R48, RZ, 0x8, R48 ;  /* 0x00000008ff307819 */ /* 0x000fc60000011630 */
[----:B------:R0:W-:Y:S01]  /*1eedb0*/  STL [R1+0x498], R0 ;  /* 0x0004980001007387 */ /* 0x0001e20000100800 */
[----:B------:R-:W-:Y:S02]  /*1eedc0*/  SHF.R.U32.HI R22, RZ, 0x8, R22 ;  /* 0x00000008ff167819 */ /* 0x000fe40000011616 */
[----:B------:R-:W-:Y:S02]  /*1eedd0*/  LOP3.LUT R48, R48, 0xffff, RZ, 0xc0, !PT ;  /* 0x0000ffff30307812 */ /* 0x000fe400078ec0ff */
[----:B0-----:R-:W-:Y:S02]  /*1eede0*/  SHF.R.U32.HI R0, RZ, 0x8, R50 ;  /* 0x00000008ff007819 */ /* 0x001fe40000011632 */
[----:B------:R-:W-:Y:S02]  /*1eedf0*/  LOP3.LUT R50, R49, 0xffff, RZ, 0xc0, !PT ;  /* 0x0000ffff31327812 */ /* 0x000fe400078ec0ff */
[----:B------:R-:W-:Y:S02]  /*1eee00*/  LOP3.LUT R0, R0, 0xffff, RZ, 0xc0, !PT ;  /* 0x0000ffff00007812 */ /* 0x000fe400078ec0ff */
[----:B------:R-:W-:-:S02]  /*1eee10*/  LOP3.LUT R49, R22, 0xffff, RZ, 0xc0, !PT ;  /* 0x0000ffff16317812 */ /* 0x000fc400078ec0ff */
[----:B------:R-:W-:Y:S01]  /*1eee20*/  PRMT R50, R50, 0x3340, R0 ;  /* 0x0000334032327816 */ /* 0x000fe20000000000 */
[----:B------:R-:W3:Y:S01]  /*1eee30*/  LDL.LU R22, [R1+0x5548] ;  /* 0x0055480001167983 */ /* 0x000ee20000300800 */
[----:B------:R-:W-:-:S03]  /*1eee40*/  PRMT R0, R48, 0x3340, R49 ;  /* 0x0000334030007816 */ /* 0x000fc60000000031 */
[----:B------:R-:W-:Y:S04]  /*1eee50*/  STL [R1+0x390], R50 ;  /* 0x0003903201007387 */ /* 0x000fe80000100800 */
[----:B------:R0:W-:Y:S01]  /*1eee60*/  STL [R1+0x38c], R0 ;  /* 0x00038c0001007387 */ /* 0x0001e20000100800 */
[----:B----4-:R-:W-:-:S03]  /*1eee70*/  PRMT R28, R9, 0x5410, R28 ;  /* 0x00005410091c7816 */ /* 0x010fc6000000001c */
[----:B------:R-:W4:Y:S01]  /*1eee80*/  LDL.LU R9, [R1+0x86f0] ;  /* 0x0086f00001097983 */ /* 0x000f220000300800 */
[----:B0-----:R-:W-:Y:S02]  /*1eee90*/  SHF.R.U32.HI R0, RZ, 0x8, R37 ;  /* 0x00000008ff007819 */ /* 0x001fe40000011625 */
[----:B------:R-:W-:Y:S02]  /*1eeea0*/  SHF.R.U32.HI R29, RZ, 0x8, R29 ;  /* 0x00000008ff1d7819 */ /* 0x000fe4000001161d */
[----:B------:R-:W-:Y:S02]  /*1eeeb0*/  LOP3.LUT R0, R0, 0xffff, RZ, 0xc0, !PT ;  /* 0x0000ffff00007812 */ /* 0x000fe400078ec0ff */
[----:B------:R-:W-:Y:S02]  /*1eeec0*/  LOP3.LUT R29, R29, 0xffff, RZ, 0xc0, !PT ;  /* 0x0000ffff1d1d7812 */ /* 0x000fe400078ec0ff */
[--C-:B------:R-:W-:Y:S02]  /*1eeed0*/  PRMT R37, R0, 0x3340, R1.reuse ;  /* 0x0000334000257816 */ /* 0x100fe40000000001 */
[----:B------:R-:W-:-:S02]  /*1eeee0*/  PRMT R0, R29, 0x3340, R1 ;  /* 0x000033401d007816 */ /* 0x000fc40000000001 */
[----:B--2---:R-:W-:Y:S01]  /*1eeef0*/  PRMT R30, R30, 0x5410, R47 ;  /* 0x000054101e1e7816 */ /* 0x004fe2000000002f */
[----:B------:R0:W-:Y:S01]  /*1eef00*/  STL [R1+0x1dc], R37 ;  /* 0x0001dc2501007387 */ /* 0x0001e20000100800 */
[----:B------:R-:W-:-:S03]  /*1eef10*/  PRMT R20, R20, 0x5410, R46 ;  /* 0x0000541014147816 */ /* 0x000fc6000000002e */
[----:B------:R1:W-:Y:S01]  /*1eef20*/  STL [R1+0x1d8], R0 ;  /* 0x0001d80001007387 */ /* 0x0003e20000100800 */
[----:B------:R-:W-:-:S03]  /*1eef30*/  PRMT R53, R3, 0x5410, R15 ;  /* 0x0000541003357816 */ /* 0x000fc6000000000f */
[----:B------:R-:W2:Y:S04]  /*1eef40*/  LDL.LU R47, [R1+0x44] ;  /* 0x00004400012f7983 */ /* 0x000ea80000300800 */
[----:B------:R-:W2:Y:S01]  /*1eef50*/  LDL.LU R46, [R1+0x618] ;  /* 0x00061800012e7983 */ /* 0x000ea20000300800 */
[----:B------:R-:W-:-:S03]  /*1eef60*/  PRMT R57, R14, 0x5410, R43 ;  /* 0x000054100e397816 */ /* 0x000fc6000000002b */
[----:B------:R-:W2:Y:S01]  /*1eef70*/  LDL.LU R15, [R1+0x58] ;  /* 0x00005800010f7983 */ /* 0x000ea20000300800 */
[----:B------:R-:W-:Y:S02]  /*1eef80*/  PRMT R44, R44, 0x5410, R12 ;  /* 0x000054102c2c7816 */ /* 0x000fe4000000000c */
[----:B------:R-:W-:Y:S02]  /*1eef90*/  LOP3.LUT R48, R36, 0xffff, RZ, 0xc0, !PT ;  /* 0x0000ffff24307812 */ /* 0x000fe400078ec0ff */
[----:B0-----:R-:W-:Y:S02]  /*1eefa0*/  LOP3.LUT R37, R40, 0xffff, RZ, 0xc0, !PT ;  /* 0x0000ffff28257812 */ /* 0x001fe400078ec0ff */
[----:B------:R-:W2:Y:S04]  /*1eefb0*/  LDL.LU R40, [R1+0x5fc] ;  /* 0x0005fc0001287983 */ /* 0x000ea80000300800 */
[----:B------:R-:W2:Y:S04]  /*1eefc0*/  LDL.LU R3, [R1+0x5c] ;  /* 0x00005c0001037983 */ /* 0x000ea80000300800 */
[----:B------:R-:W2:Y:S04]  /*1eefd0*/  LDL.LU R43, [R1+0x600] ;  /* 0x00060000012b7983 */ /* 0x000ea80000300800 */
[----:B------:R-:W2:Y:S01]  /*1eefe0*/  LDL.LU R14, [R1+0x8c] ;  /* 0x00008c00010e7983 */ /* 0x000ea20000300800 */
[----:B-1----:R-:W-:-:S02]  /*1eeff0*/  PRMT R0, R37, 0x3340, R1 ;  /* 0x0000334025007816 */ /* 0x002fc40000000001 */
[----:B---3--:R-:W-:Y:S02]  /*1ef000*/  LOP3.LUT R36, R34, 0xffff, RZ, 0xc0, !PT ;  /* 0x0000ffff22247812 */ /* 0x008fe400078ec0ff */
[----:B------:R-:W-:Y:S02]  /*1ef010*/  LOP3.LUT R12, R35, 0xffff, RZ, 0xc0, !PT ;  /* 0x0000ffff230c7812 */ /* 0x000fe400078ec0ff */
[----:B------:R-:W3:Y:S04]  /*1ef020*/  LDL.LU R35, [R1+0x5e8] ;  /* 0x0005e80001237983 */ /* 0x000ee80000300800 */
[----:B------:R-:W3:Y:S01]  /*1ef030*/  LDL.LU R34, [R1+0x6c] ;  /* 0x00006c0001227983 */ /* 0x000ee20000300800 */
[----:B------:R-:W-:-:S03]  /*1ef040*/  LOP3.LUT R50, R22, 0xffff, RZ, 0xc0, !PT ;  /* 0x0000ffff16327812 */ /* 0x000fc600078ec0ff */
[----:B------:R-:W3:Y:S01]  /*1ef050*/  LDL.LU R22, [R1+0x247c] ;  /* 0x00247c0001167983 */ /* 0x000ee20000300800 */
[----:B----4-:R-:W-:Y:S02]  /*1ef060*/  LOP3.LUT R29, R9, 0xffff, RZ, 0xc0, !PT ;  /* 0x0000ffff091d7812 */ /* 0x010fe400078ec0ff */
[----:B------:R-:W-:-:S04]  /*1ef070*/  PRMT R9, R48, 0x3340, R36 ;  /* 0x0000334030097816 */ /* 0x000fc80000000024 */
[----:B------:R-:W-:Y:S02]  /*1ef080*/  PRMT R49, R9, 0x5410, R0 ;  /* 0x0000541009317816 */ /* 0x000fe40000000000 */
[----:B------:R-:W-:Y:S02]  /*1ef090*/  PRMT R0, R29, 0x3340, R1 ;  /* 0x000033401d007816 */ /* 0x000fe40000000001 */
[----:B------:R-:W-:-:S04]  /*1ef0a0*/  PRMT R9, R12, 0x3340, R50 ;  /* 0x000033400c097816 */ /* 0x000fc80000000032 */
[----:B------:R-:W-:Y:S01]  /*1ef0b0*/  PRMT R9, R9, 0x5410, R0 ;  /* 0x0000541009097816 */ /* 0x000fe20000000000 */
[----:B------:R0:W-:Y:S01]  /*1ef0c0*/  STL [R1+0x488], R49 ;  /* 0x0004883101007387 */ /* 0x0001e20000100800 */
[----:B------:R-:W-:-:S03]  /*1ef0d0*/  SHF.R.U32.HI R0, RZ, 0x8, R50 ;  /* 0x00000008ff007819 */ /* 0x000fc60000011632 */
[----:B------:R1:W-:Y:S01]  /*1ef0e0*/  STL [R1+0x850c], R9 ;  /* 0x00850c0901007387 */ /* 0x0003e20000100800 */
[----:B------:R-:W-:Y:S02]  /*1ef0f0*/  LOP3.LUT R0, R0, 0xffff, RZ, 0xc0, !PT ;  /* 0x0000ffff00007812 */ /* 0x000fe400078ec0ff */
[----:B0-----:R-:W-:Y:S02]  /*1ef100*/  SHF.R.U32.HI R49, RZ, 0x8, R12 ;  /* 0x00000008ff317819 */ /* 0x001fe4000001160c */
[----:B------:R-:W4:Y:S01]  /*1ef110*/  LDL.LU R12, [R1+0x551c] ;  /* 0x00551c00010c7983 */ /* 0x000f220000300800 */
[----:B-1----:R-:W-:Y:S02]  /*1ef120*/  SHF.R.U32.HI R9, RZ, 0x8, R48 ;  /* 0x00000008ff097819 */ /* 0x002fe40000011630 */
[----:B------:R-:W-:Y:S02]  /*1ef130*/  SHF.R.U32.HI R48, RZ, 0x8, R36 ;  /* 0x00000008ff307819 */ /* 0x000fe40000011624 */
[----:B------:R-:W-:Y:S01]  /*1ef140*/  LOP3.LUT R49, R49, 0xffff, RZ, 0xc0, !PT ;  /* 0x0000ffff31317812 */ /* 0x000fe200078ec0ff */
[----:B------:R-:W4:Y:S01]  /*1ef150*/  LDL.LU R36, [R1+0x552c] ;  /* 0x00552c0001247983 */ /* 0x000f220000300800 */
[----:B------:R-:W-:-:S02]  /*1ef160*/  LOP3.LUT R9, R9, 0xffff, RZ, 0xc0, !PT ;  /* 0x0000ffff09097812 */ /* 0x000fc400078ec0ff */
[----:B------:R-:W-:Y:S02]  /*1ef170*/  LOP3.LUT R48, R48, 0xffff, RZ, 0xc0, !PT ;  /* 0x0000ffff30307812 */ /* 0x000fe400078ec0ff */
[----:B------:R-:W-:Y:S02]  /*1ef180*/  PRMT R49, R49, 0x3340, R0 ;  /* 0x0000334031317816 */ /* 0x000fe40000000000 */
[----:B------:R-:W-:-:S03]  /*1ef190*/  PRMT R0, R9, 0x3340, R48 ;  /* 0x0000334009007816 */ /* 0x000fc60000000030 */
[----:B------:R0:W-:Y:S04]  /*1ef1a0*/  STL [R1+0x388], R49 ;  /* 0x0003883101007387 */ /* 0x0001e80000100800 */
[----:B------:R1:W-:Y:S01]  /*1ef1b0*/  STL [R1+0x384], R0 ;  /* 0x0003840001007387 */ /* 0x0003e20000100800 */
[----:B0-----:R-:W-:-:S03]  /*1ef1c0*/  PRMT R49, R7, 0x5410, R2 ;  /* 0x0000541007317816 */ /* 0x001fc60000000002 */
[----:B------:R-:W4:Y:S01]  /*1ef1d0*/  LDL.LU R2, [R1+0x86ec] ;  /* 0x0086ec0001027983 */ /* 0x000f220000300800 */
[----:B------:R-:W-:Y:S02]  /*1ef1e0*/  SHF.R.U32.HI R9, RZ, 0x8, R29 ;  /* 0x00000008ff097819 */ /* 0x000fe4000001161d */
[----:B-1----:R-:W-:Y:S01]  /*1ef1f0*/  SHF.R.U32.HI R0, RZ, 0x8, R37 ;  /* 0x00000008ff007819 */ /* 0x002fe20000011625 */
[----:B------:R-:W4:Y:S01]  /*1ef200*/  LDL.LU R7, [R1+0x86e8] ;  /* 0x0086e80001077983 */ /* 0x000f220000300800 */
[----:B------:R-:W-:Y:S02]  /*1ef210*/  LOP3.LUT R9, R9, 0xffff, RZ, 0xc0, !PT ;  /* 0x0000ffff09097812 */ /* 0x000fe400078ec0ff */
[----:B------:R-:W-:-:S04]  /*1ef220*/  LOP3.LUT R0, R0, 0xffff, RZ, 0xc0, !PT ;  /* 0x0000ffff00007812 */ /* 0x000fc800078ec0ff */
[--C-:B------:R-:W-:Y:S02]  /*1ef230*/  PRMT R29, R0, 0x3340, R1.reuse ;  /* 0x00003340001d7816 */ /* 0x100fe40000000001 */
[----:B------:R-:W-:-:S03]  /*1ef240*/  PRMT R0, R9, 0x3340, R1 ;  /* 0x0000334009007816 */ /* 0x000fc60000000001 */
[----:B------:R0:W-:Y:S04]  /*1ef250*/  STL [R1+0x1d4], R29 ;  /* 0x0001d41d01007387 */ /* 0x0001e80000100800 */
[----:B------:R1:W-:Y:S01]  /*1ef260*/  STL [R1+0x1d0], R0 ;  /* 0x0001d00001007387 */ /* 0x0003e20000100800 */
[----:B--2---:R-:W-:Y:S02]  /*1ef270*/  PRMT R52, R43, 0x5410, R3 ;  /* 0x000054102b347816 */ /* 0x004fe40000000003 */
[----:B---3--:R-:W-:Y:S02]  /*1ef280*/  PRMT R34, R4, 0x5410, R34 ;  /* 0x0000541004227816 */ /* 0x008fe40000000022 */
[----:B------:R-:W2:Y:S01]  /*1ef290*/  LDL.LU R4, [R1+0x86e4] ;  /* 0x0086e40001047983 */ /* 0x000ea20000300800 */
[----:B0-----:R-:W-:-:S02]  /*1ef2a0*/  LOP3.LUT R29, R22, 0xffff, RZ, 0xc0, !PT ;  /* 0x0000ffff161d7812 */ /* 0x001fc400078ec0ff */
[----:B----4-:R-:W-:Y:S02]  /*1ef2b0*/  LOP3.LUT R22, R2, 0xffff, RZ, 0xc0, !PT ;  /* 0x0000ffff02167812 */ /* 0x010fe400078ec0ff */
[----:B------:R-:W3:Y:S04]  /*1ef2c0*/  LDL.LU R2, [R1+0x86e0] ;  /* 0x0086e00001027983 */ /* 0x000ee80000300800 */
[----:B------:R-:W4:Y:S04]  /*1ef2d0*/  LDL.LU R9, [R1+0x9c] ;  /* 0x00009c0001097983 */ /* 0x000f280000300800 */
[----:B------:R-:W4:Y:S04]  /*1ef2e0*/  LDL.LU R50, [R1+0x430] ;  /* 0x0004300001327983 */ /* 0x000f280000300800 */
[----:B------:R-:W3:Y:S04]  /*1ef2f0*/  LDL.LU R59, [R1+0x98] ;  /* 0x00009800013b7983 */ /* 0x000ee80000300800 */
[----:B------:R-:W3:Y:S04]  /*1ef300*/  LDL.LU R51, [R1+0x5dc] ;  /* 0x0005dc0001337983 */ /* 0x000ee80000300800 */
[----:B------:R-:W3:Y:S01]  /*1ef310*/  LDL.LU R3, [R1+0x5558] ;  /* 0x0055580001037983 */ /* 0x000ee20000300800 */
[----:B------:R-:W-:-:S02]  /*1ef320*/  LOP3.LUT R7, R7, 0xffff, RZ, 0xc0, !PT ;  /* 0x0000ffff07077812 */ /* 0x000fc400078ec0ff */
[----:B------:R-:W-:Y:S02]  /*1ef330*/  PRMT R40, R40, 0x5410, R15 ;  /* 0x0000541028287816 */ /* 0x000fe4000000000f */
[----:B------:R-:W-:Y:S02]  /*1ef340*/  PRMT R35, R35, 0x5410, R14 ;  /* 0x0000541023237816 */ /* 0x000fe4000000000e */
[----:B------:R-:W-:Y:S02]  /*1ef350*/  LOP3.LUT R14, R12, 0xffff, RZ, 0xc0, !PT ;  /* 0x0000ffff0c0e7812 */ /* 0x000fe400078ec0ff */
[----:B-1----:R-:W-:Y:S02]  /*1ef360*/  PRMT R0, R29, 0x3340, R1 ;  /* 0x000033401d007816 */ /* 0x002fe40000000001 */
[----:B------:R-:W-:Y:S02]  /*1ef370*/  LOP3.LUT R12, R36, 0xffff, RZ, 0xc0, !PT ;  /* 0x0000ffff240c7812 */ /* 0x000fe400078ec0ff */
[----:B------:R-:W-:-:S02]  /*1ef380*/  PRMT R55, R46, 0x5410, R47 ;  /* 0x000054102e377816 */ /* 0x000fc4000000002f */
[----:B--2---:R-:W-:Y:S02]  /*1ef390*/  LOP3.LUT R15, R4, 0xffff, RZ, 0xc0, !PT ;  /* 0x0000ffff040f7812 */ /* 0x004fe400078ec0ff */
[----:B------:R-:W-:-:S04]  /*1ef3a0*/  PRMT R4, R7, 0x3340, R22 ;  /* 0x0000334007047816 */ /* 0x000fc80000000016 */
[----:B------:R-:W-:Y:S02]  /*1ef3b0*/  PRMT R36, R4, 0x5410, R0 ;  /* 0x0000541004247816 */ /* 0x000fe40000000000 */
[----:B------:R-:W-:Y:S02]  /*1ef3c0*/  PRMT R0, R15, 0x3340, R1 ;  /* 0x000033400f007816 */ /* 0x000fe40000000001 */
[----:B------:R-:W-:-:S04]  /*1ef3d0*/  PRMT R4, R14, 0x3340, R12 ;  /* 0x000033400e047816 */ /* 0x000fc8000000000c */
[----:B------:R-:W-:Y:S01]  /*1ef3e0*/  PRMT R4, R4, 0x5410, R0 ;  /* 0x0000541004047816 */ /* 0x000fe20000000000 */
[----:B------:R-:W-:Y:S01]  /*1ef3f0*/  STL [R1+0x460], R36 ;  /* 0x0004602401007387 */ /* 0x000fe20000100800 */
[----:B------:R-:W-:Y:S02]  /*1ef400*/  SHF.R.U32.HI R7, RZ, 0x8, R7 ;  /* 0x00000008ff077819 */ /* 0x000fe40000011607 */
[----:B------:R-:W-:Y:S01]  /*1ef410*/  SHF.R.U32.HI R0, RZ, 0x8, R22 ;  /* 0x00000008ff007819 */ /* 0x000fe20000011616 */
[----:B------:R0:W-:Y:S01]  /*1ef420*/  STL [R1+0x8510], R4 ;  /* 0x0085100401007387 */ /* 0x0001e20000100800 */
[----:B------:R-:W-:Y:S02]  /*1ef430*/  SHF.R.U32.HI R14, RZ, 0x8, R14 ;  /* 0x00000008ff0e7819 */ /* 0x000fe4000001160e */
[----:B------:R-:W-:Y:S02]  /*1ef440*/  LOP3.LUT R7, R7, 0xffff, RZ, 0xc0, !PT ;  /* 0x0000ffff07077812 */ /* 0x000fe400078ec0ff */
[----:B------:R-:W-:Y:S01]  /*1ef450*/  LOP3.LUT R0, R0, 0xffff, RZ, 0xc0, !PT ;  /* 0x0000ffff00007812 */ /* 0x000fe200078ec0ff */
[----:B0-----:R-:W2:Y:S04]  /*1ef460*/  LDL.LU R4, [R1+0x7c] ;  /* 0x00007c0001047983 */ /* 0x001ea80000300800 */
[----:B------:R-:W2:Y:S01]  /*1ef470*/  LDL.LU R48, [R1+0x94] ;  /* 0x0000940001307983 */ /* 0x000ea20000300800 */
[----:B------:R-:W-:-:S03]  /*1ef480*/  LOP3.LUT R36, R14, 0xffff, RZ, 0xc0, !PT ;  /* 0x0000ffff0e247812 */ /* 0x000fc600078ec0ff */
[----:B------:R-:W2:Y:S04]  /*1ef490*/  LDL.LU R47, [R1+0x510] ;  /* 0x00051000012f7983 */ /* 0x000ea80000300800 */
[----:B------:R-:W2:Y:S01]  /*1ef4a0*/  LDL.LU R37, [R1+0x90] ;  /* 0x0000900001257983 */ /* 0x000ea20000300800 */
[----:B------:R-:W-:-:S03]  /*1ef4b0*/  PRMT R0, R7, 0x3340, R0 ;  /* 0x0000334007007816 */ /* 0x000fc60000000000 */
[----:B------:R-:W2:Y:S04]  /*1ef4c0*/  LDL.LU R43, [R1+0x1e0] ;  /* 0x0001e000012b7983 */ /* 0x000ea80000300800 */
[----:B------:R-:W2:Y:S04]  /*1ef4d0*/  LDL.LU R22, [R1+0x88] ;  /* 0x0000880001167983 */ /* 0x000ea80000300800 */
[----:B------:R-:W2:Y:S04]  /*1ef4e0*/  LDL.LU R14, [R1+0x5538] ;  /* 0x00553800010e7983 */ /* 0x000ea80000300800 */
[----:B------:R-:W2:Y:S04]  /*1ef4f0*/  LDL.LU R46, [R1+0x54b4] ;  /* 0x0054b400012e7983 */ /* 0x000ea80000300800 */
[----:B------:R-:W2:Y:S01]  /*1ef500*/  LDL.LU R7, [R1+0x86dc] ;  /* 0x0086dc0001077983 */ /* 0x000ea20000300800 */
[----:B------:R-:W-:-:S04]  /*1ef510*/  SHF.R.U32.HI R12, RZ, 0x8, R12 ;  /* 0x00000008ff0c7819 */ /* 0x000fc8000001160c */
[----:B------:R-:W-:Y:S01]  /*1ef520*/  LOP3.LUT R12, R12, 0xffff, RZ, 0xc0, !PT ;  /* 0x0000ffff0c0c7812 */ /* 0x000fe200078ec0ff */
[----:B------:R0:W-:Y:S03]  /*1ef530*/  STL [R1+0x380], R0 ;  /* 0x0003800001007387 */ /* 0x0001e60000100800 */
[----:B0-----:R-:W-:Y:S02]  /*1ef540*/  PRMT R0, R36, 0x3340, R12 ;  /* 0x0000334024007816 */ /* 0x001fe4000000000c */
[----:B------:R-:W2:Y:S04]  /*1ef550*/  LDL.LU R12, [R1+0x86d8] ;  /* 0x0086d800010c7983 */ /* 0x000ea80000300800 */
[----:B------:R-:W2:Y:S04]  /*1ef560*/  LDL.LU R36, [R1+0x86d4] ;  /* 0x0086d40001247983 */ /* 0x000ea80000300800 */
[----:B------:R0:W-:Y:S01]  /*1ef570*/  STL [R1+0x37c], R0 ;  /* 0x00037c0001007387 */ /* 0x0001e20000100800 */
[----:B----4-:R-:W-:-:S02]  /*1ef580*/  PRMT R50, R50, 0x5410, R9 ;  /* 0x0000541032327816 */ /* 0x010fc40000000009 */
[----:B---3--:R-:W-:Y:S02]  /*1ef590*/  LOP3.LUT R9, R3, 0xffff, RZ, 0xc0, !PT ;  /* 0x0000ffff03097812 */ /* 0x008fe400078ec0ff */
[----:B------:R-:W-:Y:S02]  /*1ef5a0*/  LOP3.LUT R3, R2, 0xffff, RZ, 0xc0, !PT ;  /* 0x0000ffff02037812 */ /* 0x000fe400078ec0ff */
[----:B------:R-:W3:Y:S02]  /*1ef5b0*/  LDL.LU R2, [R1+0x86d0] ;  /* 0x0086d00001027983 */ /* 0x000ee40000300800 */
[----:B0-----:R-:W-:Y:S02]  /*1ef5c0*/  PRMT R0, R3, 0x3340, R1 ;  /* 0x0000334003007816 */ /* 0x001fe40000000001 */
[----:B------:R-:W-:Y:S02]  /*1ef5d0*/  PRMT R51, R51, 0x5410, R59 ;  /* 0x0000541033337816 */ /* 0x000fe4000000003b */
[----:B--2---:R-:W-:-:S02]  /*1ef5e0*/  PRMT R38, R38, 0x5410, R4 ;  /* 0x0000541026267816 */ /* 0x004fc40000000004 */
[----:B------:R-:W-:Y:S02]  /*1ef5f0*/  PRMT R48, R47, 0x5410, R48 ;  /* 0x000054102f307816 */ /* 0x000fe40000000030 */
[----:B------:R-:W-:-:S04]  /*1ef600*/  LOP3.LUT R4, R7, 0xffff, RZ, 0xc0, !PT ;  /* 0x0000ffff07047812 */ /* 0x000fc800078ec0ff */
[----:B------:R-:W-:-:S04]  /*1ef610*/  PRMT R7, R9, 0x3340, R4 ;  /* 0x0000334009077816 */ /* 0x000fc80000000004 */
[----:B------:R-:W-:Y:S02]  /*1ef620*/  PRMT R7, R7, 0x5410, R0 ;  /* 0x0000541007077816 */ /* 0x000fe40000000000 */
[----:B------:R-:W-:Y:S02]  /*1ef630*/  SHF.R.U32.HI R9, RZ, 0x8, R9 ;  /* 0x00000008ff097819 */ /* 0x000fe40000011609 */
[----:B------:R-:W-:Y:S01]  /*1ef640*/  SHF.R.U32.HI R0, RZ, 0x8, R4 ;  /* 0x00000008ff007819 */ /* 0x000fe20000011604 */
[----:B------:R0:W-:Y:S01]  /*1ef650*/  STL [R1+0x8514], R7 ;  /* 0x0085140701007387 */ /* 0x0001e20000100800 */
[----:B------:R-:W-:Y:S02]  /*1ef660*/  LOP3.LUT R9, R9, 0xffff, RZ, 0xc0, !PT ;  /* 0x0000ffff09097812 */ /* 0x000fe400078ec0ff */
[----:B------:R-:W-:Y:S01]  /*1ef670*/  LOP3.LUT R0, R0, 0xffff, RZ, 0xc0, !PT ;  /* 0x0000ffff00007812 */ /* 0x000fe200078ec0ff */
[----:B------:R-:W2:Y:S01]  /*1ef680*/  LDL.LU R4, [R1+0x84] ;  /* 0x0000840001047983 */ /* 0x000ea20000300800 */
[----:B0-----:R-:W-:-:S03]  /*1ef690*/  SHF.R.U32.HI R7, RZ, 0x8, R3 ;  /* 0x00000008ff077819 */ /* 0x001fc60000011603 */
[----:B------:R-:W2:Y:S01]  /*1ef6a0*/  LDL.LU R3, [R1+0x1c4] ;  /* 0x0001c40001037983 */ /* 0x000ea20000300800 */
[----:B------:R-:W-:Y:S02]  /*1ef6b0*/  LOP3.LUT R7, R7, 0xffff, RZ, 0xc0, !PT ;  /* 0x0000ffff07077812 */ /* 0x000fe400078ec0ff */
[----:B------:R-:W-:Y:S01]  /*1ef6c0*/  PRMT R9, R9, 0x3340, R0 ;  /* 0x0000334009097816 */ /* 0x000fe20000000000 */
[----:B------:R-:W4:Y:S01]  /*1ef6d0*/  LDL.LU R59, [R1+0x80] ;  /* 0x00008000013b7983 */ /* 0x000f220000300800 */
[----:B------:R-:W-:Y:S02]  /*1ef6e0*/  PRMT R0, R7, 0x3340, R1 ;  /* 0x0000334007007816 */ /* 0x000fe40000000001 */
[----:B------:R-:W-:Y:S02]  /*1ef6f0*/  LOP3.LUT R14, R14, 0xffff, RZ, 0xc0, !PT ;  /* 0x0000ffff0e0e7812 */ /* 0x000fe400078ec0ff */
[----:B------:R-:W-:Y:S01]  /*1ef700*/  LOP3.LUT R47, R46, 0xffff, RZ, 0xc0, !PT ;  /* 0x0000ffff2e2f7812 */ /* 0x000fe200078ec0ff */
[----:B------:R-:W-:Y:S04]  /*1ef710*/  STL [R1+0x378], R9 ;  /* 0x0003780901007387 */ /* 0x000fe80000100800 */
[----:B------:R0:W-:Y:S01]  /*1ef720*/  STL [R1+0x1cc], R0 ;  /* 0x0001cc0001007387 */ /* 0x0001e20000100800 */
[----:B------:R-:W-:-:S02]  /*1ef730*/  PRMT R36, R36, 0x5410, R22 ;  /* 0x0000541024247816 */ /* 0x000fc40000000016 */
[----:B0-----:R-:W-:Y:S02]  /*1ef740*/  PRMT R0, R47, 0x3340, R1 ;  /* 0x000033402f007816 */ /* 0x001fe40000000001 */
[----:B------:R-:W-:Y:S02]  /*1ef750*/  PRMT R9, R43, 0x5410, R37 ;  /* 0x000054102b097816 */ /* 0x000fe40000000025 */
[----:B------:R-:W4:Y:S04]  /*1ef760*/  LDL.LU R37, [R1+0x78] ;  /* 0x0000780001257983 */ /* 0x000f280000300800 */
[----:B------:R-:W4:Y:S04]  /*1ef770*/  LDL.LU R22, [R1+0x1b4] ;  /* 0x0001b40001167983 */ /* 0x000f280000300800 */
[----:B------:R-:W4:Y:S01]  /*1ef780*/  LDL.LU R43, [R1+0x74] ;  /* 0x00007400012b7983 */ /* 0x000f220000300800 */
[----:B---3--:R-:W-:-:S04]  /*1ef790*/  LOP3.LUT R7, R2, 0xffff, RZ, 0xc0, !PT ;  /* 0x0000ffff02077812 */ /* 0x008fc800078ec0ff */
[----:B------:R-:W-:-:S04]  /*1ef7a0*/  PRMT R2, R14, 0x3340, R7 ;  /* 0x000033400e027816 */ /* 0x000fc80000000007 */
[----:B------:R-:W-:-:S05]  /*1ef7b0*/  PRMT R2, R2, 0x5410, R0 ;  /* 0x0000541002027816 */ /* 0x000fca0000000000 */
[----:B------:R0:W-:Y:S01]  /*1ef7c0*/  STL [R1+0x8518], R2 ;  /* 0x0085180201007387 */ /* 0x0001e20000100800 */
[----:B------:R-:W-:-:S03]  /*1ef7d0*/  SHF.R.U32.HI R0, RZ, 0x8, R15 ;  /* 0x00000008ff007819 */ /* 0x000fc6000001160f */
[----:B------:R-:W3:Y:S04]  /*1ef7e0*/  LDL.LU R46, [R1+0x70] ;  /* 0x00007000012e7983 */ /* 0x000ee80000300800 */
[----:B------:R-:W3:Y:S01]  /*1ef7f0*/  LDL.LU R15, [R1+0x184] ;  /* 0x00018400010f7983 */ /* 0x000ee20000300800 */
[----:B0-----:R-:W-:Y:S02]  /*1ef800*/  SHF.R.U32.HI R2, RZ, 0x8, R14 ;  /* 0x00000008ff027819 */ /* 0x001fe4000001160e */
[----:B------:R-:W-:Y:S02]  /*1ef810*/  SHF.R.U32.HI R14, RZ, 0x8, R7 ;  /* 0x00000008ff0e7819 */ /* 0x000fe40000011607 */
[----:B------:R-:W-:Y:S01]  /*1ef820*/  LOP3.LUT R2, R2, 0xffff, RZ, 0xc0, !PT ;  /* 0x0000ffff02027812 */ /* 0x000fe200078ec0ff */
[----:B------:R-:W3:Y:S01]  /*1ef830*/  LDL.LU R7, [R1+0x194] ;  /* 0x0001940001077983 */ /* 0x000ee20000300800 */
[----:B------:R-:W-:-:S04]  /*1ef840*/  LOP3.LUT R14, R14, 0xffff, RZ, 0xc0, !PT ;  /* 0x0000ffff0e0e7812 */ /* 0x000fc800078ec0ff */
[----:B------:R-:W-:Y:S02]  /*1ef850*/  PRMT R2, R2, 0x3340, R14 ;  /* 0x0000334002027816 */ /* 0x000fe4000000000e */
[----:B------:R-:W3:Y:S01]  /*1ef860*/  LDL.LU R14, [R1+0x86cc] ;  /* 0x0086cc00010e7983 */ /* 0x000ee20000300800 */
[----:B------:R-:W-:-:S04]  /*1ef870*/  LOP3.LUT R0, R0, 0xffff, RZ, 0xc0, !PT ;  /* 0x0000ffff00007812 */ /* 0x000fc800078ec0ff */
[----:B------:R-:W-:-:S05]  /*1ef880*/  PRMT R0, R0, 0x3340, R1 ;  /* 0x0000334000007816 */ /* 0x000fca0000000001 */
[----:B------:R2:W-:Y:S01]  /*1ef890*/  STL [R1+0x1c8], R0 ;  /* 0x0001c80001007387 */ /* 0x0005e20000100800 */
[----:B------:R-:W-:-:S04]  /*1ef8a0*/  SHF.R.U32.HI R29, RZ, 0x8, R29 ;  /* 0x00000008ff1d7819 */ /* 0x000fc8000001161d */
[----:B------:R-:W-:Y:S02]  /*1ef8b0*/  LOP3.LUT R29, R29, 0xffff, RZ, 0xc0, !PT ;  /* 0x0000ffff1d1d7812 */ /* 0x000fe400078ec0ff */
[----:B--2---:R-:W-:Y:S02]  /*1ef8c0*/  PRMT R0, R3, 0x5410, R4 ;  /* 0x0000541003007816 */ /* 0x004fe40000000004 */
[----:B------:R-:W2:Y:S04]  /*1ef8d0*/  LDL.LU R3, [R1+0x64] ;  /* 0x0000640001037983 */ /* 0x000ea80000300800 */
[----:B------:R0:W-:Y:S04]  /*1ef8e0*/  STL [R1+0x374], R2 ;  /* 0x0003740201007387 */ /* 0x0001e80000100800 */
[----:B0-----:R-:W2:Y:S04]  /*1ef8f0*/  LDL.LU R2, [R1+0x60] ;  /* 0x0000600001027983 */ /* 0x001ea80000300800 */
[----:B------:R0:W-:Y:S04]  /*1ef900*/  STL [R1+0xc8], R0 ;  /* 0x0000c80001007387 */ /* 0x0001e80000100800 */
[----:B------:R-:W2:Y:S01]  /*1ef910*/  LDL.LU R4, [R1+0x17c] ;  /* 0x00017c0001047983 */ /* 0x000ea20000300800 */
[----:B0-----:R-:W-:-:S04]  /*1ef920*/  SHF.R.U32.HI R0, RZ, 0x8, R47 ;  /* 0x00000008ff007819 */ /* 0x001fc8000001162f */
[----:B------:R-:W-:-:S04]  /*1ef930*/  LOP3.LUT R0, R0, 0xffff, RZ, 0xc0, !PT ;  /* 0x0000ffff00007812 */ /* 0x000fc800078ec0ff */
[--C-:B------:R-:W-:Y:S02]  /*1ef940*/  PRMT R47, R0, 0x3340, R1.reuse ;  /* 0x00003340002f7816 */ /* 0x100fe40000000001 */
[----:B------:R-:W-:-:S03]  /*1ef950*/  PRMT R0, R29, 0x3340, R1 ;  /* 0x000033401d007816 */ /* 0x000fc60000000001 */
[----:B------:R-:W-:Y:S04]  /*1ef960*/  STL [R1+0x1c4], R47 ;  /* 0x0001c42f01007387 */ /* 0x000fe80000100800 */
[----:B------:R0:W-:Y:S01]  /*1ef970*/  STL [R1+0x1c0], R0 ;  /* 0x0001c00001007387 */ /* 0x0001e20000100800 */
[----:B------:R-:W-:Y:S02]  /*1ef980*/  SHF.R.U32.HI R29, RZ, 0x8, R25 ;  /* 0x00000008ff1d7819 */ /* 0x000fe40000011619 */
[----:B----4-:R-:W-:Y:S01]  /*1ef990*/  PRMT R12, R12, 0x5410, R59 ;  /* 0x000054100c0c7816 */ /* 0x010fe2000000003b */
[----:B------:R-:W4:Y:S01]  /*1ef9a0*/  LDL.LU R25, [R1+0x54] ;  /* 0x0000540001197983 */ /* 0x000f220000300800 */
[----:B------:R-:W-:-:S03]  /*1ef9b0*/  PRMT R22, R22, 0x5410, R37 ;  /* 0x0000541016167816 */ /* 0x000fc60000000025 */
[----:B------:R-:W4:Y:S01]  /*1ef9c0*/  LDL.LU R59, [R1+0x15c] ;  /* 0x00015c00013b7983 */ /* 0x000f220000300800 */
[----:B0-----:R-:W-:-:S03]  /*1ef9d0*/  SHF.R.U32.HI R0, RZ, 0x8, R27 ;  /* 0x00000008ff007819 */ /* 0x001fc6000001161b */
[----:B------:R-:W4:Y:S01]  /*1ef9e0*/  LDL.LU R47, [R1+0x2834] ;  /* 0x00283400012f7983 */ /* 0x000f220000300800 */
[----:B------:R-:W-:-:S04]  /*1ef9f0*/  LOP3.LUT R0, R0, 0xffff, RZ, 0xc0, !PT ;  /* 0x0000ffff00007812 */ /* 0x000fc800078ec0ff */
[----:B------:R-:W-:Y:S02]  /*1efa00*/  PRMT R0, R0, 0x3340, R1 ;  /* 0x0000334000007816 */ /* 0x000fe40000000001 */
[----:B---3--:R-:W-:Y:S02]  /*1efa10*/  PRMT R14, R14, 0x5410, R43 ;  /* 0x000054100e0e7816 */ /* 0x008fe4000000002b */
[----:B------:R-:W3:Y:S04]  /*1efa20*/  LDL.LU R43, [R1+0x55c0] ;  /* 0x0055c000012b7983 */ /* 0x000ee80000300800 */
[----:B------:R-:W4:Y:S04]  /*1efa30*/  LDL.LU R27, [R1+0x54c4] ;  /* 0x0054c400011b7983 */ /* 0x000f280000300800 */
[----:B------:R-:W4:Y:S04]  /*1efa40*/  LDL.LU R37, [R1+0x5544] ;  /* 0x0055440001257983 */ /* 0x000f280000300800 */
[----:B------:R0:W-:Y:S04]  /*1efa50*/  STL [R1+0x1bc], R0 ;  /* 0x0001bc0001007387 */ /* 0x0001e80000100800 */
[----:B0-----:R-:W2:Y:S01]  /*1efa60*/  LDL.LU R0, [R1+0x68] ;  /* 0x0000680001007983 */ /* 0x001ea20000300800 */
[----:B------:R-:W-:-:S04]  /*1efa70*/  LOP3.LUT R29, R29, 0xffff, RZ, 0xc0, !PT ;  /* 0x0000ffff1d1d7812 */ /* 0x000fc800078ec0ff */
[----:B------:R-:W-:Y:S02]  /*1efa80*/  PRMT R29, R29, 0x3340, R1 ;  /* 0x000033401d1d7816 */ /* 0x000fe40000000001 */
[----:B------:R-:W-:-:S03]  /*1efa90*/  PRMT R15, R15, 0x5410, R46 ;  /* 0x000054100f0f7816 */ /* 0x000fc6000000002e */
[----:B------:R0:W-:Y:S04]  /*1efaa0*/  STL [R1+0x1b8], R29 ;  /* 0x0001b81d01007387 */ /* 0x0001e80000100800 */
[----:B0-----:R-:W4:Y:S04]  /*1efab0*/  LDL.LU R29, [R1+0x86c8] ;  /* 0x0086c800011d7983 */ /* 0x001f280000300800 */
[----:B------:R-:W4:Y:S04]  /*1efac0*/  LDL.LU R46, [R1+0x86c4] ;  /* 0x0086c400012e7983 */ /* 0x000f280000300800 */
[----:B------:R0:W-:Y:S04]  /*1efad0*/  STL [R1+0x1a4], R15 ;  /* 0x0001a40f01007387 */ /* 0x0001e80000100800 */
[----:B0-----:R-:W4:Y:S01]  /*1efae0*/  LDL.LU R15, [R1+0x86c0] ;  /* 0x0086c000010f7983 */ /* 0x001f220000300800 */
[----:B--2---:R-:W-:-:S02]  /*1efaf0*/  PRMT R7, R7, 0x5410, R0 ;  /* 0x0000541007077816 */ /* 0x004fc40000000000 */
[----:B------:R-:W-:Y:S02]  /*1efb00*/  SHF.R.U32.HI R0, RZ, 0x8, R5 ;  /* 0x00000008ff007819 */ /* 0x000fe40000011605 */
[----:B------:R-:W2:Y:S02]  /*1efb10*/  LDL.LU R5, [R1+0x86bc] ;  /* 0x0086bc0001057983 */ /* 0x000ea40000300800 */
[----:B------:R-:W-:-:S04]  /*1efb20*/  LOP3.LUT R0, R0, 0xffff, RZ, 0xc0, !PT ;  /* 0x0000ffff00007812 */ /* 0x000fc800078ec0ff */
[----:B------:R-:W-:-:S05]  /*1efb30*/  PRMT R0, R0, 0x3340, R1 ;  /* 0x0000334000007816 */ /* 0x000fca0000000001 */
[----:B------:R0:W-:Y:S04]  /*1efb40*/  STL [R1+0x1b4], R0 ;  /* 0x0001b40001007387 */ /* 0x0001e80000100800 */
[----:B0-----:R-:W3:Y:S01]  /*1efb50*/  LDL.LU R0, [R1+0x180] ;  /* 0x0001800001007983 */ /* 0x001ee20000300800 */
[----:B------:R-:W-:-:S04]  /*1efb60*/  SHF.R.U32.HI R8, RZ, 0x8, R8 ;  /* 0x00000008ff087819 */ /* 0x000fc80000011608 */
[----:B------:R-:W-:-:S04]  /*1efb70*/  LOP3.LUT R8, R8, 0xffff, RZ, 0xc0, !PT ;  /* 0x0000ffff08087812 */ /* 0x000fc800078ec0ff */
[----:B------:R-:W-:Y:S02]  /*1efb80*/  PRMT R8, R8, 0x3340, R1 ;  /* 0x0000334008087816 */ /* 0x000fe40000000001 */
[----:B------:R-:W-:-:S03]  /*1efb90*/  PRMT R2, R4, 0x5410, R2 ;  /* 0x0000541004027816 */ /* 0x000fc60000000002 */
[----:B------:R0:W-:Y:S04]  /*1efba0*/  STL [R1+0x1b0], R8 ;  /* 0x0001b00801007387 */ /* 0x0001e80000100800 */
[----:B0-----:R-:W2:Y:S01]  /*1efbb0*/  LDL.LU R8, [R1+0x86b8] ;  /* 0x0086b80001087983 */ /* 0x001ea20000300800 */
[----:B---3--:R-:W-:-:S03]  /*1efbc0*/  PRMT R0, R0, 0x5410, R3 ;  /* 0x0000541000007816 */ /* 0x008fc60000000003 */
[----:B------:R-:W3:Y:S04]  /*1efbd0*/  LDL.LU R3, [R1+0x86b4] ;  /* 0x0086b40001037983 */ /* 0x000ee80000300800 */
[----:B------:R0:W-:Y:S02]  /*1efbe0*/  STL [R1+0x794], R0 ;  /* 0x0007940001007387 */ /* 0x0001e40000100800 */
[----:B0-----:R-:W-:Y:S02]  /*1efbf0*/  SHF.R.U32.HI R0, RZ, 0x8, R45 ;  /* 0x00000008ff007819 */ /* 0x001fe4000001162d */
[----:B------:R-:W3:Y:S04]  /*1efc00*/  LDL.LU R45, [R1+0x86b0] ;  /* 0x0086b000012d7983 */ /* 0x000ee80000300800 */
[----:B------:R0:W-:Y:S01]  /*1efc10*/  STL [R1+0x790], R2 ;  /* 0x0007900201007387 */ /* 0x0001e20000100800 */
[----:B------:R-:W-:-:S02]  /*1efc20*/  LOP3.LUT R0, R0, 0xffff, RZ, 0xc0, !PT ;  /* 0x0000ffff00007812 */ /* 0x000fc400078ec0ff */
[----:B0-----:R-:W-:Y:S02]  /*1efc30*/  SHF.R.U32.HI R2, RZ, 0x8, R6 ;  /* 0x00000008ff027819 */ /* 0x001fe40000011606 */
[----:B------:R-:W2:Y:S02]  /*1efc40*/  LDL.LU R6, [R1+0x23bc] ;  /* 0x0023bc0001067983 */ /* 0x000ea40000300800 */
[----:B------:R-:W-:Y:S02]  /*1efc50*/  LOP3.LUT R4, R2, 0xffff, RZ, 0xc0, !PT ;  /* 0x0000ffff02047812 */ /* 0x000fe400078ec0ff */
[--C-:B------:R-:W-:Y:S02]  /*1efc60*/  PRMT R2, R0, 0x3340, R1.reuse ;  /* 0x0000334000027816 */ /* 0x100fe40000000001 */
[----:B------:R-:W-:Y:S01]  /*1efc70*/  PRMT R4, R4, 0x3340, R1 ;  /* 0x0000334004047816 */ /* 0x000fe20000000001 */
[----:B------:R-:W3:Y:S04]  /*1efc80*/  LDL.LU R0, [R1+0x23ac] ;  /* 0x0023ac0001007983 */ /* 0x000ee80000300800 */
[----:B------:R0:W-:Y:S04]  /*1efc90*/  STL [R1+0x851c], R2 ;  /* 0x00851c0201007387 */ /* 0x0001e80000100800 */
[----:B0-----:R-:W2:Y:S04]  /*1efca0*/  LDL.LU R2, [R1+0x50] ;  /* 0x0000500001027983 */ /* 0x001ea80000300800 */
[----:B------:R0:W-:Y:S04]  /*1efcb0*/  STL [R1+0x8520], R4 ;  /* 0x0085200401007387 */ /* 0x0001e80000100800 */
[----:B0-----:R-:W2:Y:S01]  /*1efcc0*/  LDL.LU R4, [R1+0x154] ;  /* 0x0001540001047983 */ /* 0x001ea20000300800 */
[----:B------:R-:W-:-:S02]  /*1efcd0*/  LOP3.LUT R43, R43, 0xffff, RZ, 0xc0, !PT ;  /* 0x0000ffff2b2b7812 */ /* 0x000fc400078ec0ff */
[----:B----4-:R-:W-:Y:S02]  /*1efce0*/  LOP3.LUT R27, R27, 0xffff, RZ, 0xc0, !PT ;  /* 0x0000ffff1b1b7812 */ /* 0x010fe400078ec0ff */
[----:B------:R-:W-:Y:S02]  /*1efcf0*/  LOP3.LUT R37, R37, 0xffff, RZ, 0xc0, !PT ;  /* 0x0000ffff25257812 */ /* 0x000fe400078ec0ff */
[----:B---3--:R-:W-:Y:S02]  /*1efd00*/  LOP3.LUT R0, R0, 0xffff, RZ, 0xc0, !PT ;  /* 0x0000ffff00007812 */ /* 0x008fe400078ec0ff */
[----:B--2---:R-:W-:Y:S02]  /*1efd10*/  PRMT R59, R59, 0x5410, R2 ;  /* 0x000054103b3b7816 */ /* 0x004fe40000000002 */
[--C-:B------:R-:W-:Y:S02]  /*1efd20*/  PRMT R2, R47, 0x4210, R0.reuse ;  /* 0x000042102f027816 */ /* 0x100fe40000000000 */
[----:B------:R-:W-:-:S02]  /*1efd30*/  PRMT R0, R16, 0x5210, R0 ;  /* 0x0000521010007816 */ /* 0x000fc40000000000 */
[----:B------:R-:W-:Y:S02]  /*1efd40*/  PRMT R4, R4, 0x5410, R25 ;  /* 0x0000541004047816 */ /* 0x000fe40000000019 */
[----:B------:R-:W2:Y:S04]  /*1efd50*/  LDL.LU R25, [R1+0x86ac] ;  /* 0x0086ac0001197983 */ /* 0x000ea80000300800 */
[----:B------:R0:W-:Y:S01]  /*1efd60*/  STL [R1+0x78c], R4 ;  /* 0x00078c0401007387 */ /* 0x0001e20000100800 */
[----:B------:R-:W-:-:S03]  /*1efd70*/  PRMT R16, R43, 0x3340, R37 ;  /* 0x000033402b107816 */ /* 0x000fc60000000025 */
[----:B0-----:R-:W3:Y:S04]  /*1efd80*/  LDL.LU R4, [R1+0x2850] ;  /* 0x0028500001047983 */ /* 0x001ee80000300800 */
[----:B------:R-:W-:Y:S04]  /*1efd90*/  STL [R1+0x784], R59 ;  /* 0x0007843b01007387 */ /* 0x000fe80000100800 */
[----:B------:R0:W-:Y:S04]  /*1efda0*/  STL [R1+0x6e0], R2 ;  /* 0x0006e00201007387 */ /* 0x0001e80000100800 */
[----:B------:R1:W-:Y:S04]  /*1efdb0*/  STL [R1+0x680], R0 ;  /* 0x0006800001007387 */ /* 0x0003e80000100800 */
[----:B------:R-:W4:Y:S04]  /*1efdc0*/  LDL.LU R47, [R1+0x5434] ;  /* 0x00543400012f7983 */ /* 0x000f280000300800 */
[----:B0-----:R-:W2:Y:S01]  /*1efdd0*/  LDL.LU R2, [R1+0x2808] ;  /* 0x0028080001027983 */ /* 0x001ea20000300800 */
[----:B-1----:R-:W-:-:S04]  /*1efde0*/  PRMT R0, R27, 0x3340, R1 ;  /* 0x000033401b007816 */ /* 0x002fc80000000001 */
[----:B------:R-:W-:Y:S02]  /*1efdf0*/  PRMT R0, R16, 0x5410, R0 ;  /* 0x0000541010007816 */ /* 0x000fe40000000000 */
[----:B------:R-:W-:-:S03]  /*1efe00*/  SHF.R.U32.HI R16, RZ, 0x8, R43 ;  /* 0x00000008ff107819 */ /* 0x000fc6000001162b */
[----:B------:R0:W-:Y:S01]  /*1efe10*/  STL [R1+0x510], R0 ;  /* 0x0005100001007387 */ /* 0x0001e20000100800 */
[----:B------:R-:W-:Y:S02]  /*1efe20*/  LOP3.LUT R16, R16, 0xffff, RZ, 0xc0, !PT ;  /* 0x0000ffff10107812 */ /* 0x000fe400078ec0ff */
[----:B------:R-:W-:Y:S01]  /*1efe30*/  SHF.R.U32.HI R27, RZ, 0x8, R27 ;  /* 0x00000008ff1b7819 */ /* 0x000fe2000001161b */
[----:B------:R-:W2:Y:S01]  /*1efe40*/  LDL.LU R43, [R1+0x5438] ;  /* 0x00543800012b7983 */ /* 0x000ea20000300800 */
[----:B0-----:R-:W-:-:S03]  /*1efe50*/  SHF.R.U32.HI R0, RZ, 0x8, R37 ;  /* 0x00000008ff007819 */ /* 0x001fc60000011625 */
[----:B------:R-:W2:Y:S01]  /*1efe60*/  LDL.LU R37, [R1+0x27dc] ;  /* 0x0027dc0001257983 */ /* 0x000ea20000300800 */
[----:B------:R-:W-:-:S04]  /*1efe70*/  LOP3.LUT R0, R0, 0xffff, RZ, 0xc0, !PT ;  /* 0x0000ffff00007812 */ /* 0x000fc800078ec0ff */
[----:B------:R-:W-:Y:S01]  /*1efe80*/  PRMT R59, R16, 0x3340, R0 ;  /* 0x00003340103b7816 */ /* 0x000fe20000000000 */
[----:B------:R-:W-:Y:S01]  /*1efe90*/  IMAD.MOV.U32 R0, RZ, RZ, R27 ;  /* 0x000000ffff007224 */ /* 0x000fe200078e001b */
[----:B------:R-:W-:Y:S01]  /*1efea0*/  LOP3.LUT R16, R6, 0xffff, RZ, 0xc0, !PT ;  /* 0x0000ffff06107812 */ /* 0x000fe200078ec0ff */
[----:B------:R-:W2:Y:S03]  /*1efeb0*/  LDL.LU R27, [R1+0x86a8] ;  /* 0x0086a800011b7983 */ /* 0x000ea60000300800 */
[----:B------:R-:W-:Y:S01]  /*1efec0*/  LOP3.LUT R0, R0, 0xffff, RZ, 0xc0, !PT ;  /* 0x0000ffff00007812 */ /* 0x000fe200078ec0ff */
[----:B------:R0:W-:Y:S03]  /*1efed0*/  STL [R1+0x8524], R59 ;  /* 0x0085243b01007387 */ /* 0x0001e60000100800 */
[----:B------:R-:W-:Y:S01]  /*1efee0*/  PRMT R6, R0, 0x3340, R1 ;  /* 0x0000334000067816 */ /* 0x000fe20000000001 */
[----:B0-----:R-:W3:Y:S04]  /*1efef0*/  LDL.LU R59, [R1+0x2278] ;  /* 0x00227800013b7983 */ /* 0x001ee80000300800 */
[----:B------:R-:W4:Y:S04]  /*1eff00*/  LDL.LU R0, [R1+0x28a0] ;  /* 0x0028a00001007983 */ /* 0x000f280000300800 */
[----:B------:R0:W-:Y:S02]  /*1eff10*/  STL [R1+0x8528], R6 ;  /* 0x0085280601007387 */ /* 0x0001e40000100800 */
[----:B0-----:R-:W-:-:S02]  /*1eff20*/  PRMT R6, R17, 0x5210, R16 ;  /* 0x0000521011067816 */ /* 0x001fc40000000010 */
[----:B----4-:R-:W-:Y:S02]  /*1eff30*/  PRMT R0, R0, 0x4210, R16 ;  /* 0x0000421000007816 */ /* 0x010fe40000000010 */
[----:B------:R-:W-:-:S03]  /*1eff40*/  SHF.R.U32.HI R16, RZ, 0x8, R31 ;  /* 0x00000008ff107819 */ /* 0x000fc6000001161f */
[----:B------:R3:W-:Y:S04]  /*1eff50*/  STL [R1+0x6e4], R0 ;  /* 0x0006e40001007387 */ /* 0x0007e80000100800 */
[----:B------:R0:W-:Y:S04]  /*1eff60*/  STL [R1+0x684], R6 ;  /* 0x0006840601007387 */ /* 0x0001e80000100800 */
[----:B------:R-:W4:Y:S01]  /*1eff70*/  LDL.LU R31, [R1+0x53f4] ;  /* 0x0053f400011f7983 */ /* 0x000f220000300800 */
[----:B---3--:R-:W-:-:S04]  /*1eff80*/  LOP3.LUT R0, R59, 0xffff, RZ, 0xc0, !PT ;  /* 0x0000ffff3b007812 */ /* 0x008fc800078ec0ff */
[--C-:B0-----:R-:W-:Y:S02]  /*1eff90*/  PRMT R6, R4, 0x4210, R0.reuse ;  /* 0x0000421004067816 */ /* 0x101fe40000000000 */
[----:B------:R-:W-:Y:S02]  /*1effa0*/  PRMT R4, R18, 0x5210, R0 ;  /* 0x0000521012047816 */ /* 0x000fe40000000000 */
[----:B------:R-:W-:Y:S02]  /*1effb0*/  LOP3.LUT R0, R16, 0xffff, RZ, 0xc0, !PT ;  /* 0x0000ffff10007812 */ /* 0x000fe400078ec0ff */
[----:B------:R-:W-:Y:S02]  /*1effc0*/  SHF.R.U32.HI R16, RZ, 0x8, R23 ;  /* 0x00000008ff107819 */ /* 0x000fe40000011617 */
[----:B------:R-:W-:Y:S02]  /*1effd0*/  PRMT R23, R0, 0x3340, R1 ;  /* 0x0000334000177816 */ /* 0x000fe40000000001 */
[----:B------:R-:W-:-:S02]  /*1effe0*/  LOP3.LUT R0, R16, 0xffff, RZ, 0xc0, !PT ;  /* 0x0000ffff10007812 */ /* 0x000fc400078ec0ff */
[----:B------:R-:W-:Y:S01]  /*1efff0*/  LOP3.LUT R16, R47, 0xffff, RZ, 0xc0, !PT ;  /* 0x0000ffff2f107812 */ /* 0x000fe200078ec0ff */
[----:B------:R-:W-:Y:S01]  /*1f0000*/  STL [R1+0x6e8], R6 ;  /* 0x0006e80601007387 */ /* 0x000fe20000100800 */
[----:B------:R-:W-:-:S03]  /*1f0010*/  PRMT R47, R0, 0x3340, R1 ;  /* 0x00003340002f7816 */ /* 0x000fc60000000001 */
[----:B------:R0:W-:Y:S01]  /*1f0020*/  STL [R1+0x688], R4 ;  /* 0x0006880401007387 */ /* 0x0001e20000100800 */
[----:B--2---:R-:W-:-:S03]  /*1f0030*/  LOP3.LUT R0, R43, 0xffff, RZ, 0xc0, !PT ;  /* 0x0000ffff2b007812 */ /* 0x004fc600078ec0ff */
[----:B------:R-:W2:Y:S04]  /*1f0040*/  LDL.LU R59, [R1+0x27a8] ;  /* 0x0027a800013b7983 */ /* 0x000ea80000300800 */
[----:B------:R1:W-:Y:S01]  /*1f0050*/  STL [R1+0x852c], R23 ;  /* 0x00852c1701007387 */ /* 0x0003e20000100800 */
[--C-:B0-----:R-:W-:Y:S02]  /*1f0060*/  PRMT R4, R2, 0x4210, R16.reuse ;  /* 0x0000421002047816 */ /* 0x101fe40000000010 */
[----:B------:R-:W-:Y:S02]  /*1f0070*/  PRMT R2, R19, 0x5210, R16 ;  /* 0x0000521013027816 */ /* 0x000fe40000000010 */
[----:B------:R-:W-:Y:S01]  /*1f0080*/  PRMT R6, R37, 0x4210, R0 ;  /* 0x0000421025067816 */ /* 0x000fe20000000000 */
[----:B-1----:R-:W3:Y:S01]  /*1f0090*/  LDL.LU R23, [R1+0x2408] ;  /* 0x0024080001177983 */ /* 0x002ee20000300800 */
[----:B------:R-:W-:-:S03]  /*1f00a0*/  SHF.R.U32.HI R16, RZ, 0x8, R33 ;  /* 0x00000008ff107819 */ /* 0x000fc60000011621 */
[----:B------:R-:W-:Y:S04]  /*1f00b0*/  STL [R1+0x8530], R47 ;  /* 0x0085302f01007387 */ /* 0x000fe80000100800 */
[----:B------:R0:W-:Y:S04]  /*1f00c0*/  STL [R1+0x6d0], R4 ;  /* 0x0006d00401007387 */ /* 0x0001e80000100800 */
[----:B------:R-:W2:Y:S04]  /*1f00d0*/  LDL.LU R43, [R1+0x240c] ;  /* 0x00240c00012b7983 */ /* 0x000ea80000300800 */
[----:B------:R1:W-:Y:S01]  /*1f00e0*/  STL [R1+0x670], R2 ;  /* 0x0006700201007387 */ /* 0x0003e20000100800 */
[----:B0-----:R-:W-:-:S03]  /*1f00f0*/  PRMT R4, R56, 0x5210, R0 ;  /* 0x0000521038047816 */ /* 0x001fc60000000000 */
[----:B------:R-:W2:Y:S04]  /*1f0100*/  LDL.LU R33, [R1+0x86a4] ;  /* 0x0086a40001217983 */ /* 0x000ea80000300800 */
[----:B-1----:R-:W2:Y:S04]  /*1f0110*/  LDL.LU R2, [R1+0x279c] ;  /* 0x00279c0001027983 */ /* 0x002ea80000300800 */
[----:B------:R0:W-:Y:S04]  /*1f0120*/  STL [R1+0x6d4], R6 ;  /* 0x0006d40601007387 */ /* 0x0001e80000100800 */
[----:B------:R-:W2:Y:S01]  /*1f0130*/  LDL.LU R56, [R1+0x27d8] ;  /* 0x0027d80001387983 */ /* 0x000ea20000300800 */
[----:B------:R-:W-:-:S02]  /*1f0140*/  LOP3.LUT R0, R16, 0xffff, RZ, 0xc0, !PT ;  /* 0x0000ffff10007812 */ /* 0x000fc400078ec0ff */
[----:B------:R-:W-:Y:S01]  /*1f0150*/  SHF.R.U32.HI R16, RZ, 0x8, R10 ;  /* 0x00000008ff107819 */ /* 0x000fe2000001160a */
[----:B------:R1:W-:Y:S01]  /*1f0160*/  STL [R1+0x674], R4 ;  /* 0x0006740401007387 */ /* 0x0003e20000100800 */
[----:B------:R-:W-:-:S03]  /*1f0170*/  PRMT R37, R0, 0x3340, R1 ;  /* 0x0000334000257816 */ /* 0x000fc60000000001 */
[----:B------:R-:W2:Y:S01]  /*1f0180*/  LDL.LU R19, [R1+0x2298] ;  /* 0x0022980001137983 */ /* 0x000ea20000300800 */
[----:B------:R-:W-:-:S03]  /*1f0190*/  LOP3.LUT R0, R16, 0xffff, RZ, 0xc0, !PT ;  /* 0x0000ffff10007812 */ /* 0x000fc600078ec0ff */
[----:B------:R-:W2:Y:S01]  /*1f01a0*/  LDL.LU R47, [R1+0x5460] ;  /* 0x00546000012f7983 */ /* 0x000ea20000300800 */
[----:B------:R-:W-:-:S03]  /*1f01b0*/  PRMT R10, R0, 0x3340, R1 ;  /* 0x00003340000a7816 */ /* 0x000fc60000000001 */
[----:B------:R-:W2:Y:S04]  /*1f01c0*/  LDL.LU R18, [R1+0x27a0] ;  /* 0x0027a00001127983 */ /* 0x000ea80000300800 */
[----:B------:R-:W2:Y:S04]  /*1f01d0*/  LDL.LU R17, [R1+0x2788] ;  /* 0x0027880001117983 */ /* 0x000ea80000300800 */
[----:B------:R-:W-:Y:S04]  /*1f01e0*/  STL [R1+0x8534], R37 ;  /* 0x0085342501007387 */ /* 0x000fe80000100800 */
[----:B0-----:R-:W2:Y:S04]  /*1f01f0*/  LDL.LU R6, [R1+0x55d4] ;  /* 0x0055d40001067983 */ /* 0x001ea80000300800 */
[----:B-1----:R-:W2:Y:S01]  /*1f0200*/  LDL.LU R4, [R1+0x54dc] ;  /* 0x0054dc0001047983 */ /* 0x002ea20000300800 */
[----:B----4-:R-:W-:-:S03]  /*1f0210*/  LOP3.LUT R16, R31, 0xffff, RZ, 0xc0, !PT ;  /* 0x0000ffff1f107812 */ /* 0x010fc600078ec0ff */
[----:B------:R-:W4:Y:S04]  /*1f0220*/  LDL.LU R31, [R1+0x554c] ;  /* 0x00554c00011f7983 */ /* 0x000f280000300800 */
[----:B------:R0:W-:Y:S02]  /*1f0230*/  STL [R1+0x8538], R10 ;  /* 0x0085380a01007387 */ /* 0x0001e40000100800 */
[----:B0-----:R-:W-:Y:S02]  /*1f0240*/  PRMT R10, R61, 0x5210, R16 ;  /* 0x000052103d0a7816 */ /* 0x001fe40000000010 */
[----:B---3--:R-:W-:-:S04]  /*1f0250*/  LOP3.LUT R0, R23, 0xffff, RZ, 0xc0, !PT ;  /* 0x0000ffff17007812 */ /* 0x008fc800078ec0ff */
[----:B--2---:R-:W-:Y:S02]  /*1f0260*/  PRMT R23, R59, 0x4210, R0 ;  /* 0x000042103b177816 */ /* 0x004fe40000000000 */
[----:B------:R-:W-:Y:S02]  /*1f0270*/  PRMT R37, R56, 0x4210, R16 ;  /* 0x0000421038257816 */ /* 0x000fe40000000010 */
[----:B------:R-:W-:-:S03]  /*1f0280*/  SHF.R.U32.HI R16, RZ, 0x8, R29 ;  /* 0x00000008ff107819 */ /* 0x000fc6000001161d */
[----:B------:R-:W-:Y:S04]  /*1f0290*/  STL [R1+0x6d8], R37 ;  /* 0x0006d82501007387 */ /* 0x000fe80000100800 */
[----:B------:R0:W-:Y:S04]  /*1f02a0*/  STL [R1+0x678], R10 ;  /* 0x0006780a01007387 */ /* 0x0001e80000100800 */
[----:B------:R-:W2:Y:S01]  /*1f02b0*/  LDL.LU R29, [R1+0x86a0] ;  /* 0x0086a000011d7983 */ /* 0x000ea20000300800 */
[----:B0-----:R-:W-:Y:S02]  /*1f02c0*/  PRMT R10, R24, 0x5210, R0 ;  /* 0x00005210180a7816 */ /* 0x001fe40000000000 */
[----:B------:R-:W-:Y:S01]  /*1f02d0*/  LOP3.LUT R0, R16, 0xffff, RZ, 0xc0, !PT ;  /* 0x0000ffff10007812 */ /* 0x000fe200078ec0ff */
[----:B------:R-:W3:Y:S01]  /*1f02e0*/  LDL.LU R24, [R1+0x869c] ;  /* 0x00869c0001187983 */ /* 0x000ee20000300800 */
[----:B------:R-:W-:-:S02]  /*1f02f0*/  SHF.R.U32.HI R16, RZ, 0x8, R46 ;  /* 0x00000008ff107819 */ /* 0x000fc4000001162e */
[--C-:B------:R-:W-:Y:S02]  /*1f0300*/  PRMT R46, R0, 0x3340, R1.reuse ;  /* 0x00003340002e7816 */ /* 0x100fe40000000001 */
[----:B------:R-:W-:Y:S02]  /*1f0310*/  LOP3.LUT R0, R16, 0xffff, RZ, 0xc0, !PT ;  /* 0x0000ffff10007812 */ /* 0x000fe400078ec0ff */
[----:B------:R-:W-:Y:S02]  /*1f0320*/  LOP3.LUT R16, R43, 0xffff, RZ, 0xc0, !PT ;  /* 0x0000ffff2b107812 */ /* 0x000fe400078ec0ff */
[----:B------:R-:W-:Y:S01]  /*1f0330*/  PRMT R43, R0, 0x3340, R1 ;  /* 0x00003340002b7816 */ /* 0x000fe20000000001 */
[----:B------:R0:W-:Y:S01]  /*1f0340*/  STL [R1+0x6c0], R23 ;  /* 0x0006c01701007387 */ /* 0x0001e20000100800 */
[----:B------:R-:W-:-:S03]  /*1f0350*/  PRMT R0, R2, 0x4210, R16 ;  /* 0x0000421002007816 */ /* 0x000fc60000000010 */
[----:B------:R1:W-:Y:S04]  /*1f0360*/  STL [R1+0xb0], R10 ;  /* 0x0000b00a01007387 */ /* 0x0003e80000100800 */
[----:B------:R-:W-:Y:S04]  /*1f0370*/  STL [R1+0x853c], R46 ;  /* 0x00853c2e01007387 */ /* 0x000fe80000100800 */
[----:B------:R-:W-:Y:S04]  /*1f0380*/  STL [R1+0x8540], R43 ;  /* 0x0085402b01007387 */ /* 0x000fe80000100800 */
[----:B0-----:R-:W2:Y:S04]  /*1f0390*/  LDL.LU R23, [R1+0x546c] ;  /* 0x00546c0001177983 */ /* 0x001ea80000300800 */
[----:B------:R-:W3:Y:S04]  /*1f03a0*/  LDL.LU R59, [R1+0x541c] ;  /* 0x00541c00013b7983 */ /* 0x000ee80000300800 */
[----:B------:R0:W-:Y:S01]  /*1f03b0*/  STL [R1+0x6c4], R0 ;  /* 0x0006c40001007387 */ /* 0x0001e20000100800 */
[----:B-1----:R-:W-:-:S03]  /*1f03c0*/  PRMT R10, R60, 0x5210, R16 ;  /* 0x000052103c0a7816 */ /* 0x002fc60000000010 */
[----:B------:R-:W3:Y:S04]  /*1f03d0*/  LDL.LU R2, [R1+0x2784] ;  /* 0x0027840001027983 */ /* 0x000ee80000300800 */
[----:B------:R-:W3:Y:S01]  /*1f03e0*/  LDL.LU R60, [R1+0x2770] ;  /* 0x00277000013c7983 */ /* 0x000ee20000300800 */
[----:B0-----:R-:W-:-:S03]  /*1f03f0*/  LOP3.LUT R0, R19, 0xffff, RZ, 0xc0, !PT ;  /* 0x0000ffff13007812 */ /* 0x001fc600078ec0ff */
[----:B------:R0:W-:Y:S01]  /*1f0400*/  STL [R1+0xb4], R10 ;  /* 0x0000b40a01007387 */ /* 0x0001e20000100800 */
[----:B------:R-:W-:Y:S02]  /*1f0410*/  LOP3.LUT R16, R47, 0xffff, RZ, 0xc0, !PT ;  /* 0x0000ffff2f107812 */ /* 0x000fe400078ec0ff */
[--C-:B0-----:R-:W-:Y:S02]  /*1f0420*/  PRMT R10, R18, 0x4210, R0.reuse ;  /* 0x00004210120a7816 */ /* 0x101fe40000000000 */
[----:B------:R-:W-:Y:S02]  /*1f0430*/  PRMT R18, R21, 0x5210, R0 ;  /* 0x0000521015127816 */ /* 0x000fe40000000000 */
[----:B------:R-:W3:Y:S01]  /*1f0440*/  LDL.LU R21, [R1+0x8698] ;  /* 0x0086980001157983 */ /* 0x000ee20000300800 */
[----:B------:R-:W-:-:S03]  /*1f0450*/  PRMT R0, R39, 0x5210, R16 ;  /* 0x0000521027007816 */ /* 0x000fc60000000010 */
[----:B------:R0:W-:Y:S01]  /*1f0460*/  STL [R1+0x6c8], R10 ;  /* 0x0006c80a01007387 */ /* 0x0001e20000100800 */
[----:B------:R-:W-:-:S03]  /*1f0470*/  LOP3.LUT R19, R4, 0xffff, RZ, 0xc0, !PT ;  /* 0x0000ffff04137812 */ /* 0x000fc600078ec0ff */
[----:B------:R1:W-:Y:S04]  /*1f0480*/  STL [R1+0xb8], R18 ;  /* 0x0000b81201007387 */ /* 0x0003e80000100800 */
[----:B------:R-:W3:Y:S01]  /*1f0490*/  LDL.LU R39, [R1+0x8694] ;  /* 0x0086940001277983 */ /* 0x000ee20000300800 */
[----:B0-----:R-:W-:Y:S02]  /*1f04a0*/  PRMT R10, R17, 0x4210, R16 ;  /* 0x00004210110a7816 */ /* 0x001fe40000000010 */
[----:B-1----:R-:W-:-:S03]  /*1f04b0*/  LOP3.LUT R18, R6, 0xffff, RZ, 0xc0, !PT ;  /* 0x0000ffff06127812 */ /* 0x002fc600078ec0ff */
[----:B------:R-:W-:Y:S04]  /*1f04c0*/  STL [R1+0x6b0], R10 ;  /* 0x0006b00a01007387 */ /* 0x000fe80000100800 */
[----:B------:R0:W-:Y:S04]  /*1f04d0*/  STL [R1+0xa0], R0 ;  /* 0x0000a00001007387 */ /* 0x0001e80000100800 */
[----:B------:R-:W3:Y:S01]  /*1f04e0*/  LDL.LU R56, [R1+0x242c] ;  /* 0x00242c0001387983 */ /* 0x000ee20000300800 */
[----:B0-----:R-:W-:Y:S02]  /*1f04f0*/  PRMT R0, R19, 0x3340, R1 ;  /* 0x0000334013007816 */ /* 0x001fe40000000001 */
[----:B----4-:R-:W-:-:S04]  /*1f0500*/  LOP3.LUT R17, R31, 0xffff, RZ, 0xc0, !PT ;  /* 0x0000ffff1f117812 */ /* 0x010fc800078ec0ff */
[----:B------:R-:W-:-:S04]  /*1f0510*/  PRMT R16, R18, 0x3340, R17 ;  /* 0x0000334012107816 */ /* 0x000fc80000000011 */
[----:B------:R-:W-:Y:S02]  /*1f0520*/  PRMT R4, R16, 0x5410, R0 ;  /* 0x0000541010047816 */ /* 0x000fe40000000000 */
[----:B------:R-:W-:-:S03]  /*1f0530*/  SHF.R.U32.HI R0, RZ, 0x8, R15 ;  /* 0x00000008ff007819 */ /* 0x000fc6000001160f */
[----:B------:R0:W-:Y:S01]  /*1f0540*/  STL [R1+0x21dc], R4 ;  /* 0x0021dc0401007387 */ /* 0x0001e20000100800 */
[----:B------:R-:W-:-:S03]  /*1f0550*/  SHF.R.U32.HI R18, RZ, 0x8, R18 ;  /* 0x00000008ff127819 */ /* 0x000fc60000011612 */
[----:B------:R-:W4:Y:S01]  /*1f0560*/  LDL.LU R47, [R1+0x2428] ;  /* 0x00242800012f7983 */ /* 0x000f220000300800 */
[----:B------:R-:W-:-:S03]  /*1f0570*/  SHF.R.U32.HI R16, RZ, 0x8, R17 ;  /* 0x00000008ff107819 */ /* 0x000fc60000011611 */
[----:B------:R-:W4:Y:S01]  /*1f0580*/  LDL.LU R6, [R1+0x2758] ;  /* 0x0027580001067983 */ /* 0x000f220000300800 */
[----:B------:R-:W-:Y:S02]  /*1f0590*/  LOP3.LUT R0, R0, 0xffff, RZ, 0xc0, !PT ;  /* 0x0000ffff00007812 */ /* 0x000fe400078ec0ff */
[----:B------:R-:W-:Y:S01]  /*1f05a0*/  LOP3.LUT R17, R18, 0xffff, RZ, 0xc0, !PT ;  /* 0x0000ffff12117812 */ /* 0x000fe200078ec0ff */
[----:B0-----:R-:W4:Y:S01]  /*1f05b0*/  LDL.LU R4, [R1+0x2750] ;  /* 0x0027500001047983 */ /* 0x001f220000300800 */
[----:B------:R-:W-:Y:S02]  /*1f05c0*/  LOP3.LUT R16, R16, 0xffff, RZ, 0xc0, !PT ;  /* 0x0000ffff10107812 */ /* 0x000fe400078ec0ff */
[----:B------:R-:W-:Y:S02]  /*1f05d0*/  PRMT R31, R0, 0x3340, R1 ;  /* 0x00003340001f7816 */ /* 0x000fe40000000001 */
[----:B------:R-:W-:-:S03]  /*1f05e0*/  PRMT R15, R17, 0x3340, R16 ;  /* 0x00003340110f7816 */ /* 0x000fc60000000010 */
[----:B------:R-:W-:Y:S04]  /*1f05f0*/  STL [R1+0x8544], R31 ;  /* 0x0085441f01007387 */ /* 0x000fe80000100800 */
[----:B------:R-:W-:Y:S01]  /*1f0600*/  STL [R1+0x8548], R15 ;  /* 0x0085480f01007387 */ /* 0x000fe20000100800 */
[----:B--2---:R-:W-:Y:S02]  /*1f0610*/  LOP3.LUT R0, R23, 0xffff, RZ, 0xc0, !PT ;  /* 0x0000ffff17007812 */ /* 0x004fe400078ec0ff */
[----:B---3--:R-:W-:Y:S02]  /*1f0620*/  LOP3.LUT R16, R59, 0xffff, RZ, 0xc0, !PT ;  /* 0x0000ffff3b107812 */ /* 0x008fe400078ec0ff */
[--C-:B------:R-:W-:Y:S02]  /*1f0630*/  PRMT R10, R2, 0x4210, R0.reuse ;  /* 0x00004210020a7816 */ /* 0x100fe40000000000 */
[----:B------:R-:W-:-:S02]  /*1f0640*/  PRMT R2, R13, 0x5210, R0 ;  /* 0x000052100d027816 */ /* 0x000fc40000000000 */
[----:B------:R-:W2:Y:S01]  /*1f0650*/  LDL.LU R13, [R1+0x8690] ;  /* 0x00869000010d7983 */ /* 0x000ea20000300800 */
[----:B------:R-:W-:-:S03]  /*1f0660*/  PRMT R0, R60, 0x4210, R16 ;  /* 0x000042103c007816 */ /* 0x000fc60000000010 */
[----:B------:R-:W-:Y:S04]  /*1f0670*/  STL [R1+0x6b4], R10 ;  /* 0x0006b40a01007387 */ /* 0x000fe80000100800 */
[----:B------:R-:W3:Y:S04]  /*1f0680*/  LDL.LU R23, [R1+0x22b8] ;  /* 0x0022b80001177983 */ /* 0x000ee80000300800 */
[----:B------:R0:W-:Y:S04]  /*1f0690*/  STL [R1+0xa4], R2 ;  /* 0x0000a40201007387 */ /* 0x0001e80000100800 */
[----:B------:R-:W2:Y:S04]  /*1f06a0*/  LDL.LU R59, [R1+0x5478] ;  /* 0x00547800013b7983 */ /* 0x000ea80000300800 */
[----:B------:R1:W-:Y:S04]  /*1f06b0*/  STL [R1+0x6b8], R0 ;  /* 0x0006b80001007387 */ /* 0x0003e80000100800 */
[----:B0-----:R-:W2:Y:S04]  /*1f06c0*/  LDL.LU R2, [R1+0x274c] ;  /* 0x00274c0001027983 */ /* 0x001ea80000300800 */
[----:B------:R-:W2:Y:S01]  /*1f06d0*/  LDL.LU R60, [R1+0x2748] ;  /* 0x00274800013c7983 */ /* 0x000ea20000300800 */
[----:B-1----:R-:W-:-:S02]  /*1f06e0*/  SHF.R.U32.HI R0, RZ, 0x8, R19 ;  /* 0x00000008ff007819 */ /* 0x002fc40000011613 */
[----:B------:R-:W-:Y:S02]  /*1f06f0*/  PRMT R10, R11, 0x5210, R16 ;  /* 0x000052100b0a7816 */ /* 0x000fe40000000010 */
[----:B------:R-:W-:Y:S02]  /*1f0700*/  SHF.R.U32.HI R16, RZ, 0x8, R5 ;  /* 0x00000008ff107819 */ /* 0x000fe40000011605 */
[----:B------:R-:W-:Y:S02]  /*1f0710*/  LOP3.LUT R0, R0, 0xffff, RZ, 0xc0, !PT ;  /* 0x0000ffff00007812 */ /* 0x000fe400078ec0ff */
[----:B------:R-:W-:Y:S02]  /*1f0720*/  LOP3.LUT R16, R16, 0xffff, RZ, 0xc0, !PT ;  /* 0x0000ffff10107812 */ /* 0x000fe400078ec0ff */
[--C-:B------:R-:W-:Y:S01]  /*1f0730*/  PRMT R5, R0, 0x3340, R1.reuse ;  /* 0x0000334000057816 */ /* 0x100fe20000000001 */
[----:B------:R-:W-:Y:S01]  /*1f0740*/  STL [R1+0xa8], R10 ;  /* 0x0000a80a01007387 */ /* 0x000fe20000100800 */
[----:B------:R-:W-:-:S02]  /*1f0750*/  PRMT R11, R16, 0x3340, R1 ;  /* 0x00003340100b7816 */ /* 0x000fc40000000001 */
[----:B------:R-:W-:Y:S01]  /*1f0760*/  LOP3.LUT R0, R56, 0xffff, RZ, 0xc0, !PT ;  /* 0x0000ffff38007812 */ /* 0x000fe200078ec0ff */
[----:B------:R0:W-:Y:S04]  /*1f0770*/  STL [R1+0x854c], R5 ;  /* 0x00854c0501007387 */ /* 0x0001e80000100800 */
[----:B------:R-:W-:Y:S01]  /*1f0780*/  STL [R1+0x8550], R11 ;  /* 0x0085500b01007387 */ /* 0x000fe20000100800 */
[----:B----4-:R-:W-:Y:S02]  /*1f0790*/  LOP3.LUT R16, R47, 0xffff, RZ, 0xc0, !PT ;  /* 0x0000ffff2f107812 */ /* 0x010fe400078ec0ff */
[--C-:B0-----:R-:W-:Y:S02]  /*1f07a0*/  PRMT R5, R6, 0x4210, R0.reuse ;  /* 0x0000421006057816 */ /* 0x101fe40000000000 */
[----:B------:R-:W-:-:S02]  /*1f07b0*/  PRMT R0, R26, 0x5210, R0 ;  /* 0x000052101a007816 */ /* 0x000fc40000000000 */
[----:B------:R-:W4:Y:S04]  /*1f07c0*/  LDL.LU R26, [R1+0x868c] ;  /* 0x00868c00011a7983 */ /* 0x000f280000300800 */
[----:B------:R0:W-:Y:S04]  /*1f07d0*/  STL [R1+0x6a0], R5 ;  /* 0x0006a00501007387 */ /* 0x0001e80000100800 */
[----:B------:R1:W-:Y:S01]  /*1f07e0*/  STL [R1+0x90], R0 ;  /* 0x0000900001007387 */ /* 0x0003e20000100800 */
[--C-:B0-----:R-:W-:Y:S02]  /*1f07f0*/  PRMT R5, R4, 0x4210, R16.reuse ;  /* 0x0000421004057816 */ /* 0x101fe40000000010 */
[----:B------:R-:W-:-:S02]  /*1f0800*/  PRMT R4, R54, 0x5210, R16 ;  /* 0x0000521036047816 */ /* 0x000fc40000000010 */
[----:B-1----:R-:W-:Y:S01]  /*1f0810*/  SHF.R.U32.HI R0, RZ, 0x8, R8 ;  /* 0x00000008ff007819 */ /* 0x002fe20000011608 */
[----:B------:R-:W-:Y:S01]  /*1f0820*/  STL [R1+0x6a4], R5 ;  /* 0x0006a40501007387 */ /* 0x000fe20000100800 */
[----:B------:R-:W-:Y:S02]  /*1f0830*/  SHF.R.U32.HI R16, RZ, 0x8, R3 ;  /* 0x00000008ff107819 */ /* 0x000fe40000011603 */
[----:B------:R-:W-:Y:S01]  /*1f0840*/  LOP3.LUT R0, R0, 0xffff, RZ, 0xc0, !PT ;  /* 0x0000ffff00007812 */ /* 0x000fe200078ec0ff */
[----:B------:R0:W-:Y:S01]  /*1f0850*/  STL [R1+0x94], R4 ;  /* 0x0000940401007387 */ /* 0x0001e20000100800 */
[----:B------:R-:W-:-:S03]  /*1f0860*/  LOP3.LUT R16, R16, 0xffff, RZ, 0xc0, !PT ;  /* 0x0000ffff10107812 */ /* 0x000fc600078ec0ff */
[----:B------:R-:W4:Y:S01]  /*1f0870*/  LDL.LU R37, [R1+0x547c] ;  /* 0x00547c0001257983 */ /* 0x000f220000300800 */
[----:B------:R-:W-:-:S03]  /*1f0880*/  PRMT R3, R0, 0x3340, R1 ;  /* 0x0000334000037816 */ /* 0x000fc60000000001 */
[----:B------:R-:W4:Y:S01]  /*1f0890*/  LDL.LU R6, [R1+0x5424] ;  /* 0x0054240001067983 */ /* 0x000f220000300800 */
[----:B------:R-:W-:-:S03]  /*1f08a0*/  PRMT R8, R16, 0x3340, R1 ;  /* 0x0000334010087816 */ /* 0x000fc60000000001 */
[----:B0-----:R-:W4:Y:S04]  /*1f08b0*/  LDL.LU R4, [R1+0x271c] ;  /* 0x00271c0001047983 */ /* 0x001f280000300800 */
[----:B------:R-:W4:Y:S04]  /*1f08c0*/  LDL.LU R54, [R1+0x2708] ;  /* 0x0027080001367983 */ /* 0x000f280000300800 */
[----:B------:R0:W-:Y:S04]  /*1f08d0*/  STL [R1+0x8554], R3 ;  /* 0x0085540301007387 */ /* 0x0001e80000100800 */
[----:B------:R-:W-:Y:S01]  /*1f08e0*/  STL [R1+0x8558], R8 ;  /* 0x0085580801007387 */ /* 0x000fe20000100800 */
[----:B---3--:R-:W-:-:S02]  /*1f08f0*/  LOP3.LUT R0, R23, 0xffff, RZ, 0xc0, !PT ;  /* 0x0000ffff17007812 */ /* 0x008fc400078ec0ff */
[----:B--2---:R-:W-:Y:S02]  /*1f0900*/  LOP3.LUT R16, R59, 0xffff, RZ, 0xc0, !PT ;  /* 0x0000ffff3b107812 */ /* 0x004fe400078ec0ff */
[--C-:B------:R-:W-:Y:S02]  /*1f0910*/  PRMT R2, R2, 0x4210, R0.reuse ;  /* 0x0000421002027816 */ /* 0x100fe40000000000 */
[----:B------:R-:W-:Y:S02]  /*1f0920*/  PRMT R0, R42, 0x5210, R0 ;  /* 0x000052102a007816 */ /* 0x000fe40000000000 */
[----:B------:R-:W2:Y:S01]  /*1f0930*/  LDL.LU R42, [R1+0x8688] ;  /* 0x00868800012a7983 */ /* 0x000ea20000300800 */
[----:B0-----:R-:W-:-:S03]  /*1f0940*/  PRMT R3, R60, 0x4210, R16 ;  /* 0x000042103c037816 */ /* 0x001fc60000000010 */
[----:B------:R0:W-:Y:S04]  /*1f0950*/  STL [R1+0x6a8], R2 ;  /* 0x0006a80201007387 */ /* 0x0001e80000100800 */
[----:B------:R-:W-:Y:S01]  /*1f0960*/  STL [R1+0x98], R0 ;  /* 0x0000980001007387 */ /* 0x000fe20000100800 */
[----:B0-----:R-:W-:-:S03]  /*1f0970*/  PRMT R2, R58, 0x5210, R16 ;  /* 0x000052103a027816 */ /* 0x001fc60000000010 */
[----:B------:R-:W-:Y:S04]  /*1f0980*/  STL [R1+0x690], R3 ;  /* 0x0006900301007387 */ /* 0x000fe80000100800 */
[----:B------:R0:W-:Y:S04]  /*1f0990*/  STL [R1+0x80], R2 ;  /* 0x0000800201007387 */ /* 0x0001e80000100800 */
[----:B------:R-:W3:Y:S04]  /*1f09a0*/  LDL.LU R56, [R1+0x246c] ;  /* 0x00246c0001387983 */ /* 0x000ee80000300800 */
[----:B------:R-:W2:Y:S04]  /*1f09b0*/  LDL.LU R47, [R1+0x2468] ;  /* 0x00246800012f7983 */ /* 0x000ea80000300800 */
[----:B------:R-:W2:Y:S04]  /*1f09c0*/  LDL.LU R23, [R1+0x26fc] ;  /* 0x0026fc0001177983 */ /* 0x000ea80000300800 */
[----:B------:R-:W2:Y:S01]  /*1f09d0*/  LDL.LU R59, [R1+0x266c] ;  /* 0x00266c00013b7983 */ /* 0x000ea20000300800 */
[----:B------:R-:W-:-:S03]  /*1f09e0*/  SHF.R.U32.HI R16, RZ, 0x8, R25 ;  /* 0x00000008ff107819 */ /* 0x000fc60000011619 */
[----:B------:R-:W2:Y:S04]  /*1f09f0*/  LDL.LU R25, [R1+0x55f0] ;  /* 0x0055f00001197983 */ /* 0x000ea80000300800 */
[----:B0-----:R-:W2:Y:S04]  /*1f0a00*/  LDL.LU R2, [R1+0x54f8] ;  /* 0x0054f80001027983 */ /* 0x001ea80000300800 */
[----:B------:R-:W2:Y:S01]  /*1f0a10*/  LDL.LU R58, [R1+0x5568] ;  /* 0x00556800013a7983 */ /* 0x000ea20000300800 */
[----:B------:R-:W-:-:S04]  /*1f0a20*/  SHF.R.U32.HI R0, RZ, 0x8, R45 ;  /* 0x00000008ff007819 */ /* 0x000fc8000001162d */
[----:B------:R-:W-:Y:S02]  /*1f0a30*/  LOP3.LUT R0, R0, 0xffff, RZ, 0xc0, !PT ;  /* 0x0000ffff00007812 */ /* 0x000fe400078ec0ff */
[----:B------:R-:W-:Y:S02]  /*1f0a40*/  LOP3.LUT R16, R16, 0xffff, RZ, 0xc0, !PT ;  /* 0x0000ffff10107812 */ /* 0x000fe400078ec0ff */
[--C-:B------:R-:W-:Y:S02]  /*1f0a50*/  PRMT R60, R0, 0x3340, R1.reuse ;  /* 0x00003340003c7816 */ /* 0x100fe40000000001 */
[----:B------:R-:W-:-:S03]  /*1f0a60*/  PRMT R45, R16, 0x3340, R1 ;  /* 0x00003340102d7816 */ /* 0x000fc60000000001 */
[----:B------:R-:W-:Y:S04]  /*1f0a70*/  STL [R1+0x855c], R60 ;  /* 0x00855c3c01007387 */ /* 0x000fe80000100800 */
[----:B------:R-:W-:Y:S01]  /*1f0a80*/  STL [R1+0x8560], R45 ;  /* 0x0085602d01007387 */ /* 0x000fe20000100800 */
[----:B----4-:R-:W-:Y:S02]  /*1f0a90*/  LOP3.LUT R0, R37, 0xffff, RZ, 0xc0, !PT ;  /* 0x0000ffff25007812 */ /* 0x010fe400078ec0ff */
[----:B------:R-:W-:Y:S02]  /*1f0aa0*/  LOP3.LUT R16, R6, 0xffff, RZ, 0xc0, !PT ;  /* 0x0000ffff06107812 */ /* 0x000fe400078ec0ff */
[--C-:B------:R-:W-:Y:S02]  /*1f0ab0*/  PRMT R3, R4, 0x4210, R0.reuse ;  /* 0x0000421004037816 */ /* 0x100fe40000000000 */
[----:B------:R-:W-:-:S02]  /*1f0ac0*/  PRMT R0, R32, 0x5210, R0 ;  /* 0x0000521020007816 */ /* 0x000fc40000000000 */
[----:B------:R-:W4:Y:S01]  /*1f0ad0*/  LDL.LU R32, [R1+0x8684] ;  /* 0x0086840001207983 */ /* 0x000f220000300800 */
[----:B------:R-:W-:-:S03]  /*1f0ae0*/  PRMT R4, R54, 0x4210, R16 ;  /* 0x0000421036047816 */ /* 0x000fc60000000010 */
[----:B------:R0:W-:Y:S04]  /*1f0af0*/  STL [R1+0x694], R3 ;  /* 0x0006940301007387 */ /* 0x0001e80000100800 */
[----:B------:R1:W-:Y:S04]  /*1f0b00*/  STL [R1+0x84], R0 ;  /* 0x0000840001007387 */ /* 0x0003e80000100800 */
[----:B------:R1:W-:Y:S01]  /*1f0b10*/  STL [R1+0x698], R4 ;  /* 0x0006980401007387 */ /* 0x0003e20000100800 */
[----:B0-----:R-:W-:Y:S02]  /*1f0b20*/  PRMT R3, R41, 0x5210, R16 ;  /* 0x0000521029037816 */ /* 0x001fe40000000010 */
[----:B-1----:R-:W-:-:S02]  /*1f0b30*/  SHF.R.U32.HI R0, RZ, 0x8, R27 ;  /* 0x00000008ff007819 */ /* 0x002fc4000001161b */
[----:B------:R-:W4:Y:S01]  /*1f0b40*/  LDL.LU R27, [R1+0x23c8] ;  /* 0x0023c800011b7983 */ /* 0x000f220000300800 */
[----:B------:R-:W-:Y:S02]  /*1f0b50*/  SHF.R.U32.HI R16, RZ, 0x8, R33 ;  /* 0x00000008ff107819 */ /* 0x000fe40000011621 */
[----:B------:R-:W-:Y:S01]  /*1f0b60*/  LOP3.LUT R0, R0, 0xffff, RZ, 0xc0, !PT ;  /* 0x0000ffff00007812 */ /* 0x000fe200078ec0ff */
[----:B------:R0:W-:Y:S01]  /*1f0b70*/  STL [R1+0x88], R3 ;  /* 0x0000880301007387 */ /* 0x0001e20000100800 */
[----:B------:R-:W-:Y:S02]  /*1f0b80*/  LOP3.LUT R16, R16, 0xffff, RZ, 0xc0, !PT ;  /* 0x0000ffff10107812 */ /* 0x000fe400078ec0ff */
[--C-:B------:R-:W-:Y:S01]  /*1f0b90*/  PRMT R41, R0, 0x3340, R1.reuse ;  /* 0x0000334000297816 */ /* 0x100fe20000000001 */
[----:B------:R-:W4:Y:S01]  /*1f0ba0*/  LDL.LU R6, [R1+0x26f8] ;  /* 0x0026f80001067983 */ /* 0x000f220000300800 */
[----:B------:R-:W-:-:S03]  /*1f0bb0*/  PRMT R33, R16, 0x3340, R1 ;  /* 0x0000334010217816 */ /* 0x000fc60000000001 */
[----:B------:R-:W4:Y:S04]  /*1f0bc0*/  LDL.LU R4, [R1+0x549c] ;  /* 0x00549c0001047983 */ /* 0x000f280000300800 */
[----:B------:R-:W4:Y:S04]  /*1f0bd0*/  LDL.LU R54, [R1+0x2678] ;  /* 0x0026780001367983 */ /* 0x000f280000300800 */
[----:B------:R-:W-:Y:S04]  /*1f0be0*/  STL [R1+0x8564], R41 ;  /* 0x0085642901007387 */ /* 0x000fe80000100800 */
[----:B------:R-:W-:Y:S01]  /*1f0bf0*/  STL [R1+0x8568], R33 ;  /* 0x0085682101007387 */ /* 0x000fe20000100800 */
[----:B---3--:R-:W-:-:S02]  /*1f0c00*/  LOP3.LUT R0, R56, 0xffff, RZ, 0xc0, !PT ;  /* 0x0000ffff38007812 */ /* 0x008fc400078ec0ff */
[----:B--2---:R-:W-:Y:S02]  /*1f0c10*/  LOP3.LUT R16, R47, 0xffff, RZ, 0xc0, !PT ;  /* 0x0000ffff2f107812 */ /* 0x004fe400078ec0ff */
[--C-:B0-----:R-:W-:Y:S02]  /*1f0c20*/  PRMT R3, R23, 0x4210, R0.reuse ;  /* 0x0000421017037816 */ /* 0x101fe40000000000 */
[----:B------:R-:W-:Y:S02]  /*1f0c30*/  PRMT R5, R30, 0x5210, R0 ;  /* 0x000052101e057816 */ /* 0x000fe40000000000 */
[----:B------:R-:W2:Y:S04]  /*1f0c40*/  LDL.LU R30, [R1+0x8680] ;  /* 0x00868000011e7983 */ /* 0x000ea80000300800 */
[----:B------:R0:W-:Y:S01]  /*1f0c50*/  STL [R1+0x130], R3 ;  /* 0x0001300301007387 */ /* 0x0001e20000100800 */
[----:B------:R-:W-:-:S03]  /*1f0c60*/  PRMT R0, R28, 0x5210, R16 ;  /* 0x000052101c007816 */ /* 0x000fc60000000010 */
[----:B------:R-:W-:Y:S01]  /*1f0c70*/  STL [R1+0x70], R5 ;  /* 0x0000700501007387 */ /* 0x000fe20000100800 */
[----:B------:R-:W-:-:S03]  /*1f0c80*/  LOP3.LUT R18, R25, 0xffff, RZ, 0xc0, !PT ;  /* 0x0000ffff19127812 */ /* 0x000fc600078ec0ff */
[----:B------:R-:W3:Y:S01]  /*1f0c90*/  LDL.LU R28, [R1+0x867c] ;  /* 0x00867c00011c7983 */ /* 0x000ee20000300800 */
[----:B0-----:R-:W-:-:S05]  /*1f0ca0*/  PRMT R3, R59, 0x4210, R16 ;  /* 0x000042103b037816 */ /* 0x001fca0000000010 */
[----:B------:R-:W-:Y:S04]  /*1f0cb0*/  STL [R1+0x134], R3 ;  /* 0x0001340301007387 */ /* 0x000fe80000100800 */
[----:B------:R-:W2:Y:S04]  /*1f0cc0*/  LDL.LU R25, [R1+0x54a8] ;  /* 0x0054a80001197983 */ /* 0x000ea80000300800 */
[----:B------:R0:W-:Y:S04]  /*1f0cd0*/  STL [R1+0x74], R0 ;  /* 0x0000740001007387 */ /* 0x0001e80000100800 */
[----:B------:R-:W3:Y:S01]  /*1f0ce0*/  LDL.LU R59, [R1+0x261c] ;  /* 0x00261c00013b7983 */ /* 0x000ee20000300800 */
[----:B------:R-:W-:-:S03]  /*1f0cf0*/  LOP3.LUT R19, R2, 0xffff, RZ, 0xc0, !PT ;  /* 0x0000ffff02137812 */ /* 0x000fc600078ec0ff */
[----:B------:R-:W3:Y:S01]  /*1f0d00*/  LDL.LU R2, [R1+0x543c] ;  /* 0x00543c0001027983 */ /* 0x000ee20000300800 */
[----:B------:R-:W-:-:S03]  /*1f0d10*/  LOP3.LUT R17, R58, 0xffff, RZ, 0xc0, !PT ;  /* 0x0000ffff3a117812 */ /* 0x000fc600078ec0ff */
[----:B------:R-:W3:Y:S01]  /*1f0d20*/  LDL.LU R58, [R1+0x262c] ;  /* 0x00262c00013a7983 */ /* 0x000ee20000300800 */
[----:B0-----:R-:W-:Y:S02]  /*1f0d30*/  PRMT R0, R19, 0x3340, R1 ;  /* 0x0000334013007816 */ /* 0x001fe40000000001 */
[----:B------:R-:W-:-:S04]  /*1f0d40*/  PRMT R16, R18, 0x3340, R17 ;  /* 0x0000334012107816 */ /* 0x000fc80000000011 */
[----:B------:R-:W-:Y:S02]  /*1f0d50*/  PRMT R3, R16, 0x5410, R0 ;  /* 0x0000541010037816 */ /* 0x000fe40000000000 */
[----:B------:R-:W-:Y:S02]  /*1f0d60*/  SHF.R.U32.HI R16, RZ, 0x8, R18 ;  /* 0x00000008ff107819 */ /* 0x000fe40000011612 */
[----:B------:R-:W-:Y:S02]  /*1f0d70*/  SHF.R.U32.HI R0, RZ, 0x8, R17 ;  /* 0x00000008ff007819 */ /* 0x000fe40000011611 */
[----:B------:R-:W-:Y:S02]  /*1f0d80*/  LOP3.LUT R16, R16, 0xffff, RZ, 0xc0, !PT ;  /* 0x0000ffff10107812 */ /* 0x000fe400078ec0ff */
[----:B------:R-:W-:Y:S01]  /*1f0d90*/  LOP3.LUT R0, R0, 0xffff, RZ, 0xc0, !PT ;  /* 0x0000ffff00007812 */ /* 0x000fe200078ec0ff */
[----:B------:R0:W-:Y:S01]  /*1f0da0*/  STL [R1+0x2278], R3 ;  /* 0x0022780301007387 */ /* 0x0001e20000100800 */
[----:B------:R-:W-:-:S02]  /*1f0db0*/  SHF.R.U32.HI R19, RZ, 0x8, R19 ;  /* 0x00000008ff137819 */ /* 0x000fc40000011613 */
[----:B----4-:R-:W-:Y:S02]  /*1f0dc0*/  LOP3.LUT R17, R27, 0xffff, RZ, 0xc0, !PT ;  /* 0x0000ffff1b117812 */ /* 0x010fe400078ec0ff */
[----:B------:R-:W-:Y:S02]  /*1f0dd0*/  PRMT R27, R16, 0x3340, R0 ;  /* 0x00003340101b7816 */ /* 0x000fe40000000000 */
[--C-:B0-----:R-:W-:Y:S02]  /*1f0de0*/  PRMT R3, R20, 0x5210, R17.reuse ;  /* 0x0000521014037816 */ /* 0x101fe40000000011 */
[----:B------:R-:W-:Y:S01]  /*1f0df0*/  PRMT R0, R6, 0x4210, R17 ;  /* 0x0000421006007816 */ /* 0x000fe20000000011 */
[----:B------:R-:W-:Y:S04]  /*1f0e00*/  STL [R1+0x856c], R27 ;  /* 0x00856c1b01007387 */ /* 0x000fe80000100800 */
[----:B------:R-:W4:Y:S04]  /*1f0e10*/  LDL.LU R20, [R1+0x249c] ;  /* 0x00249c0001147983 */ /* 0x000f280000300800 */
[----:B------:R0:W-:Y:S01]  /*1f0e20*/  STL [R1+0x138], R0 ;  /* 0x0001380001007387 */ /* 0x0001e20000100800 */
[----:B------:R-:W-:-:S03]  /*1f0e30*/  SHF.R.U32.HI R16, RZ, 0x8, R29 ;  /* 0x00000008ff107819 */ /* 0x000fc6000001161d */
[----:B------:R1:W-:Y:S01]  /*1f0e40*/  STL [R1+0x78], R3 ;  /* 0x0000780301007387 */ /* 0x0003e20000100800 */
[----:B0-----:R-:W-:-:S03]  /*1f0e50*/  LOP3.LUT R0, R4, 0xffff, RZ, 0xc0, !PT ;  /* 0x0000ffff04007812 */ /* 0x001fc600078ec0ff */
[----:B------:R-:W4:Y:S01]  /*1f0e60*/  LDL.LU R4, [R1+0x25e8] ;  /* 0x0025e80001047983 */ /* 0x000f220000300800 */
[--C-:B------:R-:W-:Y:S02]  /*1f0e70*/  PRMT R5, R54, 0x4210, R0.reuse ;  /* 0x0000421036057816 */ /* 0x100fe40000000000 */
[----:B-1----:R-:W-:Y:S01]  /*1f0e80*/  PRMT R3, R53, 0x5210, R0 ;  /* 0x0000521035037816 */ /* 0x002fe20000000000 */
[----:B------:R-:W4:Y:S01]  /*1f0e90*/  LDL.LU R54, [R1+0x24ac] ;  /* 0x0024ac0001367983 */ /* 0x000f220000300800 */
[----:B------:R-:W-:-:S04]  /*1f0ea0*/  LOP3.LUT R0, R19, 0xffff, RZ, 0xc0, !PT ;  /* 0x0000ffff13007812 */ /* 0x000fc800078ec0ff */
[----:B------:R-:W-:Y:S02]  /*1f0eb0*/  PRMT R29, R0, 0x3340, R1 ;  /* 0x00003340001d7816 */ /* 0x000fe40000000001 */
[----:B------:R-:W-:Y:S01]  /*1f0ec0*/  LOP3.LUT R0, R16, 0xffff, RZ, 0xc0, !PT ;  /* 0x0000ffff10007812 */ /* 0x000fe200078ec0ff */
[----:B------:R-:W-:Y:S04]  /*1f0ed0*/  STL [R1+0x120], R5 ;  /* 0x0001200501007387 */ /* 0x000fe80000100800 */
[----:B------:R-:W4:Y:S04]  /*1f0ee0*/  LDL.LU R53, [R1+0x25c8] ;  /* 0x0025c80001357983 */ /* 0x000f280000300800 */
[----:B------:R0:W-:Y:S04]  /*1f0ef0*/  STL [R1+0x60], R3 ;  /* 0x0000600301007387 */ /* 0x0001e80000100800 */
[----:B------:R-:W-:Y:S01]  /*1f0f00*/  STL [R1+0x8570], R29 ;  /* 0x0085701d01007387 */ /* 0x000fe20000100800 */
[----:B--2---:R-:W-:-:S02]  /*1f0f10*/  LOP3.LUT R16, R25, 0xffff, RZ, 0xc0, !PT ;  /* 0x0000ffff19107812 */ /* 0x004fc400078ec0ff */
[----:B------:R-:W-:Y:S02]  /*1f0f20*/  PRMT R25, R0, 0x3340, R1 ;  /* 0x0000334000197816 */ /* 0x000fe40000000001 */
[--C-:B0-----:R-:W-:Y:S02]  /*1f0f30*/  PRMT R3, R44, 0x5210, R16.reuse ;  /* 0x000052102c037816 */ /* 0x101fe40000000010 */
[----:B---3--:R-:W-:Y:S01]  /*1f0f40*/  PRMT R0, R59, 0x4210, R16 ;  /* 0x000042103b007816 */ /* 0x008fe20000000010 */
[----:B------:R-:W-:Y:S04]  /*1f0f50*/  STL [R1+0x8574], R25 ;  /* 0x0085741901007387 */ /* 0x000fe80000100800 */
[----:B------:R-:W2:Y:S04]  /*1f0f60*/  LDL.LU R44, [R1+0x8678] ;  /* 0x00867800012c7983 */ /* 0x000ea80000300800 */
[----:B------:R0:W-:Y:S01]  /*1f0f70*/  STL [R1+0x124], R0 ;  /* 0x0001240001007387 */ /* 0x0001e20000100800 */
[----:B------:R-:W-:-:S03]  /*1f0f80*/  SHF.R.U32.HI R16, RZ, 0x8, R24 ;  /* 0x00000008ff107819 */ /* 0x000fc60000011618 */
[----:B------:R1:W-:Y:S04]  /*1f0f90*/  STL [R1+0x64], R3 ;  /* 0x0000640301007387 */ /* 0x0003e80000100800 */
[----:B------:R-:W3:Y:S01]  /*1f0fa0*/  LDL.LU R24, [R1+0x8674] ;  /* 0x0086740001187983 */ /* 0x000ee20000300800 */
[----:B0-----:R-:W-:-:S04]  /*1f0fb0*/  LOP3.LUT R0, R2, 0xffff, RZ, 0xc0, !PT ;  /* 0x0000ffff02007812 */ /* 0x001fc800078ec0ff */
[--C-:B-1----:R-:W-:Y:S02]  /*1f0fc0*/  PRMT R3, R58, 0x4210, R0.reuse ;  /* 0x000042103a037816 */ /* 0x102fe40000000000 */
[----:B------:R-:W-:Y:S01]  /*1f0fd0*/  PRMT R2, R57, 0x5210, R0 ;  /* 0x0000521039027816 */ /* 0x000fe20000000000 */
[----:B------:R-:W2:Y:S04]  /*1f0fe0*/  LDL.LU R58, [R1+0x2418] ;  /* 0x00241800013a7983 */ /* 0x000ea80000300800 */
[----:B------:R-:W-:Y:S04]  /*1f0ff0*/  STL [R1+0x128], R3 ;  /* 0x0001280301007387 */ /* 0x000fe80000100800 */
[----:B------:R0:W-:Y:S04]  /*1f1000*/  STL [R1+0x68], R2 ;  /* 0x0000680201007387 */ /* 0x0001e80000100800 */
[----:B------:R-:W3:Y:S04]  /*1f1010*/  LDL.LU R47, [R1+0x25ac] ;  /* 0x0025ac00012f7983 */ /* 0x000ee80000300800 */
[----:B0-----:R-:W3:Y:S04]  /*1f1020*/  LDL.LU R2, [R1+0x54bc] ;  /* 0x0054bc0001027983 */ /* 0x001ee80000300800 */
[----:B------:R-:W3:Y:S01]  /*1f1030*/  LDL.LU R57, [R1+0x259c] ;  /* 0x00259c0001397983 */ /* 0x000ee20000300800 */
[----:B------:R-:W-:-:S02]  /*1f1040*/  LOP3.LUT R0, R16, 0xffff, RZ, 0xc0, !PT ;  /* 0x0000ffff10007812 */ /* 0x000fc400078ec0ff */
[----:B------:R-:W-:Y:S02]  /*1f1050*/  SHF.R.U32.HI R16, RZ, 0x8, R21 ;  /* 0x00000008ff107819 */ /* 0x000fe40000011615 */
[----:B------:R-:W-:Y:S02]  /*1f1060*/  PRMT R21, R0, 0x3340, R1 ;  /* 0x0000334000157816 */ /* 0x000fe40000000001 */
[----:B------:R-:W-:-:S03]  /*1f1070*/  LOP3.LUT R0, R16, 0xffff, RZ, 0xc0, !PT ;  /* 0x0000ffff10007812 */ /* 0x000fc600078ec0ff */
[----:B------:R-:W-:Y:S01]  /*1f1080*/  STL [R1+0x8578], R21 ;  /* 0x0085781501007387 */ /* 0x000fe20000100800 */
[----:B----4-:R-:W-:Y:S02]  /*1f1090*/  LOP3.LUT R16, R20, 0xffff, RZ, 0xc0, !PT ;  /* 0x0000ffff14107812 */ /* 0x010fe400078ec0ff */
[----:B------:R-:W-:Y:S02]  /*1f10a0*/  PRMT R20, R0, 0x3340, R1 ;  /* 0x0000334000147816 */ /* 0x000fe40000000001 */
[----:B------:R-:W-:-:S03]  /*1f10b0*/  PRMT R3, R55, 0x5210, R16 ;  /* 0x0000521037037816 */ /* 0x000fc60000000010 */
[----:B------:R-:W-:Y:S01]  /*1f10c0*/  STL [R1+0x857c], R20 ;  /* 0x00857c1401007387 */ /* 0x000fe20000100800 */
[----:B------:R-:W-:Y:S02]  /*1f10d0*/  PRMT R4, R4, 0x4210, R16 ;  /* 0x0000421004047816 */ /* 0x000fe40000000010 */
[----:B------:R-:W-:-:S03]  /*1f10e0*/  LOP3.LUT R0, R54, 0xffff, RZ, 0xc0, !PT ;  /* 0x0000ffff36007812 */ /* 0x000fc600078ec0ff */
[----:B------:R-:W-:Y:S01]  /*1f10f0*/  STL [R1+0x110], R4 ;  /* 0x0001100401007387 */ /* 0x000fe20000100800 */
[----:B------:R-:W-:-:S03]  /*1f1100*/  SHF.R.U32.HI R16, RZ, 0x8, R39 ;  /* 0x00000008ff107819 */ /* 0x000fc60000011627 */
[----:B------:R0:W-:Y:S04]  /*1f1110*/  STL [R1+0x50], R3 ;  /* 0x0000500301007387 */ /* 0x0001e80000100800 */
[----:B------:R-:W4:Y:S04]  /*1f1120*/  LDL.LU R39, [R1+0x8670] ;  /* 0x0086700001277983 */ /* 0x000f280000300800 */
[----:B------:R-:W4:Y:S01]  /*1f1130*/  LDL.LU R55, [R1+0x54c0] ;  /* 0x0054c00001377983 */ /* 0x000f220000300800 */
[--C-:B0-----:R-:W-:Y:S02]  /*1f1140*/  PRMT R3, R53, 0x4210, R0.reuse ;  /* 0x0000421035037816 */ /* 0x101fe40000000000 */
[----:B------:R-:W-:Y:S01]  /*1f1150*/  PRMT R0, R49, 0x5210, R0 ;  /* 0x0000521031007816 */ /* 0x000fe20000000000 */
[----:B------:R-:W4:Y:S04]  /*1f1160*/  LDL.LU R23, [R1+0x257c] ;  /* 0x00257c0001177983 */ /* 0x000f280000300800 */
[----:B------:R-:W-:Y:S04]  /*1f1170*/  STL [R1+0x114], R3 ;  /* 0x0001140301007387 */ /* 0x000fe80000100800 */
[----:B------:R-:W4:Y:S04]  /*1f1180*/  LDL.LU R6, [R1+0x5468] ;  /* 0x0054680001067983 */ /* 0x000f280000300800 */
[----:B------:R0:W-:Y:S04]  /*1f1190*/  STL [R1+0x54], R0 ;  /* 0x0000540001007387 */ /* 0x0001e80000100800 */
[----:B------:R-:W4:Y:S04]  /*1f11a0*/  LDL.LU R59, [R1+0x2508] ;  /* 0x00250800013b7983 */ /* 0x000f280000300800 */
[----:B------:R-:W4:Y:S01]  /*1f11b0*/  LDL.LU R4, [R1+0x255c] ;  /* 0x00255c0001047983 */ /* 0x000f220000300800 */
[----:B0-----:R-:W-:-:S02]  /*1f11c0*/  LOP3.LUT R0, R16, 0xffff, RZ, 0xc0, !PT ;  /* 0x0000ffff10007812 */ /* 0x001fc400078ec0ff */
[----:B------:R-:W-:Y:S01]  /*1f11d0*/  SHF.R.U32.HI R16, RZ, 0x8, R13 ;  /* 0x00000008ff107819 */ /* 0x000fe2000001160d */
[----:B------:R-:W4:Y:S01]  /*1f11e0*/  LDL.LU R54, [R1+0x560c] ;  /* 0x00560c0001367983 */ /* 0x000f220000300800 */
[----:B------:R-:W-:Y:S02]  /*1f11f0*/  PRMT R13, R0, 0x3340, R1 ;  /* 0x00003340000d7816 */ /* 0x000fe40000000001 */
[----:B------:R-:W-:Y:S01]  /*1f1200*/  LOP3.LUT R0, R16, 0xffff, RZ, 0xc0, !PT ;  /* 0x0000ffff10007812 */ /* 0x000fe200078ec0ff */
[----:B------:R-:W4:Y:S04]  /*1f1210*/  LDL.LU R53, [R1+0x5508] ;  /* 0x0055080001357983 */ /* 0x000f280000300800 */
[----:B------:R-:W4:Y:S04]  /*1f1220*/  LDL.LU R49, [R1+0x5574] ;  /* 0x0055740001317983 */ /* 0x000f280000300800 */
[----:B------:R-:W-:Y:S01]  /*1f1230*/  STL [R1+0x8580], R13 ;  /* 0x0085800d01007387 */ /* 0x000fe20000100800 */
[----:B--2---:R-:W-:-:S02]  /*1f1240*/  LOP3.LUT R16, R58, 0xffff, RZ, 0xc0, !PT ;  /* 0x0000ffff3a107812 */ /* 0x004fc400078ec0ff */
[----:B------:R-:W-:Y:S02]  /*1f1250*/  PRMT R58, R0, 0x3340, R1 ;  /* 0x00003340003a7816 */ /* 0x000fe40000000001 */
[----:B------:R-:W-:-:S03]  /*1f1260*/  PRMT R3, R40, 0x5210, R16 ;  /* 0x0000521028037816 */ /* 0x000fc60000000010 */
[----:B------:R-:W-:Y:S04]  /*1f1270*/  STL [R1+0x8584], R58 ;  /* 0x0085843a01007387 */ /* 0x000fe80000100800 */
[----:B------:R-:W2:Y:S01]  /*1f1280*/  LDL.LU R40, [R1+0x866c] ;  /* 0x00866c0001287983 */ /* 0x000ea20000300800 */
[----:B---3--:R-:W-:-:S05]  /*1f1290*/  PRMT R0, R47, 0x4210, R16 ;  /* 0x000042102f007816 */ /* 0x008fca0000000010 */
[----:B------:R0:W-:Y:S01]  /*1f12a0*/  STL [R1+0x118], R0 ;  /* 0x0001180001007387 */ /* 0x0001e20000100800 */
[----:B------:R-:W-:-:S03]  /*1f12b0*/  SHF.R.U32.HI R16, RZ, 0x8, R26 ;  /* 0x00000008ff107819 */ /* 0x000fc6000001161a */
[----:B------:R1:W-:Y:S04]  /*1f12c0*/  STL [R1+0x58], R3 ;  /* 0x0000580301007387 */ /* 0x0003e80000100800 */
[----:B------:R-:W3:Y:S01]  /*1f12d0*/  LDL.LU R26, [R1+0x8668] ;  /* 0x00866800011a7983 */ /* 0x000ee20000300800 */
[----:B0-----:R-:W-:-:S04]  /*1f12e0*/  LOP3.LUT R0, R2, 0xffff, RZ, 0xc0, !PT ;  /* 0x0000ffff02007812 */ /* 0x001fc800078ec0ff */
[--C-:B-1----:R-:W-:Y:S02]  /*1f12f0*/  PRMT R3, R57, 0x4210, R0.reuse ;  /* 0x0000421039037816 */ /* 0x102fe40000000000 */
[----:B------:R-:W-:Y:S02]  /*1f1300*/  PRMT R2, R52, 0x5210, R0 ;  /* 0x0000521034027816 */ /* 0x000fe40000000000 */
[----:B------:R-:W-:Y:S01]  /*1f1310*/  LOP3.LUT R0, R16, 0xffff, RZ, 0xc0, !PT ;  /* 0x0000ffff10007812 */ /* 0x000fe200078ec0ff */
[----:B------:R-:W-:Y:S01]  /*1f1320*/  STL [R1+0x100], R3 ;  /* 0x0001000301007387 */ /* 0x000fe20000100800 */
[----:B------:R-:W-:-:S03]  /*1f1330*/  SHF.R.U32.HI R16, RZ, 0x8, R42 ;  /* 0x00000008ff107819 */ /* 0x000fc6000001162a */
[----:B------:R0:W-:Y:S04]  /*1f1340*/  STL [R1+0x40], R2 ;  /* 0x0000400201007387 */ /* 0x0001e80000100800 */
[----:B------:R-:W2:Y:S01]  /*1f1350*/  LDL.LU R42, [R1+0x8664] ;  /* 0x00866400012a7983 */ /* 0x000ea20000300800 */
[----:B------:R-:W-:Y:S02]  /*1f1360*/  PRMT R57, R0, 0x3340, R1 ;  /* 0x0000334000397816 */ /* 0x000fe40000000001 */
[----:B------:R-:W-:Y:S01]  /*1f1370*/  LOP3.LUT R0, R16, 0xffff, RZ, 0xc0, !PT ;  /* 0x0000ffff10007812 */ /* 0x000fe200078ec0ff */
[----:B0-----:R-:W3:Y:S04]  /*1f1380*/  LDL.LU R2, [R1+0x251c] ;  /* 0x00251c0001027983 */ /* 0x001ee80000300800 */
[----:B------:R-:W3:Y:S04]  /*1f1390*/  LDL.LU R52, [R1+0x2448] ;  /* 0x0024480001347983 */ /* 0x000ee80000300800 */
[----:B------:R-:W-:Y:S01]  /*1f13a0*/  STL [R1+0x8588], R57 ;  /* 0x0085883901007387 */ /* 0x000fe20000100800 */
[----:B----4-:R-:W-:-:S02]  /*1f13b0*/  LOP3.LUT R16, R55, 0xffff, RZ, 0xc0, !PT ;  /* 0x0000ffff37107812 */ /* 0x010fc400078ec0ff */
[----:B------:R-:W-:Y:S02]  /*1f13c0*/  PRMT R55, R0, 0x3340, R1 ;  /* 0x0000334000377816 */ /* 0x000fe40000000001 */
[----:B------:R-:W-:-:S03]  /*1f13d0*/  PRMT R0, R23, 0x4210, R16 ;  /* 0x0000421017007816 */ /* 0x000fc60000000010 */
[----:B------:R-:W-:Y:S01]  /*1f13e0*/  STL [R1+0x858c], R55 ;  /* 0x00858c3701007387 */ /* 0x000fe20000100800 */
[----:B------:R-:W-:-:S03]  /*1f13f0*/  PRMT R3, R34, 0x5210, R16 ;  /* 0x0000521022037816 */ /* 0x000fc60000000010 */
[----:B------:R-:W4:Y:S04]  /*1f1400*/  LDL.LU R34, [R1+0x8660] ;  /* 0x0086600001227983 */ /* 0x000f280000300800 */
[----:B------:R0:W-:Y:S04]  /*1f1410*/  STL [R1+0x104], R0 ;  /* 0x0001040001007387 */ /* 0x0001e80000100800 */
[----:B------:R1:W-:Y:S01]  /*1f1420*/  STL [R1+0x44], R3 ;  /* 0x0000440301007387 */ /* 0x0003e20000100800 */
[----:B0-----:R-:W-:-:S04]  /*1f1430*/  LOP3.LUT R0, R6, 0xffff, RZ, 0xc0, !PT ;  /* 0x0000ffff06007812 */ /* 0x001fc800078ec0ff */
[--C-:B-1----:R-:W-:Y:S02]  /*1f1440*/  PRMT R3, R4, 0x4210, R0.reuse ;  /* 0x0000421004037816 */ /* 0x102fe40000000000 */
[----:B------:R-:W-:Y:S02]  /*1f1450*/  PRMT R0, R35, 0x5210, R0 ;  /* 0x0000521023007816 */ /* 0x000fe40000000000 */
[----:B------:R-:W4:Y:S01]  /*1f1460*/  LDL.LU R35, [R1+0x865c] ;  /* 0x00865c0001237983 */ /* 0x000f220000300800 */
[----:B------:R-:W-:-:S03]  /*1f1470*/  LOP3.LUT R16, R59, 0xffff, RZ, 0xc0, !PT ;  /* 0x0000ffff3b107812 */ /* 0x000fc600078ec0ff */
[----:B------:R2:W-:Y:S01]  /*1f1480*/  STL [R1+0x108], R3 ;  /* 0x0001080301007387 */ /* 0x0005e20000100800 */
[----:B------:R-:W-:Y:S02]  /*1f1490*/  LOP3.LUT R18, R49, 0xffff, RZ, 0xc0, !PT ;  /* 0x0000ffff31127812 */ /* 0x000fe400078ec0ff */
[--C-:B--2---:R-:W-:Y:S02]  /*1f14a0*/  PRMT R3, R42, 0x4210, R16.reuse ;  /* 0x000042102a037816 */ /* 0x104fe40000000010 */
[----:B------:R-:W2:Y:S04]  /*1f14b0*/  LDL.LU R42, [R1+0x8658] ;  /* 0x00865800012a7983 */ /* 0x000ea80000300800 */
[----:B------:R0:W-:Y:S02]  /*1f14c0*/  STL [R1+0x48], R0 ;  /* 0x0000480001007387 */ /* 0x0001e40000100800 */
[----:B0-----:R-:W-:-:S02]  /*1f14d0*/  PRMT R0, R38, 0x5210, R16 ;  /* 0x0000521026007816 */ /* 0x001fc40000000010 */
[----:B------:R-:W2:Y:S04]  /*1f14e0*/  LDL.LU R38, [R1+0x8654] ;  /* 0x0086540001267983 */ /* 0x000ea80000300800 */
[----:B------:R-:W-:Y:S04]  /*1f14f0*/  STL [R1+0xf0], R3 ;  /* 0x0000f00301007387 */ /* 0x000fe80000100800 */
[----:B------:R0:W-:Y:S04]  /*1f1500*/  STL [R1+0x30], R0 ;  /* 0x0000300001007387 */ /* 0x0001e80000100800 */
[----:B------:R-:W2:Y:S01]  /*1f1510*/  LDL.LU R49, [R1+0x54c8] ;  /* 0x0054c80001317983 */ /* 0x000ea20000300800 */
[----:B------:R-:W-:-:S02]  /*1f1520*/  LOP3.LUT R19, R54, 0xffff, RZ, 0xc0, !PT ;  /* 0x0000ffff36137812 */ /* 0x000fc400078ec0ff */
[----:B------:R-:W-:Y:S02]  /*1f1530*/  LOP3.LUT R17, R53, 0xffff, RZ, 0xc0, !PT ;  /* 0x0000ffff35117812 */ /* 0x000fe400078ec0ff */
[----:B------:R-:W-:Y:S02]  /*1f1540*/  PRMT R16, R19, 0x3340, R18 ;  /* 0x0000334013107816 */ /* 0x000fe40000000012 */
[----:B0-----:R-:W-:-:S04]  /*1f1550*/  PRMT R0, R17, 0x3340, R1 ;  /* 0x0000334011007816 */ /* 0x001fc80000000001 */
        /* <DEDUP_REMOVED lines=8> */
[----:B---3--:R-:W-:Y:S02]  /*1f15e0*/  LOP3.LUT R0, R2, 0xffff, RZ, 0xc0, !PT ;  /* 0x0000ffff02007812 */ /* 0x008fe400078ec0ff */
[----:B------:R-:W-:Y:S01]  /*1f15f0*/  PRMT R54, R17, 0x3340, R1 ;  /* 0x0000334011367816 */ /* 0x000fe20000000001 */
[----:B------:R4:W-:Y:S01]  /*1f1600*/  STL [R1+0x2298], R3 ;  /* 0x0022980301007387 */ /* 0x0009e20000100800 */
[----:B------:R-:W-:-:S03]  /*1f1610*/  LOP3.LUT R16, R52, 0xffff, RZ, 0xc0, !PT ;  /* 0x0000ffff34107812 */ /* 0x000fc600078ec0ff */
[----:B------:R-:W-:Y:S04]  /*1f1620*/  STL [R1+0x8590], R53 ;  /* 0x0085903501007387 */ /* 0x000fe80000100800 */
[----:B------:R-:W-:Y:S01]  /*1f1630*/  STL [R1+0x8594], R54 ;  /* 0x0085943601007387 */ /* 0x000fe20000100800 */
[----:B----4-:R-:W-:Y:S02]  /*1f1640*/  PRMT R3, R34, 0x4210, R16 ;  /* 0x0000421022037816 */ /* 0x010fe40000000010 */
[--C-:B------:R-:W-:Y:S02]  /*1f1650*/  PRMT R2, R35, 0x4210, R0.reuse ;  /* 0x0000421023027816 */ /* 0x100fe40000000000 */
[----:B------:R-:W-:Y:S01]  /*1f1660*/  PRMT R0, R51, 0x5210, R0 ;  /* 0x0000521033007816 */ /* 0x000fe20000000000 */
[----:B------:R-:W3:Y:S04]  /*1f1670*/  LDL.LU R35, [R1+0x8650] ;  /* 0x0086500001237983 */ /* 0x000ee80000300800 */
[----:B------:R0:W-:Y:S04]  /*1f1680*/  STL [R1+0xf4], R2 ;  /* 0x0000f40201007387 */ /* 0x0001e80000100800 */
[----:B------:R-:W4:Y:S04]  /*1f1690*/  LDL.LU R34, [R1+0x864c] ;  /* 0x00864c0001227983 */ /* 0x000f280000300800 */
[----:B------:R1:W-:Y:S01]  /*1f16a0*/  STL [R1+0x34], R0 ;  /* 0x0000340001007387 */ /* 0x0003e20000100800 */
[----:B0-----:R-:W-:-:S02]  /*1f16b0*/  PRMT R2, R50, 0x5210, R16 ;  /* 0x0000521032027816 */ /* 0x001fc40000000010 */
[----:B------:R-:W-:Y:S02]  /*1f16c0*/  SHF.R.U32.HI R16, RZ, 0x8, R30 ;  /* 0x00000008ff107819 */ /* 0x000fe4000001161e */
[----:B-1----:R-:W-:Y:S01]  /*1f16d0*/  SHF.R.U32.HI R0, RZ, 0x8, R32 ;  /* 0x00000008ff007819 */ /* 0x002fe20000011620 */
[----:B------:R-:W-:Y:S01]  /*1f16e0*/  STL [R1+0xf8], R3 ;  /* 0x0000f80301007387 */ /* 0x000fe20000100800 */
[----:B------:R-:W-:Y:S02]  /*1f16f0*/  LOP3.LUT R16, R16, 0xffff, RZ, 0xc0, !PT ;  /* 0x0000ffff10107812 */ /* 0x000fe400078ec0ff */
[----:B------:R-:W-:Y:S01]  /*1f1700*/  LOP3.LUT R0, R0, 0xffff, RZ, 0xc0, !PT ;  /* 0x0000ffff00007812 */ /* 0x000fe200078ec0ff */
[----:B------:R-:W4:Y:S01]  /*1f1710*/  LDL.LU R32, [R1+0x8648] ;  /* 0x0086480001207983 */ /* 0x000f220000300800 */
[--C-:B------:R-:W-:Y:S02]  /*1f1720*/  PRMT R51, R16, 0x3340, R1.reuse ;  /* 0x0000334010337816 */ /* 0x100fe40000000001 */
[----:B------:R-:W-:Y:S01]  /*1f1730*/  PRMT R52, R0, 0x3340, R1 ;  /* 0x0000334000347816 */ /* 0x000fe20000000001 */
[----:B------:R0:W-:Y:S04]  /*1f1740*/  STL [R1+0x38], R2 ;  /* 0x0000380201007387 */ /* 0x0001e80000100800 */
[----:B------:R-:W4:Y:S01]  /*1f1750*/  LDL.LU R30, [R1+0x8644] ;  /* 0x00864400011e7983 */ /* 0x000f220000300800 */
[----:B------:R-:W-:-:S03]  /*1f1760*/  SHF.R.U32.HI R16, RZ, 0x8, R28 ;  /* 0x00000008ff107819 */ /* 0x000fc6000001161c */
[----:B------:R-:W3:Y:S04]  /*1f1770*/  LDL.LU R59, [R1+0x5618] ;  /* 0x00561800013b7983 */ /* 0x000ee80000300800 */
[----:B0-----:R-:W4:Y:S04]  /*1f1780*/  LDL.LU R2, [R1+0x5514] ;  /* 0x0055140001027983 */ /* 0x001f280000300800 */
[----:B------:R-:W4:Y:S04]  /*1f1790*/  LDL.LU R4, [R1+0x5580] ;  /* 0x0055800001047983 */ /* 0x000f280000300800 */
[----:B------:R-:W-:Y:S04]  /*1f17a0*/  STL [R1+0x8598], R52 ;  /* 0x0085983401007387 */ /* 0x000fe80000100800 */
[----:B------:R-:W-:Y:S04]  /*1f17b0*/  STL [R1+0x859c], R51 ;  /* 0x00859c3301007387 */ /* 0x000fe80000100800 */
[----:B------:R-:W4:Y:S01]  /*1f17c0*/  LDL.LU R28, [R1+0x8640] ;  /* 0x00864000011c7983 */ /* 0x000f220000300800 */
[----:B--2---:R-:W-:-:S04]  /*1f17d0*/  LOP3.LUT R0, R49, 0xffff, RZ, 0xc0, !PT ;  /* 0x0000ffff31007812 */ /* 0x004fc800078ec0ff */
[--C-:B------:R-:W-:Y:S02]  /*1f17e0*/  PRMT R5, R26, 0x4210, R0.reuse ;  /* 0x000042101a057816 */ /* 0x100fe40000000000 */
[----:B------:R-:W-:Y:S01]  /*1f17f0*/  PRMT R3, R48, 0x5210, R0 ;  /* 0x0000521030037816 */ /* 0x000fe20000000000 */
[----:B------:R-:W2:Y:S01]  /*1f1800*/  LDL.LU R26, [R1+0x863c] ;  /* 0x00863c00011a7983 */ /* 0x000ea20000300800 */
[----:B------:R-:W-:Y:S02]  /*1f1810*/  LOP3.LUT R0, R16, 0xffff, RZ, 0xc0, !PT ;  /* 0x0000ffff10007812 */ /* 0x000fe400078ec0ff */
[----:B------:R-:W-:Y:S01]  /*1f1820*/  SHF.R.U32.HI R16, RZ, 0x8, R44 ;  /* 0x00000008ff107819 */ /* 0x000fe2000001162c */
[----:B------:R-:W-:Y:S04]  /*1f1830*/  STL [R1+0xe0], R5 ;  /* 0x0000e00501007387 */ /* 0x000fe80000100800 */
[----:B------:R0:W-:Y:S04]  /*1f1840*/  STL [R1+0x20], R3 ;  /* 0x0000200301007387 */ /* 0x0001e80000100800 */
[----:B------:R-:W3:Y:S01]  /*1f1850*/  LDL.LU R44, [R1+0x8638] ;  /* 0x00863800012c7983 */ /* 0x000ee20000300800 */
[----:B------:R-:W-:-:S02]  /*1f1860*/  PRMT R50, R0, 0x3340, R1 ;  /* 0x0000334000327816 */ /* 0x000fc40000000001 */
[----:B------:R-:W-:Y:S02]  /*1f1870*/  LOP3.LUT R0, R16, 0xffff, RZ, 0xc0, !PT ;  /* 0x0000ffff10007812 */ /* 0x000fe400078ec0ff */
[----:B------:R-:W-:Y:S02]  /*1f1880*/  SHF.R.U32.HI R16, RZ, 0x8, R40 ;  /* 0x00000008ff107819 */ /* 0x000fe40000011628 */
[--C-:B------:R-:W-:Y:S02]  /*1f1890*/  PRMT R49, R0, 0x3340, R1.reuse ;  /* 0x0000334000317816 */ /* 0x100fe40000000001 */
[----:B------:R-:W-:Y:S02]  /*1f18a0*/  LOP3.LUT R0, R16, 0xffff, RZ, 0xc0, !PT ;  /* 0x0000ffff10007812 */ /* 0x000fe400078ec0ff */
[----:B------:R-:W-:Y:S02]  /*1f18b0*/  SHF.R.U32.HI R16, RZ, 0x8, R42 ;  /* 0x00000008ff107819 */ /* 0x000fe4000001162a */
[----:B------:R-:W-:-:S02]  /*1f18c0*/  PRMT R48, R0, 0x3340, R1 ;  /* 0x0000334000307816 */ /* 0x000fc40000000001 */
[----:B------:R-:W-:Y:S01]  /*1f18d0*/  LOP3.LUT R0, R16, 0xffff, RZ, 0xc0, !PT ;  /* 0x0000ffff10007812 */ /* 0x000fe200078ec0ff */
[----:B------:R-:W-:Y:S04]  /*1f18e0*/  STL [R1+0x85a0], R50 ;  /* 0x0085a03201007387 */ /* 0x000fe80000100800 */
[----:B------:R-:W2:Y:S04]  /*1f18f0*/  LDL.LU R40, [R1+0x8634] ;  /* 0x0086340001287983 */ /* 0x000ea80000300800 */
[----:B------:R-:W-:Y:S04]  /*1f1900*/  STL [R1+0x85a4], R49 ;  /* 0x0085a43101007387 */ /* 0x000fe80000100800 */
[----:B------:R-:W2:Y:S04]  /*1f1910*/  LDL.LU R42, [R1+0x8630] ;  /* 0x00863000012a7983 */ /* 0x000ea80000300800 */
[----:B------:R-:W-:Y:S01]  /*1f1920*/  STL [R1+0x85a8], R48 ;  /* 0x0085a83001007387 */ /* 0x000fe20000100800 */
[----:B---3--:R-:W-:-:S02]  /*1f1930*/  LOP3.LUT R16, R44, 0xffff, RZ, 0xc0, !PT ;  /* 0x0000ffff2c107812 */ /* 0x008fc400078ec0ff */
[----:B------:R-:W-:Y:S02]  /*1f1940*/  PRMT R44, R0, 0x3340, R1 ;  /* 0x00003340002c7816 */ /* 0x000fe40000000001 */
[----:B0-----:R-:W-:-:S03]  /*1f1950*/  PRMT R3, R39, 0x4210, R16 ;  /* 0x0000421027037816 */ /* 0x001fc60000000010 */
[----:B------:R-:W-:Y:S04]  /*1f1960*/  STL [R1+0x85ac], R44 ;  /* 0x0085ac2c01007387 */ /* 0x000fe80000100800 */
[----:B------:R-:W3:Y:S01]  /*1f1970*/  LDL.LU R39, [R1+0x862c] ;  /* 0x00862c0001277983 */ /* 0x000ee20000300800 */
[----:B------:R-:W-:-:S03]  /*1f1980*/  PRMT R0, R36, 0x5210, R16 ;  /* 0x0000521024007816 */ /* 0x000fc60000000010 */
[----:B------:R-:W3:Y:S01]  /*1f1990*/  LDL.LU R36, [R1+0x8628] ;  /* 0x0086280001247983 */ /* 0x000ee20000300800 */
[----:B------:R-:W-:Y:S02]  /*1f19a0*/  LOP3.LUT R61, R59, 0xffff, RZ, 0xc0, !PT ;  /* 0x0000ffff3b3d7812 */ /* 0x000fe400078ec0ff */
[----:B----4-:R-:W-:Y:S02]  /*1f19b0*/  LOP3.LUT R2, R2, 0xffff, RZ, 0xc0, !PT ;  /* 0x0000ffff02027812 */ /* 0x010fe400078ec0ff */
[----:B------:R-:W-:Y:S01]  /*1f19c0*/  LOP3.LUT R56, R4, 0xffff, RZ, 0xc0, !PT ;  /* 0x0000ffff04387812 */ /* 0x000fe200078ec0ff */
[----:B------:R-:W-:Y:S01]  /*1f19d0*/  STL [R1+0xe4], R3 ;  /* 0x0000e40301007387 */ /* 0x000fe20000100800 */
[----:B--2---:R-:W-:Y:S02]  /*1f19e0*/  LOP3.LUT R19, R40, 0xffff, RZ, 0xc0, !PT ;  /* 0x0000ffff28137812 */ /* 0x004fe400078ec0ff */
[----:B------:R-:W-:Y:S01]  /*1f19f0*/  PRMT R16, R61, 0x3340, R56 ;  /* 0x000033403d107816 */ /* 0x000fe20000000038 */
[----:B------:R0:W-:Y:S01]  /*1f1a00*/  STL [R1+0x24], R0 ;  /* 0x0000240001007387 */ /* 0x0001e20000100800 */
[----:B------:R-:W-:-:S02]  /*1f1a10*/  LOP3.LUT R18, R42, 0xffff, RZ, 0xc0, !PT ;  /* 0x0000ffff2a127812 */ /* 0x000fc400078ec0ff */
[----:B0-----:R-:W-:-:S04]  /*1f1a20*/  PRMT R0, R2, 0x3340, R1 ;  /* 0x0000334002007816 */ /* 0x001fc80000000001 */
[----:B------:R-:W-:Y:S02]  /*1f1a30*/  PRMT R3, R16, 0x5410, R0 ;  /* 0x0000541010037816 */ /* 0x000fe40000000000 */
[----:B------:R-:W-:-:S03]  /*1f1a40*/  PRMT R0, R19, 0x3340, R1 ;  /* 0x0000334013007816 */ /* 0x000fc60000000001 */
[----:B------:R0:W-:Y:S01]  /*1f1a50*/  STL [R1+0x22a8], R3 ;  /* 0x0022a80301007387 */ /* 0x0001e20000100800 */
[----:B---3--:R-:W-:-:S04]  /*1f1a60*/  LOP3.LUT R17, R39, 0xffff, RZ, 0xc0, !PT ;  /* 0x0000ffff27117812 */ /* 0x008fc800078ec0ff */
[--C-:B------:R-:W-:Y:S02]  /*1f1a70*/  PRMT R16, R18, 0x3340, R17.reuse ;  /* 0x0000334012107816 */ /* 0x100fe40000000011 */
[----:B------:R-:W-:Y:S02]  /*1f1a80*/  SHF.R.U32.HI R18, RZ, 0x8, R18 ;  /* 0x00000008ff127819 */ /* 0x000fe40000011612 */
[----:B0-----:R-:W-:Y:S02]  /*1f1a90*/  PRMT R3, R16, 0x5410, R0 ;  /* 0x0000541010037816 */ /* 0x001fe40000000000 */
[----:B------:R-:W-:Y:S02]  /*1f1aa0*/  SHF.R.U32.HI R0, RZ, 0x8, R38 ;  /* 0x00000008ff007819 */ /* 0x000fe40000011626 */
[----:B------:R-:W-:Y:S02]  /*1f1ab0*/  SHF.R.U32.HI R16, RZ, 0x8, R17 ;  /* 0x00000008ff107819 */ /* 0x000fe40000011611 */
[----:B------:R-:W-:-:S02]  /*1f1ac0*/  LOP3.LUT R0, R0, 0xffff, RZ, 0xc0, !PT ;  /* 0x0000ffff00007812 */ /* 0x000fc400078ec0ff */
[----:B------:R-:W-:Y:S02]  /*1f1ad0*/  LOP3.LUT R17, R18, 0xffff, RZ, 0xc0, !PT ;  /* 0x0000ffff12117812 */ /* 0x000fe400078ec0ff */
[----:B------:R-:W-:Y:S02]  /*1f1ae0*/  LOP3.LUT R16, R16, 0xffff, RZ, 0xc0, !PT ;  /* 0x0000ffff10107812 */ /* 0x000fe400078ec0ff */
[----:B------:R-:W-:Y:S02]  /*1f1af0*/  PRMT R42, R0, 0x3340, R1 ;  /* 0x00003340002a7816 */ /* 0x000fe40000000001 */
[----:B------:R-:W-:Y:S02]  /*1f1b00*/  PRMT R39, R17, 0x3340, R16 ;  /* 0x0000334011277816 */ /* 0x000fe40000000010 */
[----:B------:R-:W-:Y:S02]  /*1f1b10*/  SHF.R.U32.HI R0, RZ, 0x8, R19 ;  /* 0x00000008ff007819 */ /* 0x000fe40000011613 */
[----:B------:R-:W-:-:S02]  /*1f1b20*/  SHF.R.U32.HI R16, RZ, 0x8, R35 ;  /* 0x00000008ff107819 */ /* 0x000fc40000011623 */
[----:B------:R-:W-:Y:S02]  /*1f1b30*/  LOP3.LUT R0, R0, 0xffff, RZ, 0xc0, !PT ;  /* 0x0000ffff00007812 */ /* 0x000fe400078ec0ff */
[----:B------:R-:W-:Y:S02]  /*1f1b40*/  LOP3.LUT R16, R16, 0xffff, RZ, 0xc0, !PT ;  /* 0x0000ffff10107812 */ /* 0x000fe400078ec0ff */
[--C-:B------:R-:W-:Y:S02]  /*1f1b50*/  PRMT R40, R0, 0x3340, R1.reuse ;  /* 0x0000334000287816 */ /* 0x100fe40000000001 */
[----:B------:R-:W-:Y:S02]  /*1f1b60*/  PRMT R38, R16, 0x3340, R1 ;  /* 0x0000334010267816 */ /* 0x000fe40000000001 */
[----:B------:R-:W-:Y:S02]  /*1f1b70*/  SHF.R.U32.HI R16, RZ, 0x8, R61 ;  /* 0x00000008ff107819 */ /* 0x000fe4000001163d */
[----:B------:R-:W-:-:S02]  /*1f1b80*/  SHF.R.U32.HI R0, RZ, 0x8, R56 ;  /* 0x00000008ff007819 */ /* 0x000fc40000011638 */
[----:B------:R-:W-:Y:S02]  /*1f1b90*/  LOP3.LUT R16, R16, 0xffff, RZ, 0xc0, !PT ;  /* 0x0000ffff10107812 */ /* 0x000fe400078ec0ff */
[----:B------:R-:W-:Y:S02]  /*1f1ba0*/  LOP3.LUT R0, R0, 0xffff, RZ, 0xc0, !PT ;  /* 0x0000ffff00007812 */ /* 0x000fe400078ec0ff */
[----:B------:R-:W-:Y:S02]  /*1f1bb0*/  SHF.R.U32.HI R17, RZ, 0x8, R2 ;  /* 0x00000008ff117819 */ /* 0x000fe40000011602 */
[----:B------:R-:W-:Y:S02]  /*1f1bc0*/  PRMT R35, R16, 0x3340, R0 ;  /* 0x0000334010237816 */ /* 0x000fe40000000000 */
[----:B------:R-:W-:Y:S01]  /*1f1bd0*/  LOP3.LUT R0, R17, 0xffff, RZ, 0xc0, !PT ;  /* 0x0000ffff11007812 */ /* 0x000fe200078ec0ff */
[----:B------:R-:W-:Y:S01]  /*1f1be0*/  STL [R1+0x229c], R3 ;  /* 0x00229c0301007387 */ /* 0x000fe20000100800 */
[----:B------:R-:W-:-:S02]  /*1f1bf0*/  LOP3.LUT R16, R36, 0xffff, RZ, 0xc0, !PT ;  /* 0x0000ffff24107812 */ /* 0x000fc400078ec0ff */
[----:B------:R-:W-:Y:S01]  /*1f1c00*/  PRMT R36, R0, 0x3340, R1 ;  /* 0x0000334000247816 */ /* 0x000fe20000000001 */
[----:B------:R-:W-:Y:S04]  /*1f1c10*/  STL [R1+0x85b0], R42 ;  /* 0x0085b02a01007387 */ /* 0x000fe80000100800 */
[----:B------:R-:W-:Y:S01]  /*1f1c20*/  STL [R1+0x85b4], R39 ;  /* 0x0085b42701007387 */ /* 0x000fe20000100800 */
[----:B------:R-:W-:-:S03]  /*1f1c30*/  PRMT R0, R24, 0x4210, R16 ;  /* 0x0000421018007816 */ /* 0x000fc60000000010 */
[----:B------:R-:W-:Y:S04]  /*1f1c40*/  STL [R1+0x85b8], R40 ;  /* 0x0085b82801007387 */ /* 0x000fe80000100800 */
[----:B------:R-:W-:Y:S04]  /*1f1c50*/  STL [R1+0x85bc], R38 ;  /* 0x0085bc2601007387 */ /* 0x000fe80000100800 */
[----:B------:R-:W-:Y:S04]  /*1f1c60*/  STL [R1+0x85c0], R35 ;  /* 0x0085c02301007387 */ /* 0x000fe80000100800 */
[----:B------:R-:W-:Y:S04]  /*1f1c70*/  STL [R1+0x85c4], R36 ;  /* 0x0085c42401007387 */ /* 0x000fe80000100800 */
[----:B------:R-:W2:Y:S04]  /*1f1c80*/  LDL.LU R24, [R1+0x8624] ;  /* 0x0086240001187983 */ /* 0x000ea80000300800 */
[----:B------:R-:W3:Y:S04]  /*1f1c90*/  LDL.LU R5, [R1+0x2598] ;  /* 0x0025980001057983 */ /* 0x000ee80000300800 */
[----:B------:R-:W4:Y:S04]  /*1f1ca0*/  LDL.LU R15, [R1+0x258c] ;  /* 0x00258c00010f7983 */ /* 0x000f280000300800 */
[----:B------:R0:W-:Y:S04]  /*1f1cb0*/  STL [R1+0xe8], R0 ;  /* 0x0000e80001007387 */ /* 0x0001e80000100800 */
[----:B------:R-:W2:Y:S04]  /*1f1cc0*/  LDL.LU R31, [R1+0x69c] ;  /* 0x00069c00011f7983 */ /* 0x000ea80000300800 */
[----:B------:R-:W2:Y:S04]  /*1f1cd0*/  LDL.LU R43, [R1+0xc8] ;  /* 0x0000c800012b7983 */ /* 0x000ea80000300800 */
[----:B------:R-:W2:Y:S01]  /*1f1ce0*/  LDL.LU R46, [R1+0x648] ;  /* 0x00064800012e7983 */ /* 0x000ea20000300800 */
[----:B------:R-:W-:-:S05]  /*1f1cf0*/  PRMT R2, R9, 0x5210, R16 ;  /* 0x0000521009027816 */ /* 0x000fca0000000010 */
[----:B------:R1:W-:Y:S04]  /*1f1d00*/  STL [R1+0x28], R2 ;  /* 0x0000280201007387 */ /* 0x0003e80000100800 */
[----:B------:R-:W2:Y:S04]  /*1f1d10*/  LDL.LU R10, [R1+0x24ec] ;  /* 0x0024ec00010a7983 */ /* 0x000ea80000300800 */
[----:B------:R-:W2:Y:S04]  /*1f1d20*/  LDL.LU R37, [R1+0x5504] ;  /* 0x0055040001257983 */ /* 0x000ea80000300800 */
[----:B------:R-:W2:Y:S01]  /*1f1d30*/  LDL.LU R47, [R1+0x668] ;  /* 0x00066800012f7983 */ /* 0x000ea20000300800 */
[----:B0-----:R-:W-:-:S02]  /*1f1d40*/  SHF.R.U32.HI R0, RZ, 0x8, R34 ;  /* 0x00000008ff007819 */ /* 0x001fc40000011622 */
[----:B------:R-:W-:Y:S02]  /*1f1d50*/  SHF.R.U32.HI R16, RZ, 0x8, R32 ;  /* 0x00000008ff107819 */ /* 0x000fe40000011620 */
[----:B------:R-:W-:Y:S02]  /*1f1d60*/  LOP3.LUT R0, R0, 0xffff, RZ, 0xc0, !PT ;  /* 0x0000ffff00007812 */ /* 0x000fe400078ec0ff */
[----:B------:R-:W-:Y:S02]  /*1f1d70*/  LOP3.LUT R16, R16, 0xffff, RZ, 0xc0, !PT ;  /* 0x0000ffff10107812 */ /* 0x000fe400078ec0ff */
[--C-:B------:R-:W-:Y:S02]  /*1f1d80*/  PRMT R34, R0, 0x3340, R1.reuse ;  /* 0x0000334000227816 */ /* 0x100fe40000000001 */
[----:B------:R-:W-:Y:S02]  /*1f1d90*/  SHF.R.U32.HI R0, RZ, 0x8, R30 ;  /* 0x00000008ff007819 */ /* 0x000fe4000001161e */
[----:B------:R-:W-:-:S02]  /*1f1da0*/  PRMT R32, R16, 0x3340, R1 ;  /* 0x0000334010207816 */ /* 0x000fc40000000001 */
[----:B------:R-:W-:Y:S02]  /*1f1db0*/  SHF.R.U32.HI R16, RZ, 0x8, R28 ;  /* 0x00000008ff107819 */ /* 0x000fe4000001161c */
[----:B------:R-:W-:Y:S01]  /*1f1dc0*/  LOP3.LUT R0, R0, 0xffff, RZ, 0xc0, !PT ;  /* 0x0000ffff00007812 */ /* 0x000fe200078ec0ff */
[----:B------:R-:W-:Y:S01]  /*1f1dd0*/  STL [R1+0x85c8], R34 ;  /* 0x0085c82201007387 */ /* 0x000fe20000100800 */
[----:B------:R-:W-:Y:S02]  /*1f1de0*/  LOP3.LUT R16, R16, 0xffff, RZ, 0xc0, !PT ;  /* 0x0000ffff10107812 */ /* 0x000fe400078ec0ff */
[--C-:B------:R-:W-:Y:S01]  /*1f1df0*/  PRMT R30, R0, 0x3340, R1.reuse ;  /* 0x00003340001e7816 */ /* 0x100fe20000000001 */
[----:B------:R-:W-:Y:S01]  /*1f1e00*/  STL [R1+0x85cc], R32 ;  /* 0x0085cc2001007387 */ /* 0x000fe20000100800 */
[----:B------:R-:W-:-:S03]  /*1f1e10*/  PRMT R28, R16, 0x3340, R1 ;  /* 0x00003340101c7816 */ /* 0x000fc60000000001 */
[----:B------:R-:W2:Y:S04]  /*1f1e20*/  LDL.LU R6, [R1+0x5630] ;  /* 0x0056300001067983 */ /* 0x000ea80000300800 */
[----:B------:R-:W2:Y:S04]  /*1f1e30*/  LDL.LU R23, [R1+0x5528] ;  /* 0x0055280001177983 */ /* 0x000ea80000300800 */
[----:B------:R-:W2:Y:S04]  /*1f1e40*/  LDL.LU R59, [R1+0x5598] ;  /* 0x00559800013b7983 */ /* 0x000ea80000300800 */
[----:B------:R-:W2:Y:S04]  /*1f1e50*/  LDL.LU R4, [R1+0x5638] ;  /* 0x0056380001047983 */ /* 0x000ea80000300800 */
[----:B-1----:R-:W2:Y:S04]  /*1f1e60*/  LDL.LU R2, [R1+0x5530] ;  /* 0x0055300001027983 */ /* 0x002ea80000300800 */
[----:B------:R-:W2:Y:S04]  /*1f1e70*/  LDL.LU R9, [R1+0x559c] ;  /* 0x00559c0001097983 */ /* 0x000ea80000300800 */
[----:B------:R-:W-:Y:S04]  /*1f1e80*/  STL [R1+0x85d0], R30 ;  /* 0x0085d01e01007387 */ /* 0x000fe80000100800 */
[----:B------:R-:W-:Y:S01]  /*1f1e90*/  STL [R1+0x85d4], R28 ;  /* 0x0085d41c01007387 */ /* 0x000fe20000100800 */
[----:B---3--:R-:W-:-:S02]  /*1f1ea0*/  LOP3.LUT R0, R5, 0xffff, RZ, 0xc0, !PT ;  /* 0x0000ffff05007812 */ /* 0x008fc400078ec0ff */
[----:B----4-:R-:W-:Y:S02]  /*1f1eb0*/  LOP3.LUT R16, R15, 0xffff, RZ, 0xc0, !PT ;  /* 0x0000ffff0f107812 */ /* 0x010fe400078ec0ff */
[--C-:B--2---:R-:W-:Y:S02]  /*1f1ec0*/  PRMT R3, R31, 0x4210, R0.reuse ;  /* 0x000042101f037816 */ /* 0x104fe40000000000 */
[----:B------:R-:W-:-:S03]  /*1f1ed0*/  PRMT R5, R43, 0x5210, R0 ;  /* 0x000052102b057816 */ /* 0x000fc60000000000 */
[----:B------:R0:W-:Y:S01]  /*1f1ee0*/  STL [R1+0xd0], R3 ;  /* 0x0000d00301007387 */ /* 0x0001e20000100800 */
[----:B------:R-:W-:-:S03]  /*1f1ef0*/  PRMT R0, R46, 0x4210, R16 ;  /* 0x000042102e007816 */ /* 0x000fc60000000010 */
[----:B------:R-:W-:Y:S01]  /*1f1f00*/  STL [R1+0x10], R5 ;  /* 0x0000100501007387 */ /* 0x000fe20000100800 */
[----:B0-----:R-:W-:-:S03]  /*1f1f10*/  PRMT R3, R22, 0x5210, R16 ;  /* 0x0000521016037816 */ /* 0x001fc60000000010 */
[----:B------:R-:W2:Y:S01]  /*1f1f20*/  LDL.LU R22, [R1+0x8620] ;  /* 0x0086200001167983 */ /* 0x000ea20000300800 */
[----:B------:R-:W-:-:S03]  /*1f1f30*/  SHF.R.U32.HI R16, RZ, 0x8, R24 ;  /* 0x00000008ff107819 */ /* 0x000fc60000011618 */
[----:B------:R0:W-:Y:S01]  /*1f1f40*/  STL [R1+0xd4], R0 ;  /* 0x0000d40001007387 */ /* 0x0001e20000100800 */
[----:B------:R-:W-:Y:S02]  /*1f1f50*/  LOP3.LUT R16, R16, 0xffff, RZ, 0xc0, !PT ;  /* 0x0000ffff10107812 */ /* 0x000fe400078ec0ff */
[----:B0-----:R-:W-:-:S04]  /*1f1f60*/  SHF.R.U32.HI R0, RZ, 0x8, R26 ;  /* 0x00000008ff007819 */ /* 0x001fc8000001161a */
[----:B------:R-:W-:Y:S02]  /*1f1f70*/  LOP3.LUT R0, R0, 0xffff, RZ, 0xc0, !PT ;  /* 0x0000ffff00007812 */ /* 0x000fe400078ec0ff */
[--C-:B------:R-:W-:Y:S02]  /*1f1f80*/  PRMT R24, R16, 0x3340, R1.reuse ;  /* 0x0000334010187816 */ /* 0x100fe40000000001 */
[----:B------:R-:W-:Y:S02]  /*1f1f90*/  PRMT R26, R0, 0x3340, R1 ;  /* 0x00003340001a7816 */ /* 0x000fe40000000001 */
[----:B------:R-:W-:Y:S01]  /*1f1fa0*/  LOP3.LUT R0, R10, 0xffff, RZ, 0xc0, !PT ;  /* 0x0000ffff0a007812 */ /* 0x000fe200078ec0ff */
[----:B------:R0:W-:Y:S04]  /*1f1fb0*/  STL [R1+0x14], R3 ;  /* 0x0000140301007387 */ /* 0x0001e80000100800 */
[----:B------:R-:W-:Y:S04]  /*1f1fc0*/  STL [R1+0x85d8], R26 ;  /* 0x0085d81a01007387 */ /* 0x000fe80000100800 */
[----:B------:R-:W-:Y:S01]  /*1f1fd0*/  STL [R1+0x85dc], R24 ;  /* 0x0085dc1801007387 */ /* 0x000fe20000100800 */
[----:B0-----:R-:W-:-:S02]  /*1f1fe0*/  PRMT R3, R47, 0x4210, R0 ;  /* 0x000042102f037816 */ /* 0x001fc40000000000 */
[----:B------:R-:W-:Y:S02]  /*1f1ff0*/  PRMT R0, R12, 0x5210, R0 ;  /* 0x000052100c007816 */ /* 0x000fe40000000000 */
[----:B------:R-:W3:Y:S01]  /*1f2000*/  LDL.LU R12, [R1+0x861c] ;  /* 0x00861c00010c7983 */ /* 0x000ee20000300800 */
[----:B------:R-:W-:-:S03]  /*1f2010*/  LOP3.LUT R16, R37, 0xffff, RZ, 0xc0, !PT ;  /* 0x0000ffff25107812 */ /* 0x000fc600078ec0ff */
[----:B------:R2:W-:Y:S01]  /*1f2020*/  STL [R1+0xd8], R3 ;  /* 0x0000d80301007387 */ /* 0x0005e20000100800 */
[----:B------:R-:W-:Y:S02]  /*1f2030*/  LOP3.LUT R6, R6, 0xffff, RZ, 0xc0, !PT ;  /* 0x0000ffff06067812 */ /* 0x000fe400078ec0ff */
[----:B------:R-:W-:Y:S02]  /*1f2040*/  LOP3.LUT R5, R59, 0xffff, RZ, 0xc0, !PT ;  /* 0x0000ffff3b057812 */ /* 0x000fe400078ec0ff */
[----:B------:R-:W-:Y:S02]  /*1f2050*/  LOP3.LUT R18, R4, 0xffff, RZ, 0xc0, !PT ;  /* 0x0000ffff04127812 */ /* 0x000fe400078ec0ff */
[----:B------:R-:W-:Y:S02]  /*1f2060*/  LOP3.LUT R19, R2, 0xffff, RZ, 0xc0, !PT ;  /* 0x0000ffff02137812 */ /* 0x000fe400078ec0ff */
[----:B------:R-:W-:Y:S02]  /*1f2070*/  LOP3.LUT R17, R9, 0xffff, RZ, 0xc0, !PT ;  /* 0x0000ffff09117812 */ /* 0x000fe400078ec0ff */
[----:B--2---:R-:W-:-:S02]  /*1f2080*/  PRMT R3, R22, 0x4210, R16 ;  /* 0x0000421016037816 */ /* 0x004fc40000000010 */
[----:B------:R-:W2:Y:S04]  /*1f2090*/  LDL.LU R22, [R1+0x8618] ;  /* 0x0086180001167983 */ /* 0x000ea80000300800 */
[----:B------:R0:W-:Y:S02]  /*1f20a0*/  STL [R1+0x18], R0 ;  /* 0x0000180001007387 */ /* 0x0001e40000100800 */
[----:B0-----:R-:W-:Y:S02]  /*1f20b0*/  PRMT R0, R14, 0x5210, R16 ;  /* 0x000052100e007816 */ /* 0x001fe40000000010 */
[----:B------:R-:W4:Y:S04]  /*1f20c0*/  LDL.LU R14, [R1+0x8614] ;  /* 0x00861400010e7983 */ /* 0x000f280000300800 */
[----:B------:R0:W-:Y:S01]  /*1f20d0*/  STL [R1+0xc0], R3 ;  /* 0x0000c00301007387 */ /* 0x0001e20000100800 */
[----:B------:R-:W-:-:S03]  /*1f20e0*/  PRMT R16, R6, 0x3340, R5 ;  /* 0x0000334006107816 */ /* 0x000fc60000000005 */
[----:B------:R1:W-:Y:S01]  /*1f20f0*/  STL [R1], R0 ;  /* 0x0000000001007387 */ /* 0x0003e20000100800 */
[----:B0-----:R-:W-:-:S04]  /*1f2100*/  LOP3.LUT R3, R23, 0xffff, RZ, 0xc0, !PT ;  /* 0x0000ffff17037812 */ /* 0x001fc800078ec0ff */
[----:B-1----:R-:W-:-:S04]  /*1f2110*/  PRMT R0, R3, 0x3340, R1 ;  /* 0x0000334003007816 */ /* 0x002fc80000000001 */
[----:B------:R-:W-:Y:S02]  /*1f2120*/  PRMT R2, R16, 0x5410, R0 ;  /* 0x0000541010027816 */ /* 0x000fe40000000000 */
[----:B------:R-:W-:Y:S02]  /*1f2130*/  PRMT R0, R19, 0x3340, R1 ;  /* 0x0000334013007816 */ /* 0x000fe40000000001 */
[----:B------:R-:W-:Y:S01]  /*1f2140*/  PRMT R16, R18, 0x3340, R17 ;  /* 0x0000334012107816 */ /* 0x000fe20000000011 */
[----:B------:R0:W-:Y:S03]  /*1f2150*/  STL [R1+0x22b8], R2 ;  /* 0x0022b80201007387 */ /* 0x0001e60000100800 */
[----:B0-----:R-:W-:Y:S02]  /*1f2160*/  PRMT R2, R16, 0x5410, R0 ;  /* 0x0000541010027816 */ /* 0x001fe40000000000 */
[----:B---3--:R-:W-:-:S02]  /*1f2170*/  SHF.R.U32.HI R0, RZ, 0x8, R12 ;  /* 0x00000008ff007819 */ /* 0x008fc4000001160c */
[----:B------:R-:W3:Y:S04]  /*1f2180*/  LDL.LU R12, [R1+0x8610] ;  /* 0x00861000010c7983 */ /* 0x000ee80000300800 */
[----:B------:R0:W-:Y:S04]  /*1f2190*/  STL [R1+0x22ac], R2 ;  /* 0x0022ac0201007387 */ /* 0x0001e80000100800 */
[----:B------:R-:W3:Y:S04]  /*1f21a0*/  LDL.LU R4, [R1+0x550c] ;  /* 0x00550c0001047983 */ /* 0x000ee80000300800 */
[----:B0-----:R-:W3:Y:S04]  /*1f21b0*/  LDL.LU R2, [R1+0x2e54] ;  /* 0x002e540001027983 */ /* 0x001ee80000300800 */
[----:B------:R-:W3:Y:S01]  /*1f21c0*/  LDL.LU R9, [R1+0x654] ;  /* 0x0006540001097983 */ /* 0x000ee20000300800 */
[----:B------:R-:W-:-:S02]  /*1f21d0*/  LOP3.LUT R0, R0, 0xffff, RZ, 0xc0, !PT ;  /* 0x0000ffff00007812 */ /* 0x000fc400078ec0ff */
[----:B------:R-:W-:-:S04]  /*1f21e0*/  SHF.R.U32.HI R16, RZ, 0x8, R18 ;  /* 0x00000008ff107819 */ /* 0x000fc80000011612 */
[----:B------:R-:W-:Y:S02]  /*1f21f0*/  LOP3.LUT R16, R16, 0xffff, RZ, 0xc0, !PT ;  /* 0x0000ffff10107812 */ /* 0x000fe400078ec0ff */
[----:B------:R-:W-:-:S04]  /*1f2200*/  SHF.R.U32.HI R19, RZ, 0x8, R19 ;  /* 0x00000008ff137819 */ /* 0x000fc80000011613 */
[----:B------:R-:W-:-:S04]  /*1f2210*/  LOP3.LUT R19, R19, 0xffff, RZ, 0xc0, !PT ;  /* 0x0000ffff13137812 */ /* 0x000fc800078ec0ff */
[--C-:B------:R-:W-:Y:S02]  /*1f2220*/  PRMT R19, R19, 0x3340, R1.reuse ;  /* 0x0000334013137816 */ /* 0x100fe40000000001 */
[----:B--2---:R-:W-:Y:S02]  /*1f2230*/  SHF.R.U32.HI R61, RZ, 0x8, R22 ;  /* 0x00000008ff3d7819 */ /* 0x004fe40000011616 */
[----:B------:R-:W-:Y:S02]  /*1f2240*/  PRMT R22, R0, 0x3340, R1 ;  /* 0x0000334000167816 */ /* 0x000fe40000000001 */
[----:B------:R-:W-:-:S04]  /*1f2250*/  SHF.R.U32.HI R0, RZ, 0x8, R17 ;  /* 0x00000008ff007819 */ /* 0x000fc80000011611 */
[----:B------:R-:W-:Y:S02]  /*1f2260*/  LOP3.LUT R0, R0, 0xffff, RZ, 0xc0, !PT ;  /* 0x0000ffff00007812 */ /* 0x000fe400078ec0ff */
[----:B------:R-:W-:Y:S02]  /*1f2270*/  LOP3.LUT R61, R61, 0xffff, RZ, 0xc0, !PT ;  /* 0x0000ffff3d3d7812 */ /* 0x000fe400078ec0ff */
[----:B----4-:R-:W-:Y:S02]  /*1f2280*/  SHF.R.U32.HI R56, RZ, 0x8, R14 ;  /* 0x00000008ff387819 */ /* 0x010fe4000001160e */
[----:B------:R-:W-:Y:S02]  /*1f2290*/  PRMT R14, R16, 0x3340, R0 ;  /* 0x00003340100e7816 */ /* 0x000fe40000000000 */
[----:B------:R-:W-:Y:S02]  /*1f22a0*/  LOP3.LUT R56, R56, 0xffff, RZ, 0xc0, !PT ;  /* 0x0000ffff38387812 */ /* 0x000fe400078ec0ff */
[----:B------:R-:W-:-:S02]  /*1f22b0*/  SHF.R.U32.HI R16, RZ, 0x8, R6 ;  /* 0x00000008ff107819 */ /* 0x000fc40000011606 */
[----:B------:R-:W-:Y:S02]  /*1f22c0*/  SHF.R.U32.HI R0, RZ, 0x8, R5 ;  /* 0x00000008ff007819 */ /* 0x000fe40000011605 */
[----:B------:R-:W-:Y:S02]  /*1f22d0*/  SHF.R.U32.HI R17, RZ, 0x8, R3 ;  /* 0x00000008ff117819 */ /* 0x000fe40000011603 */
[--C-:B------:R-:W-:Y:S02]  /*1f22e0*/  PRMT R61, R61, 0x3340, R1.reuse ;  /* 0x000033403d3d7816 */ /* 0x100fe40000000001 */
[----:B------:R-:W-:Y:S02]  /*1f22f0*/  PRMT R56, R56, 0x3340, R1 ;  /* 0x0000334038387816 */ /* 0x000fe40000000001 */
[----:B------:R-:W-:Y:S02]  /*1f2300*/  LOP3.LUT R16, R16, 0xffff, RZ, 0xc0, !PT ;  /* 0x0000ffff10107812 */ /* 0x000fe400078ec0ff */
[----:B------:R-:W-:-:S02]  /*1f2310*/  LOP3.LUT R0, R0, 0xffff, RZ, 0xc0, !PT ;  /* 0x0000ffff00007812 */ /* 0x000fc400078ec0ff */
[----:B------:R-:W-:Y:S01]  /*1f2320*/  LOP3.LUT R17, R17, 0xffff, RZ, 0xc0, !PT ;  /* 0x0000ffff11117812 */ /* 0x000fe200078ec0ff */
[----:B------:R-:W-:Y:S03]  /*1f2330*/  STL [R1+0x85e0], R22 ;  /* 0x0085e01601007387 */ /* 0x000fe60000100800 */
[----:B------:R-:W-:Y:S01]  /*1f2340*/  PRMT R17, R17, 0x3340, R1 ;  /* 0x0000334011117816 */ /* 0x000fe20000000001 */
[----:B------:R-:W-:Y:S04]  /*1f2350*/  STL [R1+0x85e4], R61 ;  /* 0x0085e43d01007387 */ /* 0x000fe80000100800 */
[----:B------:R-:W-:Y:S01]  /*1f2360*/  STL [R1+0x85e8], R56 ;  /* 0x0085e83801007387 */ /* 0x000fe20000100800 */
[----:B---3--:R-:W-:-:S04]  /*1f2370*/  SHF.R.U32.HI R18, RZ, 0x8, R12 ;  /* 0x00000008ff127819 */ /* 0x008fc8000001160c */
[----:B------:R-:W-:Y:S02]  /*1f2380*/  LOP3.LUT R18, R18, 0xffff, RZ, 0xc0, !PT ;  /* 0x0000ffff12127812 */ /* 0x000fe400078ec0ff */
[----:B------:R-:W-:Y:S02]  /*1f2390*/  PRMT R12, R16, 0x3340, R0 ;  /* 0x00003340100c7816 */ /* 0x000fe40000000000 */
[----:B------:R-:W-:Y:S01]  /*1f23a0*/  PRMT R18, R18, 0x3340, R1 ;  /* 0x0000334012127816 */ /* 0x000fe20000000001 */
[----:B------:R-:W-:Y:S01]  /*1f23b0*/  STL [R1+0x85ec], R14 ;  /* 0x0085ec0e01007387 */ /* 0x000fe20000100800 */
[----:B------:R-:W-:-:S03]  /*1f23c0*/  LOP3.LUT R0, R4, 0xffff, RZ, 0xc0, !PT ;  /* 0x0000ffff04007812 */ /* 0x000fc600078ec0ff */
[----:B------:R-:W-:Y:S01]  /*1f23d0*/  STL [R1+0x85f0], R19 ;  /* 0x0085f01301007387 */ /* 0x000fe20000100800 */
[----:B------:R-:W-:-:S03]  /*1f23e0*/  SHF.R.U32.HI R16, RZ, 0x8, R2 ;  /* 0x00000008ff107819 */ /* 0x000fc60000011602 */
[----:B------:R-:W-:Y:S01]  /*1f23f0*/  STL [R1+0x85f4], R18 ;  /* 0x0085f41201007387 */ /* 0x000fe20000100800 */
[----:B------:R-:W-:-:S03]  /*1f2400*/  PRMT R2, R9, 0x4210, R0 ;  /* 0x0000421009027816 */ /* 0x000fc60000000000 */
[----:B------:R-:W-:Y:S04]  /*1f2410*/  STL [R1+0x85f8], R12 ;  /* 0x0085f80c01007387 */ /* 0x000fe80000100800 */
[----:B------:R-:W-:Y:S04]  /*1f2420*/  STL [R1+0x85fc], R17 ;  /* 0x0085fc1101007387 */ /* 0x000fe80000100800 */
[----:B------:R-:W2:Y:S04]  /*1f2430*/  LDL.LU R54, [R1+0x64c] ;  /* 0x00064c0001367983 */ /* 0x000ea80000300800 */
[----:B------:R0:W-:Y:S04]  /*1f2440*/  STL [R1+0xc4], R2 ;  /* 0x0000c40201007387 */ /* 0x0001e80000100800 */
[----:B------:R-:W3:Y:S01]  /*1f2450*/  LDL.LU R53, [R1+0x2e58] ;  /* 0x002e580001357983 */ /* 0x000ee20000300800 */
        /* <DEDUP_REMOVED lines=31> */
[----:B------:R-:W-:-:S03]  /*1f2650*/  LOP3.LUT R16, R16, 0xffff, RZ, 0xc0, !PT ;  /* 0x0000ffff10107812 */ /* 0x000fc600078ec0ff */
[----:B------:R-:W4:Y:S01]  /*1f2660*/  LDL.LU R7, [R1+0x328] ;  /* 0x0003280001077983 */ /* 0x000f220000300800 */
[----:B------:R-:W-:-:S03]  /*1f2670*/  PRMT R16, R16, 0x3340, R1 ;  /* 0x0000334010107816 */ /* 0x000fc60000000001 */
[----:B------:R-:W4:Y:S04]  /*1f2680*/  LDL.LU R9, [R1+0x5bc] ;  /* 0x0005bc0001097983 */ /* 0x000f280000300800 */
[----:B------:R-:W-:Y:S01]  /*1f2690*/  STL [R1+0x8600], R16 ;  /* 0x0086001001007387 */ /* 0x000fe20000100800 */
[----:B--2---:R-:W-:-:S04]  /*1f26a0*/  SHF.R.U32.HI R0, RZ, 0x8, R54 ;  /* 0x00000008ff007819 */ /* 0x004fc80000011636 */
[----:B------:R-:W-:Y:S02]  /*1f26b0*/  LOP3.LUT R0, R0, 0xffff, RZ, 0xc0, !PT ;  /* 0x0000ffff00007812 */ /* 0x000fe400078ec0ff */
[----:B---3--:R-:W-:Y:S02]  /*1f26c0*/  SHF.R.U32.HI R12, RZ, 0x8, R53 ;  /* 0x00000008ff0c7819 */ /* 0x008fe40000011635 */
[----:B------:R-:W-:Y:S02]  /*1f26d0*/  PRMT R0, R0, 0x3340, R1 ;  /* 0x0000334000007816 */ /* 0x000fe40000000001 */
[----:B------:R-:W-:-:S03]  /*1f26e0*/  LOP3.LUT R12, R12, 0xffff, RZ, 0xc0, !PT ;  /* 0x0000ffff0c0c7812 */ /* 0x000fc600078ec0ff */
[----:B------:R4:W-:Y:S01]  /*1f26f0*/  STL [R1+0x8604], R0 ;  /* 0x0086040001007387 */ /* 0x0009e20000100800 */
[----:B------:R-:W-:-:S05]  /*1f2700*/  PRMT R12, R12, 0x3340, R1 ;  /* 0x000033400c0c7816 */ /* 0x000fca0000000001 */
[----:B------:R0:W-:Y:S01]  /*1f2710*/  STL [R1+0x1e8], R12 ;  /* 0x0001e80c01007387 */ /* 0x0001e20000100800 */
[----:B----4-:R-:W-:-:S04]  /*1f2720*/  LOP3.LUT R0, R55, 0xffff, RZ, 0xc0, !PT ;  /* 0x0000ffff37007812 */ /* 0x010fc800078ec0ff */
[--C-:B------:R-:W-:Y:S02]  /*1f2730*/  PRMT R16, R57, 0x4210, R0.reuse ;  /* 0x0000421039107816 */ /* 0x100fe40000000000 */
[----:B------:R-:W-:Y:S02]  /*1f2740*/  PRMT R14, R58, 0x5210, R0 ;  /* 0x000052103a0e7816 */ /* 0x000fe40000000000 */
[----:B0-----:R-:W-:Y:S02]  /*1f2750*/  SHF.R.U32.HI R12, RZ, 0x8, R13 ;  /* 0x00000008ff0c7819 */ /* 0x001fe4000001160d */
[----:B------:R-:W-:Y:S02]  /*1f2760*/  SHF.R.U32.HI R0, RZ, 0x8, R20 ;  /* 0x00000008ff007819 */ /* 0x000fe40000011614 */
[----:B------:R-:W-:Y:S01]  /*1f2770*/  LOP3.LUT R12, R12, 0xffff, RZ, 0xc0, !PT ;  /* 0x0000ffff0c0c7812 */ /* 0x000fe200078ec0ff */
[----:B------:R-:W-:Y:S01]  /*1f2780*/  STL [R1+0xc8], R16 ;  /* 0x0000c81001007387 */ /* 0x000fe20000100800 */
[----:B------:R-:W-:-:S03]  /*1f2790*/  LOP3.LUT R0, R0, 0xffff, RZ, 0xc0, !PT ;  /* 0x0000ffff00007812 */ /* 0x000fc600078ec0ff */
[----:B------:R0:W-:Y:S01]  /*1f27a0*/  STL [R1+0x8], R14 ;  /* 0x0000080e01007387 */ /* 0x0001e20000100800 */
[--C-:B------:R-:W-:Y:S02]  /*1f27b0*/  PRMT R13, R0, 0x3340, R1.reuse ;  /* 0x00003340000d7816 */ /* 0x100fe40000000001 */
[----:B0-----:R-:W-:Y:S02]  /*1f27c0*/  PRMT R14, R12, 0x3340, R1 ;  /* 0x000033400c0e7816 */ /* 0x001fe40000000001 */
[----:B------:R-:W-:Y:S02]  /*1f27d0*/  PRMT R12, R25, 0x5410, R21 ;  /* 0x00005410190c7816 */ /* 0x000fe40000000015 */
[----:B------:R-:W-:Y:S01]  /*1f27e0*/  PRMT R0, R27, 0x5410, R29 ;  /* 0x000054101b007816 */ /* 0x000fe2000000001d */
        /* <DEDUP_REMOVED lines=8> */
[----:B------:R-:W-:Y:S01]  /*1f2870*/  STL [R1+0x764], R12 ;  /* 0x0007640c01007387 */ /* 0x000fe20000100800 */
[----:B------:R-:W-:-:S03]  /*1f2880*/  PRMT R3, R5, 0x5410, R11 ;  /* 0x0000541005037816 */ /* 0x000fc6000000000b */
[----:B------:R0:W-:Y:S04]  /*1f2890*/  STL [R1+0x760], R0 ;  /* 0x0007600001007387 */ /* 0x0001e80000100800 */
[----:B------:R1:W-:Y:S01]  /*1f28a0*/  STL [R1+0x750], R3 ;  /* 0x0007500301007387 */ /* 0x0003e20000100800 */
[----:B------:R-:W-:Y:S02]  /*1f28b0*/  PRMT R5, R31, 0x5410, R15 ;  /* 0x000054101f057816 */ /* 0x000fe4000000000f */
[----:B0-----:R-:W-:-:S03]  /*1f28c0*/  PRMT R0, R46, 0x5410, R43 ;  /* 0x000054102e007816 */ /* 0x001fc6000000002b */
[----:B------:R0:W-:Y:S04]  /*1f28d0*/  STL [R1+0x754], R5 ;  /* 0x0007540501007387 */ /* 0x0001e80000100800 */
[----:B------:R2:W-:Y:S01]  /*1f28e0*/  STL [R1+0x74c], R0 ;  /* 0x00074c0001007387 */ /* 0x0005e20000100800 */
[----:B-1----:R-:W-:-:S05]  /*1f28f0*/  PRMT R3, R37, 0x5410, R10 ;  /* 0x0000541025037816 */ /* 0x002fca000000000a */
[----:B------:R1:W-:Y:S01]  /*1f2900*/  STL [R1+0x740], R3 ;  /* 0x0007400301007387 */ /* 0x0003e20000100800 */
[----:B0-----:R-:W-:Y:S02]  /*1f2910*/  PRMT R5, R23, 0x5410, R47 ;  /* 0x0000541017057816 */ /* 0x001fe4000000002f */
[----:B--2---:R-:W-:-:S03]  /*1f2920*/  PRMT R0, R59, 0x5410, R6 ;  /* 0x000054103b007816 */ /* 0x004fc60000000006 */
[----:B------:R-:W-:Y:S04]  /*1f2930*/  STL [R1+0x73c], R5 ;  /* 0x00073c0501007387 */ /* 0x000fe80000100800 */
[----:B------:R0:W-:Y:S01]  /*1f2940*/  STL [R1+0x738], R0 ;  /* 0x0007380001007387 */ /* 0x0001e20000100800 */
[----:B-1----:R-:W-:-:S03]  /*1f2950*/  PRMT R3, R2, 0x5410, R4 ;  /* 0x0000541002037816 */ /* 0x002fc60000000004 */
[----:B0-----:R-:W2:Y:S04]  /*1f2960*/  LDL.LU R0, [R1+0x5c0] ;  /* 0x0005c00001007983 */ /* 0x001ea80000300800 */
[----:B------:R-:W-:Y:S04]  /*1f2970*/  STL [R1+0x728], R3 ;  /* 0x0007280301007387 */ /* 0x000fe80000100800 */
[----:B------:R-:W3:Y:S01]  /*1f2980*/  LDL.LU R16, [R1+0x320] ;  /* 0x0003200001107983 */ /* 0x000ee20000300800 */
[----:B------:R-:W-:-:S05]  /*1f2990*/  PRMT R2, R9, 0x5410, R7 ;  /* 0x0000541009027816 */ /* 0x000fca0000000007 */
[----:B------:R-:W-:Y:S04]  /*1f29a0*/  STL [R1+0x72c], R2 ;  /* 0x00072c0201007387 */ /* 0x000fe80000100800 */
[----:B---3--:R0:W-:Y:S04]  /*1f29b0*/  STL [R1+0x860c], R16 ;  /* 0x00860c1001007387 */ /* 0x0081e80000100800 */
[----:B0-----:R-:W2:Y:S04]  /*1f29c0*/  LDL.LU R16, [R1+0x324] ;  /* 0x0003240001107983 */ /* 0x001ea80000300800 */
        /* <DEDUP_REMOVED lines=59> */
[----:B--2---:R-:W-:-:S03]  /*1f2d80*/  PRMT R0, R0, 0x5410, R16 ;  /* 0x0000541000007816 */ /* 0x004fc60000000010 */
[----:B------:R-:W2:Y:S04]  /*1f2d90*/  LDL.LU R16, [R1+0x860c] ;  /* 0x00860c0001107983 */ /* 0x000ea80000300800 */
[----:B------:R2:W-:Y:S01]  /*1f2da0*/  STL [R1+0x724], R0 ;  /* 0x0007240001007387 */ /* 0x0005e20000100800 */
[----:B---3--:R-:W-:Y:S02]  /*1f2db0*/  PRMT R13, R20, 0x5410, R13 ;  /* 0x00005410140d7816 */ /* 0x008fe4000000000d */
[----:B--2---:R-:W-:Y:S02]  /*1f2dc0*/  PRMT R0, R17, 0x5410, R16 ;  /* 0x0000541011007816 */ /* 0x004fe40000000010 */
[----:B----4-:R-:W-:Y:S02]  /*1f2dd0*/  PRMT R16, R18, 0x5410, R12 ;  /* 0x0000541012107816 */ /* 0x010fe4000000000c */
[----:B------:R-:W-:Y:S01]  /*1f2de0*/  PRMT R12, R14, 0x5410, R19 ;  /* 0x000054100e0c7816 */ /* 0x000fe20000000013 */
[----:B------:R0:W-:Y:S01]  /*1f2df0*/  STL [R1+0x714], R0 ;  /* 0x0007140001007387 */ /* 0x0001e20000100800 */
[----:B------:R-:W-:-:S03]  /*1f2e00*/  PRMT R14, R24, 0x5410, R22 ;  /* 0x00005410180e7816 */ /* 0x000fc60000000016 */
[----:B------:R-:W-:Y:S01]  /*1f2e10*/  STL [R1+0x718], R16 ;  /* 0x0007181001007387 */ /* 0x000fe20000100800 */
[----:B0-----:R-:W-:-:S03]  /*1f2e20*/  PRMT R0, R61, 0x5410, R56 ;  /* 0x000054103d007816 */ /* 0x001fc60000000038 */
[----:B------:R0:W-:Y:S04]  /*1f2e30*/  STL [R1+0x70c], R12 ;  /* 0x00070c0c01007387 */ /* 0x0001e80000100800 */
[----:B------:R1:W-:Y:S01]  /*1f2e40*/  STL [R1+0x700], R0 ;  /* 0x0007000001007387 */ /* 0x0003e20000100800 */
[----:B0-----:R-:W-:-:S03]  /*1f2e50*/  PRMT R12, R28, 0x5410, R26 ;  /* 0x000054101c0c7816 */ /* 0x001fc6000000001a */
[----:B------:R0:W-:Y:S01]  /*1f2e60*/  STL [R1+0x704], R14 ;  /* 0x0007040e01007387 */ /* 0x0001e20000100800 */
[----:B-1----:R-:W-:-:S03]  /*1f2e70*/  PRMT R0, R32, 0x5410, R30 ;  /* 0x0000541020007816 */ /* 0x002fc6000000001e */
[----:B------:R1:W-:Y:S04]  /*1f2e80*/  STL [R1+0x6fc], R12 ;  /* 0x0006fc0c01007387 */ /* 0x0003e80000100800 */
[----:B------:R2:W-:Y:S01]  /*1f2e90*/  STL [R1+0x6f0], R0 ;  /* 0x0006f00001007387 */ /* 0x0005e20000100800 */
[----:B0-----:R-:W-:Y:S02]  /*1f2ea0*/  PRMT R14, R36, 0x5410, R34 ;  /* 0x00005410240e7816 */ /* 0x001fe40000000022 */
[----:B-1----:R-:W-:-:S03]  /*1f2eb0*/  PRMT R12, R38, 0x5410, R35 ;  /* 0x00005410260c7816 */ /* 0x002fc60000000023 */
[----:B------:R0:W-:Y:S01]  /*1f2ec0*/  STL [R1+0x6ec], R14 ;  /* 0x0006ec0e01007387 */ /* 0x0001e20000100800 */
[----:B--2---:R-:W-:-:S03]  /*1f2ed0*/  PRMT R0, R39, 0x5410, R40 ;  /* 0x0000541027007816 */ /* 0x004fc60000000028 */
        /* <DEDUP_REMOVED lines=10> */
[----:B------:R-:W-:Y:S01]  /*1f2f80*/  STL [R1+0x340], R14 ;  /* 0x0003400e01007387 */ /* 0x000fe20000100800 */
[----:B--2---:R-:W-:-:S03]  /*1f2f90*/  PRMT R0, R58, 0x5410, R57 ;  /* 0x000054103a007816 */ /* 0x004fc60000000039 */
        /* <DEDUP_REMOVED lines=9> */
[----:B------:R-:W-:Y:S01]  /*1f3030*/  STL [R1+0x32c], R13 ;  /* 0x00032c0d01007387 */ /* 0x000fe20000100800 */
[----:B--2---:R-:W-:Y:S02]  /*1f3040*/  PRMT R0, R3, 0x5410, R8 ;  /* 0x0000541003007816 */ /* 0x004fe40000000008 */
[----:B------:R-:W-:Y:S01]  /*1f3050*/  PRMT R3, R5, 0x5410, R11 ;  /* 0x0000541005037816 */ /* 0x000fe2000000000b */
[----:B------:R-:W-:Y:S01]  /*1f3060*/  STL [R1+0x324], R12 ;  /* 0x0003240c01007387 */ /* 0x000fe20000100800 */
[----:B------:R-:W-:-:S03]  /*1f3070*/  PRMT R5, R31, 0x5410, R15 ;  /* 0x000054101f057816 */ /* 0x000fc6000000000f */
        /* <DEDUP_REMOVED lines=10> */
[----:B--2---:R-:W-:-:S03]  /*1f3120*/  PRMT R3, R2, 0x5410, R4 ;  /* 0x0000541002037816 */ /* 0x004fc60000000004 */
[----:B------:R0:W-:Y:S04]  /*1f3130*/  STL [R1+0x2fc], R0 ;  /* 0x0002fc0001007387 */ /* 0x0001e80000100800 */
        /* <DEDUP_REMOVED lines=67> */
[----:B------:R-:W3:Y:S04]  /*1f3570*/  LDL.LU R16, [R1+0x8608] ;  /* 0x0086080001107983 */ /* 0x000ee80000300800 */
[----:B------:R0:W-:Y:S04]  /*1f3580*/  STL [R1+0x2e8], R0 ;  /* 0x0002e80001007387 */ /* 0x0001e80000100800 */
[----:B0-----:R-:W2:Y:S01]  /*1f3590*/  LDL.LU R0, [R1+0x8604] ;  /* 0x0086040001007983 */ /* 0x001ea20000300800 */
[----:B---3--:R-:W-:Y:S02]  /*1f35a0*/  PRMT R16, R17, 0x5410, R16 ;  /* 0x0000541011107816 */ /* 0x008fe40000000010 */
[----:B----4-:R-:W-:-:S03]  /*1f35b0*/  PRMT R17, R18, 0x5410, R12 ;  /* 0x0000541012117816 */ /* 0x010fc6000000000c */
[----:B------:R0:W-:Y:S01]  /*1f35c0*/  STL [R1+0x2ec], R16 ;  /* 0x0002ec1001007387 */ /* 0x0001e20000100800 */
[----:B------:R-:W-:-:S03]  /*1f35d0*/  PRMT R12, R61, 0x5410, R56 ;  /* 0x000054103d0c7816 */ /* 0x000fc60000000038 */
[----:B------:R-:W-:Y:S01]  /*1f35e0*/  STL [R1+0x2e4], R17 ;  /* 0x0002e41101007387 */ /* 0x000fe20000100800 */
[----:B0-----:R-:W-:Y:S02]  /*1f35f0*/  PRMT R16, R14, 0x5410, R19 ;  /* 0x000054100e107816 */ /* 0x001fe40000000013 */
        /* <DEDUP_REMOVED lines=11> */
[----:B---3--:R-:W-:-:S03]  /*1f36b0*/  PRMT R12, R39, 0x5410, R40 ;  /* 0x00005410270c7816 */ /* 0x008fc60000000028 */
        /* <DEDUP_REMOVED lines=12> */
[----:B------:R-:W-:Y:S04]  /*1f3780*/  STL [R1+0x294], R16 ;  /* 0x0002941001007387 */ /* 0x000fe80000100800 */
[----:B------:R1:W-:Y:S01]  /*1f3790*/  STL [R1+0x298], R12 ;  /* 0x0002980c01007387 */ /* 0x0003e20000100800 */
[----:B0-----:R-:W-:Y:S02]  /*1f37a0*/  PRMT R14, R20, 0x5410, R13 ;  /* 0x00005410140e7816 */ /* 0x001fe4000000000d */
[----:B------:R-:W-:-:S03]  /*1f37b0*/  PRMT R13, R25, 0x5410, R21 ;  /* 0x00005410190d7816 */ /* 0x000fc60000000015 */
[----:B------:R0:W-:Y:S01]  /*1f37c0*/  STL [R1+0x290], R14 ;  /* 0x0002900e01007387 */ /* 0x0001e20000100800 */
[----:B-1----:R-:W-:-:S03]  /*1f37d0*/  PRMT R12, R27, 0x5410, R29 ;  /* 0x000054101b0c7816 */ /* 0x002fc6000000001d */
[----:B------:R1:W-:Y:S04]  /*1f37e0*/  STL [R1+0x284], R13 ;  /* 0x0002840d01007387 */ /* 0x0003e80000100800 */
[----:B------:R3:W-:Y:S01]  /*1f37f0*/  STL [R1+0x280], R12 ;  /* 0x0002800c01007387 */ /* 0x0007e20000100800 */
[----:B0-----:R-:W-:Y:S02]  /*1f3800*/  PRMT R14, R41, 0x5410, R33 ;  /* 0x00005410290e7816 */ /* 0x001fe40000000021 */
[----:B-1----:R-:W-:-:S03]  /*1f3810*/  PRMT R13, R60, 0x5410, R45 ;  /* 0x000054103c0d7816 */ /* 0x002fc6000000002d */
[----:B------:R-:W-:Y:S01]  /*1f3820*/  STL [R1+0x27c], R14 ;  /* 0x00027c0e01007387 */ /* 0x000fe20000100800 */
[----:B---3--:R-:W-:Y:S02]  /*1f3830*/  PRMT R12, R3, 0x5410, R8 ;  /* 0x00005410030c7816 */ /* 0x008fe40000000008 */
[----:B------:R-:W-:Y:S01]  /*1f3840*/  PRMT R3, R5, 0x5410, R11 ;  /* 0x0000541005037816 */ /* 0x000fe2000000000b */
[----:B------:R-:W-:Y:S01]  /*1f3850*/  STL [R1+0x274], R13 ;  /* 0x0002740d01007387 */ /* 0x000fe20000100800 */
[----:B------:R-:W-:Y:S02]  /*1f3860*/  PRMT R8, R31, 0x5410, R15 ;  /* 0x000054101f087816 */ /* 0x000fe4000000000f */
[----:B------:R-:W-:Y:S01]  /*1f3870*/  PRMT R5, R46, 0x5410, R43 ;  /* 0x000054102e057816 */ /* 0x000fe2000000002b */
[----:B------:R-:W-:Y:S04]  /*1f3880*/  STL [R1+0x278], R12 ;  /* 0x0002780c01007387 */ /* 0x000fe80000100800 */
[----:B------:R0:W-:Y:S04]  /*1f3890*/  STL [R1+0x270], R3 ;  /* 0x0002700301007387 */ /* 0x0001e80000100800 */
[----:B------:R1:W-:Y:S01]  /*1f38a0*/  STL [R1+0x260], R8 ;  /* 0x0002600801007387 */ /* 0x0003e20000100800 */
[----:B0-----:R-:W-:-:S03]  /*1f38b0*/  PRMT R3, R37, 0x5410, R10 ;  /* 0x0000541025037816 */ /* 0x001fc6000000000a */
[----:B------:R0:W-:Y:S01]  /*1f38c0*/  STL [R1+0x264], R5 ;  /* 0x0002640501007387 */ /* 0x0001e20000100800 */
[----:B-1----:R-:W-:-:S03]  /*1f38d0*/  PRMT R8, R23, 0x5410, R47 ;  /* 0x0000541017087816 */ /* 0x002fc6000000002f */
[----:B------:R1:W-:Y:S01]  /*1f38e0*/  STL [R1+0x25c], R3 ;  /* 0x00025c0301007387 */ /* 0x0003e20000100800 */
[----:B0-----:R-:W-:-:S03]  /*1f38f0*/  PRMT R5, R59, 0x5410, R6 ;  /* 0x000054103b057816 */ /* 0x001fc60000000006 */
[----:B------:R0:W-:Y:S01]  /*1f3900*/  STL [R1+0x254], R8 ;  /* 0x0002540801007387 */ /* 0x0001e20000100800 */
[----:B-1----:R-:W-:-:S03]  /*1f3910*/  PRMT R3, R2, 0x5410, R4 ;  /* 0x0000541002037816 */ /* 0x002fc60000000004 */
[----:B------:R-:W-:Y:S01]  /*1f3920*/  STL [R1+0x250], R5 ;  /* 0x0002500501007387 */ /* 0x000fe20000100800 */
[----:B------:R-:W-:-:S03]  /*1f3930*/  PRMT R2, R9, 0x5410, R7 ;  /* 0x0000541009027816 */ /* 0x000fc60000000007 */
[----:B------:R-:W3:Y:S04]  /*1f3940*/  LDL.LU R16, [R1+0x22c] ;  /* 0x00022c0001107983 */ /* 0x000ee80000300800 */
[----:B------:R1:W-:Y:S04]  /*1f3950*/  STL [R1+0x24c], R3 ;  /* 0x00024c0301007387 */ /* 0x0003e80000100800 */
[----:B------:R-:W3:Y:S04]  /*1f3960*/  LDL.LU R17, [R1+0x3e8] ;  /* 0x0003e80001117983 */ /* 0x000ee80000300800 */
        /* <DEDUP_REMOVED lines=56> */
[----:B----4-:R-:W4:Y:S04]  /*1f3cf0*/  LDL.LU R2, [R1+0x3d0] ;  /* 0x0003d00001027983 */ /* 0x010f280000300800 */
[----:B------:R-:W4:Y:S04]  /*1f3d00*/  LDL.LU R7, [R1+0x3fc] ;  /* 0x0003fc0001077983 */ /* 0x000f280000300800 */
[----:B------:R-:W4:Y:S01]  /*1f3d10*/  LDL.LU R9, [R1+0x420] ;  /* 0x0004200001097983 */ /* 0x000f220000300800 */
[----:B---3--:R-:W-:-:S03]  /*1f3d20*/  PRMT R17, R17, 0x5410, R16 ;  /* 0x0000541011117816 */ /* 0x008fc60000000010 */
[----:B------:R-:W3:Y:S04]  /*1f3d30*/  LDL.LU R16, [R1+0x8600] ;  /* 0x0086000001107983 */ /* 0x000ee80000300800 */
[----:B------:R0:W-:Y:S01]  /*1f3d40*/  STL [R1+0x238], R17 ;  /* 0x0002381101007387 */ /* 0x0001e20000100800 */
[----:B--2---:R-:W-:-:S03]  /*1f3d50*/  PRMT R18, R18, 0x5410, R12 ;  /* 0x0000541012127816 */ /* 0x004fc6000000000c */
[----:B0-----:R-:W2:Y:S01]  /*1f3d60*/  LDL.LU R17, [R1+0x85fc] ;  /* 0x0085fc0001117983 */ /* 0x001ea20000300800 */
[----:B------:R-:W-:-:S03]  /*1f3d70*/  PRMT R14, R14, 0x5410, R19 ;  /* 0x000054100e0e7816 */ /* 0x000fc60000000013 */
[----:B------:R-:W2:Y:S04]  /*1f3d80*/  LDL.LU R12, [R1+0x85f8] ;  /* 0x0085f800010c7983 */ /* 0x000ea80000300800 */
[----:B------:R0:W-:Y:S01]  /*1f3d90*/  STL [R1+0x23c], R18 ;  /* 0x00023c1201007387 */ /* 0x0001e20000100800 */
[----:B------:R-:W-:-:S03]  /*1f3da0*/  PRMT R61, R61, 0x5410, R56 ;  /* 0x000054103d3d7816 */ /* 0x000fc60000000038 */
[----:B0-----:R-:W3:Y:S01]  /*1f3db0*/  LDL.LU R18, [R1+0x85f4] ;  /* 0x0085f40001127983 */ /* 0x001ee20000300800 */
[----:B------:R-:W-:-:S03]  /*1f3dc0*/  PRMT R24, R24, 0x5410, R22 ;  /* 0x0000541018187816 */ /* 0x000fc60000000016 */
[----:B------:R-:W2:Y:S04]  /*1f3dd0*/  LDL.LU R19, [R1+0x85f0] ;  /* 0x0085f00001137983 */ /* 0x000ea80000300800 */
[----:B------:R0:W-:Y:S01]  /*1f3de0*/  STL [R1+0x22c], R14 ;  /* 0x00022c0e01007387 */ /* 0x0001e20000100800 */
[----:B------:R-:W-:-:S03]  /*1f3df0*/  PRMT R28, R28, 0x5410, R26 ;  /* 0x000054101c1c7816 */ /* 0x000fc6000000001a */
[----:B0-----:R-:W2:Y:S04]  /*1f3e00*/  LDL.LU R14, [R1+0x85ec] ;  /* 0x0085ec00010e7983 */ /* 0x001ea80000300800 */
[----:B------:R-:W3:Y:S04]  /*1f3e10*/  LDL.LU R56, [R1+0x85e8] ;  /* 0x0085e80001387983 */ /* 0x000ee80000300800 */
[----:B------:R0:W-:Y:S01]  /*1f3e20*/  STL [R1+0x230], R61 ;  /* 0x0002303d01007387 */ /* 0x0001e20000100800 */
[----:B------:R-:W-:Y:S02]  /*1f3e30*/  PRMT R32, R32, 0x5410, R30 ;  /* 0x0000541020207816 */ /* 0x000fe4000000001e */
[----:B------:R-:W-:Y:S01]  /*1f3e40*/  PRMT R36, R36, 0x5410, R34 ;  /* 0x0000541024247816 */ /* 0x000fe20000000022 */
[----:B0-----:R-:W3:Y:S04]  /*1f3e50*/  LDL.LU R61, [R1+0x85e4] ;  /* 0x0085e400013d7983 */ /* 0x001ee80000300800 */
[----:B------:R-:W3:Y:S04]  /*1f3e60*/  LDL.LU R22, [R1+0x85e0] ;  /* 0x0085e00001167983 */ /* 0x000ee80000300800 */
[----:B------:R0:W-:Y:S01]  /*1f3e70*/  STL [R1+0x228], R24 ;  /* 0x0002281801007387 */ /* 0x0001e20000100800 */
[----:B------:R-:W-:-:S03]  /*1f3e80*/  PRMT R38, R38, 0x5410, R35 ;  /* 0x0000541026267816 */ /* 0x000fc60000000023 */
        /* <DEDUP_REMOVED lines=12> */
[----:B0-----:R-:W2:Y:S04]  /*1f3f50*/  LDL.LU R36, [R1+0x85c4] ;  /* 0x0085c40001247983 */ /* 0x001ea80000300800 */
[----:B------:R-:W2:Y:S04]  /*1f3f60*/  LDL.LU R35, [R1+0x85c0] ;  /* 0x0085c00001237983 */ /* 0x000ea80000300800 */
[----:B------:R0:W-:Y:S01]  /*1f3f70*/  STL [R1+0x20c], R38 ;  /* 0x00020c2601007387 */ /* 0x0001e20000100800 */
[----:B------:R-:W-:-:S03]  /*1f3f80*/  PRMT R51, R51, 0x5410, R50 ;  /* 0x0000541033337816 */ /* 0x000fc60000000032 */
[----:B0-----:R-:W3:Y:S04]  /*1f3f90*/  LDL.LU R38, [R1+0x85bc] ;  /* 0x0085bc0001267983 */ /* 0x001ee80000300800 */
[----:B------:R-:W2:Y:S04]  /*1f3fa0*/  LDL.LU R40, [R1+0x85b8] ;  /* 0x0085b80001287983 */ /* 0x000ea80000300800 */
[----:B------:R0:W-:Y:S01]  /*1f3fb0*/  STL [R1+0x210], R39 ;  /* 0x0002102701007387 */ /* 0x0001e20000100800 */
[----:B------:R-:W-:-:S03]  /*1f3fc0*/  PRMT R54, R54, 0x5410, R52 ;  /* 0x0000541036367816 */ /* 0x000fc60000000034 */
[----:B0-----:R-:W2:Y:S04]  /*1f3fd0*/  LDL.LU R39, [R1+0x85b4] ;  /* 0x0085b40001277983 */ /* 0x001ea80000300800 */
        /* <DEDUP_REMOVED lines=58> */
[----:B----4-:R-:W-:-:S03]  /*1f4380*/  PRMT R2, R2, 0x5410, R4 ;  /* 0x0000541002027816 */ /* 0x010fc60000000004 */
[----:B0-----:R-:W4:Y:S04]  /*1f4390*/  LDL.LU R46, [R1+0x853c] ;  /* 0x00853c00012e7983 */ /* 0x001f280000300800 */
[----:B------:R-:W2:Y:S04]  /*1f43a0*/  LDL.LU R10, [R1+0x8538] ;  /* 0x00853800010a7983 */ /* 0x000ea80000300800 */
[----:B------:R0:W-:Y:S04]  /*1f43b0*/  STL [R1+0x1bc], R37 ;  /* 0x0001bc2501007387 */ /* 0x0001e80000100800 */
[----:B0-----:R-:W3:Y:S04]  /*1f43c0*/  LDL.LU R37, [R1+0x8534] ;  /* 0x0085340001257983 */ /* 0x001ee80000300800 */
[----:B------:R-:W4:Y:S04]  /*1f43d0*/  LDL.LU R47, [R1+0x8530] ;  /* 0x00853000012f7983 */ /* 0x000f280000300800 */
[----:B------:R0:W-:Y:S04]  /*1f43e0*/  STL [R1+0x1b8], R23 ;  /* 0x0001b81701007387 */ /* 0x0001e80000100800 */
[----:B0-----:R-:W2:Y:S04]  /*1f43f0*/  LDL.LU R23, [R1+0x852c] ;  /* 0x00852c0001177983 */ /* 0x001ea80000300800 */
[----:B------:R-:W3:Y:S04]  /*1f4400*/  LDL.LU R6, [R1+0x8528] ;  /* 0x0085280001067983 */ /* 0x000ee80000300800 */
[----:B------:R0:W-:Y:S04]  /*1f4410*/  STL [R1+0x1b4], R59 ;  /* 0x0001b43b01007387 */ /* 0x0001e80000100800 */
[----:B0-----:R-:W3:Y:S04]  /*1f4420*/  LDL.LU R59, [R1+0x8524] ;  /* 0x00852400013b7983 */ /* 0x001ee80000300800 */
[----:B------:R-:W4:Y:S04]  /*1f4430*/  LDL.LU R4, [R1+0x8520] ;  /* 0x0085200001047983 */ /* 0x000f280000300800 */
[----:B------:R0:W-:Y:S04]  /*1f4440*/  STL [R1+0x204], R2 ;  /* 0x0002040201007387 */ /* 0x0001e80000100800 */
[----:B0-----:R-:W2:Y:S01]  /*1f4450*/  LDL.LU R2, [R1+0x851c] ;  /* 0x00851c0001027983 */ /* 0x001ea20000300800 */
[----:B----4-:R-:W-:-:S02]  /*1f4460*/  PRMT R9, R9, 0x5410, R4 ;  /* 0x0000541009097816 */ /* 0x010fc40000000004 */
[----:B---3--:R-:W-:Y:S02]  /*1f4470*/  PRMT R59, R59, 0x5410, R6 ;  /* 0x000054103b3b7816 */ /* 0x008fe40000000006 */
[----:B--2---:R-:W-:Y:S02]  /*1f4480*/  PRMT R7, R7, 0x5410, R2 ;  /* 0x0000541007077816 */ /* 0x004fe40000000002 */
        /* <DEDUP_REMOVED lines=8> */
[----:B0-----:R-:W4:Y:S01]  /*1f4510*/  LDL.LU R59, [R1+0x8504] ;  /* 0x00850400013b7983 */ /* 0x001f220000300800 */
[----:B---3--:R-:W-:-:S03]  /*1f4520*/  PRMT R6, R6, 0x5410, R23 ;  /* 0x0000541006067816 */ /* 0x008fc60000000017 */
[----:B------:R-:W3:Y:S04]  /*1f4530*/  LDL.LU R23, [R1+0x8500] ;  /* 0x0085000001177983 */ /* 0x000ee80000300800 */
[----:B------:R0:W-:Y:S04]  /*1f4540*/  STL [R1+0x244], R6 ;  /* 0x0002440601007387 */ /* 0x0001e80000100800 */
[----:B0-----:R-:W2:Y:S01]  /*1f4550*/  LDL.LU R6, [R1+0x84fc] ;  /* 0x0084fc0001067983 */ /* 0x001ea20000300800 */
[----:B----4-:R-:W-:-:S03]  /*1f4560*/  PRMT R59, R59, 0x5410, R47 ;  /* 0x000054103b3b7816 */ /* 0x010fc6000000002f */
[----:B------:R-:W4:Y:S04]  /*1f4570*/  LDL.LU R47, [R1+0x84f8] ;  /* 0x0084f800012f7983 */ /* 0x000f280000300800 */
[----:B------:R0:W-:Y:S04]  /*1f4580*/  STL [R1+0x248], R59 ;  /* 0x0002483b01007387 */ /* 0x0001e80000100800 */
[----:B0-----:R-:W4:Y:S01]  /*1f4590*/  LDL.LU R59, [R1+0x84f4] ;  /* 0x0084f400013b7983 */ /* 0x001f220000300800 */
[----:B---3--:R-:W-:-:S03]  /*1f45a0*/  PRMT R23, R23, 0x5410, R37 ;  /* 0x0000541017177816 */ /* 0x008fc60000000025 */
[----:B------:R-:W3:Y:S04]  /*1f45b0*/  LDL.LU R37, [R1+0x84f0] ;  /* 0x0084f00001257983 */ /* 0x000ee80000300800 */
[----:B------:R0:W-:Y:S04]  /*1f45c0*/  STL [R1+0x258], R23 ;  /* 0x0002581701007387 */ /* 0x0001e80000100800 */
[----:B0-----:R-:W3:Y:S01]  /*1f45d0*/  LDL.LU R23, [R1+0x84ec] ;  /* 0x0084ec0001177983 */ /* 0x001ee20000300800 */
[----:B--2---:R-:W-:-:S03]  /*1f45e0*/  PRMT R6, R6, 0x5410, R10 ;  /* 0x0000541006067816 */ /* 0x004fc6000000000a */
[----:B------:R-:W2:Y:S04]  /*1f45f0*/  LDL.LU R10, [R1+0x84e8] ;  /* 0x0084e800010a7983 */ /* 0x000ea80000300800 */
[----:B------:R0:W-:Y:S04]  /*1f4600*/  STL [R1+0x268], R6 ;  /* 0x0002680601007387 */ /* 0x0001e80000100800 */
[----:B0-----:R-:W2:Y:S01]  /*1f4610*/  LDL.LU R6, [R1+0x84e4] ;  /* 0x0084e40001067983 */ /* 0x001ea20000300800 */
[----:B----4-:R-:W-:-:S03]  /*1f4620*/  PRMT R59, R59, 0x5410, R46 ;  /* 0x000054103b3b7816 */ /* 0x010fc6000000002e */
[----:B------:R-:W4:Y:S04]  /*1f4630*/  LDL.LU R46, [R1+0x84e0] ;  /* 0x0084e000012e7983 */ /* 0x000f280000300800 */
[----:B------:R0:W-:Y:S04]  /*1f4640*/  STL [R1+0x26c], R59 ;  /* 0x00026c3b01007387 */ /* 0x0001e80000100800 */
[----:B0-----:R-:W4:Y:S01]  /*1f4650*/  LDL.LU R59, [R1+0x84dc] ;  /* 0x0084dc00013b7983 */ /* 0x001f220000300800 */
[----:B------:R-:W-:Y:S02]  /*1f4660*/  PRMT R15, R15, 0x5410, R5 ;  /* 0x000054100f0f7816 */ /* 0x000fe40000000005 */
[----:B---3--:R-:W-:-:S02]  /*1f4670*/  PRMT R37, R37, 0x5410, R43 ;  /* 0x0000541025257816 */ /* 0x008fc4000000002b */
[----:B------:R-:W3:Y:S04]  /*1f4680*/  LDL.LU R43, [R1+0x84d8] ;  /* 0x0084d800012b7983 */ /* 0x000ee80000300800 */
[----:B------:R0:W-:Y:S01]  /*1f4690*/  STL [R1+0x288], R37 ;  /* 0x0002882501007387 */ /* 0x0001e20000100800 */
[----:B------:R-:W-:-:S03]  /*1f46a0*/  PRMT R23, R23, 0x5410, R31 ;  /* 0x0000541017177816 */ /* 0x000fc6000000001f */
[----:B0-----:R-:W3:Y:S04]  /*1f46b0*/  LDL.LU R37, [R1+0x84d4] ;  /* 0x0084d40001257983 */ /* 0x001ee80000300800 */
[----:B------:R-:W3:Y:S04]  /*1f46c0*/  LDL.LU R31, [R1+0x84d0] ;  /* 0x0084d000011f7983 */ /* 0x000ee80000300800 */
[----:B------:R0:W-:Y:S01]  /*1f46d0*/  STL [R1+0x28c], R23 ;  /* 0x00028c1701007387 */ /* 0x0001e20000100800 */
[----:B--2---:R-:W-:-:S03]  /*1f46e0*/  PRMT R10, R10, 0x5410, R11 ;  /* 0x000054100a0a7816 */ /* 0x004fc6000000000b */
[----:B0-----:R-:W2:Y:S04]  /*1f46f0*/  LDL.LU R23, [R1+0x84cc] ;  /* 0x0084cc0001177983 */ /* 0x001ea80000300800 */
[----:B------:R-:W2:Y:S04]  /*1f4700*/  LDL.LU R5, [R1+0x84c8] ;  /* 0x0084c80001057983 */ /* 0x000ea80000300800 */
[----:B------:R0:W-:Y:S01]  /*1f4710*/  STL [R1+0x2a4], R15 ;  /* 0x0002a40f01007387 */ /* 0x0001e20000100800 */
[----:B------:R-:W-:-:S03]  /*1f4720*/  PRMT R6, R6, 0x5410, R3 ;  /* 0x0000541006067816 */ /* 0x000fc60000000003 */
[----:B0-----:R-:W2:Y:S04]  /*1f4730*/  LDL.LU R15, [R1+0x84c4] ;  /* 0x0084c400010f7983 */ /* 0x001ea80000300800 */
[----:B------:R-:W2:Y:S04]  /*1f4740*/  LDL.LU R11, [R1+0x84c0] ;  /* 0x0084c000010b7983 */ /* 0x000ea80000300800 */
[----:B------:R0:W-:Y:S01]  /*1f4750*/  STL [R1+0x2ac], R10 ;  /* 0x0002ac0a01007387 */ /* 0x0001e20000100800 */
[----:B----4-:R-:W-:-:S03]  /*1f4760*/  PRMT R46, R46, 0x5410, R8 ;  /* 0x000054102e2e7816 */ /* 0x010fc60000000008 */
[----:B0-----:R-:W4:Y:S04]  /*1f4770*/  LDL.LU R10, [R1+0x84bc] ;  /* 0x0084bc00010a7983 */ /* 0x001f280000300800 */
[----:B------:R-:W4:Y:S04]  /*1f4780*/  LDL.LU R3, [R1+0x84b8] ;  /* 0x0084b80001037983 */ /* 0x000f280000300800 */
[----:B------:R0:W-:Y:S04]  /*1f4790*/  STL [R1+0x2bc], R6 ;  /* 0x0002bc0601007387 */ /* 0x0001e80000100800 */
[----:B0-----:R-:W4:Y:S04]  /*1f47a0*/  LDL.LU R6, [R1+0x84b4] ;  /* 0x0084b40001067983 */ /* 0x001f280000300800 */
[----:B------:R-:W4:Y:S04]  /*1f47b0*/  LDL.LU R8, [R1+0x84b0] ;  /* 0x0084b00001087983 */ /* 0x000f280000300800 */
[----:B------:R0:W-:Y:S04]  /*1f47c0*/  STL [R1+0x2c4], R46 ;  /* 0x0002c42e01007387 */ /* 0x0001e80000100800 */
[----:B0-----:R-:W4:Y:S01]  /*1f47d0*/  LDL.LU R46, [R1+0x84ac] ;  /* 0x0084ac00012e7983 */ /* 0x001f220000300800 */
[----:B------:R-:W-:-:S03]  /*1f47e0*/  PRMT R59, R59, 0x5410, R60 ;  /* 0x000054103b3b7816 */ /* 0x000fc6000000003c */
[----:B------:R-:W4:Y:S04]  /*1f47f0*/  LDL.LU R60, [R1+0x84a8] ;  /* 0x0084a800013c7983 */ /* 0x000f280000300800 */
[----:B------:R0:W-:Y:S01]  /*1f4800*/  STL [R1+0x2d0], R59 ;  /* 0x0002d03b01007387 */ /* 0x0001e20000100800 */
[----:B------:R-:W-:-:S03]  /*1f4810*/  PRMT R27, R27, 0x5410, R29 ;  /* 0x000054101b1b7816 */ /* 0x000fc6000000001d */
[----:B0-----:R-:W4:Y:S01]  /*1f4820*/  LDL.LU R59, [R1+0x84a4] ;  /* 0x0084a400013b7983 */ /* 0x001f220000300800 */
[----:B------:R-:W-:Y:S02]  /*1f4830*/  PRMT R53, R53, 0x5410, R54 ;  /* 0x0000541035357816 */ /* 0x000fe40000000036 */
[----:B---3--:R-:W-:Y:S02]  /*1f4840*/  PRMT R43, R43, 0x5410, R45 ;  /* 0x000054102b2b7816 */ /* 0x008fe4000000002d */
[----:B------:R-:W3:Y:S04]  /*1f4850*/  LDL.LU R45, [R1+0x84a0] ;  /* 0x0084a000012d7983 */ /* 0x000ee80000300800 */
[----:B------:R0:W-:Y:S01]  /*1f4860*/  STL [R1+0x2e0], R43 ;  /* 0x0002e02b01007387 */ /* 0x0001e20000100800 */
[----:B------:R-:W-:-:S03]  /*1f4870*/  PRMT R37, R37, 0x5410, R41 ;  /* 0x0000541025257816 */ /* 0x000fc60000000029 */
[----:B0-----:R-:W3:Y:S01]  /*1f4880*/  LDL.LU R43, [R1+0x849c] ;  /* 0x00849c00012b7983 */ /* 0x001ee20000300800 */
[----:B------:R-:W-:-:S03]  /*1f4890*/  PRMT R31, R31, 0x5410, R33 ;  /* 0x000054101f1f7816 */ /* 0x000fc60000000021 */
[----:B------:R-:W3:Y:S04]  /*1f48a0*/  LDL.LU R41, [R1+0x8498] ;  /* 0x0084980001297983 */ /* 0x000ee80000300800 */
[----:B------:R0:W-:Y:S04]  /*1f48b0*/  STL [R1+0x2f0], R37 ;  /* 0x0002f02501007387 */ /* 0x0001e80000100800 */
[----:B0-----:R-:W3:Y:S01]  /*1f48c0*/  LDL.LU R37, [R1+0x8494] ;  /* 0x0084940001257983 */ /* 0x001ee20000300800 */
[----:B--2---:R-:W-:-:S03]  /*1f48d0*/  PRMT R23, R23, 0x5410, R25 ;  /* 0x0000541017177816 */ /* 0x004fc60000000019 */
[----:B------:R-:W2:Y:S04]  /*1f48e0*/  LDL.LU R33, [R1+0x8490] ;  /* 0x0084900001217983 */ /* 0x000ea80000300800 */
[----:B------:R0:W-:Y:S01]  /*1f48f0*/  STL [R1+0x2f4], R31 ;  /* 0x0002f41f01007387 */ /* 0x0001e20000100800 */
[----:B------:R-:W-:-:S03]  /*1f4900*/  PRMT R5, R5, 0x5410, R21 ;  /* 0x0000541005057816 */ /* 0x000fc60000000015 */
[----:B0-----:R-:W2:Y:S04]  /*1f4910*/  LDL.LU R31, [R1+0x848c] ;  /* 0x00848c00011f7983 */ /* 0x001ea80000300800 */
[----:B------:R-:W2:Y:S04]  /*1f4920*/  LDL.LU R29, [R1+0x8488] ;  /* 0x00848800011d7983 */ /* 0x000ea80000300800 */
[----:B------:R0:W-:Y:S01]  /*1f4930*/  STL [R1+0x310], R27 ;  /* 0x0003101b01007387 */ /* 0x0001e20000100800 */
[----:B------:R-:W-:Y:S02]  /*1f4940*/  PRMT R15, R15, 0x5410, R20 ;  /* 0x000054100f0f7816 */ /* 0x000fe40000000014 */
[----:B------:R-:W-:Y:S01]  /*1f4950*/  PRMT R11, R11, 0x5410, R13 ;  /* 0x000054100b0b7816 */ /* 0x000fe2000000000d */
[----:B0-----:R-:W2:Y:S04]  /*1f4960*/  LDL.LU R27, [R1+0x8484] ;  /* 0x00848400011b7983 */ /* 0x001ea80000300800 */
[----:B------:R-:W2:Y:S04]  /*1f4970*/  LDL.LU R25, [R1+0x8480] ;  /* 0x0084800001197983 */ /* 0x000ea80000300800 */
[----:B------:R0:W-:Y:S01]  /*1f4980*/  STL [R1+0x314], R23 ;  /* 0x0003141701007387 */ /* 0x0001e20000100800 */
[----:B----4-:R-:W-:-:S03]  /*1f4990*/  PRMT R58, R10, 0x5410, R58 ;  /* 0x000054100a3a7816 */ /* 0x010fc6000000003a */
[----:B0-----:R-:W4:Y:S04]  /*1f49a0*/  LDL.LU R23, [R1+0x847c] ;  /* 0x00847c0001177983 */ /* 0x001f280000300800 */
[----:B------:R-:W4:Y:S04]  /*1f49b0*/  LDL.LU R21, [R1+0x8478] ;  /* 0x0084780001157983 */ /* 0x000f280000300800 */
[----:B------:R0:W-:Y:S01]  /*1f49c0*/  STL [R1+0x67c], R5 ;  /* 0x00067c0501007387 */ /* 0x0001e20000100800 */
[----:B------:R-:W-:-:S03]  /*1f49d0*/  PRMT R57, R3, 0x5410, R57 ;  /* 0x0000541003397816 */ /* 0x000fc60000000039 */
[----:B0-----:R-:W4:Y:S04]  /*1f49e0*/  LDL R5, [R1+0x36c0] ;  /* 0x0036c00001057983 */ /* 0x001f280000100800 */
[----:B------:R-:W4:Y:S04]  /*1f49f0*/  LDL.LU R20, [R1+0x8474] ;  /* 0x0084740001147983 */ /* 0x000f280000300800 */
[----:B------:R0:W-:Y:S01]  /*1f4a00*/  STL [R1+0x68c], R15 ;  /* 0x00068c0f01007387 */ /* 0x0001e20000100800 */
[----:B------:R-:W-:-:S03]  /*1f4a10*/  PRMT R55, R6, 0x5410, R55 ;  /* 0x0000541006377816 */ /* 0x000fc60000000037 */
[----:B0-----:R-:W4:Y:S04]  /*1f4a20*/  LDL.LU R15, [R1+0x8470] ;  /* 0x00847000010f7983 */ /* 0x001f280000300800 */
[----:B------:R-:W4:Y:S04]  /*1f4a30*/  LDL.LU R13, [R1+0x846c] ;  /* 0x00846c00010d7983 */ /* 0x000f280000300800 */
[----:B------:R0:W-:Y:S01]  /*1f4a40*/  STL [R1+0x69c], R11 ;  /* 0x00069c0b01007387 */ /* 0x0001e20000100800 */
[----:B------:R-:W-:-:S03]  /*1f4a50*/  PRMT R52, R8, 0x5410, R52 ;  /* 0x0000541008347816 */ /* 0x000fc60000000034 */
[----:B0-----:R-:W4:Y:S04]  /*1f4a60*/  LDL.LU R11, [R1+0x8468] ;  /* 0x00846800010b7983 */ /* 0x001f280000300800 */
[----:B------:R-:W4:Y:S04]  /*1f4a70*/  LDL.LU R10, [R1+0x8464] ;  /* 0x00846400010a7983 */ /* 0x000f280000300800 */
[----:B------:R-:W4:Y:S04]  /*1f4a80*/  LDL.LU R3, [R1+0x8460] ;  /* 0x0084600001037983 */ /* 0x000f280000300800 */
[----:B------:R-:W-:Y:S04]  /*1f4a90*/  STL [R1+0x6ac], R58 ;  /* 0x0006ac3a01007387 */ /* 0x000fe80000100800 */
[----:B------:R-:W4:Y:S01]  /*1f4aa0*/  LDL.LU R6, [R1+0x845c] ;  /* 0x00845c0001067983 */ /* 0x000f220000300800 */
[----:B------:R-:W-:-:S03]  /*1f4ab0*/  PRMT R51, R46, 0x5410, R51 ;  /* 0x000054102e337816 */ /* 0x000fc60000000033 */
[----:B------:R-:W-:Y:S04]  /*1f4ac0*/  STL [R1+0x6bc], R57 ;  /* 0x0006bc3901007387 */ /* 0x000fe80000100800 */
[----:B------:R-:W-:Y:S04]  /*1f4ad0*/  STL [R1+0x6cc], R55 ;  /* 0x0006cc3701007387 */ /* 0x000fe80000100800 */
[----:B------:R-:W4:Y:S04]  /*1f4ae0*/  LDL.LU R8, [R1+0x8458] ;  /* 0x0084580001087983 */ /* 0x000f280000300800 */
[----:B------:R-:W-:Y:S04]  /*1f4af0*/  STL [R1+0x6f4], R53 ;  /* 0x0006f43501007387 */ /* 0x000fe80000100800 */
[----:B------:R-:W4:Y:S01]  /*1f4b00*/  LDL.LU R46, [R1+0x8454] ;  /* 0x00845400012e7983 */ /* 0x000f220000300800 */
[----:B------:R-:W-:-:S02]  /*1f4b10*/  PRMT R50, R60, 0x5410, R50 ;  /* 0x000054103c327816 */ /* 0x000fc40000000032 */
[----:B------:R-:W-:Y:S01]  /*1f4b20*/  PRMT R49, R59, 0x5410, R49 ;  /* 0x000054103b317816 */ /* 0x000fe20000000031 */
[----:B------:R-:W-:Y:S01]  /*1f4b30*/  STL [R1+0x6f8], R52 ;  /* 0x0006f83401007387 */ /* 0x000fe20000100800 */
[----:B------:R-:W-:-:S03]  /*1f4b40*/  PRMT R39, R39, 0x5410, R40 ;  /* 0x0000541027277816 */ /* 0x000fc60000000028 */
[----:B------:R-:W-:Y:S01]  /*1f4b50*/  STL [R1+0x708], R51 ;  /* 0x0007083301007387 */ /* 0x000fe20000100800 */
[----:B------:R-:W-:-:S03]  /*1f4b60*/  PRMT R35, R35, 0x5410, R36 ;  /* 0x0000541023237816 */ /* 0x000fc60000000024 */
[----:B------:R-:W-:Y:S04]  /*1f4b70*/  STL [R1+0x710], R50 ;  /* 0x0007103201007387 */ /* 0x000fe80000100800 */
[----:B------:R-:W-:Y:S01]  /*1f4b80*/  STL [R1+0x71c], R49 ;  /* 0x00071c3101007387 */ /* 0x000fe20000100800 */
[----:B------:R-:W-:Y:S02]  /*1f4b90*/  PRMT R14, R14, 0x5410, R19 ;  /* 0x000054100e0e7816 */ /* 0x000fe40000000013 */
[----:B------:R-:W-:Y:S02]  /*1f4ba0*/  PRMT R12, R12, 0x5410, R17 ;  /* 0x000054100c0c7816 */ /* 0x000fe40000000011 */
[----:B---3--:R-:W-:-:S05]  /*1f4bb0*/  PRMT R45, R45, 0x5410, R48 ;  /* 0x000054102d2d7816 */ /* 0x008fca0000000030 */
[----:B------:R-:W-:Y:S01]  /*1f4bc0*/  STL [R1+0x720], R45 ;  /* 0x0007202d01007387 */ /* 0x000fe20000100800 */
[----:B------:R-:W-:Y:S02]  /*1f4bd0*/  PRMT R43, R43, 0x5410, R44 ;  /* 0x000054102b2b7816 */ /* 0x000fe4000000002c */
[----:B------:R-:W-:-:S03]  /*1f4be0*/  PRMT R41, R41, 0x5410, R42 ;  /* 0x0000541029297816 */ /* 0x000fc6000000002a */
[----:B------:R-:W-:Y:S04]  /*1f4bf0*/  STL [R1+0x730], R43 ;  /* 0x0007302b01007387 */ /* 0x000fe80000100800 */
[----:B------:R-:W-:Y:S04]  /*1f4c00*/  STL [R1+0x734], R41 ;  /* 0x0007342901007387 */ /* 0x000fe80000100800 */
[----:B------:R-:W-:Y:S01]  /*1f4c10*/  STL [R1+0x744], R39 ;  /* 0x0007442701007387 */ /* 0x000fe20000100800 */
[----:B------:R-:W-:Y:S02]  /*1f4c20*/  PRMT R37, R37, 0x5410, R38 ;  /* 0x0000541025257816 */ /* 0x000fe40000000026 */
[----:B--2---:R-:W-:-:S03]  /*1f4c30*/  PRMT R33, R33, 0x5410, R34 ;  /* 0x0000541021217816 */ /* 0x004fc60000000022 */
[----:B------:R-:W-:Y:S04]  /*1f4c40*/  STL [R1+0x748], R37 ;  /* 0x0007482501007387 */ /* 0x000fe80000100800 */
[----:B------:R-:W-:Y:S04]  /*1f4c50*/  STL [R1+0x758], R35 ;  /* 0x0007582301007387 */ /* 0x000fe80000100800 */
[----:B------:R-:W-:Y:S01]  /*1f4c60*/  STL [R1+0x75c], R33 ;  /* 0x00075c2101007387 */ /* 0x000fe20000100800 */
[----:B------:R-:W-:Y:S02]  /*1f4c70*/  PRMT R31, R31, 0x5410, R32 ;  /* 0x000054101f1f7816 */ /* 0x000fe40000000020 */
[----:B------:R-:W-:-:S03]  /*1f4c80*/  PRMT R29, R29, 0x5410, R30 ;  /* 0x000054101d1d7816 */ /* 0x000fc6000000001e */
[----:B------:R-:W-:Y:S04]  /*1f4c90*/  STL [R1+0x76c], R31 ;  /* 0x00076c1f01007387 */ /* 0x000fe80000100800 */
[----:B------:R-:W-:Y:S01]  /*1f4ca0*/  STL [R1+0x770], R29 ;  /* 0x0007701d01007387 */ /* 0x000fe20000100800 */
[----:B------:R-:W-:Y:S02]  /*1f4cb0*/  PRMT R27, R27, 0x5410, R28 ;  /* 0x000054101b1b7816 */ /* 0x000fe4000000001c */
[----:B------:R-:W-:-:S03]  /*1f4cc0*/  PRMT R25, R25, 0x5410, R26 ;  /* 0x0000541019197816 */ /* 0x000fc6000000001a */
[----:B------:R-:W-:Y:S04]  /*1f4cd0*/  STL [R1+0x778], R27 ;  /* 0x0007781b01007387 */ /* 0x000fe80000100800 */
[----:B------:R-:W-:Y:S01]  /*1f4ce0*/  STL [R1+0x780], R25 ;  /* 0x0007801901007387 */ /* 0x000fe20000100800 */
[----:B----4-:R-:W-:Y:S02]  /*1f4cf0*/  PRMT R23, R23, 0x5410, R24 ;  /* 0x0000541017177816 */ /* 0x010fe40000000018 */
[----:B------:R-:W-:-:S03]  /*1f4d00*/  PRMT R21, R21, 0x5410, R22 ;  /* 0x0000541015157816 */ /* 0x000fc60000000016 */
[----:B------:R-:W-:Y:S04]  /*1f4d10*/  STL [R1+0x788], R23 ;  /* 0x0007881701007387 */ /* 0x000fe80000100800 */
[----:B------:R-:W-:Y:S01]  /*1f4d20*/  STL [R1+0x798], R21 ;  /* 0x0007981501007387 */ /* 0x000fe20000100800 */
[----:B------:R-:W-:-:S05]  /*1f4d30*/  PRMT R20, R20, 0x5410, R61 ;  /* 0x0000541014147816 */ /* 0x000fca000000003d */
[----:B------:R-:W-:Y:S01]  /*1f4d40*/  STL [R1+0x79c], R20 ;  /* 0x00079c1401007387 */ /* 0x000fe20000100800 */
[----:B------:R-:W-:Y:S02]  /*1f4d50*/  PRMT R15, R15, 0x5410, R56 ;  /* 0x000054100f0f7816 */ /* 0x000fe40000000038 */
[----:B------:R-:W-:-:S03]  /*1f4d60*/  PRMT R13, R13, 0x5410, R18 ;  /* 0x000054100d0d7816 */ /* 0x000fc60000000012 */
[----:B------:R-:W-:Y:S04]  /*1f4d70*/  STL [R1+0x7a0], R15 ;  /* 0x0007a00f01007387 */ /* 0x000fe80000100800 */
[----:B------:R-:W-:Y:S04]  /*1f4d80*/  STL [R1+0x7d0], R14 ;  /* 0x0007d00e01007387 */ /* 0x000fe80000100800 */
[----:B------:R0:W-:Y:S01]  /*1f4d90*/  STL [R1+0x7d4], R13 ;  /* 0x0007d40d01007387 */ /* 0x0001e20000100800 */
[----:B------:R-:W-:-:S03]  /*1f4da0*/  PRMT R11, R11, 0x5410, R16 ;  /* 0x000054100b0b7816 */ /* 0x000fc60000000010 */
[----:B------:R1:W-:Y:S01]  /*1f4db0*/  STL [R1+0x7d8], R12 ;  /* 0x0007d80c01007387 */ /* 0x0003e20000100800 */
[----:B------:R-:W-:Y:S01]  /*1f4dc0*/  PRMT R0, R10, 0x5410, R0 ;  /* 0x000054100a007816 */ /* 0x000fe20000000000 */
[C---:B------:R-:W-:Y:S02]  /*1f4dd0*/  VIADD R10, R5.reuse, 0x1 ;  /* 0x00000001050a7836 */ /* 0x040fe40000000000 */
[----:B------:R2:W-:Y:S01]  /*1f4de0*/  STL [R1+0x7dc], R11 ;  /* 0x0007dc0b01007387 */ /* 0x0005e20000100800 */
[C---:B0-----:R-:W-:Y:S02]  /*1f4df0*/  VIADD R13, R5.reuse, 0x4 ;  /* 0x00000004050d7836 */ /* 0x041fe40000000000 */
[C---:B-1----:R-:W-:Y:S01]  /*1f4e00*/  VIADD R12, R5.reuse, 0x3 ;  /* 0x00000003050c7836 */ /* 0x042fe20000000000 */
[----:B------:R-:W-:Y:S01]  /*1f4e10*/  STL [R1+0x8438], R10 ;  /* 0x0084380a01007387 */ /* 0x000fe20000100800 */
[----:B--2---:R-:W-:-:S03]  /*1f4e20*/  VIADD R11, R5, 0x2 ;  /* 0x00000002050b7836 */ /* 0x004fc60000000000 */
[----:B------:R-:W-:Y:S01]  /*1f4e30*/  STL [R1+0x7e4], R0 ;  /* 0x0007e40001007387 */ /* 0x000fe20000100800 */
[----:B------:R-:W-:-:S03]  /*1f4e40*/  LOP3.LUT R6, R6, 0xffff, RZ, 0xc0, !PT ;  /* 0x0000ffff06067812 */ /* 0x000fc600078ec0ff */
[----:B------:R-:W-:Y:S01]  /*1f4e50*/  STL [R1+0x8440], R11 ;  /* 0x0084400b01007387 */ /* 0x000fe20000100800 */
[----:B------:R-:W-:-:S03]  /*1f4e60*/  LOP3.LUT R3, R3, 0xffff, RZ, 0xc0, !PT ;  /* 0x0000ffff03037812 */ /* 0x000fc600078ec0ff */
[----:B------:R-:W-:Y:S01]  /*1f4e70*/  STL [R1+0x8444], R12 ;  /* 0x0084440c01007387 */ /* 0x000fe20000100800 */
[----:B------:R-:W-:-:S03]  /*1f4e80*/  LOP3.LUT R8, R8, 0xffff, RZ, 0xc0, !PT ;  /* 0x0000ffff08087812 */ /* 0x000fc600078ec0ff */
[----:B------:R-:W-:Y:S01]  /*1f4e90*/  STL [R1+0x8448], R13 ;  /* 0x0084480d01007387 */ /* 0x000fe20000100800 */
[----:B------:R-:W-:-:S03]  /*1f4ea0*/  LOP3.LUT R16, R46, 0xffff, RZ, 0xc0, !PT ;  /* 0x0000ffff2e107812 */ /* 0x000fc600078ec0ff */
[----:B------:R-:W2:Y:S01]  /*1f4eb0*/  LDL.LU R46, [R1+0x8450] ;  /* 0x00845000012e7983 */ /* 0x000ea20000300800 */
[----:B------:R-:W-:-:S03]  /*1f4ec0*/  PRMT R18, R4, 0x4210, R6 ;  /* 0x0000421004127816 */ /* 0x000fc60000000006 */
[----:B------:R0:W-:Y:S04]  /*1f4ed0*/  STL [R1+0x354], R16 ;  /* 0x0003541001007387 */ /* 0x0001e80000100800 */
[----:B------:R-:W-:Y:S04]  /*1f4ee0*/  STL [R1+0x358], R8 ;  /* 0x0003580801007387 */ /* 0x000fe80000100800 */
[----:B------:R1:W-:Y:S04]  /*1f4ef0*/  STL [R1+0x35c], R6 ;  /* 0x00035c0601007387 */ /* 0x0003e80000100800 */
[----:B------:R3:W-:Y:S01]  /*1f4f00*/  STL [R1+0x360], R3 ;  /* 0x0003600301007387 */ /* 0x0007e20000100800 */
[----:B0-----:R-:W-:-:S03]  /*1f4f10*/  PRMT R16, R9, 0x4210, R16 ;  /* 0x0000421009107816 */ /* 0x001fc60000000010 */
[----:B------:R-:W4:Y:S04]  /*1f4f20*/  LDL R9, [R1+0x38dc] ;  /* 0x0038dc0001097983 */ /* 0x000f280000100800 */
[----:B-1----:R-:W4:Y:S04]  /*1f4f30*/  LDL R6, [R1+0x38d8] ;  /* 0x0038d80001067983 */ /* 0x002f280000100800 */
[----:B------:R-:W4:Y:S01]  /*1f4f40*/  LDL R4, [R1+0x38e8] ;  /* 0x0038e80001047983 */ /* 0x000f220000100800 */
[----:B------:R-:W-:-:S03]  /*1f4f50*/  PRMT R19, R2, 0x4210, R3 ;  /* 0x0000421002137816 */ /* 0x000fc60000000003 */
[----:B---3--:R-:W3:Y:S04]  /*1f4f60*/  LDL R3, [R1+0x38ec] ;  /* 0x0038ec0001037983 */ /* 0x008ee80000100800 */
[----:B------:R-:W3:Y:S01]  /*1f4f70*/  LDL R2, [R1+0x38f0] ;  /* 0x0038f00001027983 */ /* 0x000ee20000100800 */
[----:B------:R-:W-:Y:S01]  /*1f4f80*/  VIADD R0, R5, 0x34 ;  /* 0x0000003405007836 */ /* 0x000fe20000000000 */
[----:B------:R-:W-:Y:S02]  /*1f4f90*/  PRMT R17, R7, 0x4210, R8 ;  /* 0x0000421007117816 */ /* 0x000fe40000000008 */
[----:B------:R-:W3:Y:S04]  /*1f4fa0*/  LDL R8, [R1+0x38e0] ;  /* 0x0038e00001087983 */ /* 0x000ee80000100800 */
[----:B------:R-:W3:Y:S01]  /*1f4fb0*/  LDL R7, [R1+0x38e4] ;  /* 0x0038e40001077983 */ /* 0x000ee20000100800 */
[----:B--2---:R-:W-:-:S02]  /*1f4fc0*/  LOP3.LUT R46, R46, 0xfffffffb, RZ, 0xc0, !PT ;  /* 0xfffffffb2e2e7812 */ /* 0x004fc400078ec0ff */
[----:B----4-:R-:W-:Y:S01]  /*1f4fd0*/  ISETP.LT.AND P0, PT, R6, UR6, !P0 ;  /* 0x0000000606007c0c */ /* 0x010fe2000c701270 */
[----:B------:R-:W-:-:S12]  /*1f4fe0*/  ULDC.64 UR6, c[0x0][0x228] ;  /* 0x00008a0000067ab9 */ /* 0x000fd80000000a00 */
[----:B------:R-:W-:Y:S02]  /*1f4ff0*/  @P0 LOP3.LUT R46, R46, 0x4, RZ, 0xfc, !PT ;  /* 0x000000042e2e0812 */ /* 0x000fe400078efcff */
[----:B------:R-:W-:Y:S02]  /*1f5000*/  ISETP.GE.AND P0, PT, R0, UR41, PT ;  /* 0x0000002900007c0c */ /* 0x000fe4000bf06270 */
[----:B------:R-:W-:Y:S01]  /*1f5010*/  LOP3.LUT R47, R47, 0xdfffffff, RZ, 0xc0, !PT ;  /* 0xdfffffff2f2f7812 */ /* 0x000fe200078ec0ff */
[----:B------:R-:W2:Y:S01]  /*1f5020*/  LDL R0, [R1+0x38f4] ;  /* 0x0038f40001007983 */ /* 0x000ea20000100800 */
[----:B------:R-:W-:Y:S01]  /*1f5030*/  ISETP.LT.AND P6, PT, R9, UR6, !P0 ;  /* 0x0000000609007c0c */ /* 0x000fe2000c7c1270 */
[C---:B------:R-:W-:Y:S01]  /*1f5040*/  VIADD R56, R5.reuse, 0x33 ;  /* 0x0000003305387836 */ /* 0x040fe20000000000 */
[----:B------:R-:W-:Y:S01]  /*1f5050*/  LOP3.LUT R46, R46, 0xfffffffd, RZ, 0xc0, !PT ;  /* 0xfffffffd2e2e7812 */ /* 0x000fe200078ec0ff */
[----:B------:R-:W-:Y:S01]  /*1f5060*/  VIADD R61, R5, 0x32 ;  /* 0x00000032053d7836 */ /* 0x000fe20000000000 */
[----:B------:R-:W-:-:S09]  /*1f5070*/  ULDC UR41, c[0x0][0x228] ;  /* 0x00008a0000297ab9 */ /* 0x000fd20000000800 */
[----:B------:R-:W-:Y:S02]  /*1f5080*/  @P6 LOP3.LUT R47, R47, 0x20000000, RZ, 0xfc, !PT ;  /* 0x200000002f2f6812 */ /* 0x000fe400078efcff */
[----:B------:R-:W-:Y:S01]  /*1f5090*/  ISETP.LT.AND P6, PT, R4, UR45, !P0 ;  /* 0x0000002d04007c0c */ /* 0x000fe2000c7c1270 */
[----:B------:R-:W-:Y:S01]  /*1f50a0*/  VIADD R48, R5, 0x31 ;  /* 0x0000003105307836 */ /* 0x000fe20000000000 */
[----:B------:R-:W-:Y:S01]  /*1f50b0*/  LOP3.LUT R47, R47, 0x7fffffff, RZ, 0xc0, !PT ;  /* 0x7fffffff2f2f7812 */ /* 0x000fe200078ec0ff */
[----:B------:R-:W-:Y:S01]  /*1f50c0*/  VIADD R13, R5, 0x30 ;  /* 0x00000030050d7836 */ /* 0x000fe20000000000 */
[----:B------:R-:W-:-:S09]  /*1f50d0*/  ULDC UR45, c[0x0][0x228] ;  /* 0x00008a00002d7ab9 */ /* 0x000fd20000000800 */
[----:B------:R-:W-:Y:S02]  /*1f50e0*/  @P6 LOP3.LUT R46, R46, 0x2, RZ, 0xfc, !PT ;  /* 0x000000022e2e6812 */ /* 0x000fe400078efcff */
[----:B---3--:R-:W-:Y:S01]  /*1f50f0*/  ISETP.LT.AND P6, PT, R3, UR44, !P0 ;  /* 0x0000002c03007c0c */ /* 0x008fe2000c7c1270 */
[C---:B------:R-:W-:Y:S01]  /*1f5100*/  VIADD R12, R5.reuse, 0x2f ;  /* 0x0000002f050c7836 */ /* 0x040fe20000000000 */
[----:B------:R-:W-:Y:S01]  /*1f5110*/  LOP3.LUT R46, R46, 0xfffffffe, RZ, 0xc0, !PT ;  /* 0xfffffffe2e2e7812 */ /* 0x000fe200078ec0ff */
[----:B------:R-:W-:Y:S01]  /*1f5120*/  VIADD R11, R5, 0x2e ;  /* 0x0000002e050b7836 */ /* 0x000fe20000000000 */
[----:B------:R-:W-:-:S09]  /*1f5130*/  ULDC UR44, c[0x0][0x228] ;  /* 0x00008a00002c7ab9 */ /* 0x000fd20000000800 */
[----:B------:R-:W-:Y:S02]  /*1f5140*/  @P6 LOP3.LUT R46, R46, 0x1, RZ, 0xfc, !PT ;  /* 0x000000012e2e6812 */ /* 0x000fe400078efcff */
[----:B------:R-:W-:Y:S01]  /*1f5150*/  ISETP.LT.AND P6, PT, R2, UR43, !P0 ;  /* 0x0000002b02007c0c */ /* 0x000fe2000c7c1270 */
[----:B------:R-:W-:Y:S01]  /*1f5160*/  VIADD R49, R5, 0x2d ;  /* 0x0000002d05317836 */ /* 0x000fe20000000000 */
[----:B------:R-:W-:-:S11]  /*1f5170*/  ULDC UR43, c[0x0][0x228] ;  /* 0x00008a00002b7ab9 */ /* 0x000fd60000000800 */
[----:B------:R-:W-:-:S04]  /*1f5180*/  @P6 LOP3.LUT R47, R47, 0x80000000, RZ, 0xfc, !PT ;  /* 0x800000002f2f6812 */ /* 0x000fc800078efcff */
[----:B------:R-:W-:Y:S02]  /*1f5190*/  LOP3.LUT R47, R47, 0xbfffffff, RZ, 0xc0, !PT ;  /* 0xbfffffff2f2f7812 */ /* 0x000fe400078ec0ff */
[----:B--2---:R-:W-:-:S13]  /*1f51a0*/  ISETP.LT.AND P6, PT, R0, UR8, !P0 ;  /* 0x0000000800007c0c */ /* 0x004fda000c7c1270 */
[----:B------:R-:W-:Y:S02]  /*1f51b0*/  @P6 LOP3.LUT R47, R47, 0x40000000, RZ, 0xfc, !PT ;  /* 0x400000002f2f6812 */ /* 0x000fe400078efcff */
[----:B------:R-:W-:Y:S01]  /*1f51c0*/  ISETP.LT.AND P6, PT, R8, UR9, !P0 ;  /* 0x0000000908007c0c */ /* 0x000fe2000c7c1270 */
[----:B------:R-:W-:Y:S01]  /*1f51d0*/  ULDC.64 UR8, c[0x0][0x228] ;  /* 0x00008a0000087ab9 */ /* 0x000fe20000000a00 */
[----:B------:R-:W-:-:S11]  /*1f51e0*/  LOP3.LUT R47, R47, 0xefffffff, RZ, 0xc0, !PT ;  /* 0xefffffff2f2f7812 */ /* 0x000fd600078ec0ff */
[----:B------:R-:W-:Y:S02]  /*1f51f0*/  @P6 LOP3.LUT R47, R47, 0x10000000, RZ, 0xfc, !PT ;  /* 0x100000002f2f6812 */ /* 0x000fe400078efcff */
[----:B------:R-:W-:Y:S01]  /*1f5200*/  ISETP.LT.AND P6, PT, R7, UR42, !P0 ;  /* 0x0000002a07007c0c */ /* 0x000fe2000c7c1270 */
[----:B------:R-:W-:Y:S01]  /*1f5210*/  VIADD R10, R5, 0x2c ;  /* 0x0000002c050a7836 */ /* 0x000fe20000000000 */
[----:B------:R-:W-:Y:S01]  /*1f5220*/  ISETP.LT.AND P0, PT, R6, UR61, !P0 ;  /* 0x0000003d06007c0c */ /* 0x000fe2000c701270 */
[----:B------:R-:W-:Y:S01]  /*1f5230*/  ULDC UR42, c[0x0][0x228] ;  /* 0x00008a00002a7ab9 */ /* 0x000fe20000000800 */
[----:B------:R-:W-:Y:S01]  /*1f5240*/  LOP3.LUT R47, R47, 0xf7ffffff, RZ, 0xc0, !PT ;  /* 0xf7ffffff2f2f7812 */ /* 0x000fe200078ec0ff */
[----:B------:R-:W-:Y:S01]  /*1f5250*/  VIADD R57, R5, 0x2a ;  /* 0x0000002a05397836 */ /* 0x000fe20000000000 */
[----:B------:R-:W-:-:S07]  /*1f5260*/  ULDC UR61, c[0x0][0x228] ;  /* 0x00008a00003d7ab9 */ /* 0x000fce0000000800 */
[----:B------:R-:W-:-:S04]  /*1f5270*/  @P6 LOP3.LUT R47, R47, 0x8000000, RZ, 0xfc, !PT ;  /* 0x080000002f2f6812 */ /* 0x000fc800078efcff */
[----:B------:R-:W-:-:S04]  /*1f5280*/  LOP3.LUT R47, R47, 0xfbffffff, RZ, 0xc0, !PT ;  /* 0xfbffffff2f2f7812 */ /* 0x000fc800078ec0ff */
[----:B------:R-:W-:Y:S02]  /*1f5290*/  @P0 LOP3.LUT R47, R47, 0x4000000, RZ, 0xfc, !PT ;  /* 0x040000002f2f0812 */ /* 0x000fe400078efcff */
[----:B------:R-:W-:Y:S01]  /*1f52a0*/  ISETP.GE.AND P0, PT, R56, UR33, PT ;  /* 0x0000002138007c0c */ /* 0x000fe2000bf06270 */
[----:B------:R-:W-:Y:S01]  /*1f52b0*/  VIADD R50, R5, 0x29 ;  /* 0x0000002905327836 */ /* 0x000fe20000000000 */
[----:B------:R-:W-:Y:S01]  /*1f52c0*/  LOP3.LUT R47, R47, 0xffdfffff, RZ, 0xc0, !PT ;  /* 0xffdfffff2f2f7812 */ /* 0x000fe200078ec0ff */
[----:B------:R-:W-:Y:S01]  /*1f52d0*/  ULDC UR33, c[0x0][0x228] ;  /* 0x00008a0000217ab9 */ /* 0x000fe20000000800 */
[----:B------:R-:W-:-:S13]  /*1f52e0*/  ISETP.LT.AND P6, PT, R9, UR8, !P0 ;  /* 0x0000000809007c0c */ /* 0x000fda000c7c1270 */
        /* <DEDUP_REMOVED lines=23> */
[----:B------:R-:W-:Y:S01]  /*1f5460*/  VIADD R58, R5, 0x28 ;  /* 0x00000028053a7836 */ /* 0x000fe20000000000 */
[----:B------:R-:W-:Y:S01]  /*1f5470*/  LOP3.LUT R47, R47, 0xfff7ffff, RZ, 0xc0, !PT ;  /* 0xfff7ffff2f2f7812 */ /* 0x000fe200078ec0ff */
[----:B------:R-:W-:-:S08]  /*1f5480*/  ULDC UR60, c[0x0][0x228] ;  /* 0x00008a00003c7ab9 */ /* 0x000fd00000000800 */
[----:B------:R-:W-:-:S04]  /*1f5490*/  @P6 LOP3.LUT R47, R47, 0x80000, RZ, 0xfc, !PT ;  /* 0x000800002f2f6812 */ /* 0x000fc800078efcff */
[----:B------:R-:W-:-:S04]  /*1f54a0*/  LOP3.LUT R47, R47, 0xfffbffff, RZ, 0xc0, !PT ;  /* 0xfffbffff2f2f7812 */ /* 0x000fc800078ec0ff */
[----:B------:R-:W-:Y:S02]  /*1f54b0*/  @P0 LOP3.LUT R47, R47, 0x40000, RZ, 0xfc, !PT ;  /* 0x000400002f2f0812 */ /* 0x000fe400078efcff */
[----:B------:R-:W-:Y:S01]  /*1f54c0*/  ISETP.GE.AND P0, PT, R61, UR7, PT ;  /* 0x000000073d007c0c */ /* 0x000fe2000bf06270 */
[----:B------:R-:W-:-:S03]  /*1f54d0*/  ULDC.64 UR6, c[0x0][0x228] ;  /* 0x00008a0000067ab9 */ /* 0x000fc60000000a00 */
        /* <DEDUP_REMOVED lines=33> */
[----:B------:R-:W-:Y:S01]  /*1f56f0*/  ULDC.64 UR8, c[0x0][0x228] ;  /* 0x00008a0000087ab9 */ /* 0x000fe20000000a00 */
[----:B------:R-:W2:Y:S02]  /*1f5700*/  LDL.LU R48, [R1+0x844c] ;  /* 0x00844c0001307983 */ /* 0x000ea40000300800 */
        /* <DEDUP_REMOVED lines=34> */
[----:B------:R-:W-:Y:S01]  /*1f5930*/  LOP3.LUT R47, R47, 0xfffffffd, RZ, 0xc0, !PT ;  /* 0xfffffffd2f2f7812 */ /* 0x000fe200078ec0ff */
[----:B------:R-:W3:Y:S01]  /*1f5940*/  LDL.LU R13, [R1+0x8448] ;  /* 0x00844800010d7983 */ /* 0x000ee20000300800 */
[----:B------:R-:W-:Y:S02]  /*1f5950*/  ISETP.LT.AND P6, PT, R9, UR8, !P0 ;  /* 0x0000000809007c0c */ /* 0x000fe4000c7c1270 */
[----:B--2---:R-:W-:-:S11]  /*1f5960*/  LOP3.LUT R48, R48, 0xdfffffff, RZ, 0xc0, !PT ;  /* 0xdfffffff30307812 */ /* 0x004fd600078ec0ff */
        /* <DEDUP_REMOVED lines=31> */
[----:B------:R-:W2:Y:S01]  /*1f5b60*/  LDL.LU R12, [R1+0x8444] ;  /* 0x00844400010c7983 */ /* 0x000ea20000300800 */
[----:B------:R-:W-:Y:S01]  /*1f5b70*/  ISETP.LT.AND P6, PT, R9, UR4, !P0 ;  /* 0x0000000409007c0c */ /* 0x000fe2000c7c1270 */
[----:B------:R-:W-:-:S12]  /*1f5b80*/  ULDC UR4, c[0x0][0x228] ;  /* 0x00008a0000047ab9 */ /* 0x000fd80000000800 */
        /* <DEDUP_REMOVED lines=33> */
[----:B------:R-:W4:Y:S01]  /*1f5da0*/  LDL.LU R11, [R1+0x8440] ;  /* 0x00844000010b7983 */ /* 0x000f220000300800 */
        /* <DEDUP_REMOVED lines=33> */
[----:B------:R-:W3:Y:S02]  /*1f5fc0*/  LDL.LU R49, [R1+0x843c] ;  /* 0x00843c0001317983 */ /* 0x000ee40000300800 */
        /* <DEDUP_REMOVED lines=34> */
[----:B------:R-:W4:Y:S01]  /*1f61f0*/  LDL.LU R10, [R1+0x8438] ;  /* 0x00843800010a7983 */ /* 0x000f220000300800 */
[----:B------:R-:W-:Y:S02]  /*1f6200*/  ISETP.LT.AND P6, PT, R9, UR4, !P0 ;  /* 0x0000000409007c0c */ /* 0x000fe4000c7c1270 */
[----:B---3--:R-:W-:-:S11]  /*1f6210*/  LOP3.LUT R49, R49, 0xdfffffff, RZ, 0xc0, !PT ;  /* 0xdfffffff31317812 */ /* 0x008fd600078ec0ff */
        /* <DEDUP_REMOVED lines=66> */
[----:B------:R-:W-:-:S13]  /*1f6640*/  ISETP.LT.AND P6, PT, R9, UR8, !P0 ;  /* 0x0000000809007c0c */ /* 0x000fda000c7c1270 */
[----:B------:R-:W-:Y:S02]  /*1f6650*/  @P6 LOP3.LUT R49, R49, 0x2000, RZ, 0xfc, !PT ;  /* 0x0000200031316812 */ /* 0x000fe400078efcff */
[----:B------:R-:W-:Y:S01]  /*1f6660*/  ISETP.LT.AND P6, PT, R4, UR55, !P0 ;  /* 0x0000003704007c0c */ /* 0x000fe2000c7c1270 */
[----:B------:R-:W-:Y:S01]  /*1f6670*/  VIADD R59, R5, 0x22 ;  /* 0x00000022053b7836 */ /* 0x000fe20000000000 */
        /* <DEDUP_REMOVED lines=103> */
[----:B------:R-:W-:-:S13]  /*1f6cf0*/  ISETP.LT.AND P6, PT, R9, UR8, !P0 ;  /* 0x0000000809007c0c */ /* 0x000fda000c7c1270 */
[----:B------:R-:W-:Y:S02]  /*1f6d00*/  @P6 LOP3.LUT R50, R50, 0x200000, RZ, 0xfc, !PT ;  /* 0x0020000032326812 */ /* 0x000fe400078efcff */
[----:B------:R-:W-:Y:S01]  /*1f6d10*/  ISETP.LT.AND P6, PT, R4, UR58, !P0 ;  /* 0x0000003a04007c0c */ /* 0x000fe2000c7c1270 */
[----:B------:R-:W-:Y:S01]  /*1f6d20*/  ULDC UR58, c[0x0][0x228] ;  /* 0x00008a00003a7ab9 */ /* 0x000fe20000000800 */
[----:B------:R-:W-:-:S11]  /*1f6d30*/  LOP3.LUT R50, R50, 0xfdffffff, RZ, 0xc0, !PT ;  /* 0xfdffffff32327812 */ /* 0x000fd600078ec0ff */
[----:B------:R-:W-:Y:S02]  /*1f6d40*/  @P6 LOP3.LUT R50, R50, 0x2000000, RZ, 0xfc, !PT ;  /* 0x0200000032326812 */ /* 0x000fe400078efcff */
[----:B------:R-:W-:Y:S01]  /*1f6d50*/  ISETP.LT.AND P6, PT, R3, UR57, !P0 ;  /* 0x0000003903007c0c */ /* 0x000fe2000c7c1270 */
[C---:B------:R-:W-:Y:S01]  /*1f6d60*/  VIADD R42, R5.reuse, 0x1d ;  /* 0x0000001d052a7836 */ /* 0x040fe20000000000 */
        /* <DEDUP_REMOVED lines=60> */
[----:B------:R-:W4:Y:S02]  /*1f7130*/  LDL.LU R51, [R1+0x8420] ;  /* 0x0084200001337983 */ /* 0x000f240000300800 */
        /* <DEDUP_REMOVED lines=35> */
[----:B------:R-:W-:Y:S02]  /*1f7370*/  ISETP.LT.AND P6, PT, R9, UR8, !P0 ;  /* 0x0000000809007c0c */ /* 0x000fe4000c7c1270 */
[----:B----4-:R-:W-:-:S11]  /*1f7380*/  LOP3.LUT R51, R51, 0xdfffffff, RZ, 0xc0, !PT ;  /* 0xdfffffff33337812 */ /* 0x010fd600078ec0ff */
        /* <DEDUP_REMOVED lines=22> */
[----:B------:R-:W-:Y:S01]  /*1f74f0*/  ISETP.LT.AND P0, PT, R6, UR45, !P0 ;  /* 0x0000002d06007c0c */ /* 0x000fe2000c701270 */
[----:B------:R-:W-:Y:S01]  /*1f7500*/  ULDC UR45, c[0x0][0x228] ;  /* 0x00008a00002d7ab9 */ /* 0x000fe20000000800 */
[----:B------:R-:W-:Y:S01]  /*1f7510*/  LOP3.LUT R51, R51, 0xf7ffffff, RZ, 0xc0, !PT ;  /* 0xf7ffffff33337812 */ /* 0x000fe200078ec0ff */
[----:B------:R-:W-:-:S08]  /*1f7520*/  ULDC UR44, c[0x0][0x228] ;  /* 0x00008a00002c7ab9 */ /* 0x000fd00000000800 */
[----:B------:R-:W-:-:S04]  /*1f7530*/  @P6 LOP3.LUT R51, R51, 0x8000000, RZ, 0xfc, !PT ;  /* 0x0800000033336812 */ /* 0x000fc800078efcff */
[----:B------:R-:W-:-:S04]  /*1f7540*/  LOP3.LUT R51, R51, 0xfbffffff, RZ, 0xc0, !PT ;  /* 0xfbffffff33337812 */ /* 0x000fc800078ec0ff */
[----:B------:R-:W-:Y:S02]  /*1f7550*/  @P0 LOP3.LUT R51, R51, 0x4000000, RZ, 0xfc, !PT ;  /* 0x0400000033330812 */ /* 0x000fe400078efcff */
[----:B------:R-:W-:Y:S01]  /*1f7560*/  ISETP.GE.AND P0, PT, R52, UR7, PT ;  /* 0x0000000734007c0c */ /* 0x000fe2000bf06270 */
[----:B------:R-:W-:Y:S01]  /*1f7570*/  ULDC.64 UR6, c[0x0][0x228] ;  /* 0x00008a0000067ab9 */ /* 0x000fe20000000a00 */
[----:B------:R-:W-:Y:S01]  /*1f7580*/  LOP3.LUT R51, R51, 0xffdfffff, RZ, 0xc0, !PT ;  /* 0xffdfffff33337812 */ /* 0x000fe200078ec0ff */
[----:B------:R-:W4:Y:S01]  /*1f7590*/  LDL.LU R52, [R1+0x8418] ;  /* 0x0084180001347983 */ /* 0x000f220000300800 */
        /* <DEDUP_REMOVED lines=34> */
[----:B------:R-:W-:Y:S01]  /*1f77c0*/  VIADD R38, R5, 0x19 ;  /* 0x0000001905267836 */ /* 0x000fe20000000000 */
[----:B------:R-:W-:Y:S01]  /*1f77d0*/  ISETP.LT.AND P6, PT, R9, UR6, !P0 ;  /* 0x0000000609007c0c */ /* 0x000fe2000c7c1270 */
[----:B------:R-:W-:Y:S01]  /*1f77e0*/  VIADD R37, R5, 0x18 ;  /* 0x0000001805257836 */ /* 0x000fe20000000000 */
[----:B--2---:R-:W-:Y:S01]  /*1f77f0*/  LOP3.LUT R53, R53, 0xdfffffff, RZ, 0xc0, !PT ;  /* 0xdfffffff35357812 */ /* 0x004fe200078ec0ff */
[C---:B------:R-:W-:Y:S01]  /*1f7800*/  VIADD R36, R5.reuse, 0x17 ;  /* 0x0000001705247836 */ /* 0x040fe20000000000 */
[----:B---3--:R-:W-:Y:S01]  /*1f7810*/  LOP3.LUT R54, R54, 0xdfffffff, RZ, 0xc0, !PT ;  /* 0xdfffffff36367812 */ /* 0x008fe200078ec0ff */
[----:B------:R-:W-:-:S02]  /*1f7820*/  VIADD R35, R5, 0x16 ;  /* 0x0000001605237836 */ /* 0x000fc40000000000 */
[C---:B------:R-:W-:Y:S02]  /*1f7830*/  VIADD R34, R5.reuse, 0x15 ;  /* 0x0000001505227836 */ /* 0x040fe40000000000 */
[----:B------:R-:W-:Y:S01]  /*1f7840*/  VIADD R33, R5, 0x14 ;  /* 0x0000001405217836 */ /* 0x000fe20000000000 */
[----:B------:R-:W-:Y:S01]  /*1f7850*/  LOP3.LUT R55, R55, 0xdfffffff, RZ, 0xc0, !PT ;  /* 0xdfffffff37377812 */ /* 0x000fe200078ec0ff */
[C---:B------:R-:W-:Y:S02]  /*1f7860*/  VIADD R32, R5.reuse, 0x13 ;  /* 0x0000001305207836 */ /* 0x040fe40000000000 */
[----:B------:R-:W-:Y:S01]  /*1f7870*/  VIADD R31, R5, 0x12 ;  /* 0x00000012051f7836 */ /* 0x000fe20000000000 */
[----:B------:R-:W-:Y:S01]  /*1f7880*/  @P6 LOP3.LUT R51, R51, 0x2000, RZ, 0xfc, !PT ;  /* 0x0000200033336812 */ /* 0x000fe200078efcff */
[----:B------:R-:W-:Y:S01]  /*1f7890*/  VIADD R30, R5, 0x11 ;  /* 0x00000011051e7836 */ /* 0x000fe20000000000 */
[----:B------:R-:W-:Y:S01]  /*1f78a0*/  ISETP.LT.AND P6, PT, R4, UR58, !P0 ;  /* 0x0000003a04007c0c */ /* 0x000fe2000c7c1270 */
[----:B------:R-:W-:Y:S01]  /*1f78b0*/  ULDC UR58, c[0x0][0x228] ;  /* 0x00008a00003a7ab9 */ /* 0x000fe20000000800 */
[----:B------:R-:W-:Y:S01]  /*1f78c0*/  LOP3.LUT R51, R51, 0xfffdffff, RZ, 0xc0, !PT ;  /* 0xfffdffff33337812 */ /* 0x000fe200078ec0ff */
[----:B------:R-:W-:Y:S01]  /*1f78d0*/  VIADD R29, R5, 0x10 ;  /* 0x00000010051d7836 */ /* 0x000fe20000000000 */
[----:B------:R-:W-:Y:S01]  /*1f78e0*/  LOP3.LUT R57, R57, 0xdfffffff, RZ, 0xc0, !PT ;  /* 0xdfffffff39397812 */ /* 0x000fe200078ec0ff */
[----:B------:R-:W-:-:S02]  /*1f78f0*/  VIADD R28, R5, 0xf ;  /* 0x0000000f051c7836 */ /* 0x000fc40000000000 */
[C---:B------:R-:W-:Y:S02]  /*1f7900*/  VIADD R27, R5.reuse, 0xe ;  /* 0x0000000e051b7836 */ /* 0x040fe40000000000 */
[C---:B------:R-:W-:Y:S02]  /*1f7910*/  VIADD R26, R5.reuse, 0xd ;  /* 0x0000000d051a7836 */ /* 0x040fe40000000000 */
[C---:B------:R-:W-:Y:S01]  /*1f7920*/  VIADD R25, R5.reuse, 0xc ;  /* 0x0000000c05197836 */ /* 0x040fe20000000000 */
[----:B------:R-:W-:Y:S01]  /*1f7930*/  LOP3.LUT R58, R58, 0xdfffffff, RZ, 0xc0, !PT ;  /* 0xdfffffff3a3a7812 */ /* 0x000fe200078ec0ff */
[----:B------:R-:W-:Y:S01]  /*1f7940*/  VIADD R24, R5, 0xb ;  /* 0x0000000b05187836 */ /* 0x000fe20000000000 */
[----:B------:R-:W-:Y:S01]  /*1f7950*/  @P6 LOP3.LUT R51, R51, 0x20000, RZ, 0xfc, !PT ;  /* 0x0002000033336812 */ /* 0x000fe200078efcff */
[----:B------:R-:W2:Y:S01]  /*1f7960*/  LDL.LU R59, [R1+0x8414] ;  /* 0x00841400013b7983 */ /* 0x000ea20000300800 */
        /* <DEDUP_REMOVED lines=30> */
[----:B------:R-:W3:Y:S11]  /*1f7b50*/  LDL.LU R60, [R1+0x8410] ;  /* 0x00841000013c7983 */ /* 0x000ef60000300800 */
[----:B------:R-:W-:-:S02]  /*1f7b60*/  @P6 LOP3.LUT R51, R51, 0x20, RZ, 0xfc, !PT ;  /* 0x0000002033336812 */ /* 0x000fc400078efcff */
        /* <DEDUP_REMOVED lines=30> */
[----:B----4-:R-:W-:Y:S01]  /*1f7d50*/  LOP3.LUT R52, R52, 0xdfffffff, RZ, 0xc0, !PT ;  /* 0xdfffffff34347812 */ /* 0x010fe200078ec0ff */
[----:B------:R-:W-:Y:S01]  /*1f7d60*/  VIADD R21, R5, 0x8 ;  /* 0x0000000805157836 */ /* 0x000fe20000000000 */
[----:B------:R-:W-:Y:S01]  /*1f7d70*/  ISETP.LT.AND P6, PT, R9, UR4, !P0 ;  /* 0x0000000409007c0c */ /* 0x000fe2000c7c1270 */
[----:B------:R-:W-:Y:S01]  /*1f7d80*/  VIADD R20, R5, 0x7 ;  /* 0x0000000705147836 */ /* 0x000fe20000000000 */
[----:B------:R-:W-:Y:S01]  /*1f7d90*/  LOP3.LUT R51, R51, 0xfffffffd, RZ, 0xc0, !PT ;  /* 0xfffffffd33337812 */ /* 0x000fe200078ec0ff */
[----:B------:R-:W-:Y:S01]  /*1f7da0*/  VIADD R15, R5, 0x6 ;  /* 0x00000006050f7836 */ /* 0x000fe20000000000 */
[----:B------:R-:W4:Y:S09]  /*1f7db0*/  LDL.LU R45, [R1+0x840c] ;  /* 0x00840c00012d7983 */ /* 0x000f320000300800 */
[----:B------:R-:W-:-:S02]  /*1f7dc0*/  @P6 LOP3.LUT R52, R52, 0x20000000, RZ, 0xfc, !PT ;  /* 0x2000000034346812 */ /* 0x000fc400078efcff */
        /* <DEDUP_REMOVED lines=32> */
[----:B------:R-:W4:-:S12]  /*1f7fd0*/  LDL.LU R44, [R1+0x8408] ;  /* 0x00840800012c7983 */ /* 0x000f180000300800 */
        /* <DEDUP_REMOVED lines=301> */
[----:B------:R-:W-:Y:S01]  /*1f92b0*/  ULDC UR9, c[0x0][0x228] ;  /* 0x00008a0000097ab9 */ /* 0x000fe20000000800 */
        /* <DEDUP_REMOVED lines=137> */
[----:B------:R-:W-:-:S13]  /*1f9b50*/  ISETP.LT.AND P6, PT, R9, UR12, !P0 ;  /* 0x0000000c09007c0c */ /* 0x000fda000c7c1270 */
        /* <DEDUP_REMOVED lines=129> */
[----:B------:R-:W-:Y:S02]  /*1fa370*/  LOP3.LUT R57, R57, 0xfffbffff, RZ, 0xc0, !PT ;  /* 0xfffbffff39397812 */ /* 0x000fe400078ec0ff */
[----:B------:R-:W-:Y:S01]  /*1fa380*/  ISETP.GE.AND P0, PT, R27, UR19, PT ;  /* 0x000000131b007c0c */ /* 0x000fe2000bf06270 */
[----:B------:R-:W-:Y:S01]  /*1fa390*/  ULDC UR19, c[0x0][0x228] ;  /* 0x00008a0000137ab9 */ /* 0x000fe20000000800 */
[----:B--2---:R-:W-:Y:S01]  /*1fa3a0*/  LOP3.LUT R59, R59, 0xdfffffff, RZ, 0xc0, !PT ;  /* 0xdfffffff3b3b7812 */ /* 0x004fe200078ec0ff */
[----:B------:R-:W2:Y:S06]  /*1fa3b0*/  LDL.LU R27, [R1+0x83c4] ;  /* 0x0083c400011b7983 */ /* 0x000eac0000300800 */
        /* <DEDUP_REMOVED lines=30> */
[----:B------:R-:W-:Y:S01]  /*1fa5a0*/  ISETP.GE.AND P0, PT, R26, UR13, PT ;  /* 0x0000000d1a007c0c */ /* 0x000fe2000bf06270 */
[----:B------:R-:W-:Y:S01]  /*1fa5b0*/  ULDC UR13, c[0x0][0x228] ;  /* 0x00008a00000d7ab9 */ /* 0x000fe20000000800 */
        /* <DEDUP_REMOVED lines=257> */
[----:B------:R-:W-:Y:S02]  /*1fb5d0*/  ISETP.GE.AND P0, PT, R14, UR33, PT ;  /* 0x000000210e007c0c */ /* 0x000fe4000bf06270 */
[----:B---3--:R-:W-:Y:S01]  /*1fb5e0*/  LOP3.LUT R60, R60, 0xdfffffff, RZ, 0xc0, !PT ;  /* 0xdfffffff3c3c7812 */ /* 0x008fe200078ec0ff */
[----:B------:R-:W3:Y:S06]  /*1fb5f0*/  LDL.LU R14, [R1+0x83a0] ;  /* 0x0083a000010e7983 */ /* 0x000eec0000300800 */
[----:B------:R-:W-:-:S02]  /*1fb600*/  @P6 LOP3.LUT R59, R59, 0x400, RZ, 0xfc, !PT ;  /* 0x000004003b3b6812 */ /* 0x000fc400078efcff */
        /* <DEDUP_REMOVED lines=24> */
[----:B------:R-:W-:Y:S01]  /*1fb790*/  ISETP.LT.AND P3, PT, R5, UR25, !P3 ;  /* 0x0000001905007c0c */ /* 0x000fe2000df61270 */
[----:B------:R-:W-:Y:S01]  /*1fb7a0*/  ULDC UR25, c[0x0][0x228] ;  /* 0x00008a0000197ab9 */ /* 0x000fe20000000800 */
[----:B------:R-:W3:Y:S05]  /*1fb7b0*/  LDL.LU R13, [R1+0x839c] ;  /* 0x00839c00010d7983 */ /* 0x000eea0000300800 */
[----:B------:R-:W-:-:S02]  /*1fb7c0*/  @P6 LOP3.LUT R59, R59, 0x4, RZ, 0xfc, !PT ;  /* 0x000000043b3b6812 */ /* 0x000fc400078efcff */
        /* <DEDUP_REMOVED lines=23> */
[----:B------:R-:W3:Y:S07]  /*1fb940*/  LDL.LU R12, [R1+0x8398] ;  /* 0x00839800010c7983 */ /* 0x000eee0000300800 */
        /* <DEDUP_REMOVED lines=67> */
[----:B------:R-:W3:Y:S10]  /*1fbd80*/  LDL.LU R9, [R1+0x838c] ;  /* 0x00838c0001097983 */ /* 0x000ef40000300800 */
[----:B------:R-:W-:-:S02]  /*1fbd90*/  @P6 LOP3.LUT R60, R60, 0x20, RZ, 0xfc, !PT ;  /* 0x000000203c3c6812 */ /* 0x000fc400078efcff */
[----:B------:R-:W-:Y:S02]  /*1fbda0*/  ISETP.LT.AND P6, PT, R8, UR25, !P0 ;  /* 0x0000001908007c0c */ /* 0x000fe4000c7c1270 */
[----:B------:R-:W-:Y:S01]  /*1fbdb0*/  LOP3.LUT R60, R60, 0xffffffef, RZ, 0xc0, !PT ;  /* 0xffffffef3c3c7812 */ /* 0x000fe200078ec0ff */
[----:B------:R-:W3:Y:S10]  /*1fbdc0*/  LDL.LU R8, [R1+0x8388] ;  /* 0x0083880001087983 */ /* 0x000ef40000300800 */
[----:B------:R-:W-:-:S02]  /*1fbdd0*/  @P6 LOP3.LUT R60, R60, 0x10, RZ, 0xfc, !PT ;  /* 0x000000103c3c6812 */ /* 0x000fc400078efcff */
[----:B------:R-:W-:Y:S02]  /*1fbde0*/  ISETP.LT.AND P6, PT, R7, UR57, !P0 ;  /* 0x0000003907007c0c */ /* 0x000fe4000c7c1270 */
[----:B------:R-:W-:Y:S01]  /*1fbdf0*/  ISETP.LT.AND P0, PT, R6, UR58, !P0 ;  /* 0x0000003a06007c0c */ /* 0x000fe2000c701270 */
[----:B------:R-:W3:Y:S01]  /*1fbe00*/  LDL.LU R7, [R1+0x8384] ;  /* 0x0083840001077983 */ /* 0x000ee20000300800 */
[----:B------:R-:W-:Y:S02]  /*1fbe10*/  LOP3.LUT R60, R60, 0xfffffff7, RZ, 0xc0, !PT ;  /* 0xfffffff73c3c7812 */ /* 0x000fe400078ec0ff */
[C---:B------:R-:W-:Y:S01]  /*1fbe20*/  ISETP.LT.AND P4, PT, R5.reuse, UR29, !P4 ;  /* 0x0000001d05007c0c */ /* 0x040fe2000e781270 */
[----:B------:R-:W3:Y:S01]  /*1fbe30*/  LDL.LU R6, [R1+0x8380] ;  /* 0x0083800001067983 */ /* 0x000ee20000300800 */
[----:B------:R-:W-:Y:S01]  /*1fbe40*/  ISETP.LT.AND P5, PT, R5, UR31, !P5 ;  /* 0x0000001f05007c0c */ /* 0x000fe2000efa1270 */
[----:B------:R-:W-:Y:S01]  /*1fbe50*/  ULDC UR29, c[0x0][0x228] ;  /* 0x00008a00001d7ab9 */ /* 0x000fe20000000800 */
[----:B------:R-:W-:-:S03]  /*1fbe60*/  ULDC UR31, c[0x0][0x228] ;  /* 0x00008a00001f7ab9 */ /* 0x000fc60000000800 */
[----:B------:R-:W-:Y:S02]  /*1fbe70*/  @P6 LOP3.LUT R60, R60, 0x8, RZ, 0xfc, !PT ;  /* 0x000000083c3c6812 */ /* 0x000fe400078efcff */
[----:B------:R-:W-:Y:S02]  /*1fbe80*/  ISETP.GE.AND P6, PT, R5, UR43, PT ;  /* 0x0000002b05007c0c */ /* 0x000fe4000bfc6270 */
[----:B------:R-:W-:Y:S01]  /*1fbe90*/  LOP3.LUT R60, R60, 0xfffffffb, RZ, 0xc0, !PT ;  /* 0xfffffffb3c3c7812 */ /* 0x000fe200078ec0ff */
[----:B------:R-:W4:Y:S03]  /*1fbea0*/  LDL.LU R5, [R1+0x837c] ;  /* 0x00837c0001057983 */ /* 0x000f260000300800 */
[----:B------:R-:W-:Y:S02]  /*1fbeb0*/  @P0 LOP3.LUT R60, R60, 0x4, RZ, 0xfc, !PT ;  /* 0x000000043c3c0812 */ /* 0x000fe400078efcff */
[----:B------:R-:W-:-:S02]  /*1fbec0*/  ISETP.LT.AND P0, PT, R4, UR59, !P6 ;  /* 0x0000003b04007c0c */ /* 0x000fc4000f701270 */
        /* <DEDUP_REMOVED lines=8> */
[----:B------:R-:W3:Y:S01]  /*1fbf50*/  LDL.LU R2, [R1+0x8370] ;  /* 0x0083700001027983 */ /* 0x000ee20000300800 */
[----:B------:R-:W-:-:S03]  /*1fbf60*/  ISETP.LT.AND P6, PT, R0, UR31, !P6 ;  /* 0x0000001f00007c0c */ /* 0x000fc6000f7c1270 */
[----:B------:R-:W3:Y:S01]  /*1fbf70*/  LDL.LU R61, [R1+0x2cdc] ;  /* 0x002cdc00013d7983 */ /* 0x000ee20000300800 */
[----:B----4-:R-:W-:Y:S01]  /*1fbf80*/  LOP3.LUT R5, R5, 0xffffefff, RZ, 0xc0, !PT ;  /* 0xffffefff05057812 */ /* 0x010fe200078ec0ff */
[----:B------:R-:W-:Y:S01]  /*1fbf90*/  ULDC.64 UR26, c[0x0][0x228] ;  /* 0x00008a00001a7ab9 */ /* 0x000fe20000000a00 */
[----:B------:R-:W-:Y:S01]  /*1fbfa0*/  ULDC.64 UR6, c[0x0][0x228] ;  /* 0x00008a0000067ab9 */ /* 0x000fe20000000a00 */
[----:B------:R0:W-:Y:S01]  /*1fbfb0*/  STL [R1+0x857c], R56 ;  /* 0x00857c3801007387 */ /* 0x0001e20000100800 */
[----:B------:R-:W-:Y:S01]  /*1fbfc0*/  ULDC.64 UR24, c[0x0][0x228] ;  /* 0x00008a0000187ab9 */ /* 0x000fe20000000a00 */
[----:B------:R-:W-:Y:S01]  /*1fbfd0*/  ULDC UR8, c[0x0][0x22c] ;  /* 0x00008b0000087ab9 */ /* 0x000fe20000000800 */
[----:B------:R-:W-:Y:S01]  /*1fbfe0*/  ULDC.64 UR20, c[0x0][0x228] ;  /* 0x00008a0000147ab9 */ /* 0x000fe20000000a00 */
[----:B------:R-:W1:Y:S01]  /*1fbff0*/  S2R R0, SR_TID.X ;  /* 0x0000000000007919 */ /* 0x000e620000002100 */
[----:B------:R-:W-:Y:S01]  /*1fc000*/  ULDC.64 UR18, c[0x0][0x228] ;  /* 0x00008a0000127ab9 */ /* 0x000fe20000000a00 */
[----:B------:R-:W-:Y:S01]  /*1fc010*/  ULDC.64 UR16, c[0x0][0x228] ;  /* 0x00008a0000107ab9 */ /* 0x000fe20000000a00 */
[----:B------:R-:W-:Y:S01]  /*1fc020*/  ULDC.64 UR14, c[0x0][0x228] ;  /* 0x00008a00000e7ab9 */ /* 0x000fe20000000a00 */
[----:B------:R-:W-:Y:S01]  /*1fc030*/  ULDC.64 UR12, c[0x0][0x228] ;  /* 0x00008a00000c7ab9 */ /* 0x000fe20000000a00 */
[----:B------:R-:W-:Y:S01]  /*1fc040*/  ULDC.64 UR10, c[0x0][0x228] ;  /* 0x00008a00000a7ab9 */ /* 0x000fe20000000a00 */
[----:B0-----:R-:W4:Y:S04]  /*1fc050*/  LDL.LU R56, [R1+0x2d0c] ;  /* 0x002d0c0001387983 */ /* 0x001f280000300800 */
[----:B------:R0:W-:Y:S04]  /*1fc060*/  STL [R1+0x8574], R59 ;  /* 0x0085743b01007387 */ /* 0x0001e80000100800 */
        /* <DEDUP_REMOVED lines=40> */
[----:B0-----:R-:W4:Y:S01]  /*1fc2f0*/  LDL.LU R38, [R1+0x571c] ;  /* 0x00571c0001267983 */ /* 0x001f220000300800 */
[----:B------:R-:W-:-:S02]  /*1fc300*/  @P1 LOP3.LUT R5, R5, 0x1000, RZ, 0xfc, !PT ;  /* 0x0000100005051812 */ /* 0x000fc400078efcff */
[----:B-1----:R-:W-:Y:S01]  /*1fc310*/  LOP3.LUT R0, R0, 0x1f, RZ, 0xc0, !PT ;  /* 0x0000001f00007812 */ /* 0x002fe200078ec0ff */
[----:B------:R-:W-:Y:S01]  /*1fc320*/  STL [R1+0x8478], R37 ;  /* 0x0084782501007387 */ /* 0x000fe20000100800 */
[----:B------:R-:W-:Y:S01]  /*1fc330*/  BAR.SYNC.DEFER_BLOCKING 0x0 ;  /* 0x0000000000007b1d */ /* 0x000fe20000010000 */
[----:B------:R-:W-:-:S05]  /*1fc340*/  LOP3.LUT P1, RZ, R60, 0x2, RZ, 0xc0, !PT ;  /* 0x000000023cff7812 */ /* 0x000fca000782c0ff */
        /* <DEDUP_REMOVED lines=29> */
[----:B------:R1:W-:Y:S01]  /*1fc520*/  STL [R1+0x8370], R3 ;  /* 0x0083700301007387 */ /* 0x0003e20000100800 */
[----:B----4-:R-:W-:-:S03]  /*1fc530*/  PRMT R56, R56, 0x5410, R50 ;  /* 0x0000541038387816 */ /* 0x010fc60000000032 */
[----:B------:R2:W-:Y:S01]  /*1fc540*/  STL [R1+0x8374], R5 ;  /* 0x0083740501007387 */ /* 0x0005e20000100800 */
[----:B0-----:R-:W-:-:S03]  /*1fc550*/  LOP3.LUT R4, R55, 0xffff, RZ, 0xc0, !PT ;  /* 0x0000ffff37047812 */ /* 0x001fc600078ec0ff */
[----:B------:R0:W-:Y:S01]  /*1fc560*/  STL [R1+0x8580], R60 ;  /* 0x0085803c01007387 */ /* 0x0001e20000100800 */
[----:B-1----:R-:W-:-:S03]  /*1fc570*/  LOP3.LUT R3, R58, 0xffff, RZ, 0xc0, !PT ;  /* 0x0000ffff3a037812 */ /* 0x002fc600078ec0ff */
[----:B------:R-:W3:Y:S01]  /*1fc580*/  LDL.LU R50, [R1+0x1d8] ;  /* 0x0001d80001327983 */ /* 0x000ee20000300800 */
[----:B--2---:R-:W-:-:S03]  /*1fc590*/  LOP3.LUT R5, R54, 0xffff, RZ, 0xc0, !PT ;  /* 0x0000ffff36057812 */ /* 0x004fc600078ec0ff */
[----:B------:R-:W2:Y:S04]  /*1fc5a0*/  LDL.LU R54, [R1+0x1dc] ;  /* 0x0001dc0001367983 */ /* 0x000ea80000300800 */
[----:B------:R-:W4:Y:S04]  /*1fc5b0*/  LDL.LU R55, [R1+0x1d4] ;  /* 0x0001d40001377983 */ /* 0x000f280000300800 */
[----:B------:R-:W4:Y:S01]  /*1fc5c0*/  LDL.LU R58, [R1+0x1c0] ;  /* 0x0001c000013a7983 */ /* 0x000f220000300800 */
[----:B------:R-:W-:Y:S02]  /*1fc5d0*/  LOP3.LUT R2, R41, 0xffff, RZ, 0xc0, !PT ;  /* 0x0000ffff29027812 */ /* 0x000fe400078ec0ff */
[----:B0-----:R-:W-:-:S02]  /*1fc5e0*/  PRMT R60, R42, 0x5410, R40 ;  /* 0x000054102a3c7816 */ /* 0x001fc40000000028 */
[----:B------:R-:W-:Y:S02]  /*1fc5f0*/  PRMT R61, R61, 0x5410, R39 ;  /* 0x000054103d3d7816 */ /* 0x000fe40000000027 */
[----:B------:R-:W-:-:S13]  /*1fc600*/  R2UR UR4, R38 ;  /* 0x00000000260472ca */ /* 0x000fda00000e0000 */
[----:B------:R-:W-:Y:S01]  /*1fc610*/  LEA R0, R0, UR4, 0x4 ;  /* 0x0000000400007c11 */ /* 0x000fe2000f8e20ff */
[----:B------:R-:W-:-:S04]  /*1fc620*/  ULDC UR4, c[0x0][0x22c] ;  /* 0x00008b0000047ab9 */ /* 0x000fc80000000800 */
[----:B------:R0:W-:Y:S01]  /*1fc630*/  STSM.16.M88.4 [R0], R16 ;  /* 0x0000001000007844 */ /* 0x0001e20000000200 */
[----:B------:R-:W-:-:S03]  /*1fc640*/  NOP ;  /* 0x0000000000007918 */ /* 0x000fc60000000000 */
[----:B------:R-:W1:Y:S01]  /*1fc650*/  LDS.128 R8, [R0] ;  /* 0x0000000000087984 */ /* 0x000e620000000c00 */
[----:B0-----:R-:W-:Y:S02]  /*1fc660*/  PRMT R16, R43, 0x4210, R5 ;  /* 0x000042102b107816 */ /* 0x001fe40000000005 */
[----:B------:R-:W-:Y:S02]  /*1fc670*/  PRMT R17, R44, 0x4210, R4 ;  /* 0x000042102c117816 */ /* 0x000fe40000000004 */
[----:B------:R-:W-:Y:S02]  /*1fc680*/  PRMT R18, R45, 0x4210, R3 ;  /* 0x000042102d127816 */ /* 0x000fe40000000003 */
[----:B------:R-:W-:Y:S01]  /*1fc690*/  PRMT R19, R46, 0x4210, R2 ;  /* 0x000042102e137816 */ /* 0x000fe20000000002 */
[----:B------:R-:W-:-:S04]  /*1fc6a0*/  NOP ;  /* 0x0000000000007918 */ /* 0x000fc80000000000 */
[----:B------:R0:W-:Y:S04]  /*1fc6b0*/  STSM.16.M88.4 [R0], R16 ;  /* 0x0000001000007844 */ /* 0x0001e80000000200 */
[----:B-1----:R-:W-:Y:S01]  /*1fc6c0*/  STL.64 [R1+0x660], R8 ;  /* 0x0006600801007387 */ /* 0x002fe20000100a00 */
[----:B0-----:R-:W-:-:S03]  /*1fc6d0*/  PRMT R17, R51, 0x5210, R49 ;  /* 0x0000521033117816 */ /* 0x001fc60000000031 */
[----:B------:R-:W-:Y:S01]  /*1fc6e0*/  STL.64 [R1+0x668], R10 ;  /* 0x0006680a01007387 */ /* 0x000fe20000100a00 */
[----:B------:R-:W-:Y:S01]  /*1fc6f0*/  PRMT R18, R53, 0x5210, R52 ;  /* 0x0000521035127816 */ /* 0x000fe20000000034 */
[----:B------:R-:W-:Y:S02]  /*1fc700*/  NOP ;  /* 0x0000000000007918 */ /* 0x000fe40000000000 */
[----:B------:R-:W4:Y:S04]  /*1fc710*/  LDL.LU R42, [R1+0x55a4] ;  /* 0x0055a400012a7983 */ /* 0x000f280000300800 */
[----:B------:R-:W4:Y:S04]  /*1fc720*/  LDL.LU R41, [R1+0x55a0] ;  /* 0x0055a00001297983 */ /* 0x000f280000300800 */
[----:B------:R-:W4:Y:S04]  /*1fc730*/  LDL.LU R43, [R1+0x5560] ;  /* 0x00556000012b7983 */ /* 0x000f280000300800 */
[----:B------:R-:W4:Y:S04]  /*1fc740*/  LDL.LU R51, [R1+0x555c] ;  /* 0x00555c0001337983 */ /* 0x000f280000300800 */
[----:B------:R-:W4:Y:S04]  /*1fc750*/  LDL.LU R52, [R1+0x4e8] ;  /* 0x0004e80001347983 */ /* 0x000f280000300800 */
[----:B------:R-:W4:Y:S04]  /*1fc760*/  LDL.LU R53, [R1+0x4dc] ;  /* 0x0004dc0001357983 */ /* 0x000f280000300800 */
[----:B------:R-:W0:Y:S01]  /*1fc770*/  LDS.128 R8, [R0] ;  /* 0x0000000000087984 */ /* 0x000e220000000c00 */
[----:B------:R-:W-:-:S03]  /*1fc780*/  PRMT R19, R59, 0x5210, R57 ;  /* 0x000052103b137816 */ /* 0x000fc60000000039 */
[----:B0-----:R-:W-:Y:S04]  /*1fc790*/  STL [R1+0x650], R8 ;  /* 0x0006500801007387 */ /* 0x001fe80000100800 */
[----:B------:R-:W-:Y:S04]  /*1fc7a0*/  STL.64 [R1+0x658], R10 ;  /* 0x0006580a01007387 */ /* 0x000fe80000100a00 */
[----:B------:R-:W4:Y:S04]  /*1fc7b0*/  LDL.LU R44, [R1+0x4d4] ;  /* 0x0004d400012c7983 */ /* 0x000f280000300800 */
[----:B------:R-:W4:Y:S01]  /*1fc7c0*/  LDL.LU R57, [R1+0x4cc] ;  /* 0x0004cc0001397983 */ /* 0x000f220000300800 */
[----:B------:R-:W-:Y:S01]  /*1fc7d0*/  IMAD.MOV.U32 R59, RZ, RZ, R9 ;  /* 0x000000ffff3b7224 */ /* 0x000fe200078e0009 */
[----:B------:R-:W-:Y:S01]  /*1fc7e0*/  PRMT R16, R48, 0x5210, R47 ;  /* 0x0000521030107816 */ /* 0x000fe2000000002f */
[----:B------:R-:W-:-:S03]  /*1fc7f0*/  NOP ;  /* 0x0000000000007918 */ /* 0x000fc60000000000 */
[----:B------:R-:W-:Y:S04]  /*1fc800*/  STL [R1+0x8578], R59 ;  /* 0x0085783b01007387 */ /* 0x000fe80000100800 */
[----:B------:R-:W4:Y:S04]  /*1fc810*/  LDL.LU R45, [R1+0x2810] ;  /* 0x00281000012d7983 */ /* 0x000f280000300800 */
[----:B------:R3:W-:Y:S04]  /*1fc820*/  STSM.16.M88.4 [R0], R16 ;  /* 0x0000001000007844 */ /* 0x0007e80000000200 */
[----:B------:R-:W4:Y:S01]  /*1fc830*/  LDL.LU R46, [R1+0x280c] ;  /* 0x00280c00012e7983 */ /* 0x000f220000300800 */
[----:B---3--:R-:W-:-:S02]  /*1fc840*/  PRMT R16, R50, 0x5210, R5 ;  /* 0x0000521032107816 */ /* 0x008fc40000000005 */
[----:B--2---:R-:W-:Y:S01]  /*1fc850*/  PRMT R17, R54, 0x5210, R4 ;  /* 0x0000521036117816 */ /* 0x004fe20000000004 */
[----:B------:R-:W-:Y:S01]  /*1fc860*/  NOP ;  /* 0x0000000000007918 */ /* 0x000fe20000000000 */
[----:B------:R-:W0:Y:S04]  /*1fc870*/  LDS.128 R4, [R0] ;  /* 0x0000000000047984 */ /* 0x000e280000000c00 */
[----:B------:R-:W2:Y:S01]  /*1fc880*/  LDL.LU R54, [R1+0x277c] ;  /* 0x00277c0001367983 */ /* 0x000ea20000300800 */
[----:B----4-:R-:W-:-:S03]  /*1fc890*/  PRMT R18, R55, 0x5210, R3 ;  /* 0x0000521037127816 */ /* 0x010fc60000000003 */
[----:B0-----:R-:W-:Y:S04]  /*1fc8a0*/  STL.64 [R1+0x640], R4 ;  /* 0x0006400401007387 */ /* 0x001fe80000100a00 */
[----:B------:R0:W-:Y:S04]  /*1fc8b0*/  STL [R1+0x648], R6 ;  /* 0x0006480601007387 */ /* 0x0001e80000100800 */
[----:B------:R-:W3:Y:S04]  /*1fc8c0*/  LDL.LU R47, [R1+0x2774] ;  /* 0x00277400012f7983 */ /* 0x000ee80000300800 */
[----:B------:R-:W4:Y:S04]  /*1fc8d0*/  LDL.LU R48, [R1+0x504] ;  /* 0x0005040001307983 */ /* 0x000f280000300800 */
[----:B------:R-:W4:Y:S04]  /*1fc8e0*/  LDL.LU R49, [R1+0x500] ;  /* 0x0005000001317983 */ /* 0x000f280000300800 */
[----:B------:R-:W4:Y:S04]  /*1fc8f0*/  LDL.LU R50, [R1+0x4fc] ;  /* 0x0004fc0001327983 */ /* 0x000f280000300800 */
[----:B------:R-:W4:Y:S01]  /*1fc900*/  LDL.LU R55, [R1+0x4f4] ;  /* 0x0004f40001377983 */ /* 0x000f220000300800 */
[----:B------:R-:W-:Y:S01]  /*1fc910*/  PRMT R19, R58, 0x5210, R2 ;  /* 0x000052103a137816 */ /* 0x000fe20000000002 */
[----:B------:R-:W-:Y:S01]  /*1fc920*/  IMAD.MOV.U32 R58, RZ, RZ, R7 ;  /* 0x000000ffff3a7224 */ /* 0x000fe200078e0007 */
[----:B------:R-:W-:-:S04]  /*1fc930*/  NOP ;  /* 0x0000000000007918 */ /* 0x000fc80000000000 */
[----:B------:R-:W-:Y:S04]  /*1fc940*/  STL [R1+0x8570], R58 ;  /* 0x0085703a01007387 */ /* 0x000fe80000100800 */
[----:B------:R1:W-:Y:S01]  /*1fc950*/  STSM.16.M88.4 [R0], R16 ;  /* 0x0000001000007844 */ /* 0x0003e20000000200 */
[----:B------:R-:W-:-:S03]  /*1fc960*/  NOP ;  /* 0x0000000000007918 */ /* 0x000fc60000000000 */
[----:B------:R-:W1:Y:S01]  /*1fc970*/  LDS.128 R12, [R0] ;  /* 0x00000000000c7984 */ /* 0x000e620000000c00 */
[----:B------:R-:W-:Y:S02]  /*1fc980*/  LOP3.LUT R9, R42, 0xffff, RZ, 0xc0, !PT ;  /* 0x0000ffff2a097812 */ /* 0x000fe400078ec0ff */
[----:B------:R-:W-:Y:S02]  /*1fc990*/  LOP3.LUT R8, R41, 0xffff, RZ, 0xc0, !PT ;  /* 0x0000ffff29087812 */ /* 0x000fe400078ec0ff */
[----:B0-----:R-:W-:Y:S02]  /*1fc9a0*/  LOP3.LUT R6, R51, 0xffff, RZ, 0xc0, !PT ;  /* 0x0000ffff33067812 */ /* 0x001fe400078ec0ff */
[----:B------:R-:W4:Y:S01]  /*1fc9b0*/  LDL.LU R51, [R1+0x1f4] ;  /* 0x0001f40001337983 */ /* 0x000f220000300800 */
[----:B-1----:R-:W-:-:S03]  /*1fc9c0*/  PRMT R16, R52, 0x4210, R9 ;  /* 0x0000421034107816 */ /* 0x002fc60000000009 */
[----:B------:R-:W4:Y:S01]  /*1fc9d0*/  LDL.LU R52, [R1+0x1ec] ;  /* 0x0001ec0001347983 */ /* 0x000f220000300800 */
[----:B------:R-:W-:-:S03]  /*1fc9e0*/  PRMT R17, R53, 0x4210, R8 ;  /* 0x0000421035117816 */ /* 0x000fc60000000008 */
[----:B------:R-:W4:Y:S01]  /*1fc9f0*/  LDL.LU R53, [R1+0x1f0] ;  /* 0x0001f00001357983 */ /* 0x000f220000300800 */
[----:B------:R-:W-:-:S03]  /*1fca00*/  PRMT R19, R57, 0x4210, R6 ;  /* 0x0000421039137816 */ /* 0x000fc60000000006 */
[----:B------:R-:W4:Y:S01]  /*1fca10*/  LDL.LU R57, [R1+0x1bc] ;  /* 0x0001bc0001397983 */ /* 0x000f220000300800 */
[----:B------:R-:W-:-:S03]  /*1fca20*/  LOP3.LUT R7, R43, 0xffff, RZ, 0xc0, !PT ;  /* 0x0000ffff2b077812 */ /* 0x000fc600078ec0ff */
[----:B------:R-:W-:Y:S01]  /*1fca30*/  STL [R1+0x634], R13 ;  /* 0x0006340d01007387 */ /* 0x000fe20000100800 */
[----:B------:R-:W-:Y:S01]  /*1fca40*/  PRMT R18, R44, 0x4210, R7 ;  /* 0x000042102c127816 */ /* 0x000fe20000000007 */
[----:B------:R-:W-:Y:S02]  /*1fca50*/  NOP ;  /* 0x0000000000007918 */ /* 0x000fe40000000000 */
[----:B------:R-:W-:Y:S01]  /*1fca60*/  STL [R1+0x63c], R15 ;  /* 0x00063c0f01007387 */ /* 0x000fe20000100800 */
[----:B------:R-:W-:-:S03]  /*1fca70*/  LOP3.LUT R5, R45, 0xffff, RZ, 0xc0, !PT ;  /* 0x0000ffff2d057812 */ /* 0x000fc600078ec0ff */
[----:B------:R-:W4:Y:S04]  /*1fca80*/  LDL.LU R44, [R1+0x200] ;  /* 0x00020000012c7983 */ /* 0x000f280000300800 */
[----:B------:R-:W4:Y:S01]  /*1fca90*/  LDL.LU R45, [R1+0x1f8] ;  /* 0x0001f800012d7983 */ /* 0x000f220000300800 */
[----:B------:R-:W-:Y:S02]  /*1fcaa0*/  IMAD.MOV.U32 R59, RZ, RZ, R12 ;  /* 0x000000ffff3b7224 */ /* 0x000fe400078e000c */
[----:B------:R-:W-:Y:S01]  /*1fcab0*/  IMAD.MOV.U32 R58, RZ, RZ, R14 ;  /* 0x000000ffff3a7224 */ /* 0x000fe200078e000e */
[----:B------:R4:W-:Y:S01]  /*1fcac0*/  STSM.16.M88.4 [R0], R16 ;  /* 0x0000001000007844 */ /* 0x0009e20000000200 */
[----:B------:R-:W-:-:S03]  /*1fcad0*/  NOP ;  /* 0x0000000000007918 */ /* 0x000fc60000000000 */
[----:B------:R-:W0:Y:S01]  /*1fcae0*/  LDS.128 R12, [R0] ;  /* 0x00000000000c7984 */ /* 0x000e220000000c00 */
[----:B------:R-:W-:-:S03]  /*1fcaf0*/  LOP3.LUT R4, R46, 0xffff, RZ, 0xc0, !PT ;  /* 0x0000ffff2e047812 */ /* 0x000fc600078ec0ff */
[----:B------:R-:W4:Y:S01]  /*1fcb00*/  LDL.LU R46, [R1+0x1fc] ;  /* 0x0001fc00012e7983 */ /* 0x000f220000300800 */
[----:B--2---:R-:W-:-:S03]  /*1fcb10*/  LOP3.LUT R3, R54, 0xffff, RZ, 0xc0, !PT ;  /* 0x0000ffff36037812 */ /* 0x004fc600078ec0ff */
[----:B------:R-:W2:Y:S01]  /*1fcb20*/  LDL.LU R54, [R1+0x1b8] ;  /* 0x0001b80001367983 */ /* 0x000ea20000300800 */
[----:B---3--:R-:W-:-:S03]  /*1fcb30*/  LOP3.LUT R2, R47, 0xffff, RZ, 0xc0, !PT ;  /* 0x0000ffff2f027812 */ /* 0x008fc600078ec0ff */
[----:B------:R-:W3:Y:S01]  /*1fcb40*/  LDL.LU R47, [R1+0x55b4] ;  /* 0x0055b400012f7983 */ /* 0x000ee20000300800 */
[----:B----4-:R-:W-:-:S03]  /*1fcb50*/  PRMT R16, R48, 0x4210, R5 ;  /* 0x0000421030107816 */ /* 0x010fc60000000005 */
[----:B0-----:R-:W-:Y:S04]  /*1fcb60*/  STL.64 [R1+0x620], R12 ;  /* 0x0006200c01007387 */ /* 0x001fe80000100a00 */
[----:B------:R-:W-:Y:S01]  /*1fcb70*/  STL [R1+0x628], R14 ;  /* 0x0006280e01007387 */ /* 0x000fe20000100800 */
[----:B------:R-:W-:Y:S01]  /*1fcb80*/  PRMT R19, R55, 0x4210, R2 ;  /* 0x0000421037137816 */ /* 0x000fe20000000002 */
[----:B------:R-:W-:Y:S01]  /*1fcb90*/  IMAD.MOV.U32 R55, RZ, RZ, R15 ;  /* 0x000000ffff377224 */ /* 0x000fe200078e000f */
[----:B------:R-:W-:-:S04]  /*1fcba0*/  NOP ;  /* 0x0000000000007918 */ /* 0x000fc80000000000 */
[----:B------:R-:W-:Y:S04]  /*1fcbb0*/  STL [R1+0x8554], R55 ;  /* 0x0085543701007387 */ /* 0x000fe80000100800 */
[----:B------:R-:W4:Y:S01]  /*1fcbc0*/  LDL.LU R48, [R1+0x55b0] ;  /* 0x0055b00001307983 */ /* 0x000f220000300800 */
[----:B------:R-:W-:Y:S02]  /*1fcbd0*/  PRMT R17, R49, 0x4210, R4 ;  /* 0x0000421031117816 */ /* 0x000fe40000000004 */
[----:B------:R-:W-:Y:S01]  /*1fcbe0*/  PRMT R18, R50, 0x4210, R3 ;  /* 0x0000421032127816 */ /* 0x000fe20000000003 */
[----:B------:R-:W4:Y:S04]  /*1fcbf0*/  LDL.LU R49, [R1+0x5570] ;  /* 0x0055700001317983 */ /* 0x000f280000300800 */
[----:B------:R-:W4:Y:S04]  /*1fcc00*/  LDL.LU R50, [R1+0x556c] ;  /* 0x00556c0001327983 */ /* 0x000f280000300800 */
[----:B------:R0:W-:Y:S02]  /*1fcc10*/  STSM.16.M88.4 [R0], R16 ;  /* 0x0000001000007844 */ /* 0x0001e40000000200 */
[----:B0-----:R-:W-:-:S02]  /*1fcc20*/  PRMT R16, R51, 0x5210, R9 ;  /* 0x0000521033107816 */ /* 0x001fc40000000009 */
[----:B------:R-:W4:Y:S01]  /*1fcc30*/  LDL.LU R51, [R1+0x528] ;  /* 0x0005280001337983 */ /* 0x000f220000300800 */
[----:B------:R-:W-:Y:S01]  /*1fcc40*/  PRMT R17, R52, 0x5210, R8 ;  /* 0x0000521034117816 */ /* 0x000fe20000000008 */
[----:B------:R-:W-:Y:S01]  /*1fcc50*/  NOP ;  /* 0x0000000000007918 */ /* 0x000fe20000000000 */
[----:B------:R-:W-:Y:S01]  /*1fcc60*/  PRMT R18, R53, 0x5210, R7 ;  /* 0x0000521035127816 */ /* 0x000fe20000000007 */
[----:B------:R-:W4:Y:S04]  /*1fcc70*/  LDL.LU R52, [R1+0x524] ;  /* 0x0005240001347983 */ /* 0x000f280000300800 */
[----:B------:R-:W4:Y:S04]  /*1fcc80*/  LDL.LU R53, [R1+0x51c] ;  /* 0x00051c0001357983 */ /* 0x000f280000300800 */
[----:B------:R-:W0:Y:S04]  /*1fcc90*/  LDS.128 R8, [R0] ;  /* 0x0000000000087984 */ /* 0x000e280000000c00 */
[----:B0-----:R-:W-:Y:S01]  /*1fcca0*/  STL.64 [R1+0x610], R8 ;  /* 0x0006100801007387 */ /* 0x001fe20000100a00 */
[----:B------:R-:W-:-:S03]  /*1fccb0*/  PRMT R19, R57, 0x5210, R6 ;  /* 0x0000521039137816 */ /* 0x000fc60000000006 */
[----:B------:R-:W-:Y:S01]  /*1fccc0*/  STL.64 [R1+0x618], R10 ;  /* 0x0006180a01007387 */ /* 0x000fe20000100a00 */
[----:B------:R-:W-:-:S03]  /*1fccd0*/  NOP ;  /* 0x0000000000007918 */ /* 0x000fc60000000000 */
[----:B------:R-:W4:Y:S04]  /*1fcce0*/  LDL.LU R57, [R1+0x518] ;  /* 0x0005180001397983 */ /* 0x000f280000300800 */
[----:B------:R0:W-:Y:S02]  /*1fccf0*/  STSM.16.M88.4 [R0], R16 ;  /* 0x0000001000007844 */ /* 0x0001e40000000200 */
[----:B0-----:R-:W-:Y:S02]  /*1fcd00*/  PRMT R16, R44, 0x5210, R5 ;  /* 0x000052102c107816 */ /* 0x001fe40000000005 */
[----:B------:R-:W-:Y:S01]  /*1fcd10*/  PRMT R17, R45, 0x5210, R4 ;  /* 0x000052102d117816 */ /* 0x000fe20000000004 */
[----:B------:R-:W-:Y:S01]  /*1fcd20*/  NOP ;  /* 0x0000000000007918 */ /* 0x000fe20000000000 */
[----:B------:R-:W0:Y:S01]  /*1fcd30*/  LDS.128 R4, [R0] ;  /* 0x0000000000047984 */ /* 0x000e220000000c00 */
[----:B--2---:R-:W-:Y:S01]  /*1fcd40*/  PRMT R19, R54, 0x5210, R2 ;  /* 0x0000521036137816 */ /* 0x004fe20000000002 */
[----:B0-----:R-:W-:-:S02]  /*1fcd50*/  IMAD.MOV.U32 R55, RZ, RZ, R6 ;  /* 0x000000ffff377224 */ /* 0x001fc400078e0006 */
[----:B------:R-:W-:Y:S04]  /*1fcd60*/  STL.64 [R1+0x600], R4 ;  /* 0x0006000401007387 */ /* 0x000fe80000100a00 */
[----:B------:R0:W-:Y:S04]  /*1fcd70*/  STL [R1+0x60c], R7 ;  /* 0x00060c0701007387 */ /* 0x0001e80000100800 */
[----:B------:R-:W2:Y:S04]  /*1fcd80*/  LDL.LU R54, [R1+0x284c] ;  /* 0x00284c0001367983 */ /* 0x000ea80000300800 */
[----:B------:R-:W-:Y:S04]  /*1fcd90*/  STL [R1+0x855c], R55 ;  /* 0x00855c3701007387 */ /* 0x000fe80000100800 */
[----:B------:R-:W2:Y:S04]  /*1fcda0*/  LDL.LU R40, [R1+0x2848] ;  /* 0x0028480001287983 */ /* 0x000ea80000300800 */
[----:B------:R-:W2:Y:S01]  /*1fcdb0*/  LDL.LU R42, [R1+0x2794] ;  /* 0x00279400012a7983 */ /* 0x000ea20000300800 */
[----:B---3--:R-:W-:-:S03]  /*1fcdc0*/  LOP3.LUT R9, R47, 0xffff, RZ, 0xc0, !PT ;  /* 0x0000ffff2f097812 */ /* 0x008fc600078ec0ff */
[----:B------:R-:W3:Y:S04]  /*1fcdd0*/  LDL.LU R41, [R1+0x2790] ;  /* 0x0027900001297983 */ /* 0x000ee80000300800 */
[----:B------:R-:W3:Y:S04]  /*1fcde0*/  LDL.LU R43, [R1+0x538] ;  /* 0x00053800012b7983 */ /* 0x000ee80000300800 */
[----:B------:R-:W3:Y:S04]  /*1fcdf0*/  LDL.LU R44, [R1+0x534] ;  /* 0x00053400012c7983 */ /* 0x000ee80000300800 */
[----:B------:R-:W3:Y:S04]  /*1fce00*/  LDL.LU R45, [R1+0x530] ;  /* 0x00053000012d7983 */ /* 0x000ee80000300800 */
[----:B------:R-:W3:Y:S01]  /*1fce10*/  LDL.LU R47, [R1+0x52c] ;  /* 0x00052c00012f7983 */ /* 0x000ee20000300800 */
[----:B----4-:R-:W-:-:S03]  /*1fce20*/  LOP3.LUT R8, R48, 0xffff, RZ, 0xc0, !PT ;  /* 0x0000ffff30087812 */ /* 0x010fc600078ec0ff */
[----:B------:R-:W4:Y:S01]  /*1fce30*/  LDL.LU R48, [R1+0x20c] ;  /* 0x00020c0001307983 */ /* 0x000f220000300800 */
[----:B------:R-:W-:-:S03]  /*1fce40*/  LOP3.LUT R6, R50, 0xffff, RZ, 0xc0, !PT ;  /* 0x0000ffff32067812 */ /* 0x000fc600078ec0ff */
[----:B------:R-:W4:Y:S01]  /*1fce50*/  LDL.LU R50, [R1+0x208] ;  /* 0x0002080001327983 */ /* 0x000f220000300800 */
[----:B------:R-:W-:Y:S01]  /*1fce60*/  PRMT R18, R46, 0x5210, R3 ;  /* 0x000052102e127816 */ /* 0x000fe20000000003 */
[----:B------:R-:W-:-:S04]  /*1fce70*/  NOP ;  /* 0x0000000000007918 */ /* 0x000fc80000000000 */
[----:B------:R1:W-:Y:S01]  /*1fce80*/  STSM.16.M88.4 [R0], R16 ;  /* 0x0000001000007844 */ /* 0x0003e20000000200 */
[----:B0-----:R-:W-:Y:S01]  /*1fce90*/  LOP3.LUT R7, R49, 0xffff, RZ, 0xc0, !PT ;  /* 0x0000ffff31077812 */ /* 0x001fe200078ec0ff */
[----:B------:R-:W-:Y:S02]  /*1fcea0*/  NOP ;  /* 0x0000000000007918 */ /* 0x000fe40000000000 */
[----:B------:R-:W0:Y:S01]  /*1fceb0*/  LDS.128 R12, [R0] ;  /* 0x00000000000c7984 */ /* 0x000e220000000c00 */
[----:B-1----:R-:W-:-:S03]  /*1fcec0*/  PRMT R16, R51, 0x4210, R9 ;  /* 0x0000421033107816 */ /* 0x002fc60000000009 */
[----:B------:R-:W4:Y:S01]  /*1fced0*/  LDL.LU R51, [R1+0x210] ;  /* 0x0002100001337983 */ /* 0x000f220000300800 */
[----:B------:R-:W-:-:S03]  /*1fcee0*/  PRMT R18, R53, 0x4210, R7 ;  /* 0x0000421035127816 */ /* 0x000fc60000000007 */
[----:B------:R-:W4:Y:S04]  /*1fcef0*/  LDL.LU R53, [R1+0x1b4] ;  /* 0x0001b40001357983 */ /* 0x000f280000300800 */
[----:B0-----:R-:W-:Y:S04]  /*1fcf00*/  STL.64 [R1+0x5f8], R14 ;  /* 0x0005f80e01007387 */ /* 0x001fe80000100a00 */
[----:B------:R-:W-:Y:S01]  /*1fcf10*/  STL.64 [R1+0x8590], R58 ;  /* 0x0085903a01007387 */ /* 0x000fe20000100a00 */
[----:B------:R-:W-:Y:S01]  /*1fcf20*/  PRMT R19, R57, 0x4210, R6 ;  /* 0x0000421039137816 */ /* 0x000fe20000000006 */
[----:B------:R-:W-:-:S05]  /*1fcf30*/  IMAD.MOV.U32 R57, RZ, RZ, R13 ;  /* 0x000000ffff397224 */ /* 0x000fca00078e000d */
[----:B------:R-:W-:Y:S04]  /*1fcf40*/  STL.64 [R1+0x8588], R56 ;  /* 0x0085883801007387 */ /* 0x000fe80000100a00 */
[----:B------:R-:W4:Y:S04]  /*1fcf50*/  LDL.LU R46, [R1+0x218] ;  /* 0x00021800012e7983 */ /* 0x000f280000300800 */
[----:B------:R-:W4:Y:S01]  /*1fcf60*/  LDL.LU R49, [R1+0x214] ;  /* 0x0002140001317983 */ /* 0x000f220000300800 */
[----:B------:R-:W-:Y:S01]  /*1fcf70*/  PRMT R17, R52, 0x4210, R8 ;  /* 0x0000421034117816 */ /* 0x000fe20000000008 */
[----:B------:R-:W-:-:S02]  /*1fcf80*/  NOP ;  /* 0x0000000000007918 */ /* 0x000fc40000000000 */
[----:B------:R-:W4:Y:S01]  /*1fcf90*/  LDL.LU R52, [R1+0x21c] ;  /* 0x00021c0001347983 */ /* 0x000f220000300800 */
[----:B------:R-:W-:-:S03]  /*1fcfa0*/  IMAD.MOV.U32 R55, RZ, RZ, R12 ;  /* 0x000000ffff377224 */ /* 0x000fc600078e000c */
[----:B------:R-:W-:Y:S01]  /*1fcfb0*/  STSM.16.M88.4 [R0], R16 ;  /* 0x0000001000007844 */ /* 0x000fe20000000200 */
[----:B------:R-:W-:-:S03]  /*1fcfc0*/  NOP ;  /* 0x0000000000007918 */ /* 0x000fc60000000000 */
[----:B------:R-:W0:Y:S01]  /*1fcfd0*/  LDS.128 R12, [R0] ;  /* 0x00000000000c7984 */ /* 0x000e220000000c00 */
[----:B--2---:R-:W-:-:S03]  /*1fcfe0*/  LOP3.LUT R5, R54, 0xffff, RZ, 0xc0, !PT ;  /* 0x0000ffff36057812 */ /* 0x004fc600078ec0ff */
[----:B------:R-:W2:Y:S01]  /*1fcff0*/  LDL.LU R54, [R1+0x204] ;  /* 0x0002040001367983 */ /* 0x000ea20000300800 */
[----:B------:R-:W-:Y:S02]  /*1fd000*/  LOP3.LUT R4, R40, 0xffff, RZ, 0xc0, !PT ;  /* 0x0000ffff28047812 */ /* 0x000fe400078ec0ff */
[----:B------:R-:W-:Y:S02]  /*1fd010*/  LOP3.LUT R3, R42, 0xffff, RZ, 0xc0, !PT ;  /* 0x0000ffff2a037812 */ /* 0x000fe400078ec0ff */
[----:B---3--:R-:W-:Y:S01]  /*1fd020*/  LOP3.LUT R2, R41, 0xffff, RZ, 0xc0, !PT ;  /* 0x0000ffff29027812 */ /* 0x008fe200078ec0ff */
[----:B0-----:R-:W-:Y:S01]  /*1fd030*/  STL.64 [R1+0x5e0], R12 ;  /* 0x0005e00c01007387 */ /* 0x001fe20000100a00 */
[----:B------:R-:W-:-:S03]  /*1fd040*/  PRMT R16, R43, 0x4210, R5 ;  /* 0x000042102b107816 */ /* 0x000fc60000000005 */
[----:B------:R-:W-:Y:S01]  /*1fd050*/  STL.64 [R1+0x5e8], R14 ;  /* 0x0005e80e01007387 */ /* 0x000fe20000100a00 */
[----:B------:R-:W-:Y:S01]  /*1fd060*/  NOP ;  /* 0x0000000000007918 */ /* 0x000fe20000000000 */
[----:B------:R-:W-:Y:S02]  /*1fd070*/  PRMT R17, R44, 0x4210, R4 ;  /* 0x000042102c117816 */ /* 0x000fe40000000004 */
[----:B------:R-:W3:Y:S01]  /*1fd080*/  LDL.LU R38, [R1+0x55c8] ;  /* 0x0055c80001267983 */ /* 0x000ee20000300800 */
[----:B------:R-:W-:Y:S02]  /*1fd090*/  PRMT R18, R45, 0x4210, R3 ;  /* 0x000042102d127816 */ /* 0x000fe40000000003 */
[----:B------:R-:W-:Y:S01]  /*1fd0a0*/  PRMT R19, R47, 0x4210, R2 ;  /* 0x000042102f137816 */ /* 0x000fe20000000002 */
[----:B------:R-:W3:Y:S04]  /*1fd0b0*/  LDL.LU R39, [R1+0x55c4] ;  /* 0x0055c40001277983 */ /* 0x000ee80000300800 */
[----:B------:R4:W-:Y:S04]  /*1fd0c0*/  STSM.16.M88.4 [R0], R16 ;  /* 0x0000001000007844 */ /* 0x0009e80000000200 */
[----:B------:R-:W3:Y:S01]  /*1fd0d0*/  LDL.LU R47, [R1+0x557c] ;  /* 0x00557c00012f7983 */ /* 0x000ee20000300800 */
[----:B----4-:R-:W-:-:S03]  /*1fd0e0*/  PRMT R16, R48, 0x5210, R9 ;  /* 0x0000521030107816 */ /* 0x010fc60000000009 */
[----:B------:R-:W4:Y:S01]  /*1fd0f0*/  LDL.LU R48, [R1+0x5578] ;  /* 0x0055780001307983 */ /* 0x000f220000300800 */
[----:B------:R-:W-:Y:S01]  /*1fd100*/  PRMT R17, R50, 0x5210, R8 ;  /* 0x0000521032117816 */ /* 0x000fe20000000008 */
[----:B------:R-:W-:Y:S02]  /*1fd110*/  NOP ;  /* 0x0000000000007918 */ /* 0x000fe40000000000 */
[----:B------:R-:W0:Y:S04]  /*1fd120*/  LDS.128 R8, [R0] ;  /* 0x0000000000087984 */ /* 0x000e280000000c00 */
[----:B------:R-:W4:Y:S01]  /*1fd130*/  LDL.LU R50, [R1+0x548] ;  /* 0x0005480001327983 */ /* 0x000f220000300800 */
[----:B------:R-:W-:-:S03]  /*1fd140*/  PRMT R18, R51, 0x5210, R7 ;  /* 0x0000521033127816 */ /* 0x000fc60000000007 */
[----:B------:R-:W4:Y:S04]  /*1fd150*/  LDL.LU R51, [R1+0x544] ;  /* 0x0005440001337983 */ /* 0x000f280000300800 */
[----:B------:R-:W4:Y:S01]  /*1fd160*/  LDL.LU R40, [R1+0x540] ;  /* 0x0005400001287983 */ /* 0x000f220000300800 */
[----:B------:R-:W-:Y:S01]  /*1fd170*/  PRMT R19, R53, 0x5210, R6 ;  /* 0x0000521035137816 */ /* 0x000fe20000000006 */
[----:B------:R-:W-:Y:S02]  /*1fd180*/  NOP ;  /* 0x0000000000007918 */ /* 0x000fe40000000000 */
[----:B------:R-:W4:Y:S04]  /*1fd190*/  LDL.LU R53, [R1+0x53c] ;  /* 0x00053c0001357983 */ /* 0x000f280000300800 */
[----:B0-----:R-:W-:Y:S04]  /*1fd1a0*/  STL.64 [R1+0x5d0], R8 ;  /* 0x0005d00801007387 */ /* 0x001fe80000100a00 */
[----:B------:R-:W-:Y:S04]  /*1fd1b0*/  STL.64 [R1+0x5d8], R10 ;  /* 0x0005d80a01007387 */ /* 0x000fe80000100a00 */
[----:B------:R-:W4:Y:S04]  /*1fd1c0*/  LDL.LU R42, [R1+0x2878] ;  /* 0x00287800012a7983 */ /* 0x000f280000300800 */
[----:B------:R-:W4:Y:S04]  /*1fd1d0*/  LDL.LU R43, [R1+0x2874] ;  /* 0x00287400012b7983 */ /* 0x000f280000300800 */
[----:B------:R-:W4:Y:S04]  /*1fd1e0*/  LDL.LU R44, [R1+0x27b0] ;  /* 0x0027b000012c7983 */ /* 0x000f280000300800 */
[----:B------:R0:W-:Y:S04]  /*1fd1f0*/  STSM.16.M88.4 [R0], R16 ;  /* 0x0000001000007844 */ /* 0x0001e80000000200 */
[----:B------:R-:W4:Y:S01]  /*1fd200*/  LDL.LU R45, [R1+0x27ac] ;  /* 0x0027ac00012d7983 */ /* 0x000f220000300800 */
[----:B0-----:R-:W-:-:S02]  /*1fd210*/  PRMT R16, R46, 0x5210, R5 ;  /* 0x000052102e107816 */ /* 0x001fc40000000005 */
[----:B------:R-:W-:Y:S01]  /*1fd220*/  PRMT R17, R49, 0x5210, R4 ;  /* 0x0000521031117816 */ /* 0x000fe20000000004 */
[----:B------:R-:W-:Y:S01]  /*1fd230*/  NOP ;  /* 0x0000000000007918 */ /* 0x000fe20000000000 */
[----:B------:R-:W0:Y:S04]  /*1fd240*/  LDS.128 R4, [R0] ;  /* 0x0000000000047984 */ /* 0x000e280000000c00 */
[----:B------:R-:W4:Y:S01]  /*1fd250*/  LDL.LU R49, [R1+0x558] ;  /* 0x0005580001317983 */ /* 0x000f220000300800 */
[----:B------:R-:W-:-:S03]  /*1fd260*/  PRMT R18, R52, 0x5210, R3 ;  /* 0x0000521034127816 */ /* 0x000fc60000000003 */
[----:B0-----:R-:W-:Y:S04]  /*1fd270*/  STL [R1+0x5c0], R4 ;  /* 0x0005c00401007387 */ /* 0x001fe80000100800 */
[----:B------:R3:W-:Y:S04]  /*1fd280*/  STL.64 [R1+0x5c8], R6 ;  /* 0x0005c80601007387 */ /* 0x0007e80000100a00 */
[----:B------:R-:W4:Y:S04]  /*1fd290*/  LDL.LU R41, [R1+0x554] ;  /* 0x0005540001297983 */ /* 0x000f280000300800 */
[----:B------:R-:W4:Y:S04]  /*1fd2a0*/  LDL.LU R46, [R1+0x550] ;  /* 0x00055000012e7983 */ /* 0x000f280000300800 */
[----:B------:R-:W4:Y:S01]  /*1fd2b0*/  LDL.LU R52, [R1+0x54c] ;  /* 0x00054c0001347983 */ /* 0x000f220000300800 */
[----:B--2---:R-:W-:Y:S01]  /*1fd2c0*/  PRMT R19, R54, 0x5210, R2 ;  /* 0x0000521036137816 */ /* 0x004fe20000000002 */
[----:B------:R-:W-:Y:S01]  /*1fd2d0*/  IMAD.MOV.U32 R54, RZ, RZ, R5 ;  /* 0x000000ffff367224 */ /* 0x000fe200078e0005 */
[----:B------:R-:W-:-:S04]  /*1fd2e0*/  NOP ;  /* 0x0000000000007918 */ /* 0x000fc80000000000 */
[----:B------:R-:W-:Y:S01]  /*1fd2f0*/  STL [R1+0x8544], R54 ;  /* 0x0085443601007387 */ /* 0x000fe20000100800 */
[----:B---3--:R-:W-:-:S03]  /*1fd300*/  LOP3.LUT R7, R47, 0xffff, RZ, 0xc0, !PT ;  /* 0x0000ffff2f077812 */ /* 0x008fc600078ec0ff */
[----:B------:R-:W2:Y:S01]  /*1fd310*/  LDL.LU R47, [R1+0x22c] ;  /* 0x00022c00012f7983 */ /* 0x000ea20000300800 */
[----:B----4-:R-:W-:-:S03]  /*1fd320*/  LOP3.LUT R6, R48, 0xffff, RZ, 0xc0, !PT ;  /* 0x0000ffff30067812 */ /* 0x010fc600078ec0ff */
[----:B------:R-:W3:Y:S04]  /*1fd330*/  LDL.LU R48, [R1+0x228] ;  /* 0x0002280001307983 */ /* 0x000ee80000300800 */
[----:B------:R0:W-:Y:S01]  /*1fd340*/  STSM.16.M88.4 [R0], R16 ;  /* 0x0000001000007844 */ /* 0x0001e20000000200 */
[----:B------:R-:W-:-:S03]  /*1fd350*/  NOP ;  /* 0x0000000000007918 */ /* 0x000fc60000000000 */
[----:B------:R-:W1:Y:S01]  /*1fd360*/  LDS.128 R12, [R0] ;  /* 0x00000000000c7984 */ /* 0x000e620000000c00 */
[----:B------:R-:W-:-:S04]  /*1fd370*/  LOP3.LUT R9, R38, 0xffff, RZ, 0xc0, !PT ;  /* 0x0000ffff26097812 */ /* 0x000fc800078ec0ff */
[----:B0-----:R-:W-:Y:S02]  /*1fd380*/  PRMT R16, R50, 0x4210, R9 ;  /* 0x0000421032107816 */ /* 0x001fe40000000009 */
[----:B------:R-:W4:Y:S01]  /*1fd390*/  LDL.LU R50, [R1+0x230] ;  /* 0x0002300001327983 */ /* 0x000f220000300800 */
[----:B------:R-:W-:Y:S01]  /*1fd3a0*/  LOP3.LUT R8, R39, 0xffff, RZ, 0xc0, !PT ;  /* 0x0000ffff27087812 */ /* 0x000fe200078ec0ff */
[----:B-1----:R-:W-:-:S03]  /*1fd3b0*/  IMAD.MOV.U32 R54, RZ, RZ, R12 ;  /* 0x000000ffff367224 */ /* 0x002fc600078e000c */
[----:B------:R-:W-:Y:S02]  /*1fd3c0*/  PRMT R17, R51, 0x4210, R8 ;  /* 0x0000421033117816 */ /* 0x000fe40000000008 */
[----:B------:R-:W4:Y:S04]  /*1fd3d0*/  LDL.LU R51, [R1+0x220] ;  /* 0x0002200001337983 */ /* 0x000f280000300800 */
[----:B------:R-:W-:Y:S04]  /*1fd3e0*/  STL [R1+0x5b4], R13 ;  /* 0x0005b40d01007387 */ /* 0x000fe80000100800 */
[----:B------:R-:W-:Y:S04]  /*1fd3f0*/  STL [R1+0x5b8], R14 ;  /* 0x0005b80e01007387 */ /* 0x000fe80000100800 */
[----:B------:R-:W-:Y:S01]  /*1fd400*/  STL.64 [R1+0x8568], R54 ;  /* 0x0085683601007387 */ /* 0x000fe20000100a00 */
[----:B------:R-:W-:-:S03]  /*1fd410*/  LOP3.LUT R4, R43, 0xffff, RZ, 0xc0, !PT ;  /* 0x0000ffff2b047812 */ /* 0x000fc600078ec0ff */
[----:B------:R-:W4:Y:S01]  /*1fd420*/  LDL.LU R43, [R1+0x238] ;  /* 0x00023800012b7983 */ /* 0x000f220000300800 */
[----:B------:R-:W-:-:S03]  /*1fd430*/  LOP3.LUT R3, R44, 0xffff, RZ, 0xc0, !PT ;  /* 0x0000ffff2c037812 */ /* 0x000fc600078ec0ff */
[----:B------:R-:W4:Y:S01]  /*1fd440*/  LDL.LU R44, [R1+0x240] ;  /* 0x00024000012c7983 */ /* 0x000f220000300800 */
[----:B------:R-:W-:Y:S02]  /*1fd450*/  PRMT R18, R40, 0x4210, R7 ;  /* 0x0000421028127816 */ /* 0x000fe40000000007 */
[----:B------:R-:W-:Y:S01]  /*1fd460*/  PRMT R19, R53, 0x4210, R6 ;  /* 0x0000421035137816 */ /* 0x000fe20000000006 */
[----:B------:R-:W-:-:S04]  /*1fd470*/  NOP ;  /* 0x0000000000007918 */ /* 0x000fc80000000000 */
[----:B------:R0:W-:Y:S01]  /*1fd480*/  STSM.16.M88.4 [R0], R16 ;  /* 0x0000001000007844 */ /* 0x0001e20000000200 */
[----:B------:R-:W-:Y:S01]  /*1fd490*/  IMAD.MOV.U32 R53, RZ, RZ, R15 ;  /* 0x000000ffff357224 */ /* 0x000fe200078e000f */
[----:B------:R-:W-:Y:S02]  /*1fd4a0*/  NOP ;  /* 0x0000000000007918 */ /* 0x000fe40000000000 */
[----:B------:R-:W1:Y:S01]  /*1fd4b0*/  LDS.128 R12, [R0] ;  /* 0x00000000000c7984 */ /* 0x000e620000000c00 */
[----:B------:R-:W-:Y:S02]  /*1fd4c0*/  LOP3.LUT R5, R42, 0xffff, RZ, 0xc0, !PT ;  /* 0x0000ffff2a057812 */ /* 0x000fe400078ec0ff */
[----:B------:R-:W-:Y:S02]  /*1fd4d0*/  LOP3.LUT R2, R45, 0xffff, RZ, 0xc0, !PT ;  /* 0x0000ffff2d027812 */ /* 0x000fe400078ec0ff */
[----:B------:R-:W4:Y:S01]  /*1fd4e0*/  LDL.LU R45, [R1+0x23c] ;  /* 0x00023c00012d7983 */ /* 0x000f220000300800 */
[----:B0-----:R-:W-:-:S03]  /*1fd4f0*/  PRMT R16, R49, 0x4210, R5 ;  /* 0x0000421031107816 */ /* 0x001fc60000000005 */
[----:B------:R-:W4:Y:S04]  /*1fd500*/  LDL.LU R49, [R1+0x224] ;  /* 0x0002240001317983 */ /* 0x000f280000300800 */
[----:B-1----:R-:W-:Y:S04]  /*1fd510*/  STL [R1+0x5a0], R12 ;  /* 0x0005a00c01007387 */ /* 0x002fe80000100800 */
[----:B------:R-:W-:Y:S01]  /*1fd520*/  STL.64 [R1+0x5a8], R14 ;  /* 0x0005a80e01007387 */ /* 0x000fe20000100a00 */
[----:B------:R-:W-:Y:S01]  /*1fd530*/  PRMT R19, R52, 0x4210, R2 ;  /* 0x0000421034137816 */ /* 0x000fe20000000002 */
[----:B------:R-:W-:Y:S01]  /*1fd540*/  IMAD.MOV.U32 R52, RZ, RZ, R13 ;  /* 0x000000ffff347224 */ /* 0x000fe200078e000d */
[----:B------:R-:W-:Y:S01]  /*1fd550*/  PRMT R18, R46, 0x4210, R3 ;  /* 0x000042102e127816 */ /* 0x000fe20000000003 */
[----:B------:R-:W-:-:S03]  /*1fd560*/  NOP ;  /* 0x0000000000007918 */ /* 0x000fc60000000000 */
[----:B------:R-:W-:Y:S04]  /*1fd570*/  STL [R1+0x852c], R52 ;  /* 0x00852c3401007387 */ /* 0x000fe80000100800 */
[----:B------:R-:W4:Y:S04]  /*1fd580*/  LDL.LU R35, [R1+0x55dc] ;  /* 0x0055dc0001237983 */ /* 0x000f280000300800 */
[----:B------:R-:W4:Y:S04]  /*1fd590*/  LDL.LU R36, [R1+0x55d8] ;  /* 0x0055d80001247983 */ /* 0x000f280000300800 */
[----:B------:R-:W4:Y:S01]  /*1fd5a0*/  LDL.LU R46, [R1+0x5594] ;  /* 0x00559400012e7983 */ /* 0x000f220000300800 */
[----:B------:R-:W-:-:S05]  /*1fd5b0*/  PRMT R17, R41, 0x4210, R4 ;  /* 0x0000421029117816 */ /* 0x000fca0000000004 */
[----:B------:R2:W-:Y:S02]  /*1fd5c0*/  STSM.16.M88.4 [R0], R16 ;  /* 0x0000001000007844 */ /* 0x0005e40000000200 */
[----:B--2---:R-:W-:Y:S02]  /*1fd5d0*/  PRMT R16, R47, 0x5210, R9 ;  /* 0x000052102f107816 */ /* 0x004fe40000000009 */
[----:B------:R-:W2:Y:S01]  /*1fd5e0*/  LDL.LU R47, [R1+0x5590] ;  /* 0x00559000012f7983 */ /* 0x000ea20000300800 */
[----:B---3--:R-:W-:Y:S01]  /*1fd5f0*/  PRMT R17, R48, 0x5210, R8 ;  /* 0x0000521030117816 */ /* 0x008fe20000000008 */
[----:B------:R-:W-:Y:S02]  /*1fd600*/  NOP ;  /* 0x0000000000007918 */ /* 0x000fe40000000000 */
[----:B------:R-:W0:Y:S01]  /*1fd610*/  LDS.128 R8, [R0] ;  /* 0x0000000000087984 */ /* 0x000e220000000c00 */
[----:B----4-:R-:W-:-:S03]  /*1fd620*/  PRMT R18, R50, 0x5210, R7 ;  /* 0x0000521032127816 */ /* 0x010fc60000000007 */
[----:B0-----:R-:W-:Y:S04]  /*1fd630*/  STL.64 [R1+0x590], R8 ;  /* 0x0005900801007387 */ /* 0x001fe80000100a00 */
[----:B------:R-:W-:Y:S04]  /*1fd640*/  STL [R1+0x598], R10 ;  /* 0x0005980a01007387 */ /* 0x000fe80000100800 */
[----:B------:R-:W3:Y:S04]  /*1fd650*/  LDL.LU R37, [R1+0x564] ;  /* 0x0005640001257983 */ /* 0x000ee80000300800 */
[----:B------:R-:W4:Y:S04]  /*1fd660*/  LDL.LU R48, [R1+0x560] ;  /* 0x0005600001307983 */ /* 0x000f280000300800 */
[----:B------:R-:W3:Y:S04]  /*1fd670*/  LDL.LU R50, [R1+0x55c] ;  /* 0x00055c0001327983 */ /* 0x000ee80000300800 */
[----:B------:R-:W3:Y:S01]  /*1fd680*/  LDL.LU R42, [R1+0x510] ;  /* 0x00051000012a7983 */ /* 0x000ee20000300800 */
[----:B------:R-:W-:Y:S01]  /*1fd690*/  PRMT R19, R51, 0x5210, R6 ;  /* 0x0000521033137816 */ /* 0x000fe20000000006 */
[----:B------:R-:W-:Y:S01]  /*1fd6a0*/  IMAD.MOV.U32 R51, RZ, RZ, R11 ;  /* 0x000000ffff337224 */ /* 0x000fe200078e000b */
[----:B------:R-:W-:-:S04]  /*1fd6b0*/  NOP ;  /* 0x0000000000007918 */ /* 0x000fc80000000000 */
[----:B------:R-:W-:Y:S04]  /*1fd6c0*/  STL [R1+0x8524], R51 ;  /* 0x0085243301007387 */ /* 0x000fe80000100800 */
[----:B------:R0:W-:Y:S04]  /*1fd6d0*/  STSM.16.M88.4 [R0], R16 ;  /* 0x0000001000007844 */ /* 0x0001e80000000200 */
[----:B------:R-:W3:Y:S01]  /*1fd6e0*/  LDL.LU R41, [R1+0x28b8] ;  /* 0x0028b80001297983 */ /* 0x000ee20000300800 */
[----:B0-----:R-:W-:-:S03]  /*1fd6f0*/  PRMT R16, R43, 0x5210, R5 ;  /* 0x000052102b107816 */ /* 0x001fc60000000005 */
[----:B------:R-:W3:Y:S01]  /*1fd700*/  LDL.LU R43, [R1+0x28b0] ;  /* 0x0028b000012b7983 */ /* 0x000ee20000300800 */
[----:B------:R-:W-:Y:S01]  /*1fd710*/  PRMT R17, R44, 0x5210, R4 ;  /* 0x000052102c117816 */ /* 0x000fe20000000004 */
[----:B------:R-:W-:Y:S02]  /*1fd720*/  NOP ;  /* 0x0000000000007918 */ /* 0x000fe40000000000 */
[----:B------:R-:W3:Y:S04]  /*1fd730*/  LDL.LU R44, [R1+0x27d0] ;  /* 0x0027d000012c7983 */ /* 0x000ee80000300800 */
[----:B------:R-:W0:Y:S01]  /*1fd740*/  LDS.128 R4, [R0] ;  /* 0x0000000000047984 */ /* 0x000e220000000c00 */
[----:B------:R-:W-:-:S03]  /*1fd750*/  PRMT R18, R45, 0x5210, R3 ;  /* 0x000052102d127816 */ /* 0x000fc60000000003 */
[----:B0-----:R-:W-:Y:S04]  /*1fd760*/  STL [R1+0x584], R5 ;  /* 0x0005840501007387 */ /* 0x001fe80000100800 */
[----:B------:R0:W-:Y:S01]  /*1fd770*/  STL.64 [R1+0x588], R6 ;  /* 0x0005880601007387 */ /* 0x0001e20000100a00 */
[----:B------:R-:W-:Y:S01]  /*1fd780*/  PRMT R19, R49, 0x5210, R2 ;  /* 0x0000521031137816 */ /* 0x000fe20000000002 */
[----:B------:R-:W-:Y:S02]  /*1fd790*/  NOP ;  /* 0x0000000000007918 */ /* 0x000fe40000000000 */
[----:B------:R-:W3:Y:S04]  /*1fd7a0*/  LDL.LU R38, [R1+0x27cc] ;  /* 0x0027cc0001267983 */ /* 0x000ee80000300800 */
[----:B------:R-:W3:Y:S04]  /*1fd7b0*/  LDL.LU R39, [R1+0x21ec] ;  /* 0x0021ec0001277983 */ /* 0x000ee80000300800 */
[----:B------:R-:W3:Y:S04]  /*1fd7c0*/  LDL.LU R40, [R1+0x21e8] ;  /* 0x0021e80001287983 */ /* 0x000ee80000300800 */
[----:B------:R-:W3:Y:S01]  /*1fd7d0*/  LDL.LU R45, [R1+0x56c] ;  /* 0x00056c00012d7983 */ /* 0x000ee20000300800 */
[----:B------:R-:W-:-:S03]  /*1fd7e0*/  IMAD.MOV.U32 R52, RZ, RZ, R4 ;  /* 0x000000ffff347224 */ /* 0x000fc600078e0004 */
[----:B------:R-:W3:Y:S04]  /*1fd7f0*/  LDL.LU R49, [R1+0x568] ;  /* 0x0005680001317983 */ /* 0x000ee80000300800 */
[----:B------:R-:W-:Y:S01]  /*1fd800*/  STL.64 [R1+0x8538], R52 ;  /* 0x0085383401007387 */ /* 0x000fe20000100a00 */
[----:B0-----:R-:W-:-:S03]  /*1fd810*/  LOP3.LUT R7, R46, 0xffff, RZ, 0xc0, !PT ;  /* 0x0000ffff2e077812 */ /* 0x001fc600078ec0ff */
[----:B------:R-:W3:Y:S01]  /*1fd820*/  LDL.LU R46, [R1+0x254] ;  /* 0x00025400012e7983 */ /* 0x000ee20000300800 */
[----:B------:R-:W-:-:S03]  /*1fd830*/  LOP3.LUT R8, R36, 0xffff, RZ, 0xc0, !PT ;  /* 0x0000ffff24087812 */ /* 0x000fc600078ec0ff */
[----:B------:R4:W-:Y:S01]  /*1fd840*/  STSM.16.M88.4 [R0], R16 ;  /* 0x0000001000007844 */ /* 0x0009e20000000200 */
[----:B------:R-:W-:-:S03]  /*1fd850*/  NOP ;  /* 0x0000000000007918 */ /* 0x000fc60000000000 */
[----:B------:R-:W0:Y:S01]  /*1fd860*/  LDS.128 R12, [R0] ;  /* 0x00000000000c7984 */ /* 0x000e220000000c00 */
[----:B--2---:R-:W-:-:S03]  /*1fd870*/  LOP3.LUT R6, R47, 0xffff, RZ, 0xc0, !PT ;  /* 0x0000ffff2f067812 */ /* 0x004fc600078ec0ff */
[----:B------:R-:W2:Y:S01]  /*1fd880*/  LDL.LU R47, [R1+0x250] ;  /* 0x00025000012f7983 */ /* 0x000ea20000300800 */
[----:B----4-:R-:W-:-:S03]  /*1fd890*/  PRMT R17, R48, 0x4210, R8 ;  /* 0x0000421030117816 */ /* 0x010fc60000000008 */
[----:B------:R-:W4:Y:S01]  /*1fd8a0*/  LDL.LU R48, [R1+0x24c] ;  /* 0x00024c0001307983 */ /* 0x000f220000300800 */
[----:B---3--:R-:W-:-:S03]  /*1fd8b0*/  PRMT R18, R50, 0x4210, R7 ;  /* 0x0000421032127816 */ /* 0x008fc60000000007 */
[----:B------:R-:W3:Y:S01]  /*1fd8c0*/  LDL.LU R50, [R1+0x234] ;  /* 0x0002340001327983 */ /* 0x000ee20000300800 */
[----:B------:R-:W-:-:S03]  /*1fd8d0*/  PRMT R19, R42, 0x4210, R6 ;  /* 0x000042102a137816 */ /* 0x000fc60000000006 */
[----:B0-----:R-:W-:Y:S04]  /*1fd8e0*/  STL.64 [R1+0x570], R12 ;  /* 0x0005700c01007387 */ /* 0x001fe80000100a00 */
[----:B------:R-:W-:Y:S04]  /*1fd8f0*/  STL [R1+0x57c], R15 ;  /* 0x00057c0f01007387 */ /* 0x000fe80000100800 */
[----:B------:R-:W3:Y:S01]  /*1fd900*/  LDL.LU R42, [R1+0x260] ;  /* 0x00026000012a7983 */ /* 0x000ee20000300800 */
[----:B------:R-:W-:-:S03]  /*1fd910*/  LOP3.LUT R5, R41, 0xffff, RZ, 0xc0, !PT ;  /* 0x0000ffff29057812 */ /* 0x000fc600078ec0ff */
[----:B------:R-:W3:Y:S01]  /*1fd920*/  LDL.LU R41, [R1+0x25c] ;  /* 0x00025c0001297983 */ /* 0x000ee20000300800 */
[----:B------:R-:W-:-:S03]  /*1fd930*/  LOP3.LUT R4, R43, 0xffff, RZ, 0xc0, !PT ;  /* 0x0000ffff2b047812 */ /* 0x000fc600078ec0ff */
[----:B------:R-:W3:Y:S01]  /*1fd940*/  LDL.LU R43, [R1+0x264] ;  /* 0x00026400012b7983 */ /* 0x000ee20000300800 */
[----:B------:R-:W-:-:S03]  /*1fd950*/  LOP3.LUT R3, R44, 0xffff, RZ, 0xc0, !PT ;  /* 0x0000ffff2c037812 */ /* 0x000fc600078ec0ff */
[----:B------:R-:W3:Y:S01]  /*1fd960*/  LDL.LU R44, [R1+0x244] ;  /* 0x00024400012c7983 */ /* 0x000ee20000300800 */
[----:B------:R-:W-:-:S04]  /*1fd970*/  LOP3.LUT R9, R35, 0xffff, RZ, 0xc0, !PT ;  /* 0x0000ffff23097812 */ /* 0x000fc800078ec0ff */
[----:B------:R-:W-:Y:S01]  /*1fd980*/  PRMT R16, R37, 0x4210, R9 ;  /* 0x0000421025107816 */ /* 0x000fe20000000009 */
[----:B------:R-:W-:-:S04]  /*1fd990*/  NOP ;  /* 0x0000000000007918 */ /* 0x000fc80000000000 */
[----:B------:R0:W-:Y:S01]  /*1fd9a0*/  STSM.16.M88.4 [R0], R16 ;  /* 0x0000001000007844 */ /* 0x0001e20000000200 */
[----:B------:R-:W-:Y:S01]  /*1fd9b0*/  IMAD.MOV.U32 R51, RZ, RZ, R14 ;  /* 0x000000ffff337224 */ /* 0x000fe200078e000e */
[----:B------:R-:W-:Y:S02]  /*1fd9c0*/  NOP ;  /* 0x0000000000007918 */ /* 0x000fe40000000000 */
[----:B------:R-:W1:Y:S01]  /*1fd9d0*/  LDS.128 R12, [R0] ;  /* 0x00000000000c7984 */ /* 0x000e620000000c00 */
[----:B------:R-:W-:Y:S02]  /*1fd9e0*/  LOP3.LUT R2, R38, 0xffff, RZ, 0xc0, !PT ;  /* 0x0000ffff26027812 */ /* 0x000fe400078ec0ff */
[----:B0-----:R-:W-:Y:S01]  /*1fd9f0*/  PRMT R16, R39, 0x4210, R5 ;  /* 0x0000421027107816 */ /* 0x001fe20000000005 */
[----:B-1----:R-:W-:Y:S01]  /*1fda00*/  STL.64 [R1+0x560], R12 ;  /* 0x0005600c01007387 */ /* 0x002fe20000100a00 */
[----:B------:R-:W-:-:S03]  /*1fda10*/  PRMT R17, R40, 0x4210, R4 ;  /* 0x0000421028117816 */ /* 0x000fc60000000004 */
[----:B------:R-:W-:Y:S01]  /*1fda20*/  STL [R1+0x568], R14 ;  /* 0x0005680e01007387 */ /* 0x000fe20000100800 */
[----:B------:R-:W-:Y:S02]  /*1fda30*/  PRMT R18, R45, 0x4210, R3 ;  /* 0x000042102d127816 */ /* 0x000fe40000000003 */
[----:B------:R-:W-:Y:S01]  /*1fda40*/  PRMT R19, R49, 0x4210, R2 ;  /* 0x0000421031137816 */ /* 0x000fe20000000002 */
[----:B------:R-:W-:Y:S01]  /*1fda50*/  IMAD.MOV.U32 R49, RZ, RZ, R15 ;  /* 0x000000ffff317224 */ /* 0x000fe200078e000f */
[----:B------:R-:W-:-:S04]  /*1fda60*/  NOP ;  /* 0x0000000000007918 */ /* 0x000fc80000000000 */
[----:B------:R-:W-:Y:S04]  /*1fda70*/  STL [R1+0x850c], R49 ;  /* 0x00850c3101007387 */ /* 0x000fe80000100800 */
[----:B------:R-:W3:Y:S04]  /*1fda80*/  LDL.LU R45, [R1+0x55ec] ;  /* 0x0055ec00012d7983 */ /* 0x000ee80000300800 */
[----:B------:R0:W-:Y:S02]  /*1fda90*/  STSM.16.M88.4 [R0], R16 ;  /* 0x0000001000007844 */ /* 0x0001e40000000200 */
[----:B0-----:R-:W-:-:S02]  /*1fdaa0*/  PRMT R16, R46, 0x5210, R9 ;  /* 0x000052102e107816 */ /* 0x001fc40000000009 */
[----:B------:R-:W3:Y:S01]  /*1fdab0*/  LDL.LU R46, [R1+0x55e8] ;  /* 0x0055e800012e7983 */ /* 0x000ee20000300800 */
[----:B--2---:R-:W-:Y:S01]  /*1fdac0*/  PRMT R17, R47, 0x5210, R8 ;  /* 0x000052102f117816 */ /* 0x004fe20000000008 */
[----:B------:R-:W-:Y:S02]  /*1fdad0*/  NOP ;  /* 0x0000000000007918 */ /* 0x000fe40000000000 */
[----:B------:R-:W0:Y:S04]  /*1fdae0*/  LDS.128 R8, [R0] ;  /* 0x0000000000087984 */ /* 0x000e280000000c00 */
[----:B------:R-:W2:Y:S04]  /*1fdaf0*/  LDL.LU R47, [R1+0x55ac] ;  /* 0x0055ac00012f7983 */ /* 0x000ea80000300800 */
[----:B------:R-:W2:Y:S04]  /*1fdb00*/  LDL.LU R34, [R1+0x55a8] ;  /* 0x0055a80001227983 */ /* 0x000ea80000300800 */
[----:B------:R-:W2:Y:S04]  /*1fdb10*/  LDL.LU R35, [R1+0x222c] ;  /* 0x00222c0001237983 */ /* 0x000ea80000300800 */
[----:B------:R-:W2:Y:S01]  /*1fdb20*/  LDL.LU R39, [R1+0x2228] ;  /* 0x0022280001277983 */ /* 0x000ea20000300800 */
[----:B----4-:R-:W-:-:S03]  /*1fdb30*/  PRMT R18, R48, 0x5210, R7 ;  /* 0x0000521030127816 */ /* 0x010fc60000000007 */
[----:B------:R-:W4:Y:S01]  /*1fdb40*/  LDL.LU R48, [R1+0x220c] ;  /* 0x00220c0001307983 */ /* 0x000f220000300800 */
[----:B---3--:R-:W-:Y:S01]  /*1fdb50*/  PRMT R19, R50, 0x5210, R6 ;  /* 0x0000521032137816 */ /* 0x008fe20000000006 */
[----:B------:R-:W-:Y:S02]  /*1fdb60*/  NOP ;  /* 0x0000000000007918 */ /* 0x000fe40000000000 */
[----:B------:R-:W3:Y:S04]  /*1fdb70*/  LDL.LU R50, [R1+0x2208] ;  /* 0x0022080001327983 */ /* 0x000ee80000300800 */
[----:B0-----:R-:W-:Y:S04]  /*1fdb80*/  STL.64 [R1+0x550], R8 ;  /* 0x0005500801007387 */ /* 0x001fe80000100a00 */
[----:B------:R-:W-:Y:S04]  /*1fdb90*/  STL.64 [R1+0x558], R10 ;  /* 0x0005580a01007387 */ /* 0x000fe80000100a00 */
[----:B------:R-:W3:Y:S04]  /*1fdba0*/  LDL.LU R40, [R1+0x28d0] ;  /* 0x0028d00001287983 */ /* 0x000ee80000300800 */
[----:B------:R0:W-:Y:S02]  /*1fdbb0*/  STSM.16.M88.4 [R0], R16 ;  /* 0x0000001000007844 */ /* 0x0001e40000000200 */
[----:B0-----:R-:W-:-:S02]  /*1fdbc0*/  PRMT R16, R42, 0x5210, R5 ;  /* 0x000052102a107816 */ /* 0x001fc40000000005 */
[----:B------:R-:W3:Y:S01]  /*1fdbd0*/  LDL.LU R42, [R1+0x28cc] ;  /* 0x0028cc00012a7983 */ /* 0x000ee20000300800 */
[----:B------:R-:W-:Y:S01]  /*1fdbe0*/  PRMT R17, R41, 0x5210, R4 ;  /* 0x0000521029117816 */ /* 0x000fe20000000004 */
[----:B------:R-:W-:Y:S02]  /*1fdbf0*/  NOP ;  /* 0x0000000000007918 */ /* 0x000fe40000000000 */
[----:B------:R-:W0:Y:S01]  /*1fdc00*/  LDS.128 R4, [R0] ;  /* 0x0000000000047984 */ /* 0x000e220000000c00 */
[----:B------:R-:W-:-:S03]  /*1fdc10*/  PRMT R19, R44, 0x5210, R2 ;  /* 0x000052102c137816 */ /* 0x000fc60000000002 */
[----:B------:R-:W3:Y:S04]  /*1fdc20*/  LDL.LU R44, [R1+0x2818] ;  /* 0x00281800012c7983 */ /* 0x000ee80000300800 */
[----:B0-----:R-:W-:Y:S04]  /*1fdc30*/  STL.64 [R1+0x540], R4 ;  /* 0x0005400401007387 */ /* 0x001fe80000100a00 */
[----:B------:R2:W-:Y:S04]  /*1fdc40*/  STL [R1+0x54c], R7 ;  /* 0x00054c0701007387 */ /* 0x0005e80000100800 */
[----:B------:R-:W3:Y:S04]  /*1fdc50*/  LDL.LU R36, [R1+0x2814] ;  /* 0x0028140001247983 */ /* 0x000ee80000300800 */
[----:B------:R-:W3:Y:S04]  /*1fdc60*/  LDL.LU R37, [R1+0x2238] ;  /* 0x0022380001257983 */ /* 0x000ee80000300800 */
[----:B------:R-:W3:Y:S04]  /*1fdc70*/  LDL.LU R38, [R1+0x224c] ;  /* 0x00224c0001267983 */ /* 0x000ee80000300800 */
[----:B------:R-:W3:Y:S01]  /*1fdc80*/  LDL.LU R41, [R1+0x2248] ;  /* 0x0022480001297983 */ /* 0x000ee20000300800 */
[----:B------:R-:W-:Y:S01]  /*1fdc90*/  PRMT R18, R43, 0x5210, R3 ;  /* 0x000052102b127816 */ /* 0x000fe20000000003 */
[----:B------:R-:W-:-:S02]  /*1fdca0*/  NOP ;  /* 0x0000000000007918 */ /* 0x000fc40000000000 */
[----:B------:R-:W3:Y:S01]  /*1fdcb0*/  LDL.LU R43, [R1+0x223c] ;  /* 0x00223c00012b7983 */ /* 0x000ee20000300800 */
[----:B------:R-:W-:-:S03]  /*1fdcc0*/  LOP3.LUT R9, R45, 0xffff, RZ, 0xc0, !PT ;  /* 0x0000ffff2d097812 */ /* 0x000fc600078ec0ff */
[----:B------:R-:W3:Y:S01]  /*1fdcd0*/  LDL.LU R45, [R1+0x274] ;  /* 0x00027400012d7983 */ /* 0x000ee20000300800 */
[----:B------:R-:W-:-:S03]  /*1fdce0*/  LOP3.LUT R8, R46, 0xffff, RZ, 0xc0, !PT ;  /* 0x0000ffff2e087812 */ /* 0x000fc600078ec0ff */
[----:B------:R-:W3:Y:S04]  /*1fdcf0*/  LDL.LU R46, [R1+0x270] ;  /* 0x00027000012e7983 */ /* 0x000ee80000300800 */
[----:B------:R0:W-:Y:S01]  /*1fdd00*/  STSM.16.M88.4 [R0], R16 ;  /* 0x0000001000007844 */ /* 0x0001e20000000200 */
[----:B------:R-:W-:-:S03]  /*1fdd10*/  NOP ;  /* 0x0000000000007918 */ /* 0x000fc60000000000 */
[----:B------:R-:W1:Y:S01]  /*1fdd20*/  LDS.128 R12, [R0] ;  /* 0x00000000000c7984 */ /* 0x000e620000000c00 */
[----:B------:R-:W-:Y:S01]  /*1fdd30*/  IMAD.MOV.U32 R49, RZ, RZ, R6 ;  /* 0x000000ffff317224 */ /* 0x000fe200078e0006 */
[----:B--2---:R-:W-:Y:S02]  /*1fdd40*/  LOP3.LUT R7, R47, 0xffff, RZ, 0xc0, !PT ;  /* 0x0000ffff2f077812 */ /* 0x004fe400078ec0ff */
[----:B------:R-:W2:Y:S01]  /*1fdd50*/  LDL.LU R47, [R1+0x278] ;  /* 0x00027800012f7983 */ /* 0x000ea20000300800 */
[----:B------:R-:W-:Y:S02]  /*1fdd60*/  LOP3.LUT R6, R34, 0xffff, RZ, 0xc0, !PT ;  /* 0x0000ffff22067812 */ /* 0x000fe400078ec0ff */
[----:B0-----:R-:W-:Y:S02]  /*1fdd70*/  PRMT R17, R39, 0x4210, R8 ;  /* 0x0000421027117816 */ /* 0x001fe40000000008 */
[----:B----4-:R-:W-:Y:S02]  /*1fdd80*/  PRMT R18, R48, 0x4210, R7 ;  /* 0x0000421030127816 */ /* 0x010fe40000000007 */
[----:B------:R-:W4:Y:S01]  /*1fdd90*/  LDL.LU R48, [R1+0x248] ;  /* 0x0002480001307983 */ /* 0x000f220000300800 */
[----:B---3--:R-:W-:Y:S01]  /*1fdda0*/  PRMT R19, R50, 0x4210, R6 ;  /* 0x0000421032137816 */ /* 0x008fe20000000006 */
[----:B-1----:R-:W-:-:S02]  /*1fddb0*/  IMAD.MOV.U32 R50, RZ, RZ, R13 ;  /* 0x000000ffff327224 */ /* 0x002fc400078e000d */
[----:B------:R-:W-:Y:S04]  /*1fddc0*/  STL [R1+0x530], R12 ;  /* 0x0005300c01007387 */ /* 0x000fe80000100800 */
[----:B------:R-:W-:Y:S01]  /*1fddd0*/  STL.64 [R1+0x538], R14 ;  /* 0x0005380e01007387 */ /* 0x000fe20000100a00 */
[----:B------:R-:W-:-:S03]  /*1fdde0*/  LOP3.LUT R5, R40, 0xffff, RZ, 0xc0, !PT ;  /* 0x0000ffff28057812 */ /* 0x000fc600078ec0ff */
[----:B------:R-:W-:Y:S01]  /*1fddf0*/  STL.64 [R1+0x8548], R50 ;  /* 0x0085483201007387 */ /* 0x000fe20000100a00 */
[----:B------:R-:W-:Y:S01]  /*1fde00*/  PRMT R16, R35, 0x4210, R9 ;  /* 0x0000421023107816 */ /* 0x000fe20000000009 */
[----:B------:R-:W-:Y:S02]  /*1fde10*/  NOP ;  /* 0x0000000000007918 */ /* 0x000fe40000000000 */
[----:B------:R-:W3:Y:S04]  /*1fde20*/  LDL.LU R39, [R1+0x284] ;  /* 0x0002840001277983 */ /* 0x000ee80000300800 */
[----:B------:R-:W3:Y:S01]  /*1fde30*/  LDL.LU R40, [R1+0x280] ;  /* 0x0002800001287983 */ /* 0x000ee20000300800 */
[----:B------:R-:W-:-:S03]  /*1fde40*/  LOP3.LUT R4, R42, 0xffff, RZ, 0xc0, !PT ;  /* 0x0000ffff2a047812 */ /* 0x000fc600078ec0ff */
[----:B------:R-:W3:Y:S04]  /*1fde50*/  LDL.LU R42, [R1+0x27c] ;  /* 0x00027c00012a7983 */ /* 0x000ee80000300800 */
[----:B------:R-:W-:Y:S01]  /*1fde60*/  STSM.16.M88.4 [R0], R16 ;  /* 0x0000001000007844 */ /* 0x000fe20000000200 */
[----:B------:R-:W-:-:S03]  /*1fde70*/  NOP ;  /* 0x0000000000007918 */ /* 0x000fc60000000000 */
[----:B------:R-:W0:Y:S01]  /*1fde80*/  LDS.128 R12, [R0] ;  /* 0x00000000000c7984 */ /* 0x000e220000000c00 */
[----:B------:R-:W-:-:S03]  /*1fde90*/  LOP3.LUT R3, R44, 0xffff, RZ, 0xc0, !PT ;  /* 0x0000ffff2c037812 */ /* 0x000fc600078ec0ff */
[----:B------:R-:W3:Y:S04]  /*1fdea0*/  LDL.LU R44, [R1+0x258] ;  /* 0x00025800012c7983 */ /* 0x000ee80000300800 */
[----:B0-----:R-:W-:Y:S04]  /*1fdeb0*/  STL.64 [R1+0x520], R12 ;  /* 0x0005200c01007387 */ /* 0x001fe80000100a00 */
[----:B------:R-:W-:Y:S01]  /*1fdec0*/  STL.64 [R1+0x528], R14 ;  /* 0x0005280e01007387 */ /* 0x000fe20000100a00 */
[----:B------:R-:W-:-:S03]  /*1fded0*/  NOP ;  /* 0x0000000000007918 */ /* 0x000fc60000000000 */
[----:B------:R-:W3:Y:S01]  /*1fdee0*/  LDL.LU R32, [R1+0x5600] ;  /* 0x0056000001207983 */ /* 0x000ee20000300800 */
[----:B------:R-:W-:-:S03]  /*1fdef0*/  PRMT R18, R41, 0x4210, R3 ;  /* 0x0000421029127816 */ /* 0x000fc60000000003 */
[----:B------:R-:W3:Y:S01]  /*1fdf00*/  LDL.LU R41, [R1+0x55fc] ;  /* 0x0055fc0001297983 */ /* 0x000ee20000300800 */
[----:B------:R-:W-:Y:S02]  /*1fdf10*/  LOP3.LUT R2, R36, 0xffff, RZ, 0xc0, !PT ;  /* 0x0000ffff24027812 */ /* 0x000fe400078ec0ff */
[----:B------:R-:W-:Y:S02]  /*1fdf20*/  PRMT R16, R37, 0x4210, R5 ;  /* 0x0000421025107816 */ /* 0x000fe40000000005 */
[----:B------:R-:W-:Y:S02]  /*1fdf30*/  PRMT R17, R38, 0x4210, R4 ;  /* 0x0000421026117816 */ /* 0x000fe40000000004 */
[----:B------:R-:W-:Y:S02]  /*1fdf40*/  PRMT R19, R43, 0x4210, R2 ;  /* 0x000042102b137816 */ /* 0x000fe40000000002 */
[----:B------:R-:W3:Y:S04]  /*1fdf50*/  LDL.LU R43, [R1+0x55bc] ;  /* 0x0055bc00012b7983 */ /* 0x000ee80000300800 */
[----:B------:R0:W-:Y:S02]  /*1fdf60*/  STSM.16.M88.4 [R0], R16 ;  /* 0x0000001000007844 */ /* 0x0001e40000000200 */
[----:B0-----:R-:W-:-:S02]  /*1fdf70*/  PRMT R16, R45, 0x5210, R9 ;  /* 0x000052102d107816 */ /* 0x001fc40000000009 */
[----:B------:R-:W3:Y:S04]  /*1fdf80*/  LDL.LU R45, [R1+0x55b8] ;  /* 0x0055b800012d7983 */ /* 0x000ee80000300800 */
[----:B------:R-:W3:Y:S04]  /*1fdf90*/  LDL.LU R33, [R1+0x226c] ;  /* 0x00226c0001217983 */ /* 0x000ee80000300800 */
[----:B------:R-:W3:Y:S01]  /*1fdfa0*/  LDL.LU R34, [R1+0x2268] ;  /* 0x0022680001227983 */ /* 0x000ee20000300800 */
[----:B------:R-:W-:Y:S01]  /*1fdfb0*/  PRMT R17, R46, 0x5210, R8 ;  /* 0x000052102e117816 */ /* 0x000fe20000000008 */
[----:B------:R-:W-:-:S02]  /*1fdfc0*/  NOP ;  /* 0x0000000000007918 */ /* 0x000fc40000000000 */
[----:B------:R-:W3:Y:S04]  /*1fdfd0*/  LDL.LU R46, [R1+0x225c] ;  /* 0x00225c00012e7983 */ /* 0x000ee80000300800 */
[----:B------:R-:W0:Y:S01]  /*1fdfe0*/  LDS.128 R8, [R0] ;  /* 0x0000000000087984 */ /* 0x000e220000000c00 */
[----:B--2---:R-:W-:-:S03]  /*1fdff0*/  PRMT R18, R47, 0x5210, R7 ;  /* 0x000052102f127816 */ /* 0x004fc60000000007 */
[----:B------:R-:W2:Y:S04]  /*1fe000*/  LDL.LU R47, [R1+0x2258] ;  /* 0x00225800012f7983 */ /* 0x000ea80000300800 */
[----:B0-----:R-:W-:Y:S04]  /*1fe010*/  STL [R1+0x510], R8 ;  /* 0x0005100801007387 */ /* 0x001fe80000100800 */
[----:B------:R-:W-:Y:S01]  /*1fe020*/  STL.64 [R1+0x518], R10 ;  /* 0x0005180a01007387 */ /* 0x000fe20000100a00 */
[----:B----4-:R-:W-:Y:S01]  /*1fe030*/  PRMT R19, R48, 0x5210, R6 ;  /* 0x0000521030137816 */ /* 0x010fe20000000006 */
[----:B------:R-:W-:Y:S01]  /*1fe040*/  IMAD.MOV.U32 R48, RZ, RZ, R9 ;  /* 0x000000ffff307224 */ /* 0x000fe200078e0009 */
[----:B------:R-:W-:-:S04]  /*1fe050*/  NOP ;  /* 0x0000000000007918 */ /* 0x000fc80000000000 */
[----:B------:R-:W-:Y:S04]  /*1fe060*/  STL [R1+0x8504], R48 ;  /* 0x0085043001007387 */ /* 0x000fe80000100800 */
[----:B------:R-:W4:Y:S04]  /*1fe070*/  LDL.LU R35, [R1+0x28f4] ;  /* 0x0028f40001237983 */ /* 0x000f280000300800 */
[----:B------:R3:W-:Y:S04]  /*1fe080*/  STSM.16.M88.4 [R0], R16 ;  /* 0x0000001000007844 */ /* 0x0007e80000000200 */
[----:B------:R-:W4:Y:S01]  /*1fe090*/  LDL.LU R36, [R1+0x28f0] ;  /* 0x0028f00001247983 */ /* 0x000f220000300800 */
[----:B---3--:R-:W-:-:S02]  /*1fe0a0*/  PRMT R16, R39, 0x5210, R5 ;  /* 0x0000521027107816 */ /* 0x008fc40000000005 */
[----:B------:R-:W-:Y:S01]  /*1fe0b0*/  PRMT R17, R40, 0x5210, R4 ;  /* 0x0000521028117816 */ /* 0x000fe20000000004 */
[----:B------:R-:W-:Y:S01]  /*1fe0c0*/  NOP ;  /* 0x0000000000007918 */ /* 0x000fe20000000000 */
[----:B------:R-:W0:Y:S01]  /*1fe0d0*/  LDS.128 R4, [R0] ;  /* 0x0000000000047984 */ /* 0x000e220000000c00 */
[----:B------:R-:W-:-:S03]  /*1fe0e0*/  PRMT R19, R44, 0x5210, R2 ;  /* 0x000052102c137816 */ /* 0x000fc60000000002 */
[----:B------:R-:W3:Y:S04]  /*1fe0f0*/  LDL.LU R44, [R1+0x285c] ;  /* 0x00285c00012c7983 */ /* 0x000ee80000300800 */
[----:B------:R-:W3:Y:S04]  /*1fe100*/  LDL.LU R37, [R1+0x2858] ;  /* 0x0028580001257983 */ /* 0x000ee80000300800 */
[----:B------:R-:W3:Y:S04]  /*1fe110*/  LDL.LU R38, [R1+0x22bc] ;  /* 0x0022bc0001267983 */ /* 0x000ee80000300800 */
[----:B0-----:R-:W-:Y:S04]  /*1fe120*/  STL.64 [R1+0x500], R4 ;  /* 0x0005000401007387 */ /* 0x001fe80000100a00 */
[----:B------:R0:W-:Y:S04]  /*1fe130*/  STL.64 [R1+0x508], R6 ;  /* 0x0005080601007387 */ /* 0x0001e80000100a00 */
[----:B------:R-:W3:Y:S01]  /*1fe140*/  LDL.LU R39, [R1+0x228c] ;  /* 0x00228c0001277983 */ /* 0x000ee20000300800 */
[----:B------:R-:W-:Y:S01]  /*1fe150*/  PRMT R18, R42, 0x5210, R3 ;  /* 0x000052102a127816 */ /* 0x000fe20000000003 */
[----:B------:R-:W-:-:S02]  /*1fe160*/  NOP ;  /* 0x0000000000007918 */ /* 0x000fc40000000000 */
[----:B------:R-:W3:Y:S04]  /*1fe170*/  LDL.LU R40, [R1+0x2288] ;  /* 0x0022880001287983 */ /* 0x000ee80000300800 */
[----:B------:R-:W3:Y:S01]  /*1fe180*/  LDL.LU R42, [R1+0x227c] ;  /* 0x00227c00012a7983 */ /* 0x000ee20000300800 */
[----:B------:R-:W-:-:S03]  /*1fe190*/  LOP3.LUT R8, R41, 0xffff, RZ, 0xc0, !PT ;  /* 0x0000ffff29087812 */ /* 0x000fc600078ec0ff */
[----:B------:R-:W3:Y:S01]  /*1fe1a0*/  LDL.LU R41, [R1+0x294] ;  /* 0x0002940001297983 */ /* 0x000ee20000300800 */
[----:B0-----:R-:W-:-:S03]  /*1fe1b0*/  LOP3.LUT R7, R43, 0xffff, RZ, 0xc0, !PT ;  /* 0x0000ffff2b077812 */ /* 0x001fc600078ec0ff */
[----:B------:R0:W-:Y:S01]  /*1fe1c0*/  STSM.16.M88.4 [R0], R16 ;  /* 0x0000001000007844 */ /* 0x0001e20000000200 */
[----:B------:R-:W-:-:S03]  /*1fe1d0*/  NOP ;  /* 0x0000000000007918 */ /* 0x000fc60000000000 */
[----:B------:R-:W3:Y:S04]  /*1fe1e0*/  LDL.LU R43, [R1+0x290] ;  /* 0x00029000012b7983 */ /* 0x000ee80000300800 */
[----:B------:R-:W1:Y:S01]  /*1fe1f0*/  LDS.128 R12, [R0] ;  /* 0x00000000000c7984 */ /* 0x000e620000000c00 */
[----:B------:R-:W-:-:S03]  /*1fe200*/  LOP3.LUT R6, R45, 0xffff, RZ, 0xc0, !PT ;  /* 0x0000ffff2d067812 */ /* 0x000fc600078ec0ff */
[----:B------:R-:W3:Y:S01]  /*1fe210*/  LDL.LU R45, [R1+0x298] ;  /* 0x00029800012d7983 */ /* 0x000ee20000300800 */
[----:B0-----:R-:W-:-:S03]  /*1fe220*/  PRMT R18, R46, 0x4210, R7 ;  /* 0x000042102e127816 */ /* 0x001fc60000000007 */
[----:B------:R-:W3:Y:S01]  /*1fe230*/  LDL.LU R46, [R1+0x268] ;  /* 0x00026800012e7983 */ /* 0x000ee20000300800 */
[----:B-1----:R-:W-:Y:S01]  /*1fe240*/  IMAD.MOV.U32 R48, RZ, RZ, R12 ;  /* 0x000000ffff307224 */ /* 0x002fe200078e000c */
[----:B------:R-:W-:Y:S02]  /*1fe250*/  PRMT R17, R34, 0x4210, R8 ;  /* 0x0000421022117816 */ /* 0x000fe40000000008 */
[----:B------:R-:W-:Y:S01]  /*1fe260*/  STL [R1+0x4f4], R13 ;  /* 0x0004f40d01007387 */ /* 0x000fe20000100800 */
[----:B------:R-:W-:-:S03]  /*1fe270*/  LOP3.LUT R9, R32, 0xffff, RZ, 0xc0, !PT ;  /* 0x0000ffff20097812 */ /* 0x000fc600078ec0ff */
[----:B------:R-:W-:Y:S04]  /*1fe280*/  STL [R1+0x4f8], R14 ;  /* 0x0004f80e01007387 */ /* 0x000fe80000100800 */
[----:B------:R-:W-:Y:S04]  /*1fe290*/  STL.64 [R1+0x8518], R48 ;  /* 0x0085183001007387 */ /* 0x000fe80000100a00 */
[----:B------:R-:W3:Y:S01]  /*1fe2a0*/  LDL.LU R34, [R1+0x29c] ;  /* 0x00029c0001227983 */ /* 0x000ee20000300800 */
[----:B------:R-:W-:Y:S02]  /*1fe2b0*/  PRMT R16, R33, 0x4210, R9 ;  /* 0x0000421021107816 */ /* 0x000fe40000000009 */
[----:B--2---:R-:W-:Y:S01]  /*1fe2c0*/  PRMT R19, R47, 0x4210, R6 ;  /* 0x000042102f137816 */ /* 0x004fe20000000006 */
[----:B------:R-:W-:-:S04]  /*1fe2d0*/  NOP ;  /* 0x0000000000007918 */ /* 0x000fc80000000000 */
[----:B------:R-:W-:Y:S01]  /*1fe2e0*/  STSM.16.M88.4 [R0], R16 ;  /* 0x0000001000007844 */ /* 0x000fe20000000200 */
[----:B------:R-:W-:Y:S01]  /*1fe2f0*/  IMAD.MOV.U32 R47, RZ, RZ, R15 ;  /* 0x000000ffff2f7224 */ /* 0x000fe200078e000f */
[----:B------:R-:W-:Y:S02]  /*1fe300*/  NOP ;  /* 0x0000000000007918 */ /* 0x000fe40000000000 */
[----:B------:R-:W0:Y:S01]  /*1fe310*/  LDS.128 R12, [R0] ;  /* 0x00000000000c7984 */ /* 0x000e220000000c00 */
[----:B----4-:R-:W-:-:S03]  /*1fe320*/  LOP3.LUT R5, R35, 0xffff, RZ, 0xc0, !PT ;  /* 0x0000ffff23057812 */ /* 0x010fc600078ec0ff */
[----:B------:R-:W2:Y:S01]  /*1fe330*/  LDL.LU R35, [R1+0x2a8] ;  /* 0x0002a80001237983 */ /* 0x000ea20000300800 */
[----:B------:R-:W-:-:S03]  /*1fe340*/  LOP3.LUT R4, R36, 0xffff, RZ, 0xc0, !PT ;  /* 0x0000ffff24047812 */ /* 0x000fc600078ec0ff */
[----:B------:R-:W4:Y:S01]  /*1fe350*/  LDL.LU R36, [R1+0x2a0] ;  /* 0x0002a00001247983 */ /* 0x000f220000300800 */
[----:B---3--:R-:W-:-:S03]  /*1fe360*/  LOP3.LUT R3, R44, 0xffff, RZ, 0xc0, !PT ;  /* 0x0000ffff2c037812 */ /* 0x008fc600078ec0ff */
[----:B------:R-:W3:Y:S01]  /*1fe370*/  LDL.LU R44, [R1+0x26c] ;  /* 0x00026c00012c7983 */ /* 0x000ee20000300800 */
[----:B------:R-:W-:-:S03]  /*1fe380*/  LOP3.LUT R2, R37, 0xffff, RZ, 0xc0, !PT ;  /* 0x0000ffff25027812 */ /* 0x000fc600078ec0ff */
[----:B0-----:R-:W-:Y:S04]  /*1fe390*/  STL.64 [R1+0x4e0], R12 ;  /* 0x0004e00c01007387 */ /* 0x001fe80000100a00 */
[----:B------:R-:W-:Y:S01]  /*1fe3a0*/  STL.64 [R1+0x4e8], R14 ;  /* 0x0004e80e01007387 */ /* 0x000fe20000100a00 */
[----:B------:R-:W-:Y:S01]  /*1fe3b0*/  PRMT R16, R38, 0x4210, R5 ;  /* 0x0000421026107816 */ /* 0x000fe20000000005 */
[----:B------:R-:W-:Y:S02]  /*1fe3c0*/  NOP ;  /* 0x0000000000007918 */ /* 0x000fe40000000000 */
[----:B------:R-:W3:Y:S01]  /*1fe3d0*/  LDL.LU R37, [R1+0x5614] ;  /* 0x0056140001257983 */ /* 0x000ee20000300800 */
[----:B------:R-:W-:-:S03]  /*1fe3e0*/  PRMT R17, R39, 0x4210, R4 ;  /* 0x0000421027117816 */ /* 0x000fc60000000004 */
[----:B------:R-:W3:Y:S04]  /*1fe3f0*/  LDL.LU R38, [R1+0x5610] ;  /* 0x0056100001267983 */ /* 0x000ee80000300800 */
[----:B------:R-:W3:Y:S01]  /*1fe400*/  LDL.LU R39, [R1+0x55d0] ;  /* 0x0055d00001277983 */ /* 0x000ee20000300800 */
[----:B------:R-:W-:Y:S02]  /*1fe410*/  PRMT R18, R40, 0x4210, R3 ;  /* 0x0000421028127816 */ /* 0x000fe40000000003 */
[----:B------:R-:W-:-:S05]  /*1fe420*/  PRMT R19, R42, 0x4210, R2 ;  /* 0x000042102a137816 */ /* 0x000fca0000000002 */
[----:B------:R0:W-:Y:S02]  /*1fe430*/  STSM.16.M88.4 [R0], R16 ;  /* 0x0000001000007844 */ /* 0x0001e40000000200 */
[----:B0-----:R-:W-:Y:S02]  /*1fe440*/  PRMT R16, R41, 0x5210, R9 ;  /* 0x0000521029107816 */ /* 0x001fe40000000009 */
[----:B------:R-:W3:Y:S01]  /*1fe450*/  LDL.LU R41, [R1+0x55cc] ;  /* 0x0055cc0001297983 */ /* 0x000ee20000300800 */
[----:B------:R-:W-:Y:S01]  /*1fe460*/  PRMT R17, R43, 0x5210, R8 ;  /* 0x000052102b117816 */ /* 0x000fe20000000008 */
[----:B------:R-:W-:Y:S02]  /*1fe470*/  NOP ;  /* 0x0000000000007918 */ /* 0x000fe40000000000 */
[----:B------:R-:W3:Y:S04]  /*1fe480*/  LDL.LU R40, [R1+0x22dc] ;  /* 0x0022dc0001287983 */ /* 0x000ee80000300800 */
[----:B------:R-:W3:Y:S04]  /*1fe490*/  LDL.LU R42, [R1+0x22d8] ;  /* 0x0022d800012a7983 */ /* 0x000ee80000300800 */
[----:B------:R-:W3:Y:S04]  /*1fe4a0*/  LDL.LU R43, [R1+0x22cc] ;  /* 0x0022cc00012b7983 */ /* 0x000ee80000300800 */
[----:B------:R-:W0:Y:S01]  /*1fe4b0*/  LDS.128 R8, [R0] ;  /* 0x0000000000087984 */ /* 0x000e220000000c00 */
[----:B------:R-:W-:-:S03]  /*1fe4c0*/  PRMT R19, R46, 0x5210, R6 ;  /* 0x000052102e137816 */ /* 0x000fc60000000006 */
[----:B------:R-:W3:Y:S01]  /*1fe4d0*/  LDL.LU R46, [R1+0x22c8] ;  /* 0x0022c800012e7983 */ /* 0x000ee20000300800 */
[----:B------:R-:W-:Y:S01]  /*1fe4e0*/  PRMT R18, R45, 0x5210, R7 ;  /* 0x000052102d127816 */ /* 0x000fe20000000007 */
[----:B------:R-:W-:-:S04]  /*1fe4f0*/  NOP ;  /* 0x0000000000007918 */ /* 0x000fc80000000000 */
[----:B------:R1:W-:Y:S02]  /*1fe500*/  STSM.16.M88.4 [R0], R16 ;  /* 0x0000001000007844 */ /* 0x0003e40000000200 */
[----:B-1----:R-:W-:Y:S01]  /*1fe510*/  PRMT R16, R34, 0x5210, R5 ;  /* 0x0000521022107816 */ /* 0x002fe20000000005 */
[----:B0-----:R-:W-:Y:S01]  /*1fe520*/  IMAD.MOV.U32 R45, RZ, RZ, R11 ;  /* 0x000000ffff2d7224 */ /* 0x001fe200078e000b */
[----:B------:R-:W-:Y:S04]  /*1fe530*/  STL.64 [R1+0x4d0], R8 ;  /* 0x0004d00801007387 */ /* 0x000fe80000100a00 */
[----:B------:R-:W-:Y:S04]  /*1fe540*/  STL [R1+0x4d8], R10 ;  /* 0x0004d80a01007387 */ /* 0x000fe80000100800 */
[----:B------:R-:W-:Y:S01]  /*1fe550*/  STL [R1+0x84d4], R45 ;  /* 0x0084d42d01007387 */ /* 0x000fe20000100800 */
[----:B--2---:R-:W-:Y:S01]  /*1fe560*/  PRMT R17, R35, 0x5210, R4 ;  /* 0x0000521023117816 */ /* 0x004fe20000000004 */
[----:B------:R-:W-:-:S02]  /*1fe570*/  NOP ;  /* 0x0000000000007918 */ /* 0x000fc40000000000 */
[----:B------:R-:W0:Y:S01]  /*1fe580*/  LDS.128 R4, [R0] ;  /* 0x0000000000047984 */ /* 0x000e220000000c00 */
[----:B----4-:R-:W-:Y:S02]  /*1fe590*/  PRMT R18, R36, 0x5210, R3 ;  /* 0x0000521024127816 */ /* 0x010fe40000000003 */
[----:B---3--:R-:W-:Y:S01]  /*1fe5a0*/  PRMT R19, R44, 0x5210, R2 ;  /* 0x000052102c137816 */ /* 0x008fe20000000002 */
[----:B------:R-:W-:Y:S01]  /*1fe5b0*/  NOP ;  /* 0x0000000000007918 */ /* 0x000fe20000000000 */
[----:B------:R-:W2:Y:S04]  /*1fe5c0*/  LDL.LU R44, [R1+0x290c] ;  /* 0x00290c00012c7983 */ /* 0x000ea80000300800 */
[----:B------:R-:W3:Y:S04]  /*1fe5d0*/  LDL.LU R30, [R1+0x2908] ;  /* 0x00290800011e7983 */ /* 0x000ee80000300800 */
[----:B------:R-:W4:Y:S04]  /*1fe5e0*/  LDL.LU R31, [R1+0x289c] ;  /* 0x00289c00011f7983 */ /* 0x000f280000300800 */
[----:B0-----:R-:W-:Y:S04]  /*1fe5f0*/  STL.64 [R1+0x4c0], R4 ;  /* 0x0004c00401007387 */ /* 0x001fe80000100a00 */
[----:B------:R0:W-:Y:S04]  /*1fe600*/  STL.64 [R1+0x4c8], R6 ;  /* 0x0004c80601007387 */ /* 0x0001e80000100a00 */
[----:B------:R-:W4:Y:S04]  /*1fe610*/  LDL.LU R32, [R1+0x2898] ;  /* 0x0028980001207983 */ /* 0x000f280000300800 */
[----:B------:R-:W4:Y:S04]  /*1fe620*/  LDL.LU R33, [R1+0x22fc] ;  /* 0x0022fc0001217983 */ /* 0x000f280000300800 */
[----:B------:R-:W4:Y:S04]  /*1fe630*/  LDL.LU R34, [R1+0x22f8] ;  /* 0x0022f80001227983 */ /* 0x000f280000300800 */
[----:B------:R-:W4:Y:S04]  /*1fe640*/  LDL.LU R35, [R1+0x22ec] ;  /* 0x0022ec0001237983 */ /* 0x000f280000300800 */
[----:B------:R-:W4:Y:S01]  /*1fe650*/  LDL.LU R36, [R1+0x22e8] ;  /* 0x0022e80001247983 */ /* 0x000f220000300800 */
[----:B------:R-:W-:-:S03]  /*1fe660*/  LOP3.LUT R9, R37, 0xffff, RZ, 0xc0, !PT ;  /* 0x0000ffff25097812 */ /* 0x000fc600078ec0ff */
[----:B------:R-:W4:Y:S01]  /*1fe670*/  LDL.LU R37, [R1+0x2b0] ;  /* 0x0002b00001257983 */ /* 0x000f220000300800 */
[----:B0-----:R-:W-:-:S03]  /*1fe680*/  LOP3.LUT R7, R39, 0xffff, RZ, 0xc0, !PT ;  /* 0x0000ffff27077812 */ /* 0x001fc600078ec0ff */
[----:B------:R-:W4:Y:S01]  /*1fe690*/  LDL.LU R39, [R1+0x2b8] ;  /* 0x0002b80001277983 */ /* 0x000f220000300800 */
[----:B------:R-:W-:-:S03]  /*1fe6a0*/  LOP3.LUT R6, R41, 0xffff, RZ, 0xc0, !PT ;  /* 0x0000ffff29067812 */ /* 0x000fc600078ec0ff */
[----:B------:R-:W4:Y:S01]  /*1fe6b0*/  LDL.LU R41, [R1+0x2b4] ;  /* 0x0002b40001297983 */ /* 0x000f220000300800 */
[----:B------:R-:W-:-:S03]  /*1fe6c0*/  LOP3.LUT R8, R38, 0xffff, RZ, 0xc0, !PT ;  /* 0x0000ffff26087812 */ /* 0x000fc600078ec0ff */
[----:B------:R0:W-:Y:S01]  /*1fe6d0*/  STSM.16.M88.4 [R0], R16 ;  /* 0x0000001000007844 */ /* 0x0001e20000000200 */
[----:B------:R-:W-:-:S03]  /*1fe6e0*/  NOP ;  /* 0x0000000000007918 */ /* 0x000fc60000000000 */
[----:B------:R-:W1:Y:S04]  /*1fe6f0*/  LDS.128 R12, [R0] ;  /* 0x00000000000c7984 */ /* 0x000e680000000c00 */
[----:B------:R-:W4:Y:S01]  /*1fe700*/  LDL.LU R38, [R1+0x288] ;  /* 0x0002880001267983 */ /* 0x000f220000300800 */
[----:B0-----:R-:W-:-:S03]  /*1fe710*/  PRMT R16, R40, 0x4210, R9 ;  /* 0x0000421028107816 */ /* 0x001fc60000000009 */
[----:B-1----:R-:W-:Y:S04]  /*1fe720*/  STL [R1+0x4b0], R12 ;  /* 0x0004b00c01007387 */ /* 0x002fe80000100800 */
[----:B------:R-:W-:Y:S01]  /*1fe730*/  STL [R1+0x4bc], R15 ;  /* 0x0004bc0f01007387 */ /* 0x000fe20000100800 */
[----:B------:R-:W-:Y:S01]  /*1fe740*/  PRMT R19, R46, 0x4210, R6 ;  /* 0x000042102e137816 */ /* 0x000fe20000000006 */
[----:B------:R-:W-:-:S05]  /*1fe750*/  IMAD.MOV.U32 R46, RZ, RZ, R13 ;  /* 0x000000ffff2e7224 */ /* 0x000fca00078e000d */
[----:B------:R-:W-:Y:S04]  /*1fe760*/  STL.64 [R1+0x84f0], R46 ;  /* 0x0084f02e01007387 */ /* 0x000fe80000100a00 */
[----:B------:R-:W4:Y:S01]  /*1fe770*/  LDL.LU R40, [R1+0x2c0] ;  /* 0x0002c00001287983 */ /* 0x000f220000300800 */
[----:B------:R-:W-:-:S03]  /*1fe780*/  PRMT R17, R42, 0x4210, R8 ;  /* 0x000042102a117816 */ /* 0x000fc60000000008 */
[----:B------:R-:W4:Y:S01]  /*1fe790*/  LDL.LU R42, [R1+0x2cc] ;  /* 0x0002cc00012a7983 */ /* 0x000f220000300800 */
[----:B------:R-:W-:Y:S01]  /*1fe7a0*/  PRMT R18, R43, 0x4210, R7 ;  /* 0x000042102b127816 */ /* 0x000fe20000000007 */
[----:B------:R-:W-:-:S04]  /*1fe7b0*/  NOP ;  /* 0x0000000000007918 */ /* 0x000fc80000000000 */
[----:B------:R-:W-:Y:S01]  /*1fe7c0*/  STSM.16.M88.4 [R0], R16 ;  /* 0x0000001000007844 */ /* 0x000fe20000000200 */
[----:B------:R-:W-:Y:S01]  /*1fe7d0*/  IMAD.MOV.U32 R45, RZ, RZ, R14 ;  /* 0x000000ffff2d7224 */ /* 0x000fe200078e000e */
[----:B------:R-:W-:Y:S02]  /*1fe7e0*/  NOP ;  /* 0x0000000000007918 */ /* 0x000fe40000000000 */
[----:B------:R-:W0:Y:S04]  /*1fe7f0*/  LDS.128 R12, [R0] ;  /* 0x00000000000c7984 */ /* 0x000e280000000c00 */
[----:B------:R-:W4:Y:S01]  /*1fe800*/  LDL.LU R43, [R1+0x2c8] ;  /* 0x0002c800012b7983 */ /* 0x000f220000300800 */
[----:B--2---:R-:W-:-:S03]  /*1fe810*/  LOP3.LUT R5, R44, 0xffff, RZ, 0xc0, !PT ;  /* 0x0000ffff2c057812 */ /* 0x004fc600078ec0ff */
[----:B------:R-:W2:Y:S01]  /*1fe820*/  LDL.LU R44, [R1+0x28c] ;  /* 0x00028c00012c7983 */ /* 0x000ea20000300800 */
[----:B---3--:R-:W-:-:S03]  /*1fe830*/  LOP3.LUT R4, R30, 0xffff, RZ, 0xc0, !PT ;  /* 0x0000ffff1e047812 */ /* 0x008fc600078ec0ff */
[----:B0-----:R-:W-:Y:S01]  /*1fe840*/  STL.64 [R1+0x4a0], R12 ;  /* 0x0004a00c01007387 */ /* 0x001fe20000100a00 */
[----:B----4-:R-:W-:-:S03]  /*1fe850*/  LOP3.LUT R3, R31, 0xffff, RZ, 0xc0, !PT ;  /* 0x0000ffff1f037812 */ /* 0x010fc600078ec0ff */
[----:B------:R-:W-:Y:S01]  /*1fe860*/  STL.64 [R1+0x4a8], R14 ;  /* 0x0004a80e01007387 */ /* 0x000fe20000100a00 */
[----:B------:R-:W-:Y:S01]  /*1fe870*/  NOP ;  /* 0x0000000000007918 */ /* 0x000fe20000000000 */
[----:B------:R-:W-:Y:S02]  /*1fe880*/  LOP3.LUT R2, R32, 0xffff, RZ, 0xc0, !PT ;  /* 0x0000ffff20027812 */ /* 0x000fe400078ec0ff */
[----:B------:R-:W-:Y:S02]  /*1fe890*/  PRMT R16, R33, 0x4210, R5 ;  /* 0x0000421021107816 */ /* 0x000fe40000000005 */
[----:B------:R-:W-:Y:S02]  /*1fe8a0*/  PRMT R17, R34, 0x4210, R4 ;  /* 0x0000421022117816 */ /* 0x000fe40000000004 */
[----:B------:R-:W-:Y:S02]  /*1fe8b0*/  PRMT R18, R35, 0x4210, R3 ;  /* 0x0000421023127816 */ /* 0x000fe40000000003 */
[----:B------:R-:W-:-:S02]  /*1fe8c0*/  PRMT R19, R36, 0x4210, R2 ;  /* 0x0000421024137816 */ /* 0x000fc40000000002 */
[----:B------:R-:W3:Y:S04]  /*1fe8d0*/  LDL.LU R36, [R1+0x562c] ;  /* 0x00562c0001247983 */ /* 0x000ee80000300800 */
[----:B------:R0:W-:Y:S02]  /*1fe8e0*/  STSM.16.M88.4 [R0], R16 ;  /* 0x0000001000007844 */ /* 0x0001e40000000200 */
[----:B0-----:R-:W-:Y:S02]  /*1fe8f0*/  PRMT R16, R37, 0x5210, R9 ;  /* 0x0000521025107816 */ /* 0x001fe40000000009 */
[----:B------:R-:W4:Y:S01]  /*1fe900*/  LDL.LU R37, [R1+0x5628] ;  /* 0x0056280001257983 */ /* 0x000f220000300800 */
[----:B------:R-:W-:Y:S01]  /*1fe910*/  PRMT R17, R39, 0x5210, R8 ;  /* 0x0000521027117816 */ /* 0x000fe20000000008 */
[----:B------:R-:W-:-:S02]  /*1fe920*/  NOP ;  /* 0x0000000000007918 */ /* 0x000fc40000000000 */
[----:B------:R-:W0:Y:S01]  /*1fe930*/  LDS.128 R8, [R0] ;  /* 0x0000000000087984 */ /* 0x000e220000000c00 */
[----:B------:R-:W-:-:S03]  /*1fe940*/  PRMT R18, R41, 0x5210, R7 ;  /* 0x0000521029127816 */ /* 0x000fc60000000007 */
[----:B------:R-:W4:Y:S04]  /*1fe950*/  LDL.LU R39, [R1+0x55e4] ;  /* 0x0055e40001277983 */ /* 0x000f280000300800 */
[----:B------:R-:W4:Y:S04]  /*1fe960*/  LDL.LU R41, [R1+0x55e0] ;  /* 0x0055e00001297983 */ /* 0x000f280000300800 */
[----:B------:R-:W4:Y:S04]  /*1fe970*/  LDL.LU R28, [R1+0x230c] ;  /* 0x00230c00011c7983 */ /* 0x000f280000300800 */
[----:B------:R-:W4:Y:S01]  /*1fe980*/  LDL.LU R29, [R1+0x2308] ;  /* 0x00230800011d7983 */ /* 0x000f220000300800 */
[----:B------:R-:W-:Y:S01]  /*1fe990*/  PRMT R19, R38, 0x5210, R6 ;  /* 0x0000521026137816 */ /* 0x000fe20000000006 */
[----:B------:R-:W-:-:S02]  /*1fe9a0*/  NOP ;  /* 0x0000000000007918 */ /* 0x000fc40000000000 */
[----:B0-----:R-:W-:Y:S04]  /*1fe9b0*/  STL.64 [R1+0x490], R8 ;  /* 0x0004900801007387 */ /* 0x001fe80000100a00 */
[----:B------:R-:W-:Y:S04]  /*1fe9c0*/  STL.64 [R1+0x498], R10 ;  /* 0x0004980a01007387 */ /* 0x000fe80000100a00 */
[----:B------:R-:W4:Y:S04]  /*1fe9d0*/  LDL.LU R30, [R1+0x2318] ;  /* 0x00231800011e7983 */ /* 0x000f280000300800 */
[----:B------:R-:W4:Y:S04]  /*1fe9e0*/  LDL.LU R31, [R1+0x21dc] ;  /* 0x0021dc00011f7983 */ /* 0x000f280000300800 */
[----:B------:R-:W4:Y:S04]  /*1fe9f0*/  LDL.LU R34, [R1+0x2b2c] ;  /* 0x002b2c0001227983 */ /* 0x000f280000300800 */
[----:B------:R-:W4:Y:S04]  /*1fea00*/  LDL.LU R38, [R1+0x2b28] ;  /* 0x002b280001267983 */ /* 0x000f280000300800 */
[----:B------:R0:W-:Y:S02]  /*1fea10*/  STSM.16.M88.4 [R0], R16 ;  /* 0x0000001000007844 */ /* 0x0001e40000000200 */
[----:B0-----:R-:W-:-:S02]  /*1fea20*/  PRMT R16, R40, 0x5210, R5 ;  /* 0x0000521028107816 */ /* 0x001fc40000000005 */
[----:B------:R-:W4:Y:S01]  /*1fea30*/  LDL.LU R40, [R1+0x28c0] ;  /* 0x0028c00001287983 */ /* 0x000f220000300800 */
[----:B------:R-:W-:Y:S01]  /*1fea40*/  PRMT R17, R42, 0x5210, R4 ;  /* 0x000052102a117816 */ /* 0x000fe20000000004 */
[----:B------:R-:W-:Y:S02]  /*1fea50*/  NOP ;  /* 0x0000000000007918 */ /* 0x000fe40000000000 */
[----:B------:R-:W0:Y:S04]  /*1fea60*/  LDS.128 R4, [R0] ;  /* 0x0000000000047984 */ /* 0x000e280000000c00 */
[----:B------:R-:W4:Y:S01]  /*1fea70*/  LDL.LU R42, [R1+0x28bc] ;  /* 0x0028bc00012a7983 */ /* 0x000f220000300800 */
[----:B------:R-:W-:-:S03]  /*1fea80*/  PRMT R18, R43, 0x5210, R3 ;  /* 0x000052102b127816 */ /* 0x000fc60000000003 */
[----:B0-----:R-:W-:Y:S04]  /*1fea90*/  STL [R1+0x480], R4 ;  /* 0x0004800401007387 */ /* 0x001fe80000100800 */
[----:B------:R-:W-:Y:S04]  /*1feaa0*/  STL.64 [R1+0x488], R6 ;  /* 0x0004880601007387 */ /* 0x000fe80000100a00 */
[----:B------:R-:W4:Y:S04]  /*1feab0*/  LDL.LU R32, [R1+0x2338] ;  /* 0x0023380001207983 */ /* 0x000f280000300800 */
[----:B------:R-:W4:Y:S04]  /*1feac0*/  LDL.LU R33, [R1+0x232c] ;  /* 0x00232c0001217983 */ /* 0x000f280000300800 */
[----:B------:R-:W4:Y:S04]  /*1fead0*/  LDL.LU R35, [R1+0x2328] ;  /* 0x0023280001237983 */ /* 0x000f280000300800 */
[----:B------:R-:W4:Y:S01]  /*1feae0*/  LDL.LU R43, [R1+0x231c] ;  /* 0x00231c00012b7983 */ /* 0x000f220000300800 */
[----:B--2---:R-:W-:Y:S01]  /*1feaf0*/  PRMT R19, R44, 0x5210, R2 ;  /* 0x000052102c137816 */ /* 0x004fe20000000002 */
[----:B------:R-:W-:Y:S01]  /*1feb00*/  IMAD.MOV.U32 R44, RZ, RZ, R5 ;  /* 0x000000ffff2c7224 */ /* 0x000fe200078e0005 */
[----:B------:R-:W-:-:S04]  /*1feb10*/  NOP ;  /* 0x0000000000007918 */ /* 0x000fc80000000000 */
[----:B------:R-:W-:Y:S04]  /*1feb20*/  STL [R1+0x84cc], R44 ;  /* 0x0084cc2c01007387 */ /* 0x000fe80000100800 */
[----:B------:R-:W-:Y:S01]  /*1feb30*/  STSM.16.M88.4 [R0], R16 ;  /* 0x0000001000007844 */ /* 0x000fe20000000200 */
[----:B------:R-:W-:-:S03]  /*1feb40*/  NOP ;  /* 0x0000000000007918 */ /* 0x000fc60000000000 */
[----:B------:R-:W0:Y:S01]  /*1feb50*/  LDS.128 R12, [R0] ;  /* 0x00000000000c7984 */ /* 0x000e220000000c00 */
[----:B---3--:R-:W-:-:S03]  /*1feb60*/  LOP3.LUT R9, R36, 0xffff, RZ, 0xc0, !PT ;  /* 0x0000ffff24097812 */ /* 0x008fc600078ec0ff */
[----:B------:R-:W2:Y:S01]  /*1feb70*/  LDL.LU R36, [R1+0x2d8] ;  /* 0x0002d80001247983 */ /* 0x000ea20000300800 */
[----:B----4-:R-:W-:-:S03]  /*1feb80*/  LOP3.LUT R8, R37, 0xffff, RZ, 0xc0, !PT ;  /* 0x0000ffff25087812 */ /* 0x010fc600078ec0ff */
[----:B------:R-:W3:Y:S01]  /*1feb90*/  LDL.LU R37, [R1+0x2d4] ;  /* 0x0002d40001257983 */ /* 0x000ee20000300800 */
[----:B0-----:R-:W-:Y:S01]  /*1feba0*/  IMAD.MOV.U32 R44, RZ, RZ, R12 ;  /* 0x000000ffff2c7224 */ /* 0x001fe200078e000c */
[----:B------:R-:W-:Y:S02]  /*1febb0*/  LOP3.LUT R7, R39, 0xffff, RZ, 0xc0, !PT ;  /* 0x0000ffff27077812 */ /* 0x000fe400078ec0ff */
[----:B------:R-:W4:Y:S01]  /*1febc0*/  LDL.LU R39, [R1+0x2dc] ;  /* 0x0002dc0001277983 */ /* 0x000f220000300800 */
[----:B------:R-:W-:-:S03]  /*1febd0*/  LOP3.LUT R6, R41, 0xffff, RZ, 0xc0, !PT ;  /* 0x0000ffff29067812 */ /* 0x000fc600078ec0ff */
[----:B------:R-:W4:Y:S04]  /*1febe0*/  LDL.LU R41, [R1+0x2a4] ;  /* 0x0002a40001297983 */ /* 0x000f280000300800 */
[----:B------:R-:W-:Y:S04]  /*1febf0*/  STL [R1+0x474], R13 ;  /* 0x0004740d01007387 */ /* 0x000fe80000100800 */
[----:B------:R-:W-:Y:S01]  /*1fec00*/  STL.64 [R1+0x478], R14 ;  /* 0x0004780e01007387 */ /* 0x000fe20000100a00 */
[----:B------:R-:W-:-:S03]  /*1fec10*/  NOP ;  /* 0x0000000000007918 */ /* 0x000fc60000000000 */
[----:B------:R-:W-:Y:S01]  /*1fec20*/  STL.64 [R1+0x84e0], R44 ;  /* 0x0084e02c01007387 */ /* 0x000fe20000100a00 */
[----:B------:R-:W-:-:S03]  /*1fec30*/  LOP3.LUT R5, R34, 0xffff, RZ, 0xc0, !PT ;  /* 0x0000ffff22057812 */ /* 0x000fc600078ec0ff */
[----:B------:R-:W4:Y:S01]  /*1fec40*/  LDL.LU R34, [R1+0x2e8] ;  /* 0x0002e80001227983 */ /* 0x000f220000300800 */
[----:B------:R-:W-:-:S03]  /*1fec50*/  LOP3.LUT R4, R38, 0xffff, RZ, 0xc0, !PT ;  /* 0x0000ffff26047812 */ /* 0x000fc600078ec0ff */
[----:B------:R-:W4:Y:S01]  /*1fec60*/  LDL.LU R38, [R1+0x2e4] ;  /* 0x0002e40001267983 */ /* 0x000f220000300800 */
[----:B------:R-:W-:-:S03]  /*1fec70*/  LOP3.LUT R3, R40, 0xffff, RZ, 0xc0, !PT ;  /* 0x0000ffff28037812 */ /* 0x000fc600078ec0ff */
[----:B------:R-:W4:Y:S01]  /*1fec80*/  LDL.LU R40, [R1+0x2ec] ;  /* 0x0002ec0001287983 */ /* 0x000f220000300800 */
[----:B------:R-:W-:Y:S02]  /*1fec90*/  PRMT R16, R28, 0x4210, R9 ;  /* 0x000042101c107816 */ /* 0x000fe40000000009 */
[----:B------:R-:W-:Y:S02]  /*1feca0*/  PRMT R17, R29, 0x4210, R8 ;  /* 0x000042101d117816 */ /* 0x000fe40000000008 */
[----:B------:R-:W-:Y:S02]  /*1fecb0*/  PRMT R18, R30, 0x4210, R7 ;  /* 0x000042101e127816 */ /* 0x000fe40000000007 */
[----:B------:R-:W-:-:S05]  /*1fecc0*/  PRMT R19, R31, 0x4210, R6 ;  /* 0x000042101f137816 */ /* 0x000fca0000000006 */
[----:B------:R0:W-:Y:S01]  /*1fecd0*/  STSM.16.M88.4 [R0], R16 ;  /* 0x0000001000007844 */ /* 0x0001e20000000200 */
[----:B------:R-:W-:-:S03]  /*1fece0*/  NOP ;  /* 0x0000000000007918 */ /* 0x000fc60000000000 */
[----:B------:R-:W1:Y:S01]  /*1fecf0*/  LDS.128 R12, [R0] ;  /* 0x00000000000c7984 */ /* 0x000e620000000c00 */
[----:B------:R-:W-:-:S03]  /*1fed00*/  LOP3.LUT R2, R42, 0xffff, RZ, 0xc0, !PT ;  /* 0x0000ffff2a027812 */ /* 0x000fc600078ec0ff */
[----:B------:R-:W4:Y:S01]  /*1fed10*/  LDL.LU R42, [R1+0x2ac] ;  /* 0x0002ac00012a7983 */ /* 0x000f220000300800 */
[----:B0-----:R-:W-:Y:S02]  /*1fed20*/  PRMT R16, R32, 0x4210, R5 ;  /* 0x0000421020107816 */ /* 0x001fe40000000005 */
[----:B------:R-:W-:Y:S01]  /*1fed30*/  PRMT R17, R33, 0x4210, R4 ;  /* 0x0000421021117816 */ /* 0x000fe20000000004 */
[----:B-1----:R-:W-:Y:S01]  /*1fed40*/  STL [R1+0x464], R13 ;  /* 0x0004640d01007387 */ /* 0x002fe20000100800 */
[----:B------:R-:W-:-:S03]  /*1fed50*/  PRMT R18, R35, 0x4210, R3 ;  /* 0x0000421023127816 */ /* 0x000fc60000000003 */
[----:B------:R-:W-:Y:S01]  /*1fed60*/  STL.64 [R1+0x468], R14 ;  /* 0x0004680e01007387 */ /* 0x000fe20000100a00 */
[----:B------:R-:W-:Y:S01]  /*1fed70*/  PRMT R19, R43, 0x4210, R2 ;  /* 0x000042102b137816 */ /* 0x000fe20000000002 */
[----:B------:R-:W-:Y:S02]  /*1fed80*/  NOP ;  /* 0x0000000000007918 */ /* 0x000fe40000000000 */
[----:B------:R-:W4:Y:S04]  /*1fed90*/  LDL.LU R25, [R1+0x5644] ;  /* 0x0056440001197983 */ /* 0x000f280000300800 */
[----:B------:R2:W-:Y:S04]  /*1feda0*/  STSM.16.M88.4 [R0], R16 ;  /* 0x0000001000007844 */ /* 0x0005e80000000200 */
[----:B------:R-:W4:Y:S04]  /*1fedb0*/  LDL.LU R26, [R1+0x5640] ;  /* 0x00564000011a7983 */ /* 0x000f280000300800 */
[----:B------:R-:W4:Y:S01]  /*1fedc0*/  LDL.LU R35, [R1+0x55f8] ;  /* 0x0055f80001237983 */ /* 0x000f220000300800 */
[----:B--2---:R-:W-:-:S03]  /*1fedd0*/  PRMT R16, R36, 0x5210, R9 ;  /* 0x0000521024107816 */ /* 0x004fc60000000009 */
[----:B------:R-:W2:Y:S01]  /*1fede0*/  LDL.LU R36, [R1+0x55f4] ;  /* 0x0055f40001247983 */ /* 0x000ea20000300800 */
[----:B---3--:R-:W-:Y:S01]  /*1fedf0*/  PRMT R17, R37, 0x5210, R8 ;  /* 0x0000521025117816 */ /* 0x008fe20000000008 */
[----:B------:R-:W-:Y:S02]  /*1fee00*/  NOP ;  /* 0x0000000000007918 */ /* 0x000fe40000000000 */
[----:B------:R-:W0:Y:S04]  /*1fee10*/  LDS.128 R8, [R0] ;  /* 0x0000000000087984 */ /* 0x000e280000000c00 */
[----:B------:R-:W3:Y:S01]  /*1fee20*/  LDL.LU R37, [R1+0x2358] ;  /* 0x0023580001257983 */ /* 0x000ee20000300800 */
[----:B----4-:R-:W-:-:S03]  /*1fee30*/  PRMT R18, R39, 0x5210, R7 ;  /* 0x0000521027127816 */ /* 0x010fc60000000007 */
[----:B------:R-:W4:Y:S01]  /*1fee40*/  LDL.LU R39, [R1+0x234c] ;  /* 0x00234c0001277983 */ /* 0x000f220000300800 */
[----:B------:R-:W-:Y:S01]  /*1fee50*/  PRMT R19, R41, 0x5210, R6 ;  /* 0x0000521029137816 */ /* 0x000fe20000000006 */
[----:B------:R-:W-:-:S04]  /*1fee60*/  NOP ;  /* 0x0000000000007918 */ /* 0x000fc80000000000 */
[----:B------:R1:W-:Y:S01]  /*1fee70*/  STSM.16.M88.4 [R0], R16 ;  /* 0x0000001000007844 */ /* 0x0003e20000000200 */
[----:B0-----:R-:W-:-:S03]  /*1fee80*/  IMAD.MOV.U32 R41, RZ, RZ, R9 ;  /* 0x000000ffff297224 */ /* 0x001fc600078e0009 */
[----:B------:R-:W-:Y:S04]  /*1fee90*/  STL [R1+0x450], R8 ;  /* 0x0004500801007387 */ /* 0x000fe80000100800 */
[----:B------:R-:W-:Y:S04]  /*1feea0*/  STL.64 [R1+0x458], R10 ;  /* 0x0004580a01007387 */ /* 0x000fe80000100a00 */
[----:B------:R-:W4:Y:S04]  /*1feeb0*/  LDL.LU R27, [R1+0x2348] ;  /* 0x00234800011b7983 */ /* 0x000f280000300800 */
[----:B------:R-:W4:Y:S04]  /*1feec0*/  LDL.LU R28, [R1+0x233c] ;  /* 0x00233c00011c7983 */ /* 0x000f280000300800 */
[----:B------:R-:W-:Y:S01]  /*1feed0*/  STL [R1+0x84b4], R41 ;  /* 0x0084b42901007387 */ /* 0x000fe20000100800 */
[----:B-1----:R-:W-:-:S03]  /*1feee0*/  PRMT R16, R34, 0x5210, R5 ;  /* 0x0000521022107816 */ /* 0x002fc60000000005 */
[----:B------:R-:W4:Y:S01]  /*1feef0*/  LDL.LU R29, [R1+0x2b4c] ;  /* 0x002b4c00011d7983 */ /* 0x000f220000300800 */
[----:B------:R-:W-:Y:S01]  /*1fef00*/  PRMT R17, R38, 0x5210, R4 ;  /* 0x0000521026117816 */ /* 0x000fe20000000004 */
[----:B------:R-:W-:Y:S02]  /*1fef10*/  NOP ;  /* 0x0000000000007918 */ /* 0x000fe40000000000 */
[----:B------:R-:W0:Y:S04]  /*1fef20*/  LDS.128 R4, [R0] ;  /* 0x0000000000047984 */ /* 0x000e280000000c00 */
[----:B------:R-:W4:Y:S04]  /*1fef30*/  LDL.LU R30, [R1+0x2b48] ;  /* 0x002b4800011e7983 */ /* 0x000f280000300800 */
[----:B------:R-:W4:Y:S04]  /*1fef40*/  LDL.LU R31, [R1+0x28dc] ;  /* 0x0028dc00011f7983 */ /* 0x000f280000300800 */
[----:B------:R-:W4:Y:S04]  /*1fef50*/  LDL.LU R32, [R1+0x28d8] ;  /* 0x0028d80001207983 */ /* 0x000f280000300800 */
[----:B------:R-:W4:Y:S01]  /*1fef60*/  LDL.LU R38, [R1+0x2378] ;  /* 0x0023780001267983 */ /* 0x000f220000300800 */
[----:B------:R-:W-:-:S03]  /*1fef70*/  PRMT R18, R40, 0x5210, R3 ;  /* 0x0000521028127816 */ /* 0x000fc60000000003 */
[----:B0-----:R-:W-:Y:S04]  /*1fef80*/  STL.64 [R1+0x440], R4 ;  /* 0x0004400401007387 */ /* 0x001fe80000100a00 */
[----:B------:R-:W-:Y:S04]  /*1fef90*/  STL [R1+0x448], R6 ;  /* 0x0004480601007387 */ /* 0x000fe80000100800 */
[----:B------:R-:W4:Y:S04]  /*1fefa0*/  LDL.LU R33, [R1+0x236c] ;  /* 0x00236c0001217983 */ /* 0x000f280000300800 */
[----:B------:R-:W4:Y:S04]  /*1fefb0*/  LDL.LU R34, [R1+0x2368] ;  /* 0x0023680001227983 */ /* 0x000f280000300800 */
[----:B------:R-:W4:Y:S01]  /*1fefc0*/  LDL.LU R40, [R1+0x235c] ;  /* 0x00235c0001287983 */ /* 0x000f220000300800 */
[----:B------:R-:W-:Y:S01]  /*1fefd0*/  PRMT R19, R42, 0x5210, R2 ;  /* 0x000052102a137816 */ /* 0x000fe20000000002 */
[----:B------:R-:W-:Y:S01]  /*1fefe0*/  IMAD.MOV.U32 R42, RZ, RZ, R7 ;  /* 0x000000ffff2a7224 */ /* 0x000fe200078e0007 */
[----:B------:R-:W-:-:S04]  /*1feff0*/  NOP ;  /* 0x0000000000007918 */ /* 0x000fc80000000000 */
[----:B------:R-:W-:Y:S01]  /*1ff000*/  STL [R1+0x84ac], R42 ;  /* 0x0084ac2a01007387 */ /* 0x000fe20000100800 */
[----:B------:R-:W-:-:S03]  /*1ff010*/  IMAD.MOV.U32 R43, RZ, RZ, R12 ;  /* 0x000000ffff2b7224 */ /* 0x000fc600078e000c */
[----:B------:R-:W-:Y:S01]  /*1ff020*/  STSM.16.M88.4 [R0], R16 ;  /* 0x0000001000007844 */ /* 0x000fe20000000200 */
[----:B------:R-:W-:-:S03]  /*1ff030*/  NOP ;  /* 0x0000000000007918 */ /* 0x000fc60000000000 */
[----:B------:R-:W0:Y:S01]  /*1ff040*/  LDS.128 R12, [R0] ;  /* 0x00000000000c7984 */ /* 0x000e220000000c00 */
[----:B------:R-:W-:-:S03]  /*1ff050*/  LOP3.LUT R7, R35, 0xffff, RZ, 0xc0, !PT ;  /* 0x0000ffff23077812 */ /* 0x000fc600078ec0ff */
[----:B------:R-:W4:Y:S01]  /*1ff060*/  LDL.LU R35, [R1+0x2fc] ;  /* 0x0002fc0001237983 */ /* 0x000f220000300800 */
[----:B------:R-:W-:Y:S02]  /*1ff070*/  LOP3.LUT R9, R25, 0xffff, RZ, 0xc0, !PT ;  /* 0x0000ffff19097812 */ /* 0x000fe400078ec0ff */
[----:B------:R-:W-:Y:S01]  /*1ff080*/  LOP3.LUT R8, R26, 0xffff, RZ, 0xc0, !PT ;  /* 0x0000ffff1a087812 */ /* 0x000fe200078ec0ff */
[----:B0-----:R-:W-:Y:S02]  /*1ff090*/  IMAD.MOV.U32 R42, RZ, RZ, R14 ;  /* 0x000000ffff2a7224 */ /* 0x001fe400078e000e */
[----:B------:R-:W-:Y:S01]  /*1ff0a0*/  IMAD.MOV.U32 R41, RZ, RZ, R12 ;  /* 0x000000ffff297224 */ /* 0x000fe200078e000c */
[----:B--2---:R-:W-:Y:S02]  /*1ff0b0*/  LOP3.LUT R6, R36, 0xffff, RZ, 0xc0, !PT ;  /* 0x0000ffff24067812 */ /* 0x004fe400078ec0ff */
[----:B------:R-:W2:Y:S01]  /*1ff0c0*/  LDL.LU R36, [R1+0x2f8] ;  /* 0x0002f80001247983 */ /* 0x000ea20000300800 */
[----:B---3--:R-:W-:-:S03]  /*1ff0d0*/  PRMT R16, R37, 0x4210, R9 ;  /* 0x0000421025107816 */ /* 0x008fc60000000009 */
[----:B------:R-:W3:Y:S01]  /*1ff0e0*/  LDL.LU R37, [R1+0x300] ;  /* 0x0003000001257983 */ /* 0x000ee20000300800 */
[----:B----4-:R-:W-:-:S03]  /*1ff0f0*/  PRMT R17, R39, 0x4210, R8 ;  /* 0x0000421027117816 */ /* 0x010fc60000000008 */
[----:B------:R-:W4:Y:S04]  /*1ff100*/  LDL.LU R39, [R1+0x2bc] ;  /* 0x0002bc0001277983 */ /* 0x000f280000300800 */
[----:B------:R-:W-:Y:S04]  /*1ff110*/  STL [R1+0x434], R13 ;  /* 0x0004340d01007387 */ /* 0x000fe80000100800 */
[----:B------:R-:W-:Y:S01]  /*1ff120*/  STL [R1+0x43c], R15 ;  /* 0x00043c0f01007387 */ /* 0x000fe20000100800 */
[----:B------:R-:W-:-:S03]  /*1ff130*/  NOP ;  /* 0x0000000000007918 */ /* 0x000fc60000000000 */
[----:B------:R-:W-:Y:S01]  /*1ff140*/  STL.64 [R1+0x84c0], R42 ;  /* 0x0084c02a01007387 */ /* 0x000fe20000100a00 */
[----:B------:R-:W-:Y:S02]  /*1ff150*/  PRMT R18, R27, 0x4210, R7 ;  /* 0x000042101b127816 */ /* 0x000fe40000000007 */
[----:B------:R-:W-:Y:S02]  /*1ff160*/  PRMT R19, R28, 0x4210, R6 ;  /* 0x000042101c137816 */ /* 0x000fe40000000006 */
[----:B------:R-:W4:Y:S01]  /*1ff170*/  LDL.LU R28, [R1+0x308] ;  /* 0x00030800011c7983 */ /* 0x000f220000300800 */
[----:B------:R-:W-:-:S03]  /*1ff180*/  LOP3.LUT R5, R29, 0xffff, RZ, 0xc0, !PT ;  /* 0x0000ffff1d057812 */ /* 0x000fc600078ec0ff */
[----:B------:R-:W4:Y:S04]  /*1ff190*/  LDL.LU R29, [R1+0x304] ;  /* 0x00030400011d7983 */ /* 0x000f280000300800 */
[----:B------:R0:W-:Y:S01]  /*1ff1a0*/  STSM.16.M88.4 [R0], R16 ;  /* 0x0000001000007844 */ /* 0x0001e20000000200 */
[----:B------:R-:W-:-:S03]  /*1ff1b0*/  NOP ;  /* 0x0000000000007918 */ /* 0x000fc60000000000 */
[----:B------:R-:W1:Y:S01]  /*1ff1c0*/  LDS.128 R12, [R0] ;  /* 0x00000000000c7984 */ /* 0x000e620000000c00 */
[----:B------:R-:W-:-:S03]  /*1ff1d0*/  LOP3.LUT R4, R30, 0xffff, RZ, 0xc0, !PT ;  /* 0x0000ffff1e047812 */ /* 0x000fc600078ec0ff */
[----:B------:R-:W4:Y:S01]  /*1ff1e0*/  LDL.LU R30, [R1+0x30c] ;  /* 0x00030c00011e7983 */ /* 0x000f220000300800 */
[----:B------:R-:W-:Y:S02]  /*1ff1f0*/  LOP3.LUT R2, R32, 0xffff, RZ, 0xc0, !PT ;  /* 0x0000ffff20027812 */ /* 0x000fe400078ec0ff */
[----:B0-----:R-:W-:Y:S02]  /*1ff200*/  PRMT R16, R38, 0x4210, R5 ;  /* 0x0000421026107816 */ /* 0x001fe40000000005 */
[----:B------:R-:W4:Y:S01]  /*1ff210*/  LDL.LU R38, [R1+0x2c4] ;  /* 0x0002c40001267983 */ /* 0x000f220000300800 */
[----:B------:R-:W-:-:S03]  /*1ff220*/  LOP3.LUT R3, R31, 0xffff, RZ, 0xc0, !PT ;  /* 0x0000ffff1f037812 */ /* 0x000fc600078ec0ff */
[----:B-1----:R-:W-:Y:S04]  /*1ff230*/  STL.64 [R1+0x420], R12 ;  /* 0x0004200c01007387 */ /* 0x002fe80000100a00 */
[----:B------:R-:W-:Y:S01]  /*1ff240*/  STL [R1+0x42c], R15 ;  /* 0x00042c0f01007387 */ /* 0x000fe20000100800 */
[----:B------:R-:W-:Y:S01]  /*1ff250*/  PRMT R19, R40, 0x4210, R2 ;  /* 0x0000421028137816 */ /* 0x000fe20000000002 */
[----:B------:R-:W-:Y:S01]  /*1ff260*/  IMAD.MOV.U32 R40, RZ, RZ, R14 ;  /* 0x000000ffff287224 */ /* 0x000fe200078e000e */
[----:B------:R-:W-:-:S04]  /*1ff270*/  NOP ;  /* 0x0000000000007918 */ /* 0x000fc80000000000 */
[----:B------:R-:W-:Y:S04]  /*1ff280*/  STL [R1+0x8498], R40 ;  /* 0x0084982801007387 */ /* 0x000fe80000100800 */
[----:B------:R-:W4:Y:S04]  /*1ff290*/  LDL.LU R22, [R1+0x5654] ;  /* 0x0056540001167983 */ /* 0x000f280000300800 */
[----:B------:R-:W4:Y:S01]  /*1ff2a0*/  LDL.LU R31, [R1+0x5650] ;  /* 0x00565000011f7983 */ /* 0x000f220000300800 */
[----:B------:R-:W-:Y:S02]  /*1ff2b0*/  PRMT R17, R33, 0x4210, R4 ;  /* 0x0000421021117816 */ /* 0x000fe40000000004 */
[----:B------:R-:W-:Y:S01]  /*1ff2c0*/  PRMT R18, R34, 0x4210, R3 ;  /* 0x0000421022127816 */ /* 0x000fe20000000003 */
[----:B------:R-:W4:Y:S04]  /*1ff2d0*/  LDL.LU R32, [R1+0x5608] ;  /* 0x0056080001207983 */ /* 0x000f280000300800 */
[----:B------:R0:W-:Y:S04]  /*1ff2e0*/  STSM.16.M88.4 [R0], R16 ;  /* 0x0000001000007844 */ /* 0x0001e80000000200 */
[----:B------:R-:W4:Y:S01]  /*1ff2f0*/  LDL.LU R34, [R1+0x5604] ;  /* 0x0056040001227983 */ /* 0x000f220000300800 */
[----:B0-----:R-:W-:-:S02]  /*1ff300*/  PRMT R16, R35, 0x5210, R9 ;  /* 0x0000521023107816 */ /* 0x001fc40000000009 */
[----:B--2---:R-:W-:Y:S01]  /*1ff310*/  PRMT R17, R36, 0x5210, R8 ;  /* 0x0000521024117816 */ /* 0x004fe20000000008 */
[----:B------:R-:W-:Y:S01]  /*1ff320*/  NOP ;  /* 0x0000000000007918 */ /* 0x000fe20000000000 */
[----:B------:R-:W0:Y:S01]  /*1ff330*/  LDS.128 R8, [R0] ;  /* 0x0000000000087984 */ /* 0x000e220000000c00 */
[----:B---3--:R-:W-:Y:S02]  /*1ff340*/  PRMT R18, R37, 0x5210, R7 ;  /* 0x0000521025127816 */ /* 0x008fe40000000007 */
[----:B----4-:R-:W-:Y:S01]  /*1ff350*/  PRMT R19, R39, 0x5210, R6 ;  /* 0x0000521027137816 */ /* 0x010fe20000000006 */
[----:B------:R-:W-:Y:S01]  /*1ff360*/  NOP ;  /* 0x0000000000007918 */ /* 0x000fe20000000000 */
[----:B0-----:R-:W-:Y:S04]  /*1ff370*/  STL.64 [R1+0x410], R8 ;  /* 0x0004100801007387 */ /* 0x001fe80000100a00 */
[----:B------:R-:W-:Y:S04]  /*1ff380*/  STL [R1+0x418], R10 ;  /* 0x0004180a01007387 */ /* 0x000fe80000100800 */
[----:B------:R-:W2:Y:S04]  /*1ff390*/  LDL.LU R33, [R1+0x239c] ;  /* 0x00239c0001217983 */ /* 0x000ea80000300800 */
[----:B------:R-:W3:Y:S04]  /*1ff3a0*/  LDL.LU R35, [R1+0x238c] ;  /* 0x00238c0001237983 */ /* 0x000ee80000300800 */
[----:B------:R-:W4:Y:S04]  /*1ff3b0*/  LDL.LU R36, [R1+0x2388] ;  /* 0x0023880001247983 */ /* 0x000f280000300800 */
[----:B------:R-:W4:Y:S04]  /*1ff3c0*/  LDL.LU R37, [R1+0x237c] ;  /* 0x00237c0001257983 */ /* 0x000f280000300800 */
[----:B------:R0:W-:Y:S02]  /*1ff3d0*/  STSM.16.M88.4 [R0], R16 ;  /* 0x0000001000007844 */ /* 0x0001e40000000200 */
[----:B0-----:R-:W-:-:S02]  /*1ff3e0*/  PRMT R16, R28, 0x5210, R5 ;  /* 0x000052101c107816 */ /* 0x001fc40000000005 */
[----:B------:R-:W-:Y:S01]  /*1ff3f0*/  PRMT R17, R29, 0x5210, R4 ;  /* 0x000052101d117816 */ /* 0x000fe20000000004 */
[----:B------:R-:W-:Y:S01]  /*1ff400*/  NOP ;  /* 0x0000000000007918 */ /* 0x000fe20000000000 */
[----:B------:R-:W0:Y:S01]  /*1ff410*/  LDS.128 R4, [R0] ;  /* 0x0000000000047984 */ /* 0x000e220000000c00 */
[----:B------:R-:W-:-:S05]  /*1ff420*/  IMAD.MOV.U32 R39, RZ, RZ, R11 ;  /* 0x000000ffff277224 */ /* 0x000fca00078e000b */
[----:B------:R-:W-:Y:S01]  /*1ff430*/  STL [R1+0x8490], R39 ;  /* 0x0084902701007387 */ /* 0x000fe20000100800 */
[----:B------:R-:W-:Y:S02]  /*1ff440*/  PRMT R18, R30, 0x5210, R3 ;  /* 0x000052101e127816 */ /* 0x000fe40000000003 */
[----:B------:R-:W-:Y:S01]  /*1ff450*/  PRMT R19, R38, 0x5210, R2 ;  /* 0x0000521026137816 */ /* 0x000fe20000000002 */
[----:B------:R-:W-:Y:S01]  /*1ff460*/  NOP ;  /* 0x0000000000007918 */ /* 0x000fe20000000000 */
[----:B------:R-:W4:Y:S04]  /*1ff470*/  LDL.LU R38, [R1+0x2b70] ;  /* 0x002b700001267983 */ /* 0x000f280000300800 */
[----:B0-----:R-:W-:Y:S04]  /*1ff480*/  STL [R1+0x400], R4 ;  /* 0x0004000401007387 */ /* 0x001fe80000100800 */
[----:B------:R0:W-:Y:S04]  /*1ff490*/  STL.64 [R1+0x408], R6 ;  /* 0x0004080601007387 */ /* 0x0001e80000100a00 */
        /* <DEDUP_REMOVED lines=8> */
[----:B------:R-:W-:-:S03]  /*1ff520*/  LOP3.LUT R8, R31, 0xffff, RZ, 0xc0, !PT ;  /* 0x0000ffff1f087812 */ /* 0x000fc600078ec0ff */
[----:B------:R-:W-:Y:S04]  /*1ff530*/  STL [R1+0x849c], R40 ;  /* 0x00849c2801007387 */ /* 0x000fe80000100800 */
[----:B------:R-:W4:Y:S04]  /*1ff540*/  LDL.LU R31, [R1+0x31c] ;  /* 0x00031c00011f7983 */ /* 0x000f280000300800 */
[----:B------:R-:W-:Y:S01]  /*1ff550*/  STSM.16.M88.4 [R0], R16 ;  /* 0x0000001000007844 */ /* 0x000fe20000000200 */
[----:B------:R-:W-:-:S03]  /*1ff560*/  NOP ;  /* 0x0000000000007918 */ /* 0x000fc60000000000 */
[----:B------:R-:W1:Y:S01]  /*1ff570*/  LDS.128 R12, [R0] ;  /* 0x00000000000c7984 */ /* 0x000e620000000c00 */
[----:B0-----:R-:W-:-:S03]  /*1ff580*/  LOP3.LUT R7, R32, 0xffff, RZ, 0xc0, !PT ;  /* 0x0000ffff20077812 */ /* 0x001fc600078ec0ff */
[----:B------:R-:W4:Y:S01]  /*1ff590*/  LDL.LU R32, [R1+0x318] ;  /* 0x0003180001207983 */ /* 0x000f220000300800 */
[----:B------:R-:W-:Y:S02]  /*1ff5a0*/  LOP3.LUT R6, R34, 0xffff, RZ, 0xc0, !PT ;  /* 0x0000ffff22067812 */ /* 0x000fe400078ec0ff */
[----:B------:R-:W-:Y:S01]  /*1ff5b0*/  LOP3.LUT R9, R22, 0xffff, RZ, 0xc0, !PT ;  /* 0x0000ffff16097812 */ /* 0x000fe200078ec0ff */
[----:B------:R-:W4:Y:S01]  /*1ff5c0*/  LDL.LU R34, [R1+0x320] ;  /* 0x0003200001227983 */ /* 0x000f220000300800 */
[----:B-1----:R-:W-:Y:S02]  /*1ff5d0*/  IMAD.MOV.U32 R40, RZ, RZ, R12 ;  /* 0x000000ffff287224 */ /* 0x002fe400078e000c */
[----:B------:R-:W-:Y:S01]  /*1ff5e0*/  IMAD.MOV.U32 R39, RZ, RZ, R14 ;  /* 0x000000ffff277224 */ /* 0x000fe200078e000e */
[----:B--2---:R-:W-:Y:S02]  /*1ff5f0*/  PRMT R16, R33, 0x4210, R9 ;  /* 0x0000421021107816 */ /* 0x004fe40000000009 */
[----:B---3--:R-:W-:-:S02]  /*1ff600*/  PRMT R17, R35, 0x4210, R8 ;  /* 0x0000421023117816 */ /* 0x008fc40000000008 */
[----:B----4-:R-:W-:Y:S02]  /*1ff610*/  PRMT R19, R37, 0x4210, R6 ;  /* 0x0000421025137816 */ /* 0x010fe40000000006 */
[----:B------:R-:W2:Y:S04]  /*1ff620*/  LDL.LU R37, [R1+0x2d0] ;  /* 0x0002d00001257983 */ /* 0x000ea80000300800 */
[----:B------:R-:W-:Y:S04]  /*1ff630*/  STL [R1+0x3f4], R13 ;  /* 0x0003f40d01007387 */ /* 0x000fe80000100800 */
[----:B------:R-:W-:Y:S01]  /*1ff640*/  STL [R1+0x3fc], R15 ;  /* 0x0003fc0f01007387 */ /* 0x000fe20000100800 */
[----:B------:R-:W-:-:S03]  /*1ff650*/  NOP ;  /* 0x0000000000007918 */ /* 0x000fc60000000000 */
[----:B------:R-:W-:Y:S04]  /*1ff660*/  STL.64 [R1+0x84f8], R40 ;  /* 0x0084f82801007387 */ /* 0x000fe80000100a00 */
[----:B------:R-:W3:Y:S04]  /*1ff670*/  LDL.LU R33, [R1+0x328] ;  /* 0x0003280001217983 */ /* 0x000ee80000300800 */
[----:B------:R-:W4:Y:S01]  /*1ff680*/  LDL.LU R35, [R1+0x324] ;  /* 0x0003240001237983 */ /* 0x000f220000300800 */
[----:B------:R-:W-:-:S03]  /*1ff690*/  PRMT R18, R36, 0x4210, R7 ;  /* 0x0000421024127816 */ /* 0x000fc60000000007 */
[----:B------:R-:W4:Y:S04]  /*1ff6a0*/  LDL.LU R36, [R1+0x32c] ;  /* 0x00032c0001247983 */ /* 0x000f280000300800 */
[----:B------:R-:W-:Y:S01]  /*1ff6b0*/  STSM.16.M88.4 [R0], R16 ;  /* 0x0000001000007844 */ /* 0x000fe20000000200 */
[----:B------:R-:W-:-:S03]  /*1ff6c0*/  NOP ;  /* 0x0000000000007918 */ /* 0x000fc60000000000 */
[----:B------:R-:W0:Y:S01]  /*1ff6d0*/  LDS.128 R12, [R0] ;  /* 0x00000000000c7984 */ /* 0x000e220000000c00 */
[----:B------:R-:W-:-:S03]  /*1ff6e0*/  LOP3.LUT R5, R38, 0xffff, RZ, 0xc0, !PT ;  /* 0x0000ffff26057812 */ /* 0x000fc600078ec0ff */
[----:B------:R-:W4:Y:S01]  /*1ff6f0*/  LDL.LU R38, [R1+0x2e0] ;  /* 0x0002e00001267983 */ /* 0x000f220000300800 */
[----:B------:R-:W-:Y:S02]  /*1ff700*/  LOP3.LUT R4, R24, 0xffff, RZ, 0xc0, !PT ;  /* 0x0000ffff18047812 */ /* 0x000fe400078ec0ff */
[----:B------:R-:W-:Y:S02]  /*1ff710*/  LOP3.LUT R3, R25, 0xffff, RZ, 0xc0, !PT ;  /* 0x0000ffff19037812 */ /* 0x000fe400078ec0ff */
[----:B------:R-:W-:Y:S01]  /*1ff720*/  LOP3.LUT R2, R26, 0xffff, RZ, 0xc0, !PT ;  /* 0x0000ffff1a027812 */ /* 0x000fe200078ec0ff */
[----:B0-----:R-:W-:Y:S01]  /*1ff730*/  STL.64 [R1+0x3e0], R12 ;  /* 0x0003e00c01007387 */ /* 0x001fe20000100a00 */
[----:B------:R-:W-:-:S03]  /*1ff740*/  PRMT R16, R27, 0x4210, R5 ;  /* 0x000042101b107816 */ /* 0x000fc60000000005 */
[----:B------:R-:W-:Y:S01]  /*1ff750*/  STL.64 [R1+0x3e8], R14 ;  /* 0x0003e80e01007387 */ /* 0x000fe20000100a00 */
[----:B------:R-:W-:Y:S01]  /*1ff760*/  NOP ;  /* 0x0000000000007918 */ /* 0x000fe20000000000 */
[----:B------:R-:W-:Y:S02]  /*1ff770*/  PRMT R17, R28, 0x4210, R4 ;  /* 0x000042101c117816 */ /* 0x000fe40000000004 */
[----:B------:R-:W4:Y:S01]  /*1ff780*/  LDL.LU R23, [R1+0x5664] ;  /* 0x0056640001177983 */ /* 0x000f220000300800 */
[----:B------:R-:W-:Y:S02]  /*1ff790*/  PRMT R18, R29, 0x4210, R3 ;  /* 0x000042101d127816 */ /* 0x000fe40000000003 */
[----:B------:R-:W-:Y:S01]  /*1ff7a0*/  PRMT R19, R30, 0x4210, R2 ;  /* 0x000042101e137816 */ /* 0x000fe20000000002 */
[----:B------:R-:W4:Y:S04]  /*1ff7b0*/  LDL.LU R22, [R1+0x5660] ;  /* 0x0056600001167983 */ /* 0x000f280000300800 */
[----:B------:R0:W-:Y:S04]  /*1ff7c0*/  STSM.16.M88.4 [R0], R16 ;  /* 0x0000001000007844 */ /* 0x0001e80000000200 */
[----:B------:R-:W4:Y:S01]  /*1ff7d0*/  LDL.LU R29, [R1+0x5620] ;  /* 0x00562000011d7983 */ /* 0x000f220000300800 */
[----:B0-----:R-:W-:-:S03]  /*1ff7e0*/  PRMT R16, R31, 0x5210, R9 ;  /* 0x000052101f107816 */ /* 0x001fc60000000009 */
[----:B------:R-:W4:Y:S01]  /*1ff7f0*/  LDL.LU R31, [R1+0x561c] ;  /* 0x00561c00011f7983 */ /* 0x000f220000300800 */
[----:B------:R-:W-:Y:S01]  /*1ff800*/  PRMT R17, R32, 0x5210, R8 ;  /* 0x0000521020117816 */ /* 0x000fe20000000008 */
[----:B------:R-:W-:Y:S02]  /*1ff810*/  NOP ;  /* 0x0000000000007918 */ /* 0x000fe40000000000 */
[----:B------:R-:W0:Y:S01]  /*1ff820*/  LDS.128 R8, [R0] ;  /* 0x0000000000087984 */ /* 0x000e220000000c00 */
[----:B------:R-:W-:-:S03]  /*1ff830*/  PRMT R18, R34, 0x5210, R7 ;  /* 0x0000521022127816 */ /* 0x000fc60000000007 */
[----:B------:R-:W4:Y:S04]  /*1ff840*/  LDL.LU R32, [R1+0x2498] ;  /* 0x0024980001207983 */ /* 0x000f280000300800 */
[----:B------:R-:W4:Y:S04]  /*1ff850*/  LDL.LU R34, [R1+0x2478] ;  /* 0x0024780001227983 */ /* 0x000f280000300800 */
[----:B------:R-:W4:Y:S01]  /*1ff860*/  LDL.LU R28, [R1+0x245c] ;  /* 0x00245c00011c7983 */ /* 0x000f220000300800 */
[----:B--2---:R-:W-:Y:S01]  /*1ff870*/  PRMT R19, R37, 0x5210, R6 ;  /* 0x0000521025137816 */ /* 0x004fe20000000006 */
[----:B------:R-:W-:-:S04]  /*1ff880*/  NOP ;  /* 0x0000000000007918 */ /* 0x000fc80000000000 */
[----:B------:R3:W-:Y:S04]  /*1ff890*/  STSM.16.M88.4 [R0], R16 ;  /* 0x0000001000007844 */ /* 0x0007e80000000200 */
[----:B------:R-:W2:Y:S04]  /*1ff8a0*/  LDL.LU R37, [R1+0x243c] ;  /* 0x00243c0001257983 */ /* 0x000ea80000300800 */
[----:B0-----:R-:W-:Y:S04]  /*1ff8b0*/  STL.64 [R1+0x3d0], R8 ;  /* 0x0003d00801007387 */ /* 0x001fe80000100a00 */
[----:B------:R-:W-:Y:S01]  /*1ff8c0*/  STL.64 [R1+0x3d8], R10 ;  /* 0x0003d80a01007387 */ /* 0x000fe20000100a00 */
[----:B---3--:R-:W-:-:S03]  /*1ff8d0*/  PRMT R16, R33, 0x5210, R5 ;  /* 0x0000521021107816 */ /* 0x008fc60000000005 */
[----:B------:R-:W3:Y:S01]  /*1ff8e0*/  LDL.LU R30, [R1+0x2b8c] ;  /* 0x002b8c00011e7983 */ /* 0x000ee20000300800 */
[----:B----4-:R-:W-:Y:S01]  /*1ff8f0*/  PRMT R17, R35, 0x5210, R4 ;  /* 0x0000521023117816 */ /* 0x010fe20000000004 */
[----:B------:R-:W-:Y:S02]  /*1ff900*/  NOP ;  /* 0x0000000000007918 */ /* 0x000fe40000000000 */
[----:B------:R-:W0:Y:S04]  /*1ff910*/  LDS.128 R4, [R0] ;  /* 0x0000000000047984 */ /* 0x000e280000000c00 */
[----:B------:R-:W4:Y:S01]  /*1ff920*/  LDL.LU R33, [R1+0x2b88] ;  /* 0x002b880001217983 */ /* 0x000f220000300800 */
[----:B------:R-:W-:Y:S02]  /*1ff930*/  PRMT R18, R36, 0x5210, R3 ;  /* 0x0000521024127816 */ /* 0x000fe40000000003 */
[----:B------:R-:W-:Y:S01]  /*1ff940*/  PRMT R19, R38, 0x5210, R2 ;  /* 0x0000521026137816 */ /* 0x000fe20000000002 */
[----:B------:R-:W-:Y:S01]  /*1ff950*/  NOP ;  /* 0x0000000000007918 */ /* 0x000fe20000000000 */
[----:B0-----:R-:W-:Y:S04]  /*1ff960*/  STL [R1+0x3c0], R4 ;  /* 0x0003c00401007387 */ /* 0x001fe80000100800 */
[----:B------:R0:W-:Y:S04]  /*1ff970*/  STL.64 [R1+0x3c8], R6 ;  /* 0x0003c80601007387 */ /* 0x0001e80000100a00 */
[----:B------:R-:W4:Y:S04]  /*1ff980*/  LDL.LU R35, [R1+0x2b18] ;  /* 0x002b180001237983 */ /* 0x000f280000300800 */
[----:B------:R-:W4:Y:S04]  /*1ff990*/  LDL.LU R24, [R1+0x2b14] ;  /* 0x002b140001187983 */ /* 0x000f280000300800 */
[----:B------:R-:W4:Y:S04]  /*1ff9a0*/  LDL.LU R25, [R1+0x24cc] ;  /* 0x0024cc0001197983 */ /* 0x000f280000300800 */
[----:B------:R-:W4:Y:S01]  /*1ff9b0*/  LDL.LU R26, [R1+0x24b8] ;  /* 0x0024b800011a7983 */ /* 0x000f220000300800 */
[----:B------:R-:W-:-:S03]  /*1ff9c0*/  IMAD.MOV.U32 R38, RZ, RZ, R5 ;  /* 0x000000ffff267224 */ /* 0x000fc600078e0005 */
[----:B------:R-:W4:Y:S04]  /*1ff9d0*/  LDL.LU R27, [R1+0x24bc] ;  /* 0x0024bc00011b7983 */ /* 0x000f280000300800 */
[----:B------:R-:W4:Y:S04]  /*1ff9e0*/  LDL.LU R36, [R1+0x248c] ;  /* 0x00248c0001247983 */ /* 0x000f280000300800 */
[----:B------:R-:W-:Y:S01]  /*1ff9f0*/  STL [R1+0x8488], R38 ;  /* 0x0084882601007387 */ /* 0x000fe20000100800 */
[----:B0-----:R-:W-:-:S03]  /*1ffa00*/  LOP3.LUT R7, R29, 0xffff, RZ, 0xc0, !PT ;  /* 0x0000ffff1d077812 */ /* 0x001fc600078ec0ff */
[----:B------:R-:W4:Y:S01]  /*1ffa10*/  LDL.LU R29, [R1+0x334] ;  /* 0x00033400011d7983 */ /* 0x000f220000300800 */
[----:B------:R-:W-:-:S03]  /*1ffa20*/  LOP3.LUT R6, R31, 0xffff, RZ, 0xc0, !PT ;  /* 0x0000ffff1f067812 */ /* 0x000fc600078ec0ff */
[----:B------:R-:W4:Y:S04]  /*1ffa30*/  LDL.LU R31, [R1+0x330] ;  /* 0x00033000011f7983 */ /* 0x000f280000300800 */
[----:B------:R0:W-:Y:S01]  /*1ffa40*/  STSM.16.M88.4 [R0], R16 ;  /* 0x0000001000007844 */ /* 0x0001e20000000200 */
[----:B------:R-:W-:-:S03]  /*1ffa50*/  NOP ;  /* 0x0000000000007918 */ /* 0x000fc60000000000 */
[----:B------:R-:W1:Y:S01]  /*1ffa60*/  LDS.128 R12, [R0] ;  /* 0x00000000000c7984 */ /* 0x000e620000000c00 */
[----:B------:R-:W-:Y:S02]  /*1ffa70*/  LOP3.LUT R9, R23, 0xffff, RZ, 0xc0, !PT ;  /* 0x0000ffff17097812 */ /* 0x000fe400078ec0ff */
[----:B------:R-:W-:Y:S02]  /*1ffa80*/  LOP3.LUT R8, R22, 0xffff, RZ, 0xc0, !PT ;  /* 0x0000ffff16087812 */ /* 0x000fe400078ec0ff */
[----:B0-----:R-:W-:Y:S02]  /*1ffa90*/  PRMT R16, R32, 0x4210, R9 ;  /* 0x0000421020107816 */ /* 0x001fe40000000009 */
[----:B------:R-:W-:Y:S01]  /*1ffaa0*/  PRMT R17, R34, 0x4210, R8 ;  /* 0x0000421022117816 */ /* 0x000fe20000000008 */
[----:B------:R-:W4:Y:S04]  /*1ffab0*/  LDL.LU R32, [R1+0x338] ;  /* 0x0003380001207983 */ /* 0x000f280000300800 */
[----:B------:R-:W4:Y:S01]  /*1ffac0*/  LDL.LU R34, [R1+0x2f0] ;  /* 0x0002f00001227983 */ /* 0x000f220000300800 */
[----:B------:R-:W-:Y:S01]  /*1ffad0*/  PRMT R18, R28, 0x4210, R7 ;  /* 0x000042101c127816 */ /* 0x000fe20000000007 */
[----:B-1----:R-:W-:-:S02]  /*1ffae0*/  IMAD.MOV.U32 R38, RZ, RZ, R12 ;  /* 0x000000ffff267224 */ /* 0x002fc400078e000c */
[----:B------:R-:W-:Y:S04]  /*1ffaf0*/  STL [R1+0x3b4], R13 ;  /* 0x0003b40d01007387 */ /* 0x000fe80000100800 */
[----:B------:R-:W-:Y:S04]  /*1ffb00*/  STL [R1+0x3b8], R14 ;  /* 0x0003b80e01007387 */ /* 0x000fe80000100800 */
[----:B------:R-:W-:Y:S04]  /*1ffb10*/  STL.64 [R1+0x84a0], R38 ;  /* 0x0084a02601007387 */ /* 0x000fe80000100a00 */
[----:B------:R-:W4:Y:S01]  /*1ffb20*/  LDL.LU R28, [R1+0x344] ;  /* 0x00034400011c7983 */ /* 0x000f220000300800 */
[----:B--2---:R-:W-:Y:S01]  /*1ffb30*/  PRMT R19, R37, 0x4210, R6 ;  /* 0x0000421025137816 */ /* 0x004fe20000000006 */
[----:B------:R-:W-:-:S04]  /*1ffb40*/  NOP ;  /* 0x0000000000007918 */ /* 0x000fc80000000000 */
[----:B------:R-:W-:Y:S01]  /*1ffb50*/  STSM.16.M88.4 [R0], R16 ;  /* 0x0000001000007844 */ /* 0x000fe20000000200 */
[----:B------:R-:W-:Y:S01]  /*1ffb60*/  IMAD.MOV.U32 R37, RZ, RZ, R15 ;  /* 0x000000ffff257224 */ /* 0x000fe200078e000f */
[----:B------:R-:W-:Y:S01]  /*1ffb70*/  NOP ;  /* 0x0000000000007918 */ /* 0x000fe20000000000 */
[----:B---3--:R-:W-:Y:S01]  /*1ffb80*/  LOP3.LUT R5, R30, 0xffff, RZ, 0xc0, !PT ;  /* 0x0000ffff1e057812 */ /* 0x008fe200078ec0ff */
[----:B------:R-:W0:Y:S04]  /*1ffb90*/  LDS.128 R12, [R0] ;  /* 0x00000000000c7984 */ /* 0x000e280000000c00 */
[----:B------:R-:W2:Y:S01]  /*1ffba0*/  LDL.LU R30, [R1+0x340] ;  /* 0x00034000011e7983 */ /* 0x000ea20000300800 */
[----:B----4-:R-:W-:-:S03]  /*1ffbb0*/  LOP3.LUT R4, R33, 0xffff, RZ, 0xc0, !PT ;  /* 0x0000ffff21047812 */ /* 0x010fc600078ec0ff */
[----:B------:R-:W3:Y:S01]  /*1ffbc0*/  LDL.LU R33, [R1+0x33c] ;  /* 0x00033c0001217983 */ /* 0x000ee20000300800 */
[----:B------:R-:W-:-:S03]  /*1ffbd0*/  LOP3.LUT R3, R35, 0xffff, RZ, 0xc0, !PT ;  /* 0x0000ffff23037812 */ /* 0x000fc600078ec0ff */
[----:B------:R-:W4:Y:S01]  /*1ffbe0*/  LDL.LU R35, [R1+0x2f4] ;  /* 0x0002f40001237983 */ /* 0x000f220000300800 */
[----:B------:R-:W-:-:S03]  /*1ffbf0*/  LOP3.LUT R2, R24, 0xffff, RZ, 0xc0, !PT ;  /* 0x0000ffff18027812 */ /* 0x000fc600078ec0ff */
[----:B0-----:R-:W-:Y:S01]  /*1ffc00*/  STL [R1+0x3a0], R12 ;  /* 0x0003a00c01007387 */ /* 0x001fe20000100800 */
[----:B------:R-:W-:Y:S02]  /*1ffc10*/  PRMT R16, R25, 0x4210, R5 ;  /* 0x0000421019107816 */ /* 0x000fe40000000005 */
[----:B------:R-:W-:Y:S01]  /*1ffc20*/  PRMT R17, R26, 0x4210, R4 ;  /* 0x000042101a117816 */ /* 0x000fe20000000004 */
[----:B------:R0:W-:Y:S01]  /*1ffc30*/  STL.64 [R1+0x3a8], R14 ;  /* 0x0003a80e01007387 */ /* 0x0001e20000100a00 */
[----:B------:R-:W-:Y:S02]  /*1ffc40*/  PRMT R18, R27, 0x4210, R3 ;  /* 0x000042101b127816 */ /* 0x000fe40000000003 */
[----:B------:R-:W-:Y:S01]  /*1ffc50*/  PRMT R19, R36, 0x4210, R2 ;  /* 0x0000421024137816 */ /* 0x000fe20000000002 */
[----:B------:R-:W-:Y:S01]  /*1ffc60*/  IMAD.MOV.U32 R36, RZ, RZ, R13 ;  /* 0x000000ffff247224 */ /* 0x000fe200078e000d */
[----:B------:R-:W-:-:S04]  /*1ffc70*/  NOP ;  /* 0x0000000000007918 */ /* 0x000fc80000000000 */
[----:B------:R-:W-:Y:S04]  /*1ffc80*/  STL [R1+0x8474], R36 ;  /* 0x0084742401007387 */ /* 0x000fe80000100800 */
[----:B------:R1:W-:Y:S04]  /*1ffc90*/  STSM.16.M88.4 [R0], R16 ;  /* 0x0000001000007844 */ /* 0x0003e80000000200 */
[----:B0-----:R-:W4:Y:S04]  /*1ffca0*/  LDL.LU R15, [R1+0x5674] ;  /* 0x00567400010f7983 */ /* 0x001f280000300800 */
[----:B------:R-:W4:Y:S01]  /*1ffcb0*/  LDL.LU R20, [R1+0x5670] ;  /* 0x0056700001147983 */ /* 0x000f220000300800 */
[----:B-1----:R-:W-:-:S02]  /*1ffcc0*/  PRMT R16, R29, 0x5210, R9 ;  /* 0x000052101d107816 */ /* 0x002fc40000000009 */
[----:B------:R-:W-:Y:S01]  /*1ffcd0*/  PRMT R17, R31, 0x5210, R8 ;  /* 0x000052101f117816 */ /* 0x000fe20000000008 */
[----:B------:R-:W4:Y:S01]  /*1ffce0*/  LDL.LU R29, [R1+0x563c] ;  /* 0x00563c00011d7983 */ /* 0x000f220000300800 */
[----:B------:R-:W-:-:S03]  /*1ffcf0*/  NOP ;  /* 0x0000000000007918 */ /* 0x000fc60000000000 */
[----:B------:R-:W4:Y:S04]  /*1ffd00*/  LDL.LU R31, [R1+0x5634] ;  /* 0x00563400011f7983 */ /* 0x000f280000300800 */
[----:B------:R-:W0:Y:S04]  /*1ffd10*/  LDS.128 R8, [R0] ;  /* 0x0000000000087984 */ /* 0x000e280000000c00 */
[----:B------:R-:W4:Y:S01]  /*1ffd20*/  LDL.LU R21, [R1+0x264c] ;  /* 0x00264c0001157983 */ /* 0x000f220000300800 */
[----:B------:R-:W-:-:S03]  /*1ffd30*/  PRMT R18, R32, 0x5210, R7 ;  /* 0x0000521020127816 */ /* 0x000fc60000000007 */
[----:B------:R-:W4:Y:S01]  /*1ffd40*/  LDL.LU R32, [R1+0x24dc] ;  /* 0x0024dc0001207983 */ /* 0x000f220000300800 */
[----:B------:R-:W-:Y:S01]  /*1ffd50*/  PRMT R19, R34, 0x5210, R6 ;  /* 0x0000521022137816 */ /* 0x000fe20000000006 */
[----:B------:R-:W-:-:S04]  /*1ffd60*/  NOP ;  /* 0x0000000000007918 */ /* 0x000fc80000000000 */
[----:B------:R1:W-:Y:S04]  /*1ffd70*/  STSM.16.M88.4 [R0], R16 ;  /* 0x0000001000007844 */ /* 0x0003e80000000200 */
[----:B0-----:R-:W-:Y:S04]  /*1ffd80*/  STL.64 [R1+0x390], R8 ;  /* 0x0003900801007387 */ /* 0x001fe80000100a00 */
[----:B------:R-:W-:Y:S04]  /*1ffd90*/  STL.64 [R1+0x398], R10 ;  /* 0x0003980a01007387 */ /* 0x000fe80000100a00 */
[----:B------:R-:W4:Y:S01]  /*1ffda0*/  LDL.LU R34, [R1+0x24d8] ;  /* 0x0024d80001227983 */ /* 0x000f220000300800 */
[----:B-1----:R-:W-:-:S03]  /*1ffdb0*/  PRMT R16, R28, 0x5210, R5 ;  /* 0x000052101c107816 */ /* 0x002fc60000000005 */
[----:B------:R-:W4:Y:S04]  /*1ffdc0*/  LDL.LU R25, [R1+0x2278] ;  /* 0x0022780001197983 */ /* 0x000f280000300800 */
[----:B------:R-:W4:Y:S04]  /*1ffdd0*/  LDL.LU R26, [R1+0x2ba4] ;  /* 0x002ba400011a7983 */ /* 0x000f280000300800 */
[----:B------:R-:W4:Y:S01]  /*1ffde0*/  LDL.LU R27, [R1+0x2ba0] ;  /* 0x002ba000011b7983 */ /* 0x000f220000300800 */
[----:B--2---:R-:W-:Y:S01]  /*1ffdf0*/  PRMT R17, R30, 0x5210, R4 ;  /* 0x000052101e117816 */ /* 0x004fe20000000004 */
[----:B------:R-:W-:-:S02]  /*1ffe00*/  NOP ;  /* 0x0000000000007918 */ /* 0x000fc40000000000 */
[----:B------:R-:W0:Y:S04]  /*1ffe10*/  LDS.128 R4, [R0] ;  /* 0x0000000000047984 */ /* 0x000e280000000c00 */
[----:B------:R-:W2:Y:S01]  /*1ffe20*/  LDL.LU R30, [R1+0x2b38] ;  /* 0x002b3800011e7983 */ /* 0x000ea20000300800 */
[----:B---3--:R-:W-:-:S03]  /*1ffe30*/  PRMT R18, R33, 0x5210, R3 ;  /* 0x0000521021127816 */ /* 0x008fc60000000003 */
[----:B0-----:R-:W-:Y:S04]  /*1ffe40*/  STL [R1+0x384], R5 ;  /* 0x0003840501007387 */ /* 0x001fe80000100800 */
[----:B------:R0:W-:Y:S04]  /*1ffe50*/  STL [R1+0x388], R6 ;  /* 0x0003880601007387 */ /* 0x0001e80000100800 */
[----:B------:R-:W3:Y:S01]  /*1ffe60*/  LDL.LU R23, [R1+0x2b34] ;  /* 0x002b340001177983 */ /* 0x000ee20000300800 */
[----:B----4-:R-:W-:Y:S01]  /*1ffe70*/  PRMT R19, R35, 0x5210, R2 ;  /* 0x0000521023137816 */ /* 0x010fe20000000002 */
[----:B------:R-:W-:-:S02]  /*1ffe80*/  NOP ;  /* 0x0000000000007918 */ /* 0x000fc40000000000 */
[----:B------:R-:W4:Y:S01]  /*1ffe90*/  LDL.LU R22, [R1+0x2688] ;  /* 0x0026880001167983 */ /* 0x000f220000300800 */
[----:B------:R-:W-:-:S03]  /*1ffea0*/  IMAD.MOV.U32 R36, RZ, RZ, R4 ;  /* 0x000000ffff247224 */ /* 0x000fc600078e0004 */
[----:B------:R-:W4:Y:S01]  /*1ffeb0*/  LDL.LU R24, [R1+0x2668] ;  /* 0x0026680001187983 */ /* 0x000f220000300800 */
[----:B------:R-:W-:-:S03]  /*1ffec0*/  IMAD.MOV.U32 R35, RZ, RZ, R7 ;  /* 0x000000ffff237224 */ /* 0x000fc600078e0007 */
[----:B------:R-:W4:Y:S04]  /*1ffed0*/  LDL.LU R28, [R1+0x263c] ;  /* 0x00263c00011c7983 */ /* 0x000f280000300800 */
[----:B------:R-:W4:Y:S04]  /*1ffee0*/  LDL.LU R33, [R1+0x24e8] ;  /* 0x0024e80001217983 */ /* 0x000f280000300800 */
[----:B------:R-:W-:Y:S04]  /*1ffef0*/  STL.64 [R1+0x8480], R36 ;  /* 0x0084802401007387 */ /* 0x000fe80000100a00 */
[----:B------:R-:W-:Y:S01]  /*1fff00*/  STL [R1+0x845c], R35 ;  /* 0x00845c2301007387 */ /* 0x000fe20000100800 */
[----:B------:R-:W-:-:S03]  /*1fff10*/  LOP3.LUT R7, R29, 0xffff, RZ, 0xc0, !PT ;  /* 0x0000ffff1d077812 */ /* 0x000fc600078ec0ff */
[----:B------:R-:W4:Y:S01]  /*1fff20*/  LDL.LU R29, [R1+0x34c] ;  /* 0x00034c00011d7983 */ /* 0x000f220000300800 */
[----:B0-----:R-:W-:-:S03]  /*1fff30*/  LOP3.LUT R6, R31, 0xffff, RZ, 0xc0, !PT ;  /* 0x0000ffff1f067812 */ /* 0x001fc600078ec0ff */
[----:B------:R-:W4:Y:S01]  /*1fff40*/  LDL.LU R31, [R1+0x348] ;  /* 0x00034800011f7983 */ /* 0x000f220000300800 */
[----:B------:R-:W-:-:S03]  /*1fff50*/  LOP3.LUT R9, R15, 0xffff, RZ, 0xc0, !PT ;  /* 0x0000ffff0f097812 */ /* 0x000fc600078ec0ff */
[----:B------:R0:W-:Y:S01]  /*1fff60*/  STSM.16.M88.4 [R0], R16 ;  /* 0x0000001000007844 */ /* 0x0001e20000000200 */
[----:B------:R-:W-:-:S03]  /*1fff70*/  NOP ;  /* 0x0000000000007918 */ /* 0x000fc60000000000 */
[----:B------:R-:W1:Y:S01]  /*1fff80*/  LDS.128 R12, [R0] ;  /* 0x00000000000c7984 */ /* 0x000e620000000c00 */
[----:B------:R-:W-:-:S04]  /*1fff90*/  LOP3.LUT R8, R20, 0xffff, RZ, 0xc0, !PT ;  /* 0x0000ffff14087812 */ /* 0x000fc800078ec0ff */
[----:B0-----:R-:W-:Y:S02]  /*1fffa0*/  PRMT R17, R32, 0x4210, R8 ;  /* 0x0000421020117816 */ /* 0x001fe40000000008 */
[----:B------:R-:W4:Y:S01]  /*1fffb0*/  LDL.LU R32, [R1+0x350] ;  /* 0x0003500001207983 */ /* 0x000f220000300800 */
[----:B------:R-:W-:Y:S02]  /*1fffc0*/  PRMT R16, R21, 0x4210, R9 ;  /* 0x0000421015107816 */ /* 0x000fe40000000009 */
[----:B------:R-:W-:Y:S02]  /*1fffd0*/  PRMT R18, R34, 0x4210, R7 ;  /* 0x0000421022127816 */ /* 0x000fe40000000007 */
[----:B------:R-:W4:Y:S01]  /*1fffe0*/  LDL.LU R34, [R1+0x310] ;  /* 0x0003100001227983 */ /* 0x000f220000300800 */
[----:B------:R-:W-:Y:S01]  /*1ffff0*/  PRMT R19, R25, 0x4210, R6 ;  /* 0x0000421019137816 */ /* 0x000fe20000000006 */
[----:B------:R-:W-:Y:S02]  /*200000*/  NOP ;  /* 0x0000000000007918 */ /* 0x000fe40000000000 */
[----:B-1----:R-:W-:Y:S01]  /*200010*/  STL.64 [R1+0x370], R12 ;  /* 0x0003700c01007387 */ /* 0x002fe20000100a00 */
[----:B------:R-:W-:-:S03]  /*200020*/  LOP3.LUT R5, R26, 0xffff, RZ, 0xc0, !PT ;  /* 0x0000ffff1a057812 */ /* 0x000fc600078ec0ff */
[----:B------:R-:W-:Y:S04]  /*200030*/  STL [R1+0x37c], R15 ;  /* 0x00037c0f01007387 */ /* 0x000fe80000100800 */
[----:B------:R-:W4:Y:S01]  /*200040*/  LDL.LU R25, [R1+0x6f0] ;  /* 0x0006f00001197983 */ /* 0x000f220000300800 */
[----:B------:R-:W-:-:S03]  /*200050*/  IMAD.MOV.U32 R35, RZ, RZ, R14 ;  /* 0x000000ffff237224 */ /* 0x000fc600078e000e */
[----:B------:R-:W4:Y:S04]  /*200060*/  LDL.LU R26, [R1+0x6ec] ;  /* 0x0006ec00011a7983 */ /* 0x000f280000300800 */
[----:B------:R-:W-:Y:S01]  /*200070*/  STSM.16.M88.4 [R0], R16 ;  /* 0x0000001000007844 */ /* 0x000fe20000000200 */
[----:B------:R-:W-:-:S03]  /*200080*/  NOP ;  /* 0x0000000000007918 */ /* 0x000fc60000000000 */
[----:B------:R-:W0:Y:S01]  /*200090*/  LDS.128 R12, [R0] ;  /* 0x00000000000c7984 */ /* 0x000e220000000c00 */
[----:B------:R-:W-:-:S03]  /*2000a0*/  LOP3.LUT R4, R27, 0xffff, RZ, 0xc0, !PT ;  /* 0x0000ffff1b047812 */ /* 0x000fc600078ec0ff */
[----:B------:R-:W4:Y:S01]  /*2000b0*/  LDL.LU R27, [R1+0x6dc] ;  /* 0x0006dc00011b7983 */ /* 0x000f220000300800 */
[----:B--2---:R-:W-:-:S03]  /*2000c0*/  LOP3.LUT R3, R30, 0xffff, RZ, 0xc0, !PT ;  /* 0x0000ffff1e037812 */ /* 0x004fc600078ec0ff */
[----:B------:R-:W2:Y:S04]  /*2000d0*/  LDL.LU R30, [R1+0x314] ;  /* 0x00031400011e7983 */ /* 0x000ea80000300800 */
[----:B0-----:R-:W-:Y:S04]  /*2000e0*/  STL.64 [R1+0x360], R12 ;  /* 0x0003600c01007387 */ /* 0x001fe80000100a00 */
[----:B------:R-:W-:Y:S01]  /*2000f0*/  STL [R1+0x368], R14 ;  /* 0x0003680e01007387 */ /* 0x000fe20000100800 */
[----:B---3--:R-:W-:Y:S02]  /*200100*/  LOP3.LUT R2, R23, 0xffff, RZ, 0xc0, !PT ;  /* 0x0000ffff17027812 */ /* 0x008fe400078ec0ff */
[----:B----4-:R-:W-:-:S02]  /*200110*/  PRMT R16, R22, 0x4210, R5 ;  /* 0x0000421016107816 */ /* 0x010fc40000000005 */
[----:B------:R-:W-:Y:S02]  /*200120*/  PRMT R17, R24, 0x4210, R4 ;  /* 0x0000421018117816 */ /* 0x000fe40000000004 */
[----:B------:R-:W-:Y:S02]  /*200130*/  PRMT R18, R28, 0x4210, R3 ;  /* 0x000042101c127816 */ /* 0x000fe40000000003 */
[----:B------:R-:W-:Y:S01]  /*200140*/  PRMT R19, R33, 0x4210, R2 ;  /* 0x0000421021137816 */ /* 0x000fe20000000002 */
[----:B------:R-:W-:Y:S01]  /*200150*/  IMAD.MOV.U32 R33, RZ, RZ, R15 ;  /* 0x000000ffff217224 */ /* 0x000fe200078e000f */
[----:B------:R-:W-:-:S04]  /*200160*/  NOP ;  /* 0x0000000000007918 */ /* 0x000fc80000000000 */
[----:B------:R-:W-:Y:S04]  /*200170*/  STL [R1+0x8444], R33 ;  /* 0x0084442101007387 */ /* 0x000fe80000100800 */
[----:B------:R0:W-:Y:S04]  /*200180*/  STSM.16.M88.4 [R0], R16 ;  /* 0x0000001000007844 */ /* 0x0001e80000000200 */
[----:B------:R-:W3:Y:S01]  /*200190*/  LDL.LU R28, [R1+0x5684] ;  /* 0x00568400011c7983 */ /* 0x000ee20000300800 */
[----:B0-----:R-:W-:-:S03]  /*2001a0*/  PRMT R16, R29, 0x5210, R9 ;  /* 0x000052101d107816 */ /* 0x001fc60000000009 */
[----:B------:R-:W4:Y:S01]  /*2001b0*/  LDL.LU R29, [R1+0x5680] ;  /* 0x00568000011d7983 */ /* 0x000f220000300800 */
[----:B------:R-:W-:Y:S01]  /*2001c0*/  PRMT R17, R31, 0x5210, R8 ;  /* 0x000052101f117816 */ /* 0x000fe20000000008 */
[----:B------:R-:W-:Y:S02]  /*2001d0*/  NOP ;  /* 0x0000000000007918 */ /* 0x000fe40000000000 */
[----:B------:R-:W4:Y:S04]  /*2001e0*/  LDL.LU R31, [R1+0x564c] ;  /* 0x00564c00011f7983 */ /* 0x000f280000300800 */
[----:B------:R-:W4:Y:S04]  /*2001f0*/  LDL.LU R14, [R1+0x5648] ;  /* 0x00564800010e7983 */ /* 0x000f280000300800 */
[----:B------:R-:W4:Y:S04]  /*200200*/  LDL.LU R15, [R1+0x2778] ;  /* 0x00277800010f7983 */ /* 0x000f280000300800 */
[----:B------:R-:W0:Y:S01]  /*200210*/  LDS.128 R8, [R0] ;  /* 0x0000000000087984 */ /* 0x000e220000000c00 */
[----:B------:R-:W-:-:S03]  /*200220*/  PRMT R18, R32, 0x5210, R7 ;  /* 0x0000521020127816 */ /* 0x000fc60000000007 */
[----:B------:R-:W4:Y:S04]  /*200230*/  LDL.LU R22, [R1+0x2698] ;  /* 0x0026980001167983 */ /* 0x000f280000300800 */
[----:B------:R-:W4:Y:S01]  /*200240*/  LDL.LU R32, [R1+0x269c] ;  /* 0x00269c0001207983 */ /* 0x000f220000300800 */
[----:B------:R-:W-:Y:S01]  /*200250*/  PRMT R19, R34, 0x5210, R6 ;  /* 0x0000521022137816 */ /* 0x000fe20000000006 */
[----:B------:R-:W-:-:S04]  /*200260*/  NOP ;  /* 0x0000000000007918 */ /* 0x000fc80000000000 */
[----:B------:R1:W-:Y:S04]  /*200270*/  STSM.16.M88.4 [R0], R16 ;  /* 0x0000001000007844 */ /* 0x0003e80000000200 */
[----:B------:R-:W4:Y:S04]  /*200280*/  LDL.LU R34, [R1+0x268c] ;  /* 0x00268c0001227983 */ /* 0x000f280000300800 */
[----:B0-----:R-:W-:Y:S01]  /*200290*/  STL.64 [R1+0x350], R8 ;  /* 0x0003500801007387 */ /* 0x001fe20000100a00 */
[----:B-1----:R-:W-:Y:S02]  /*2002a0*/  PRMT R16, R25, 0x5210, R5 ;  /* 0x0000521019107816 */ /* 0x002fe40000000005 */
[----:B------:R-:W-:Y:S01]  /*2002b0*/  PRMT R17, R26, 0x5210, R4 ;  /* 0x000052101a117816 */ /* 0x000fe20000000004 */
[----:B------:R-:W-:Y:S01]  /*2002c0*/  NOP ;  /* 0x0000000000007918 */ /* 0x000fe20000000000 */
[----:B------:R-:W0:Y:S04]  /*2002d0*/  LDS.128 R4, [R0] ;  /* 0x0000000000047984 */ /* 0x000e280000000c00 */
[----:B------:R-:W-:Y:S04]  /*2002e0*/  STL.64 [R1+0x358], R10 ;  /* 0x0003580a01007387 */ /* 0x000fe80000100a00 */
[----:B------:R-:W4:Y:S04]  /*2002f0*/  LDL.LU R24, [R1+0x2bc4] ;  /* 0x002bc40001187983 */ /* 0x000f280000300800 */
[----:B------:R-:W4:Y:S01]  /*200300*/  LDL.LU R25, [R1+0x2bc0] ;  /* 0x002bc00001197983 */ /* 0x000f220000300800 */
[----:B------:R-:W-:-:S02]  /*200310*/  PRMT R18, R27, 0x5210, R3 ;  /* 0x000052101b127816 */ /* 0x000fc40000000003 */
[----:B--2---:R-:W-:Y:S01]  /*200320*/  PRMT R19, R30, 0x5210, R2 ;  /* 0x000052101e137816 */ /* 0x004fe20000000002 */
[----:B------:R-:W-:Y:S01]  /*200330*/  NOP ;  /* 0x0000000000007918 */ /* 0x000fe20000000000 */
[----:B------:R-:W2:Y:S04]  /*200340*/  LDL.LU R30, [R1+0x2b54] ;  /* 0x002b5400011e7983 */ /* 0x000ea80000300800 */
[----:B0-----:R-:W-:Y:S04]  /*200350*/  STL.64 [R1+0x340], R4 ;  /* 0x0003400401007387 */ /* 0x001fe80000100a00 */
[----:B------:R0:W-:Y:S04]  /*200360*/  STL [R1+0x34c], R7 ;  /* 0x00034c0701007387 */ /* 0x0001e80000100800 */
[----:B------:R-:W2:Y:S04]  /*200370*/  LDL.LU R20, [R1+0x2b50] ;  /* 0x002b500001147983 */ /* 0x000ea80000300800 */
[----:B------:R-:W2:Y:S04]  /*200380*/  LDL.LU R21, [R1+0x27bc] ;  /* 0x0027bc0001157983 */ /* 0x000ea80000300800 */
[----:B------:R-:W2:Y:S04]  /*200390*/  LDL.LU R23, [R1+0x27a4] ;  /* 0x0027a40001177983 */ /* 0x000ea80000300800 */
[----:B------:R-:W2:Y:S04]  /*2003a0*/  LDL.LU R26, [R1+0x2798] ;  /* 0x00279800011a7983 */ /* 0x000ea80000300800 */
[----:B------:R-:W2:Y:S01]  /*2003b0*/  LDL.LU R27, [R1+0x26a8] ;  /* 0x0026a800011b7983 */ /* 0x000ea20000300800 */
[----:B---3--:R-:W-:-:S03]  /*2003c0*/  LOP3.LUT R9, R28, 0xffff, RZ, 0xc0, !PT ;  /* 0x0000ffff1c097812 */ /* 0x008fc600078ec0ff */
[----:B------:R-:W3:Y:S01]  /*2003d0*/  LDL.LU R28, [R1+0x700] ;  /* 0x00070000011c7983 */ /* 0x000ee20000300800 */
[----:B----4-:R-:W-:-:S03]  /*2003e0*/  LOP3.LUT R8, R29, 0xffff, RZ, 0xc0, !PT ;  /* 0x0000ffff1d087812 */ /* 0x010fc600078ec0ff */
[----:B------:R-:W4:Y:S01]  /*2003f0*/  LDL.LU R29, [R1+0x6fc] ;  /* 0x0006fc00011d7983 */ /* 0x000f220000300800 */
[----:B------:R-:W-:-:S03]  /*200400*/  LOP3.LUT R2, R31, 0xffff, RZ, 0xc0, !PT ;  /* 0x0000ffff1f027812 */ /* 0x000fc600078ec0ff */
[----:B------:R-:W4:Y:S01]  /*200410*/  LDL.LU R31, [R1+0x704] ;  /* 0x00070400011f7983 */ /* 0x000f220000300800 */
[----:B0-----:R-:W-:-:S03]  /*200420*/  LOP3.LUT R7, R14, 0xffff, RZ, 0xc0, !PT ;  /* 0x0000ffff0e077812 */ /* 0x001fc600078ec0ff */
[----:B------:R0:W-:Y:S02]  /*200430*/  STSM.16.M88.4 [R0], R16 ;  /* 0x0000001000007844 */ /* 0x0001e40000000200 */
[----:B0-----:R-:W-:Y:S01]  /*200440*/  PRMT R16, R15, 0x4210, R9 ;  /* 0x000042100f107816 */ /* 0x001fe20000000009 */
[----:B------:R-:W-:Y:S01]  /*200450*/  NOP ;  /* 0x0000000000007918 */ /* 0x000fe20000000000 */
[----:B------:R-:W0:Y:S01]  /*200460*/  LDS.128 R12, [R0] ;  /* 0x00000000000c7984 */ /* 0x000e220000000c00 */
[----:B------:R-:W-:-:S03]  /*200470*/  PRMT R18, R32, 0x4210, R2 ;  /* 0x0000421020127816 */ /* 0x000fc60000000002 */
[----:B------:R-:W4:Y:S01]  /*200480*/  LDL.LU R32, [R1+0x67c] ;  /* 0x00067c0001207983 */ /* 0x000f220000300800 */
[----:B------:R-:W-:Y:S01]  /*200490*/  PRMT R17, R22, 0x4210, R8 ;  /* 0x0000421016117816 */ /* 0x000fe20000000008 */
[----:B------:R-:W-:Y:S01]  /*2004a0*/  IMAD.MOV.U32 R33, RZ, RZ, R6 ;  /* 0x000000ffff217224 */ /* 0x000fe200078e0006 */
[----:B------:R-:W-:Y:S01]  /*2004b0*/  PRMT R19, R34, 0x4210, R7 ;  /* 0x0000421022137816 */ /* 0x000fe20000000007 */
[----:B------:R-:W-:Y:S01]  /*2004c0*/  NOP ;  /* 0x0000000000007918 */ /* 0x000fe20000000000 */
[----:B0-----:R-:W-:Y:S01]  /*2004d0*/  IMAD.MOV.U32 R34, RZ, RZ, R13 ;  /* 0x000000ffff227224 */ /* 0x001fe200078e000d */
[----:B------:R-:W-:Y:S04]  /*2004e0*/  STL [R1+0x330], R12 ;  /* 0x0003300c01007387 */ /* 0x000fe80000100800 */
[----:B------:R-:W-:Y:S04]  /*2004f0*/  STL.64 [R1+0x338], R14 ;  /* 0x0003380e01007387 */ /* 0x000fe80000100a00 */
[----:B------:R-:W-:Y:S04]  /*200500*/  STL.64 [R1+0x8460], R34 ;  /* 0x0084602201007387 */ /* 0x000fe80000100a00 */
[----:B------:R-:W4:Y:S01]  /*200510*/  LDL.LU R22, [R1+0x714] ;  /* 0x0007140001167983 */ /* 0x000f220000300800 */
[----:B------:R-:W-:-:S03]  /*200520*/  LOP3.LUT R6, R24, 0xffff, RZ, 0xc0, !PT ;  /* 0x0000ffff18067812 */ /* 0x000fc600078ec0ff */
[----:B------:R0:W-:Y:S01]  /*200530*/  STSM.16.M88.4 [R0], R16 ;  /* 0x0000001000007844 */ /* 0x0001e20000000200 */
[----:B------:R-:W-:Y:S01]  /*200540*/  NOP ;  /* 0x0000000000007918 */ /* 0x000fe20000000000 */
[----:B------:R-:W-:Y:S02]  /*200550*/  LOP3.LUT R5, R25, 0xffff, RZ, 0xc0, !PT ;  /* 0x0000ffff19057812 */ /* 0x000fe400078ec0ff */
[----:B------:R-:W4:Y:S04]  /*200560*/  LDL.LU R24, [R1+0x70c] ;  /* 0x00070c0001187983 */ /* 0x000f280000300800 */
[----:B------:R-:W4:Y:S04]  /*200570*/  LDL.LU R25, [R1+0x718] ;  /* 0x0007180001197983 */ /* 0x000f280000300800 */
[----:B------:R-:W1:Y:S01]  /*200580*/  LDS.128 R12, [R0] ;  /* 0x00000000000c7984 */ /* 0x000e620000000c00 */
[----:B--2---:R-:W-:-:S03]  /*200590*/  LOP3.LUT R4, R30, 0xffff, RZ, 0xc0, !PT ;  /* 0x0000ffff1e047812 */ /* 0x004fc600078ec0ff */
[----:B------:R-:W2:Y:S01]  /*2005a0*/  LDL.LU R30, [R1+0x68c] ;  /* 0x00068c00011e7983 */ /* 0x000ea20000300800 */
[----:B------:R-:W-:Y:S02]  /*2005b0*/  LOP3.LUT R3, R20, 0xffff, RZ, 0xc0, !PT ;  /* 0x0000ffff14037812 */ /* 0x000fe400078ec0ff */
[----:B0-----:R-:W-:Y:S02]  /*2005c0*/  PRMT R16, R21, 0x4210, R6 ;  /* 0x0000421015107816 */ /* 0x001fe40000000006 */
[----:B------:R-:W-:Y:S02]  /*2005d0*/  PRMT R17, R23, 0x4210, R5 ;  /* 0x0000421017117816 */ /* 0x000fe40000000005 */
[----:B------:R-:W-:Y:S02]  /*2005e0*/  PRMT R18, R26, 0x4210, R4 ;  /* 0x000042101a127816 */ /* 0x000fe40000000004 */
[----:B------:R-:W-:Y:S01]  /*2005f0*/  PRMT R19, R27, 0x4210, R3 ;  /* 0x000042101b137816 */ /* 0x000fe20000000003 */
[----:B------:R-:W-:-:S04]  /*200600*/  NOP ;  /* 0x0000000000007918 */ /* 0x000fc80000000000 */
[----:B------:R3:W-:Y:S04]  /*200610*/  STSM.16.M88.4 [R0], R16 ;  /* 0x0000001000007844 */ /* 0x0007e80000000200 */
[----:B-1----:R0:W-:Y:S04]  /*200620*/  STL.64 [R1+0x320], R12 ;  /* 0x0003200c01007387 */ /* 0x0021e80000100a00 */
[----:B------:R-:W-:Y:S01]  /*200630*/  STL.64 [R1+0x328], R14 ;  /* 0x0003280e01007387 */ /* 0x000fe20000100a00 */
[----:B---3--:R-:W-:Y:S02]  /*200640*/  PRMT R16, R28, 0x5210, R9 ;  /* 0x000052101c107816 */ /* 0x008fe40000000009 */
[----:B----4-:R-:W-:Y:S01]  /*200650*/  PRMT R17, R29, 0x5210, R8 ;  /* 0x000052101d117816 */ /* 0x010fe20000000008 */
[----:B------:R-:W-:Y:S01]  /*200660*/  NOP ;  /* 0x0000000000007918 */ /* 0x000fe20000000000 */
[----:B------:R-:W1:Y:S01]  /*200670*/  LDS.128 R8, [R0] ;  /* 0x0000000000087984 */ /* 0x000e620000000c00 */
[----:B------:R-:W-:-:S03]  /*200680*/  PRMT R18, R31, 0x5210, R2 ;  /* 0x000052101f127816 */ /* 0x000fc60000000002 */
[----:B------:R-:W3:Y:S04]  /*200690*/  LDL.LU R2, [R1+0x5694] ;  /* 0x0056940001027983 */ /* 0x000ee80000300800 */
[----:B0-----:R-:W4:Y:S04]  /*2006a0*/  LDL.LU R13, [R1+0x5690] ;  /* 0x00569000010d7983 */ /* 0x001f280000300800 */
[----:B------:R-:W4:Y:S04]  /*2006b0*/  LDL.LU R26, [R1+0x565c] ;  /* 0x00565c00011a7983 */ /* 0x000f280000300800 */
[----:B------:R-:W4:Y:S04]  /*2006c0*/  LDL.LU R27, [R1+0x5658] ;  /* 0x00565800011b7983 */ /* 0x000f280000300800 */
[----:B------:R-:W4:Y:S04]  /*2006d0*/  LDL.LU R28, [R1+0x28a8] ;  /* 0x0028a800011c7983 */ /* 0x000f280000300800 */
[----:B------:R-:W4:Y:S01]  /*2006e0*/  LDL.LU R29, [R1+0x2870] ;  /* 0x00287000011d7983 */ /* 0x000f220000300800 */
[----:B------:R-:W-:Y:S01]  /*2006f0*/  PRMT R19, R32, 0x5210, R7 ;  /* 0x0000521020137816 */ /* 0x000fe20000000007 */
[----:B------:R-:W-:Y:S01]  /*200700*/  NOP ;  /* 0x0000000000007918 */ /* 0x000fe20000000000 */
[----:B-1----:R-:W-:Y:S01]  /*200710*/  IMAD.MOV.U32 R32, RZ, RZ, R9 ;  /* 0x000000ffff207224 */ /* 0x002fe200078e0009 */
[----:B------:R-:W-:Y:S04]  /*200720*/  STL [R1+0x310], R8 ;  /* 0x0003100801007387 */ /* 0x000fe80000100800 */
[----:B------:R-:W-:Y:S04]  /*200730*/  STL.64 [R1+0x318], R10 ;  /* 0x0003180a01007387 */ /* 0x000fe80000100a00 */
[----:B------:R-:W4:Y:S04]  /*200740*/  LDL.LU R14, [R1+0x286c] ;  /* 0x00286c00010e7983 */ /* 0x000f280000300800 */
[----:B------:R-:W4:Y:S04]  /*200750*/  LDL.LU R31, [R1+0x2804] ;  /* 0x00280400011f7983 */ /* 0x000f280000300800 */
[----:B------:R-:W-:Y:S04]  /*200760*/  STL [R1+0x843c], R32 ;  /* 0x00843c2001007387 */ /* 0x000fe80000100800 */
[----:B------:R-:W4:Y:S04]  /*200770*/  LDL.LU R15, [R1+0x2be0] ;  /* 0x002be000010f7983 */ /* 0x000f280000300800 */
[----:B------:R-:W4:Y:S04]  /*200780*/  LDL.LU R20, [R1+0x2bd8] ;  /* 0x002bd80001147983 */ /* 0x000f280000300800 */
[----:B------:R-:W4:Y:S04]  /*200790*/  LDL.LU R21, [R1+0x2b78] ;  /* 0x002b780001157983 */ /* 0x000f280000300800 */
[----:B------:R-:W4:Y:S04]  /*2007a0*/  LDL.LU R23, [R1+0x2b74] ;  /* 0x002b740001177983 */ /* 0x000f280000300800 */
[----:B------:R0:W-:Y:S02]  /*2007b0*/  STSM.16.M88.4 [R0], R16 ;  /* 0x0000001000007844 */ /* 0x0001e40000000200 */
[----:B0-----:R-:W-:-:S02]  /*2007c0*/  PRMT R16, R22, 0x5210, R6 ;  /* 0x0000521016107816 */ /* 0x001fc40000000006 */
[----:B------:R-:W-:Y:S02]  /*2007d0*/  PRMT R17, R24, 0x5210, R5 ;  /* 0x0000521018117816 */ /* 0x000fe40000000005 */
[----:B------:R-:W-:Y:S01]  /*2007e0*/  PRMT R18, R25, 0x5210, R4 ;  /* 0x0000521019127816 */ /* 0x000fe20000000004 */
[----:B------:R-:W-:Y:S01]  /*2007f0*/  NOP ;  /* 0x0000000000007918 */ /* 0x000fe20000000000 */
[----:B------:R-:W0:Y:S04]  /*200800*/  LDS.128 R4, [R0] ;  /* 0x0000000000047984 */ /* 0x000e280000000c00 */
[----:B------:R-:W4:Y:S04]  /*200810*/  LDL.LU R25, [R1+0x28f8] ;  /* 0x0028f80001197983 */ /* 0x000f280000300800 */
[----:B------:R-:W4:Y:S04]  /*200820*/  LDL.LU R22, [R1+0x28c4] ;  /* 0x0028c40001167983 */ /* 0x000f280000300800 */
[----:B------:R-:W4:Y:S04]  /*200830*/  LDL.LU R24, [R1+0x28e4] ;  /* 0x0028e40001187983 */ /* 0x000f280000300800 */
[----:B0-----:R-:W-:Y:S04]  /*200840*/  STL.64 [R1+0x300], R4 ;  /* 0x0003000401007387 */ /* 0x001fe80000100a00 */
[----:B------:R0:W-:Y:S01]  /*200850*/  STL.64 [R1+0x308], R6 ;  /* 0x0003080601007387 */ /* 0x0001e20000100a00 */
[----:B--2---:R-:W-:Y:S01]  /*200860*/  PRMT R19, R30, 0x5210, R3 ;  /* 0x000052101e137816 */ /* 0x004fe20000000003 */
[----:B------:R-:W-:-:S02]  /*200870*/  NOP ;  /* 0x0000000000007918 */ /* 0x000fc40000000000 */
[----:B------:R-:W2:Y:S04]  /*200880*/  LDL.LU R30, [R1+0x28a4] ;  /* 0x0028a400011e7983 */ /* 0x000ea80000300800 */
[----:B------:R1:W-:Y:S01]  /*200890*/  STSM.16.M88.4 [R0], R16 ;  /* 0x0000001000007844 */ /* 0x0003e20000000200 */
[----:B------:R-:W-:-:S03]  /*2008a0*/  NOP ;  /* 0x0000000000007918 */ /* 0x000fc60000000000 */
[----:B------:R-:W1:Y:S01]  /*2008b0*/  LDS.128 R36, [R0] ;  /* 0x0000000000247984 */ /* 0x000e620000000c00 */
[----:B---3--:R-:W-:Y:S02]  /*2008c0*/  LOP3.LUT R9, R2, 0xffff, RZ, 0xc0, !PT ;  /* 0x0000ffff02097812 */ /* 0x008fe400078ec0ff */
[----:B----4-:R-:W-:Y:S02]  /*2008d0*/  LOP3.LUT R8, R13, 0xffff, RZ, 0xc0, !PT ;  /* 0x0000ffff0d087812 */ /* 0x010fe400078ec0ff */
[----:B0-----:R-:W-:Y:S02]  /*2008e0*/  LOP3.LUT R7, R26, 0xffff, RZ, 0xc0, !PT ;  /* 0x0000ffff1a077812 */ /* 0x001fe400078ec0ff */
[----:B------:R-:W3:Y:S01]  /*2008f0*/  LDL.LU R26, [R1+0x728] ;  /* 0x00072800011a7983 */ /* 0x000ee20000300800 */
[----:B------:R-:W-:-:S03]  /*200900*/  LOP3.LUT R2, R27, 0xffff, RZ, 0xc0, !PT ;  /* 0x0000ffff1b027812 */ /* 0x000fc600078ec0ff */
[----:B------:R-:W4:Y:S01]  /*200910*/  LDL.LU R27, [R1+0x724] ;  /* 0x00072400011b7983 */ /* 0x000f220000300800 */
[----:B-1----:R-:W-:-:S03]  /*200920*/  PRMT R16, R28, 0x4210, R9 ;  /* 0x000042101c107816 */ /* 0x002fc60000000009 */
[----:B------:R-:W4:Y:S01]  /*200930*/  LDL.LU R28, [R1+0x72c] ;  /* 0x00072c00011c7983 */ /* 0x000f220000300800 */
[----:B------:R-:W-:-:S03]  /*200940*/  PRMT R17, R29, 0x4210, R8 ;  /* 0x000042101d117816 */ /* 0x000fc60000000008 */
[----:B------:R-:W3:Y:S01]  /*200950*/  LDL.LU R29, [R1+0x69c] ;  /* 0x00069c00011d7983 */ /* 0x000ee20000300800 */
[----:B------:R-:W-:-:S03]  /*200960*/  IMAD.MOV.U32 R32, RZ, RZ, R36 ;  /* 0x000000ffff207224 */ /* 0x000fc600078e0024 */
[----:B------:R-:W-:Y:S04]  /*200970*/  STL [R1+0x2f4], R37 ;  /* 0x0002f42501007387 */ /* 0x000fe80000100800 */
[----:B------:R-:W-:Y:S04]  /*200980*/  STL [R1+0x2f8], R38 ;  /* 0x0002f82601007387 */ /* 0x000fe80000100800 */
[----:B------:R-:W-:Y:S01]  /*200990*/  STL.64 [R1+0x8450], R32 ;  /* 0x0084502001007387 */ /* 0x000fe20000100a00 */
[----:B------:R-:W-:Y:S01]  /*2009a0*/  NOP ;  /* 0x0000000000007918 */ /* 0x000fe20000000000 */
[----:B------:R-:W-:-:S02]  /*2009b0*/  PRMT R18, R14, 0x4210, R7 ;  /* 0x000042100e127816 */ /* 0x000fc40000000007 */
[----:B------:R-:W4:Y:S01]  /*2009c0*/  LDL.LU R14, [R1+0x740] ;  /* 0x00074000010e7983 */ /* 0x000f220000300800 */
[----:B------:R-:W-:-:S05]  /*2009d0*/  PRMT R19, R31, 0x4210, R2 ;  /* 0x000042101f137816 */ /* 0x000fca0000000002 */
[----:B------:R0:W-:Y:S01]  /*2009e0*/  STSM.16.M88.4 [R0], R16 ;  /* 0x0000001000007844 */ /* 0x0001e20000000200 */
[----:B------:R-:W-:-:S03]  /*2009f0*/  NOP ;  /* 0x0000000000007918 */ /* 0x000fc60000000000 */
[----:B------:R-:W1:Y:S01]  /*200a00*/  LDS.128 R32, [R0] ;  /* 0x0000000000207984 */ /* 0x000e620000000c00 */
[----:B------:R-:W-:-:S03]  /*200a10*/  LOP3.LUT R4, R21, 0xffff, RZ, 0xc0, !PT ;  /* 0x0000ffff15047812 */ /* 0x000fc600078ec0ff */
[----:B------:R-:W4:Y:S01]  /*200a20*/  LDL.LU R21, [R1+0x73c] ;  /* 0x00073c0001157983 */ /* 0x000f220000300800 */
[----:B------:R-:W-:-:S03]  /*200a30*/  LOP3.LUT R3, R23, 0xffff, RZ, 0xc0, !PT ;  /* 0x0000ffff17037812 */ /* 0x000fc600078ec0ff */
[----:B------:R-:W4:Y:S01]  /*200a40*/  LDL.LU R23, [R1+0x738] ;  /* 0x0007380001177983 */ /* 0x000f220000300800 */
[----:B------:R-:W-:Y:S02]  /*200a50*/  LOP3.LUT R6, R15, 0xffff, RZ, 0xc0, !PT ;  /* 0x0000ffff0f067812 */ /* 0x000fe400078ec0ff */
[----:B------:R-:W-:Y:S02]  /*200a60*/  LOP3.LUT R5, R20, 0xffff, RZ, 0xc0, !PT ;  /* 0x0000ffff14057812 */ /* 0x000fe400078ec0ff */
[----:B0-----:R-:W-:Y:S02]  /*200a70*/  PRMT R16, R25, 0x4210, R6 ;  /* 0x0000421019107816 */ /* 0x001fe40000000006 */
[----:B------:R-:W4:Y:S01]  /*200a80*/  LDL.LU R25, [R1+0x6ac] ;  /* 0x0006ac0001197983 */ /* 0x000f220000300800 */
[----:B------:R-:W-:Y:S02]  /*200a90*/  PRMT R17, R22, 0x4210, R5 ;  /* 0x0000421016117816 */ /* 0x000fe40000000005 */
[----:B------:R-:W-:Y:S01]  /*200aa0*/  PRMT R18, R24, 0x4210, R4 ;  /* 0x0000421018127816 */ /* 0x000fe20000000004 */
[----:B-1----:R-:W-:Y:S04]  /*200ab0*/  STL [R1+0x2e0], R32 ;  /* 0x0002e02001007387 */ /* 0x002fe80000100800 */
[----:B------:R-:W-:Y:S01]  /*200ac0*/  STL.64 [R1+0x2e8], R34 ;  /* 0x0002e82201007387 */ /* 0x000fe20000100a00 */
[----:B--2---:R-:W-:Y:S01]  /*200ad0*/  PRMT R19, R30, 0x4210, R3 ;  /* 0x000042101e137816 */ /* 0x004fe20000000003 */
[----:B------:R-:W-:Y:S01]  /*200ae0*/  IMAD.MOV.U32 R30, RZ, RZ, R33 ;  /* 0x000000ffff1e7224 */ /* 0x000fe200078e0021 */
[----:B------:R-:W-:-:S03]  /*200af0*/  NOP ;  /* 0x0000000000007918 */ /* 0x000fc60000000000 */
[----:B------:R3:W-:Y:S04]  /*200b00*/  STSM.16.M88.4 [R0], R16 ;  /* 0x0000001000007844 */ /* 0x0007e80000000200 */
[----:B------:R-:W-:Y:S01]  /*200b10*/  STL [R1+0x8424], R30 ;  /* 0x0084241e01007387 */ /* 0x000fe20000100800 */
[----:B---3--:R-:W-:-:S03]  /*200b20*/  PRMT R19, R29, 0x5210, R2 ;  /* 0x000052101d137816 */ /* 0x008fc60000000002 */
[----:B------:R-:W2:Y:S04]  /*200b30*/  LDL.LU R2, [R1+0x56a8] ;  /* 0x0056a80001027983 */ /* 0x000ea80000300800 */
[----:B------:R-:W3:Y:S04]  /*200b40*/  LDL.LU R15, [R1+0x56a0] ;  /* 0x0056a000010f7983 */ /* 0x000ee80000300800 */
[----:B------:R-:W2:Y:S01]  /*200b50*/  LDL.LU R24, [R1+0x566c] ;  /* 0x00566c0001187983 */ /* 0x000ea20000300800 */
[----:B------:R-:W-:Y:S02]  /*200b60*/  PRMT R16, R26, 0x5210, R9 ;  /* 0x000052101a107816 */ /* 0x000fe40000000009 */
[----:B----4-:R-:W-:Y:S01]  /*200b70*/  PRMT R17, R27, 0x5210, R8 ;  /* 0x000052101b117816 */ /* 0x010fe20000000008 */
[----:B------:R-:W-:Y:S01]  /*200b80*/  NOP ;  /* 0x0000000000007918 */ /* 0x000fe20000000000 */
[----:B------:R-:W0:Y:S04]  /*200b90*/  LDS.128 R8, [R0] ;  /* 0x0000000000087984 */ /* 0x000e280000000c00 */
[----:B------:R-:W4:Y:S04]  /*200ba0*/  LDL.LU R20, [R1+0x5668] ;  /* 0x0056680001147983 */ /* 0x000f280000300800 */
[----:B------:R-:W4:Y:S04]  /*200bb0*/  LDL.LU R26, [R1+0x2b68] ;  /* 0x002b6800011a7983 */ /* 0x000f280000300800 */
[----:B------:R-:W4:Y:S01]  /*200bc0*/  LDL.LU R27, [R1+0x2b3c] ;  /* 0x002b3c00011b7983 */ /* 0x000f220000300800 */
[----:B------:R-:W-:Y:S01]  /*200bd0*/  PRMT R18, R28, 0x5210, R7 ;  /* 0x000052101c127816 */ /* 0x000fe20000000007 */
[----:B------:R-:W-:-:S04]  /*200be0*/  NOP ;  /* 0x0000000000007918 */ /* 0x000fc80000000000 */
[----:B------:R1:W-:Y:S04]  /*200bf0*/  STSM.16.M88.4 [R0], R16 ;  /* 0x0000001000007844 */ /* 0x0003e80000000200 */
[----:B------:R-:W4:Y:S01]  /*200c00*/  LDL.LU R28, [R1+0x2b30] ;  /* 0x002b3000011c7983 */ /* 0x000f220000300800 */
[----:B-1----:R-:W-:Y:S02]  /*200c10*/  PRMT R16, R14, 0x5210, R6 ;  /* 0x000052100e107816 */ /* 0x002fe40000000006 */
[----:B------:R-:W-:Y:S02]  /*200c20*/  PRMT R17, R21, 0x5210, R5 ;  /* 0x0000521015117816 */ /* 0x000fe40000000005 */
[----:B------:R-:W-:Y:S01]  /*200c30*/  PRMT R18, R23, 0x5210, R4 ;  /* 0x0000521017127816 */ /* 0x000fe20000000004 */
[----:B------:R-:W-:Y:S01]  /*200c40*/  NOP ;  /* 0x0000000000007918 */ /* 0x000fe20000000000 */
[----:B------:R-:W1:Y:S04]  /*200c50*/  LDS.128 R4, [R0] ;  /* 0x0000000000047984 */ /* 0x000e680000000c00 */
[----:B0-----:R-:W-:Y:S04]  /*200c60*/  STL.64 [R1+0x2d0], R8 ;  /* 0x0002d00801007387 */ /* 0x001fe80000100a00 */
[----:B------:R0:W-:Y:S04]  /*200c70*/  STL [R1+0x2d8], R10 ;  /* 0x0002d80a01007387 */ /* 0x0001e80000100800 */
[----:B------:R-:W4:Y:S01]  /*200c80*/  LDL.LU R22, [R1+0x2b1c] ;  /* 0x002b1c0001167983 */ /* 0x000f220000300800 */
[----:B------:R-:W-:-:S05]  /*200c90*/  IMAD.MOV.U32 R29, RZ, RZ, R11 ;  /* 0x000000ffff1d7224 */ /* 0x000fca00078e000b */
[----:B------:R-:W-:Y:S01]  /*200ca0*/  STL [R1+0x841c], R29 ;  /* 0x00841c1d01007387 */ /* 0x000fe20000100800 */
[----:B------:R-:W-:Y:S01]  /*200cb0*/  PRMT R19, R25, 0x5210, R3 ;  /* 0x0000521019137816 */ /* 0x000fe20000000003 */
[----:B------:R-:W-:Y:S01]  /*200cc0*/  IMAD.MOV.U32 R31, RZ, RZ, R39 ;  /* 0x000000ffff1f7224 */ /* 0x000fe200078e0027 */
[----:B------:R-:W-:Y:S01]  /*200cd0*/  NOP ;  /* 0x0000000000007918 */ /* 0x000fe20000000000 */
[----:B------:R-:W4:Y:S04]  /*200ce0*/  LDL.LU R25, [R1+0x2c00] ;  /* 0x002c000001197983 */ /* 0x000f280000300800 */
[----:B-1----:R-:W-:Y:S04]  /*200cf0*/  STL [R1+0x2c4], R5 ;  /* 0x0002c40501007387 */ /* 0x002fe80000100800 */
[----:B------:R-:W-:Y:S04]  /*200d00*/  STL.64 [R1+0x2c8], R6 ;  /* 0x0002c80601007387 */ /* 0x000fe80000100a00 */
[----:B0-----:R-:W4:Y:S04]  /*200d10*/  LDL.LU R10, [R1+0x2bfc] ;  /* 0x002bfc00010a7983 */ /* 0x001f280000300800 */
[----:B------:R-:W4:Y:S04]  /*200d20*/  LDL.LU R11, [R1+0x2b94] ;  /* 0x002b9400010b7983 */ /* 0x000f280000300800 */
[----:B------:R-:W4:Y:S01]  /*200d30*/  LDL.LU R12, [R1+0x2b90] ;  /* 0x002b9000010c7983 */ /* 0x000f220000300800 */
[----:B------:R-:W-:-:S03]  /*200d40*/  IMAD.MOV.U32 R30, RZ, RZ, R4 ;  /* 0x000000ffff1e7224 */ /* 0x000fc600078e0004 */
[----:B------:R-:W4:Y:S04]  /*200d50*/  LDL.LU R13, [R1+0x2ba8] ;  /* 0x002ba800010d7983 */ /* 0x000f280000300800 */
[----:B------:R-:W4:Y:S04]  /*200d60*/  LDL.LU R14, [R1+0x2b84] ;  /* 0x002b8400010e7983 */ /* 0x000f280000300800 */
[----:B------:R-:W4:Y:S04]  /*200d70*/  LDL.LU R21, [R1+0x2b9c] ;  /* 0x002b9c0001157983 */ /* 0x000f280000300800 */
[----:B------:R-:W4:Y:S04]  /*200d80*/  LDL.LU R23, [R1+0x2b64] ;  /* 0x002b640001177983 */ /* 0x000f280000300800 */
[----:B------:R-:W-:Y:S01]  /*200d90*/  STL.64 [R1+0x8430], R30 ;  /* 0x0084301e01007387 */ /* 0x000fe20000100a00 */
[----:B--2---:R-:W-:-:S03]  /*200da0*/  LOP3.LUT R8, R24, 0xffff, RZ, 0xc0, !PT ;  /* 0x0000ffff18087812 */ /* 0x004fc600078ec0ff */
[----:B------:R-:W2:Y:S01]  /*200db0*/  LDL.LU R24, [R1+0x750] ;  /* 0x0007500001187983 */ /* 0x000ea20000300800 */
[----:B------:R-:W-:-:S03]  /*200dc0*/  LOP3.LUT R2, R2, 0xffff, RZ, 0xc0, !PT ;  /* 0x0000ffff02027812 */ /* 0x000fc600078ec0ff */
[----:B------:R4:W-:Y:S01]  /*200dd0*/  STSM.16.M88.4 [R0], R16 ;  /* 0x0000001000007844 */ /* 0x0009e20000000200 */
[----:B------:R-:W-:-:S03]  /*200de0*/  NOP ;  /* 0x0000000000007918 */ /* 0x000fc60000000000 */
[----:B------:R-:W0:Y:S01]  /*200df0*/  LDS.128 R32, [R0] ;  /* 0x0000000000207984 */ /* 0x000e220000000c00 */
[----:B---3--:R-:W-:Y:S02]  /*200e00*/  LOP3.LUT R9, R15, 0xffff, RZ, 0xc0, !PT ;  /* 0x0000ffff0f097812 */ /* 0x008fe400078ec0ff */
[----:B----4-:R-:W-:Y:S02]  /*200e10*/  PRMT R16, R26, 0x4210, R2 ;  /* 0x000042101a107816 */ /* 0x010fe40000000002 */
[----:B------:R-:W-:Y:S01]  /*200e20*/  PRMT R17, R27, 0x4210, R9 ;  /* 0x000042101b117816 */ /* 0x000fe20000000009 */
[----:B------:R-:W3:Y:S04]  /*200e30*/  LDL.LU R26, [R1+0x74c] ;  /* 0x00074c00011a7983 */ /* 0x000ee80000300800 */
[----:B------:R-:W4:Y:S01]  /*200e40*/  LDL.LU R27, [R1+0x754] ;  /* 0x00075400011b7983 */ /* 0x000f220000300800 */
[----:B------:R-:W-:-:S02]  /*200e50*/  LOP3.LUT R7, R20, 0xffff, RZ, 0xc0, !PT ;  /* 0x0000ffff14077812 */ /* 0x000fc400078ec0ff */
[----:B------:R-:W-:Y:S02]  /*200e60*/  PRMT R18, R28, 0x4210, R8 ;  /* 0x000042101c127816 */ /* 0x000fe40000000008 */
[----:B------:R-:W4:Y:S04]  /*200e70*/  LDL.LU R28, [R1+0x6bc] ;  /* 0x0006bc00011c7983 */ /* 0x000f280000300800 */
[----:B0-----:R-:W-:Y:S04]  /*200e80*/  STL.64 [R1+0x2b0], R32 ;  /* 0x0002b02001007387 */ /* 0x001fe80000100a00 */
[----:B------:R-:W-:Y:S04]  /*200e90*/  STL [R1+0x2bc], R35 ;  /* 0x0002bc2301007387 */ /* 0x000fe80000100800 */
[----:B------:R-:W4:Y:S04]  /*200ea0*/  LDL.LU R15, [R1+0x768] ;  /* 0x00076800010f7983 */ /* 0x000f280000300800 */
[----:B------:R-:W4:Y:S01]  /*200eb0*/  LDL.LU R20, [R1+0x764] ;  /* 0x0007640001147983 */ /* 0x000f220000300800 */
[----:B------:R-:W-:Y:S01]  /*200ec0*/  PRMT R19, R22, 0x4210, R7 ;  /* 0x0000421016137816 */ /* 0x000fe20000000007 */
[----:B------:R-:W-:-:S02]  /*200ed0*/  NOP ;  /* 0x0000000000007918 */ /* 0x000fc40000000000 */
[----:B------:R-:W4:Y:S01]  /*200ee0*/  LDL.LU R22, [R1+0x760] ;  /* 0x0007600001167983 */ /* 0x000f220000300800 */
[----:B------:R-:W-:-:S03]  /*200ef0*/  IMAD.MOV.U32 R29, RZ, RZ, R34 ;  /* 0x000000ffff1d7224 */ /* 0x000fc600078e0022 */
[----:B------:R0:W-:Y:S01]  /*200f00*/  STSM.16.M88.4 [R0], R16 ;  /* 0x0000001000007844 */ /* 0x0001e20000000200 */
[----:B------:R-:W-:-:S03]  /*200f10*/  NOP ;  /* 0x0000000000007918 */ /* 0x000fc60000000000 */
[----:B------:R-:W1:Y:S01]  /*200f20*/  LDS.128 R32, [R0] ;  /* 0x0000000000207984 */ /* 0x000e620000000c00 */
[----:B------:R-:W-:-:S03]  /*200f30*/  LOP3.LUT R6, R25, 0xffff, RZ, 0xc0, !PT ;  /* 0x0000ffff19067812 */ /* 0x000fc600078ec0ff */
[----:B------:R-:W4:Y:S01]  /*200f40*/  LDL.LU R25, [R1+0x6cc] ;  /* 0x0006cc0001197983 */ /* 0x000f220000300800 */
[----:B------:R-:W-:Y:S02]  /*200f50*/  LOP3.LUT R5, R10, 0xffff, RZ, 0xc0, !PT ;  /* 0x0000ffff0a057812 */ /* 0x000fe400078ec0ff */
[----:B------:R-:W-:Y:S02]  /*200f60*/  LOP3.LUT R4, R11, 0xffff, RZ, 0xc0, !PT ;  /* 0x0000ffff0b047812 */ /* 0x000fe400078ec0ff */
[----:B------:R-:W-:Y:S02]  /*200f70*/  LOP3.LUT R3, R12, 0xffff, RZ, 0xc0, !PT ;  /* 0x0000ffff0c037812 */ /* 0x000fe400078ec0ff */
[----:B0-----:R-:W-:Y:S02]  /*200f80*/  PRMT R16, R13, 0x4210, R6 ;  /* 0x000042100d107816 */ /* 0x001fe40000000006 */
[----:B------:R-:W4:Y:S01]  /*200f90*/  LDL.LU R13, [R1+0x56b8] ;  /* 0x0056b800010d7983 */ /* 0x000f220000300800 */
[----:B------:R-:W-:-:S02]  /*200fa0*/  PRMT R17, R14, 0x4210, R5 ;  /* 0x000042100e117816 */ /* 0x000fc40000000005 */
[----:B------:R-:W-:Y:S02]  /*200fb0*/  PRMT R18, R21, 0x4210, R4 ;  /* 0x0000421015127816 */ /* 0x000fe40000000004 */
[----:B------:R-:W-:Y:S01]  /*200fc0*/  PRMT R19, R23, 0x4210, R3 ;  /* 0x0000421017137816 */ /* 0x000fe20000000003 */
[----:B------:R-:W-:Y:S01]  /*200fd0*/  NOP ;  /* 0x0000000000007918 */ /* 0x000fe20000000000 */
[----:B-1----:R-:W-:Y:S04]  /*200fe0*/  STL.64 [R1+0x2a0], R32 ;  /* 0x0002a02001007387 */ /* 0x002fe80000100a00 */
[----:B------:R2:W-:Y:S04]  /*200ff0*/  STSM.16.M88.4 [R0], R16 ;  /* 0x0000001000007844 */ /* 0x0005e80000000200 */
[----:B------:R-:W-:Y:S01]  /*201000*/  STL.64 [R1+0x2a8], R34 ;  /* 0x0002a82201007387 */ /* 0x000fe20000100a00 */
[----:B------:R-:W-:Y:S01]  /*201010*/  NOP ;  /* 0x0000000000007918 */ /* 0x000fe20000000000 */
[----:B--2---:R-:W-:-:S02]  /*201020*/  PRMT R16, R24, 0x5210, R2 ;  /* 0x0000521018107816 */ /* 0x004fc40000000002 */
[----:B------:R-:W2:Y:S04]  /*201030*/  LDL.LU R2, [R1+0x56b0] ;  /* 0x0056b00001027983 */ /* 0x000ea80000300800 */
[----:B------:R-:W2:Y:S04]  /*201040*/  LDL.LU R21, [R1+0x567c] ;  /* 0x00567c0001157983 */ /* 0x000ea80000300800 */
[----:B------:R-:W2:Y:S04]  /*201050*/  LDL.LU R23, [R1+0x5678] ;  /* 0x0056780001177983 */ /* 0x000ea80000300800 */
[----:B------:R-:W2:Y:S01]  /*201060*/  LDL.LU R24, [R1+0x2c18] ;  /* 0x002c180001187983 */ /* 0x000ea20000300800 */
[----:B---3--:R-:W-:-:S03]  /*201070*/  PRMT R17, R26, 0x5210, R9 ;  /* 0x000052101a117816 */ /* 0x008fc60000000009 */
[----:B------:R-:W3:Y:S01]  /*201080*/  LDL.LU R26, [R1+0x2bf4] ;  /* 0x002bf400011a7983 */ /* 0x000ee20000300800 */
[----:B----4-:R-:W-:-:S03]  /*201090*/  PRMT R18, R27, 0x5210, R8 ;  /* 0x000052101b127816 */ /* 0x010fc60000000008 */
[----:B------:R-:W0:Y:S04]  /*2010a0*/  LDS.128 R8, [R0] ;  /* 0x0000000000087984 */ /* 0x000e280000000c00 */
[----:B------:R-:W4:Y:S01]  /*2010b0*/  LDL.LU R27, [R1+0x2bdc] ;  /* 0x002bdc00011b7983 */ /* 0x000f220000300800 */
[----:B------:R-:W-:Y:S01]  /*2010c0*/  PRMT R19, R28, 0x5210, R7 ;  /* 0x000052101c137816 */ /* 0x000fe20000000007 */
[----:B------:R-:W-:-:S04]  /*2010d0*/  NOP ;  /* 0x0000000000007918 */ /* 0x000fc80000000000 */
[----:B------:R1:W-:Y:S04]  /*2010e0*/  STSM.16.M88.4 [R0], R16 ;  /* 0x0000001000007844 */ /* 0x0003e80000000200 */
[----:B------:R-:W4:Y:S01]  /*2010f0*/  LDL.LU R28, [R1+0x2298] ;  /* 0x00229800011c7983 */ /* 0x000f220000300800 */
[----:B-1----:R-:W-:Y:S02]  /*201100*/  PRMT R16, R15, 0x5210, R6 ;  /* 0x000052100f107816 */ /* 0x002fe40000000006 */
[----:B------:R-:W-:Y:S01]  /*201110*/  PRMT R17, R20, 0x5210, R5 ;  /* 0x0000521014117816 */ /* 0x000fe20000000005 */
[----:B0-----:R-:W-:Y:S01]  /*201120*/  STL.64 [R1+0x290], R8 ;  /* 0x0002900801007387 */ /* 0x001fe20000100a00 */
[----:B------:R-:W-:Y:S01]  /*201130*/  PRMT R18, R22, 0x5210, R4 ;  /* 0x0000521016127816 */ /* 0x000fe20000000004 */
[----:B------:R-:W-:-:S02]  /*201140*/  NOP ;  /* 0x0000000000007918 */ /* 0x000fc40000000000 */
[----:B------:R-:W0:Y:S04]  /*201150*/  LDS.128 R4, [R0] ;  /* 0x0000000000047984 */ /* 0x000e280000000c00 */
[----:B------:R1:W-:Y:S04]  /*201160*/  STL.64 [R1+0x298], R10 ;  /* 0x0002980a01007387 */ /* 0x0003e80000100a00 */
[----:B------:R-:W4:Y:S04]  /*201170*/  LDL.LU R14, [R1+0x2c24] ;  /* 0x002c2400010e7983 */ /* 0x000f280000300800 */
[----:B------:R-:W4:Y:S04]  /*201180*/  LDL.LU R15, [R1+0x2c20] ;  /* 0x002c2000010f7983 */ /* 0x000f280000300800 */
[----:B------:R-:W4:Y:S04]  /*201190*/  LDL.LU R20, [R1+0x2bb0] ;  /* 0x002bb00001147983 */ /* 0x000f280000300800 */
[----:B------:R-:W4:Y:S01]  /*2011a0*/  LDL.LU R22, [R1+0x2bac] ;  /* 0x002bac0001167983 */ /* 0x000f220000300800 */
[----:B------:R-:W-:Y:S01]  /*2011b0*/  PRMT R19, R25, 0x5210, R3 ;  /* 0x0000521019137816 */ /* 0x000fe20000000003 */
[----:B------:R-:W-:-:S02]  /*2011c0*/  NOP ;  /* 0x0000000000007918 */ /* 0x000fc40000000000 */
[----:B------:R-:W4:Y:S04]  /*2011d0*/  LDL.LU R25, [R1+0x2c50] ;  /* 0x002c500001197983 */ /* 0x000f280000300800 */
[----:B0-----:R-:W-:Y:S04]  /*2011e0*/  STL.64 [R1+0x280], R4 ;  /* 0x0002800401007387 */ /* 0x001fe80000100a00 */
[----:B------:R0:W-:Y:S04]  /*2011f0*/  STL.64 [R1+0x288], R6 ;  /* 0x0002880601007387 */ /* 0x0001e80000100a00 */
[----:B-1----:R-:W4:Y:S04]  /*201200*/  LDL.LU R11, [R1+0x2c3c] ;  /* 0x002c3c00010b7983 */ /* 0x002f280000300800 */
[----:B------:R-:W4:Y:S01]  /*201210*/  LDL.LU R12, [R1+0x2c28] ;  /* 0x002c2800010c7983 */ /* 0x000f220000300800 */
[----:B0-----:R-:W-:-:S03]  /*201220*/  LOP3.LUT R6, R13, 0xffff, RZ, 0xc0, !PT ;  /* 0x0000ffff0d067812 */ /* 0x001fc600078ec0ff */
[----:B------:R-:W4:Y:S04]  /*201230*/  LDL.LU R13, [R1+0x2c0c] ;  /* 0x002c0c00010d7983 */ /* 0x000f280000300800 */
[----:B------:R0:W-:Y:S01]  /*201240*/  STSM.16.M88.4 [R0], R16 ;  /* 0x0000001000007844 */ /* 0x0001e20000000200 */
[----:B------:R-:W-:-:S03]  /*201250*/  NOP ;  /* 0x0000000000007918 */ /* 0x000fc60000000000 */
[----:B------:R-:W1:Y:S01]  /*201260*/  LDS.128 R32, [R0] ;  /* 0x0000000000207984 */ /* 0x000e620000000c00 */
[----:B--2---:R-:W-:-:S03]  /*201270*/  LOP3.LUT R4, R21, 0xffff, RZ, 0xc0, !PT ;  /* 0x0000ffff15047812 */ /* 0x004fc600078ec0ff */
[----:B------:R-:W2:Y:S01]  /*201280*/  LDL.LU R21, [R1+0x784] ;  /* 0x0007840001157983 */ /* 0x000ea20000300800 */
[----:B------:R-:W-:-:S03]  /*201290*/  LOP3.LUT R9, R23, 0xffff, RZ, 0xc0, !PT ;  /* 0x0000ffff17097812 */ /* 0x000fc600078ec0ff */
[----:B------:R-:W2:Y:S01]  /*2012a0*/  LDL.LU R23, [R1+0x774] ;  /* 0x0007740001177983 */ /* 0x000ea20000300800 */
[----:B0-----:R-:W-:-:S03]  /*2012b0*/  PRMT R16, R24, 0x4210, R6 ;  /* 0x0000421018107816 */ /* 0x001fc60000000006 */
[----:B------:R-:W2:Y:S01]  /*2012c0*/  LDL.LU R24, [R1+0x77c] ;  /* 0x00077c0001187983 */ /* 0x000ea20000300800 */
[----:B------:R-:W-:-:S04]  /*2012d0*/  LOP3.LUT R5, R2, 0xffff, RZ, 0xc0, !PT ;  /* 0x0000ffff02057812 */ /* 0x000fc800078ec0ff */
[----:B---3--:R-:W-:Y:S02]  /*2012e0*/  PRMT R17, R26, 0x4210, R5 ;  /* 0x000042101a117816 */ /* 0x008fe40000000005 */
[----:B------:R-:W3:Y:S04]  /*2012f0*/  LDL.LU R26, [R1+0x6f4] ;  /* 0x0006f400011a7983 */ /* 0x000ee80000300800 */
[----:B-1----:R-:W-:Y:S01]  /*201300*/  STL [R1+0x270], R32 ;  /* 0x0002702001007387 */ /* 0x002fe20000100800 */
[----:B----4-:R-:W-:-:S03]  /*201310*/  PRMT R18, R27, 0x4210, R4 ;  /* 0x000042101b127816 */ /* 0x010fc60000000004 */
[----:B------:R-:W-:Y:S01]  /*201320*/  STL [R1+0x278], R34 ;  /* 0x0002782201007387 */ /* 0x000fe20000100800 */
[----:B------:R-:W-:Y:S01]  /*201330*/  PRMT R19, R28, 0x4210, R9 ;  /* 0x000042101c137816 */ /* 0x000fe20000000009 */
[----:B------:R-:W-:Y:S01]  /*201340*/  IMAD.MOV.U32 R28, RZ, RZ, R33 ;  /* 0x000000ffff1c7224 */ /* 0x000fe200078e0021 */
[----:B------:R-:W-:-:S04]  /*201350*/  NOP ;  /* 0x0000000000007918 */ /* 0x000fc80000000000 */
[----:B------:R-:W-:Y:S04]  /*201360*/  STL.64 [R1+0x8468], R28 ;  /* 0x0084681c01007387 */ /* 0x000fe80000100a00 */
[----:B------:R0:W-:Y:S01]  /*201370*/  STSM.16.M88.4 [R0], R16 ;  /* 0x0000001000007844 */ /* 0x0001e20000000200 */
[----:B------:R-:W-:-:S03]  /*201380*/  NOP ;  /* 0x0000000000007918 */ /* 0x000fc60000000000 */
[----:B------:R-:W1:Y:S01]  /*201390*/  LDS.128 R28, [R0] ;  /* 0x00000000001c7984 */ /* 0x000e620000000c00 */
[----:B------:R-:W-:-:S03]  /*2013a0*/  LOP3.LUT R8, R14, 0xffff, RZ, 0xc0, !PT ;  /* 0x0000ffff0e087812 */ /* 0x000fc600078ec0ff */
[----:B------:R-:W4:Y:S01]  /*2013b0*/  LDL.LU R14, [R1+0x794] ;  /* 0x00079400010e7983 */ /* 0x000f220000300800 */
[----:B------:R-:W-:-:S03]  /*2013c0*/  LOP3.LUT R7, R15, 0xffff, RZ, 0xc0, !PT ;  /* 0x0000ffff0f077812 */ /* 0x000fc600078ec0ff */
[----:B------:R-:W4:Y:S01]  /*2013d0*/  LDL.LU R15, [R1+0x790] ;  /* 0x00079000010f7983 */ /* 0x000f220000300800 */
[----:B------:R-:W-:-:S03]  /*2013e0*/  LOP3.LUT R3, R20, 0xffff, RZ, 0xc0, !PT ;  /* 0x0000ffff14037812 */ /* 0x000fc600078ec0ff */
[----:B------:R-:W4:Y:S01]  /*2013f0*/  LDL.LU R20, [R1+0x78c] ;  /* 0x00078c0001147983 */ /* 0x000f220000300800 */
[----:B------:R-:W-:-:S03]  /*201400*/  LOP3.LUT R2, R22, 0xffff, RZ, 0xc0, !PT ;  /* 0x0000ffff16027812 */ /* 0x000fc600078ec0ff */
[----:B------:R-:W4:Y:S01]  /*201410*/  LDL.LU R22, [R1+0x6f8] ;  /* 0x0006f80001167983 */ /* 0x000f220000300800 */
[----:B0-----:R-:W-:-:S03]  /*201420*/  PRMT R16, R25, 0x4210, R8 ;  /* 0x0000421019107816 */ /* 0x001fc60000000008 */
[----:B------:R-:W4:Y:S04]  /*201430*/  LDL.LU R25, [R1+0x5688] ;  /* 0x0056880001197983 */ /* 0x000f280000300800 */
[----:B-1----:R-:W-:Y:S04]  /*201440*/  STL.64 [R1+0x260], R28 ;  /* 0x0002601c01007387 */ /* 0x002fe80000100a00 */
[----:B------:R-:W-:Y:S01]  /*201450*/  STL.64 [R1+0x268], R30 ;  /* 0x0002681e01007387 */ /* 0x000fe20000100a00 */
[----:B------:R-:W-:Y:S01]  /*201460*/  NOP ;  /* 0x0000000000007918 */ /* 0x000fe20000000000 */
[----:B------:R-:W-:-:S02]  /*201470*/  PRMT R17, R11, 0x4210, R7 ;  /* 0x000042100b117816 */ /* 0x000fc40000000007 */
[----:B------:R-:W-:Y:S02]  /*201480*/  PRMT R18, R12, 0x4210, R3 ;  /* 0x000042100c127816 */ /* 0x000fe40000000003 */
[----:B------:R-:W-:-:S05]  /*201490*/  PRMT R19, R13, 0x4210, R2 ;  /* 0x000042100d137816 */ /* 0x000fca0000000002 */
[----:B------:R2:W-:Y:S01]  /*2014a0*/  STSM.16.M88.4 [R0], R16 ;  /* 0x0000001000007844 */ /* 0x0005e20000000200 */
[----:B------:R-:W-:-:S03]  /*2014b0*/  NOP ;  /* 0x0000000000007918 */ /* 0x000fc60000000000 */
[----:B------:R-:W0:Y:S01]  /*2014c0*/  LDS.128 R28, [R0] ;  /* 0x00000000001c7984 */ /* 0x000e220000000c00 */
[----:B--2---:R-:W-:-:S03]  /*2014d0*/  PRMT R16, R21, 0x5210, R6 ;  /* 0x0000521015107816 */ /* 0x004fc60000000006 */
[----:B------:R-:W2:Y:S01]  /*2014e0*/  LDL.LU R21, [R1+0x2bbc] ;  /* 0x002bbc0001157983 */ /* 0x000ea20000300800 */
[----:B------:R-:W-:Y:S02]  /*2014f0*/  PRMT R17, R23, 0x5210, R5 ;  /* 0x0000521017117816 */ /* 0x000fe40000000005 */
[----:B------:R-:W-:Y:S02]  /*201500*/  PRMT R18, R24, 0x5210, R4 ;  /* 0x0000521018127816 */ /* 0x000fe40000000004 */
[----:B------:R-:W2:Y:S04]  /*201510*/  LDL.LU R4, [R1+0xc0] ;  /* 0x0000c00001047983 */ /* 0x000ea80000300800 */
[----:B------:R-:W2:Y:S04]  /*201520*/  LDL.LU R5, [R1+0xc4] ;  /* 0x0000c40001057983 */ /* 0x000ea80000300800 */
[----:B------:R-:W2:Y:S04]  /*201530*/  LDL.LU R6, [R1+0xc8] ;  /* 0x0000c80001067983 */ /* 0x000ea80000300800 */
[----:B------:R-:W2:Y:S04]  /*201540*/  LDL.LU R23, [R1+0x2c5c] ;  /* 0x002c5c0001177983 */ /* 0x000ea80000300800 */
[----:B0-----:R-:W-:Y:S04]  /*201550*/  STL [R1+0x250], R28 ;  /* 0x0002501c01007387 */ /* 0x001fe80000100800 */
[----:B------:R-:W-:Y:S04]  /*201560*/  STL.64 [R1+0x258], R30 ;  /* 0x0002581e01007387 */ /* 0x000fe80000100a00 */
[----:B------:R-:W2:Y:S04]  /*201570*/  LDL.LU R52, [R1+0xd0] ;  /* 0x0000d00001347983 */ /* 0x000ea80000300800 */
[----:B------:R-:W2:Y:S04]  /*201580*/  LDL.LU R53, [R1+0xd4] ;  /* 0x0000d40001357983 */ /* 0x000ea80000300800 */
[----:B------:R-:W2:Y:S04]  /*201590*/  LDL.LU R54, [R1+0xd8] ;  /* 0x0000d80001367983 */ /* 0x000ea80000300800 */
[----:B------:R-:W2:Y:S01]  /*2015a0*/  LDL.LU R24, [R1+0x2c78] ;  /* 0x002c780001187983 */ /* 0x000ea20000300800 */
[----:B---3--:R-:W-:Y:S01]  /*2015b0*/  PRMT R19, R26, 0x5210, R9 ;  /* 0x000052101a137816 */ /* 0x008fe20000000009 */
[----:B------:R-:W-:Y:S01]  /*2015c0*/  IMAD.MOV.U32 R26, RZ, RZ, R29 ;  /* 0x000000ffff1a7224 */ /* 0x000fe200078e001d */
[----:B------:R-:W-:-:S03]  /*2015d0*/  NOP ;  /* 0x0000000000007918 */ /* 0x000fc60000000000 */
[----:B------:R4:W-:Y:S04]  /*2015e0*/  STSM.16.M88.4 [R0], R16 ;  /* 0x0000001000007844 */ /* 0x0009e80000000200 */
[----:B------:R-:W-:Y:S01]  /*2015f0*/  STL [R1+0x840c], R26 ;  /* 0x00840c1a01007387 */ /* 0x000fe20000100800 */
[----:B----4-:R-:W-:-:S03]  /*201600*/  PRMT R16, R14, 0x5210, R8 ;  /* 0x000052100e107816 */ /* 0x010fc60000000008 */
[----:B------:R-:W3:Y:S04]  /*201610*/  LDL.LU R8, [R1] ;  /* 0x0000000001087983 */ /* 0x000ee80000300800 */
[----:B------:R-:W3:Y:S01]  /*201620*/  LDL.LU R9, [R1+0x4] ;  /* 0x0000040001097983 */ /* 0x000ee20000300800 */
[----:B------:R-:W-:Y:S01]  /*201630*/  PRMT R17, R15, 0x5210, R7 ;  /* 0x000052100f117816 */ /* 0x000fe20000000007 */
[----:B------:R-:W-:Y:S01]  /*201640*/  NOP ;  /* 0x0000000000007918 */ /* 0x000fe20000000000 */
[----:B------:R-:W-:Y:S01]  /*201650*/  PRMT R19, R22, 0x5210, R2 ;  /* 0x0000521016137816 */ /* 0x000fe20000000002 */
[----:B------:R-:W3:Y:S04]  /*201660*/  LDL.LU R10, [R1+0x8] ;  /* 0x00000800010a7983 */ /* 0x000ee80000300800 */
[----:B------:R-:W4:Y:S04]  /*201670*/  LDL.LU R22, [R1+0x708] ;  /* 0x0007080001167983 */ /* 0x000f280000300800 */
[----:B------:R-:W0:Y:S01]  /*201680*/  LDS.128 R12, [R0] ;  /* 0x00000000000c7984 */ /* 0x000e220000000c00 */
[----:B------:R-:W-:Y:S01]  /*201690*/  PRMT R18, R20, 0x5210, R3 ;  /* 0x0000521014127816 */ /* 0x000fe20000000003 */
[----:B------:R-:W-:Y:S01]  /*2016a0*/  NOP ;  /* 0x0000000000007918 */ /* 0x000fe20000000000 */
[----:B------:R-:W-:-:S03]  /*2016b0*/  LOP3.LUT R2, R25, 0xffff, RZ, 0xc0, !PT ;  /* 0x0000ffff19027812 */ /* 0x000fc600078ec0ff */
[----:B------:R-:W-:Y:S01]  /*2016c0*/  STSM.16.M88.4 [R0], R16 ;  /* 0x0000001000007844 */ /* 0x000fe20000000200 */
[----:B------:R-:W-:-:S03]  /*2016d0*/  NOP ;  /* 0x0000000000007918 */ /* 0x000fc60000000000 */
[----:B------:R-:W1:Y:S01]  /*2016e0*/  LDS.128 R28, [R0] ;  /* 0x00000000001c7984 */ /* 0x000e620000000c00 */
[----:B0-----:R-:W-:-:S03]  /*2016f0*/  IMAD.MOV.U32 R25, RZ, RZ, R15 ;  /* 0x000000ffff197224 */ /* 0x001fc600078e000f */
[----:B------:R-:W-:Y:S04]  /*201700*/  STL.64 [R1+0x240], R12 ;  /* 0x0002400c01007387 */ /* 0x000fe80000100a00 */
[----:B------:R-:W-:Y:S04]  /*201710*/  STL [R1+0x248], R14 ;  /* 0x0002480e01007387 */ /* 0x000fe80000100800 */
[----:B------:R-:W-:Y:S04]  /*201720*/  STL [R1+0x8404], R25 ;  /* 0x0084041901007387 */ /* 0x000fe80000100800 */
[----:B------:R-:W3:Y:S04]  /*201730*/  LDL.LU R56, [R1+0x10] ;  /* 0x0000100001387983 */ /* 0x000ee80000300800 */
[----:B------:R-:W3:Y:S04]  /*201740*/  LDL.LU R57, [R1+0x14] ;  /* 0x0000140001397983 */ /* 0x000ee80000300800 */
[----:B------:R-:W3:Y:S04]  /*201750*/  LDL.LU R58, [R1+0x18] ;  /* 0x00001800013a7983 */ /* 0x000ee80000300800 */
[----:B------:R-:W3:Y:S04]  /*201760*/  LDL.LU R15, [R1+0x710] ;  /* 0x00071000010f7983 */ /* 0x000ee80000300800 */
[----:B------:R-:W3:Y:S04]  /*201770*/  LDL.LU R20, [R1+0x568c] ;  /* 0x00568c0001147983 */ /* 0x000ee80000300800 */
[----:B-1----:R-:W-:Y:S04]  /*201780*/  STL [R1+0x234], R29 ;  /* 0x0002341d01007387 */ /* 0x002fe80000100800 */
[----:B------:R-:W-:Y:S01]  /*201790*/  STL [R1+0x23c], R31 ;  /* 0x00023c1f01007387 */ /* 0x000fe20000100800 */
[----:B--2---:R-:W-:Y:S01]  /*2017a0*/  PRMT R7, R23, 0x4210, R2 ;  /* 0x0000421017077816 */ /* 0x004fe20000000002 */
[----:B------:R-:W-:-:S04]  /*2017b0*/  NOP ;  /* 0x0000000000007918 */ /* 0x000fc80000000000 */
[----:B------:R-:W-:Y:S01]  /*2017c0*/  STSM.16.M88.4 [R0], R4 ;  /* 0x0000000400007844 */ /* 0x000fe20000000200 */
[----:B------:R-:W-:-:S03]  /*2017d0*/  NOP ;  /* 0x0000000000007918 */ /* 0x000fc60000000000 */
[----:B------:R-:W0:Y:S01]  /*2017e0*/  LDS.128 R4, [R0] ;  /* 0x0000000000047984 */ /* 0x000e220000000c00 */
[----:B------:R-:W-:-:S04]  /*2017f0*/  LOP3.LUT R16, R21, 0xffff, RZ, 0xc0, !PT ;  /* 0x0000ffff15107812 */ /* 0x000fc800078ec0ff */
[----:B------:R-:W-:Y:S01]  /*201800*/  PRMT R55, R24, 0x4210, R16 ;  /* 0x0000421018377816 */ /* 0x000fe20000000010 */
[----:B------:R-:W-:Y:S01]  /*201810*/  NOP ;  /* 0x0000000000007918 */ /* 0x000fe20000000000 */
[----:B0-----:R0:W-:Y:S01]  /*201820*/  STL.64 [R1+0x220], R4 ;  /* 0x0002200401007387 */ /* 0x0011e20000100a00 */
[----:B------:R-:W-:-:S03]  /*201830*/  IMAD.MOV.U32 R24, RZ, RZ, R6 ;  /* 0x000000ffff187224 */ /* 0x000fc600078e0006 */
[----:B------:R-:W-:Y:S04]  /*201840*/  STL [R1+0x22c], R7 ;  /* 0x00022c0701007387 */ /* 0x000fe80000100800 */
[----:B0-----:R-:W2:Y:S04]  /*201850*/  LDL.LU R4, [R1+0xe0] ;  /* 0x0000e00001047983 */ /* 0x001ea80000300800 */
[----:B------:R-:W2:Y:S04]  /*201860*/  LDL.LU R5, [R1+0xe4] ;  /* 0x0000e40001057983 */ /* 0x000ea80000300800 */
[----:B------:R-:W2:Y:S04]  /*201870*/  LDL.LU R6, [R1+0xe8] ;  /* 0x0000e80001067983 */ /* 0x000ea80000300800 */
[----:B------:R-:W2:Y:S04]  /*201880*/  LDL.LU R14, [R1+0x2bc8] ;  /* 0x002bc800010e7983 */ /* 0x000ea80000300800 */
[----:B------:R-:W2:Y:S01]  /*201890*/  LDL.LU R23, [R1+0x2c98] ;  /* 0x002c980001177983 */ /* 0x000ea20000300800 */
[----:B------:R-:W-:Y:S01]  /*2018a0*/  IMAD.MOV.U32 R26, RZ, RZ, R28 ;  /* 0x000000ffff1a7224 */ /* 0x000fe200078e001c */
[----:B----4-:R-:W-:Y:S01]  /*2018b0*/  PRMT R11, R22, 0x5210, R2 ;  /* 0x00005210160b7816 */ /* 0x010fe20000000002 */
[----:B------:R-:W-:Y:S01]  /*2018c0*/  IMAD.MOV.U32 R25, RZ, RZ, R30 ;  /* 0x000000ffff197224 */ /* 0x000fe200078e001e */
[----:B------:R-:W-:Y:S01]  /*2018d0*/  STSM.16.M88.4 [R0], R52 ;  /* 0x0000003400007844 */ /* 0x000fe20000000200 */
[----:B------:R-:W-:-:S03]  /*2018e0*/  NOP ;  /* 0x0000000000007918 */ /* 0x000fc60000000000 */
[----:B------:R-:W0:Y:S01]  /*2018f0*/  LDS.128 R28, [R0] ;  /* 0x00000000001c7984 */ /* 0x000e220000000c00 */
[----:B------:R-:W-:-:S03]  /*201900*/  NOP ;  /* 0x0000000000007918 */ /* 0x000fc60000000000 */
[----:B---3--:R-:W-:Y:S01]  /*201910*/  STSM.16.M88.4 [R0], R8 ;  /* 0x0000000800007844 */ /* 0x008fe20000000200 */
[----:B------:R-:W-:-:S03]  /*201920*/  NOP ;  /* 0x0000000000007918 */ /* 0x000fc60000000000 */
[----:B------:R-:W-:Y:S04]  /*201930*/  STL [R1+0x83f8], R24 ;  /* 0x0083f81801007387 */ /* 0x000fe80000100800 */
[----:B------:R-:W3:Y:S04]  /*201940*/  LDL.LU R48, [R1+0xf0] ;  /* 0x0000f00001307983 */ /* 0x000ee80000300800 */
[----:B------:R-:W1:Y:S04]  /*201950*/  LDS.128 R8, [R0] ;  /* 0x0000000000087984 */ /* 0x000e680000000c00 */
[----:B------:R-:W3:Y:S04]  /*201960*/  LDL.LU R49, [R1+0xf4] ;  /* 0x0000f40001317983 */ /* 0x000ee80000300800 */
[----:B------:R-:W3:Y:S04]  /*201970*/  LDL.LU R50, [R1+0xf8] ;  /* 0x0000f80001327983 */ /* 0x000ee80000300800 */
[----:B------:R-:W4:Y:S01]  /*201980*/  LDL.LU R21, [R1+0x2c9c] ;  /* 0x002c9c0001157983 */ /* 0x000f220000300800 */
[----:B0-----:R-:W-:-:S03]  /*201990*/  IMAD.MOV.U32 R22, RZ, RZ, R31 ;  /* 0x000000ffff167224 */ /* 0x001fc600078e001f */
[----:B------:R-:W-:Y:S04]  /*2019a0*/  STL.64 [R1+0x210], R28 ;  /* 0x0002101c01007387 */ /* 0x000fe80000100a00 */
[----:B------:R-:W-:Y:S01]  /*2019b0*/  STL [R1+0x218], R30 ;  /* 0x0002181e01007387 */ /* 0x000fe20000100800 */
[----:B------:R-:W-:-:S03]  /*2019c0*/  NOP ;  /* 0x0000000000007918 */ /* 0x000fc60000000000 */
[----:B------:R-:W-:Y:S01]  /*2019d0*/  STL [R1+0x83f0], R22 ;  /* 0x0083f01601007387 */ /* 0x000fe20000100800 */
[----:B------:R-:W-:-:S03]  /*2019e0*/  PRMT R59, R15, 0x5210, R16 ;  /* 0x000052100f3b7816 */ /* 0x000fc60000000010 */
[----:B-1----:R0:W-:Y:S01]  /*2019f0*/  STL [R1+0x200], R8 ;  /* 0x0002000801007387 */ /* 0x0021e20000100800 */
[----:B------:R-:W-:-:S03]  /*201a00*/  IMAD.MOV.U32 R24, RZ, RZ, R9 ;  /* 0x000000ffff187224 */ /* 0x000fc600078e0009 */
[----:B------:R1:W-:Y:S04]  /*201a10*/  STL.64 [R1+0x208], R10 ;  /* 0x0002080a01007387 */ /* 0x0003e80000100a00 */
[----:B0-----:R-:W3:Y:S04]  /*201a20*/  LDL.LU R8, [R1+0x20] ;  /* 0x0000200001087983 */ /* 0x001ee80000300800 */
[----:B------:R-:W3:Y:S04]  /*201a30*/  LDL.LU R9, [R1+0x24] ;  /* 0x0000240001097983 */ /* 0x000ee80000300800 */
[----:B-1----:R-:W3:Y:S04]  /*201a40*/  LDL.LU R10, [R1+0x28] ;  /* 0x00002800010a7983 */ /* 0x002ee80000300800 */
[----:B------:R-:W3:Y:S04]  /*201a50*/  LDL.LU R15, [R1+0x71c] ;  /* 0x00071c00010f7983 */ /* 0x000ee80000300800 */
[----:B------:R-:W-:Y:S01]  /*201a60*/  STSM.16.M88.4 [R0], R56 ;  /* 0x0000003800007844 */ /* 0x000fe20000000200 */
[----:B------:R-:W-:-:S03]  /*201a70*/  NOP ;  /* 0x0000000000007918 */ /* 0x000fc60000000000 */
[----:B------:R-:W0:Y:S01]  /*201a80*/  LDS.128 R28, [R0] ;  /* 0x00000000001c7984 */ /* 0x000e220000000c00 */
[----:B------:R-:W-:-:S03]  /*201a90*/  LOP3.LUT R16, R20, 0xffff, RZ, 0xc0, !PT ;  /* 0x0000ffff14107812 */ /* 0x000fc600078ec0ff */
[----:B------:R-:W3:Y:S04]  /*201aa0*/  LDL.LU R52, [R1+0x30] ;  /* 0x0000300001347983 */ /* 0x000ee80000300800 */
[----:B------:R-:W3:Y:S04]  /*201ab0*/  LDL.LU R53, [R1+0x34] ;  /* 0x0000340001357983 */ /* 0x000ee80000300800 */
[----:B------:R-:W3:Y:S04]  /*201ac0*/  LDL.LU R54, [R1+0x38] ;  /* 0x0000380001367983 */ /* 0x000ee80000300800 */
[----:B------:R-:W3:Y:S04]  /*201ad0*/  LDL.LU R20, [R1+0x720] ;  /* 0x0007200001147983 */ /* 0x000ee80000300800 */
[----:B------:R1:W-:Y:S01]  /*201ae0*/  STL [R1+0x83fc], R24 ;  /* 0x0083fc1801007387 */ /* 0x0003e20000100800 */
[----:B--2---:R-:W-:Y:S01]  /*201af0*/  PRMT R7, R23, 0x4210, R16 ;  /* 0x0000421017077816 */ /* 0x004fe20000000010 */
[----:B------:R-:W-:-:S02]  /*201b00*/  NOP ;  /* 0x0000000000007918 */ /* 0x000fc40000000000 */
[----:B------:R-:W2:Y:S04]  /*201b10*/  LDL.LU R23, [R1+0x5698] ;  /* 0x0056980001177983 */ /* 0x000ea80000300800 */
[----:B0-----:R-:W-:Y:S04]  /*201b20*/  STL [R1+0x1f4], R29 ;  /* 0x0001f41d01007387 */ /* 0x001fe80000100800 */
[----:B------:R-:W-:Y:S01]  /*201b30*/  STL [R1+0x1fc], R31 ;  /* 0x0001fc1f01007387 */ /* 0x000fe20000100800 */
[----:B------:R-:W-:-:S03]  /*201b40*/  LOP3.LUT R17, R14, 0xffff, RZ, 0xc0, !PT ;  /* 0x0000ffff0e117812 */ /* 0x000fc600078ec0ff */
[----:B------:R-:W2:Y:S04]  /*201b50*/  LDL.LU R56, [R1+0x100] ;  /* 0x0001000001387983 */ /* 0x000ea80000300800 */
[----:B------:R-:W2:Y:S04]  /*201b60*/  LDL.LU R57, [R1+0x104] ;  /* 0x0001040001397983 */ /* 0x000ea80000300800 */
[----:B------:R-:W2:Y:S04]  /*201b70*/  LDL.LU R58, [R1+0x108] ;  /* 0x00010800013a7983 */ /* 0x000ea80000300800 */
[----:B------:R-:W2:Y:S04]  /*201b80*/  LDL.LU R13, [R1+0x2bd4] ;  /* 0x002bd400010d7983 */ /* 0x000ea80000300800 */
[----:B------:R-:W2:Y:S01]  /*201b90*/  LDL.LU R14, [R1+0x2ca4] ;  /* 0x002ca400010e7983 */ /* 0x000ea20000300800 */
[----:B-1----:R-:W-:-:S02]  /*201ba0*/  IMAD.MOV.U32 R24, RZ, RZ, R28 ;  /* 0x000000ffff187224 */ /* 0x002fc400078e001c */
[----:B------:R-:W-:Y:S01]  /*201bb0*/  IMAD.MOV.U32 R22, RZ, RZ, R30 ;  /* 0x000000ffff167224 */ /* 0x000fe200078e001e */
[----:B------:R0:W-:Y:S01]  /*201bc0*/  STSM.16.M88.4 [R0], R4 ;  /* 0x0000000400007844 */ /* 0x0001e20000000200 */
[----:B------:R-:W-:-:S03]  /*201bd0*/  NOP ;  /* 0x0000000000007918 */ /* 0x000fc60000000000 */
[----:B------:R-:W1:Y:S01]  /*201be0*/  LDS.128 R28, [R0] ;  /* 0x00000000001c7984 */ /* 0x000e620000000c00 */
[----:B----4-:R-:W-:Y:S01]  /*201bf0*/  PRMT R51, R21, 0x4210, R17 ;  /* 0x0000421015337816 */ /* 0x010fe20000000011 */
[----:B------:R-:W-:-:S04]  /*201c00*/  NOP ;  /* 0x0000000000007918 */ /* 0x000fc80000000000 */
[----:B---3--:R-:W-:Y:S04]  /*201c10*/  STSM.16.M88.4 [R0], R48 ;  /* 0x0000003000007844 */ /* 0x008fe80000000200 */
[----:B0-----:R-:W3:Y:S04]  /*201c20*/  LDL.LU R4, [R1+0x110] ;  /* 0x0001100001047983 */ /* 0x001ee80000300800 */
[----:B-1----:R-:W-:Y:S04]  /*201c30*/  STL.64 [R1+0x1e0], R28 ;  /* 0x0001e01c01007387 */ /* 0x002fe80000100a00 */
[----:B------:R-:W-:Y:S01]  /*201c40*/  STL.64 [R1+0x1e8], R30 ;  /* 0x0001e81e01007387 */ /* 0x000fe20000100a00 */
[----:B------:R-:W-:-:S03]  /*201c50*/  NOP ;  /* 0x0000000000007918 */ /* 0x000fc60000000000 */
[----:B------:R-:W0:Y:S01]  /*201c60*/  LDS.128 R28, [R0] ;  /* 0x00000000001c7984 */ /* 0x000e220000000c00 */
[----:B------:R-:W-:Y:S01]  /*201c70*/  PRMT R11, R15, 0x5210, R16 ;  /* 0x000052100f0b7816 */ /* 0x000fe20000000010 */
[----:B------:R-:W-:Y:S02]  /*201c80*/  NOP ;  /* 0x0000000000007918 */ /* 0x000fe40000000000 */
[----:B------:R-:W3:Y:S04]  /*201c90*/  LDL.LU R5, [R1+0x114] ;  /* 0x0001140001057983 */ /* 0x000ee80000300800 */
[----:B------:R-:W3:Y:S04]  /*201ca0*/  LDL.LU R6, [R1+0x118] ;  /* 0x0001180001067983 */ /* 0x000ee80000300800 */
[----:B------:R-:W4:Y:S04]  /*201cb0*/  LDL.LU R21, [R1+0x2cac] ;  /* 0x002cac0001157983 */ /* 0x000f280000300800 */
[----:B------:R1:W-:Y:S04]  /*201cc0*/  STSM.16.M88.4 [R0], R8 ;  /* 0x0000000800007844 */ /* 0x0003e80000000200 */
[----:B0-----:R-:W-:Y:S04]  /*201cd0*/  STL.64 [R1+0x1d0], R28 ;  /* 0x0001d01c01007387 */ /* 0x001fe80000100a00 */
[----:B------:R-:W-:Y:S01]  /*201ce0*/  STL.64 [R1+0x1d8], R30 ;  /* 0x0001d81e01007387 */ /* 0x000fe20000100a00 */
[----:B------:R-:W-:-:S03]  /*201cf0*/  NOP ;  /* 0x0000000000007918 */ /* 0x000fc60000000000 */
[----:B------:R-:W0:Y:S01]  /*201d00*/  LDS.128 R28, [R0] ;  /* 0x00000000001c7984 */ /* 0x000e220000000c00 */
[----:B------:R-:W-:Y:S01]  /*201d10*/  PRMT R55, R20, 0x5210, R17 ;  /* 0x0000521014377816 */ /* 0x000fe20000000011 */
[----:B------:R-:W-:Y:S02]  /*201d20*/  NOP ;  /* 0x0000000000007918 */ /* 0x000fe40000000000 */
[----:B-1----:R-:W3:Y:S04]  /*201d30*/  LDL.LU R8, [R1+0x40] ;  /* 0x0000400001087983 */ /* 0x002ee80000300800 */
[----:B------:R-:W3:Y:S04]  /*201d40*/  LDL.LU R9, [R1+0x44] ;  /* 0x0000440001097983 */ /* 0x000ee80000300800 */
[----:B------:R-:W3:Y:S04]  /*201d50*/  LDL.LU R10, [R1+0x48] ;  /* 0x00004800010a7983 */ /* 0x000ee80000300800 */
[----:B------:R-:W3:Y:S04]  /*201d60*/  LDL.LU R20, [R1+0x730] ;  /* 0x0007300001147983 */ /* 0x000ee80000300800 */
[----:B------:R-:W-:Y:S04]  /*201d70*/  STSM.16.M88.4 [R0], R52 ;  /* 0x0000003400007844 */ /* 0x000fe80000000200 */
[----:B0-----:R-:W-:Y:S04]  /*201d80*/  STL [R1+0x1c0], R28 ;  /* 0x0001c01c01007387 */ /* 0x001fe80000100800 */
[----:B------:R-:W-:Y:S04]  /*201d90*/  STL.64 [R1+0x1c8], R30 ;  /* 0x0001c81e01007387 */ /* 0x000fe80000100a00 */
[----:B------:R-:W3:Y:S04]  /*201da0*/  LDL.LU R48, [R1+0x50] ;  /* 0x0000500001307983 */ /* 0x000ee80000300800 */
[----:B------:R-:W3:Y:S04]  /*201db0*/  LDL.LU R49, [R1+0x54] ;  /* 0x0000540001317983 */ /* 0x000ee80000300800 */
[----:B------:R-:W3:Y:S01]  /*201dc0*/  LDL.LU R50, [R1+0x58] ;  /* 0x0000580001327983 */ /* 0x000ee20000300800 */
[----:B--2---:R-:W-:Y:S01]  /*201dd0*/  LOP3.LUT R16, R23, 0xffff, RZ, 0xc0, !PT ;  /* 0x0000ffff17107812 */ /* 0x004fe200078ec0ff */
[----:B------:R-:W-:Y:S01]  /*201de0*/  IMAD.MOV.U32 R23, RZ, RZ, R29 ;  /* 0x000000ffff177224 */ /* 0x000fe200078e001d */
[----:B------:R-:W-:Y:S01]  /*201df0*/  NOP ;  /* 0x0000000000007918 */ /* 0x000fe20000000000 */
[----:B------:R-:W0:Y:S04]  /*201e00*/  LDS.128 R28, [R0] ;  /* 0x00000000001c7984 */ /* 0x000e280000000c00 */
[----:B------:R1:W-:Y:S04]  /*201e10*/  STL [R1+0x83e8], R23 ;  /* 0x0083e81701007387 */ /* 0x0003e80000100800 */
[----:B------:R-:W2:Y:S04]  /*201e20*/  LDL.LU R2, [R1+0x734] ;  /* 0x0007340001027983 */ /* 0x000ea80000300800 */
[----:B------:R-:W2:Y:S01]  /*201e30*/  LDL.LU R15, [R1+0x569c] ;  /* 0x00569c00010f7983 */ /* 0x000ea20000300800 */
[----:B------:R-:W-:Y:S01]  /*201e40*/  PRMT R59, R14, 0x4210, R16 ;  /* 0x000042100e3b7816 */ /* 0x000fe20000000010 */
[----:B------:R-:W-:-:S04]  /*201e50*/  NOP ;  /* 0x0000000000007918 */ /* 0x000fc80000000000 */
[----:B------:R-:W-:Y:S04]  /*201e60*/  STSM.16.M88.4 [R0], R56 ;  /* 0x0000003800007844 */ /* 0x000fe80000000200 */
[----:B0-----:R-:W-:Y:S01]  /*201e70*/  STL [R1+0x1b4], R29 ;  /* 0x0001b41d01007387 */ /* 0x001fe20000100800 */
[----:B-1----:R-:W-:-:S03]  /*201e80*/  IMAD.MOV.U32 R23, RZ, RZ, R28 ;  /* 0x000000ffff177224 */ /* 0x002fc600078e001c */
[----:B------:R-:W-:Y:S01]  /*201e90*/  STL.64 [R1+0x1b8], R30 ;  /* 0x0001b81e01007387 */ /* 0x000fe20000100a00 */
[----:B------:R-:W-:-:S03]  /*201ea0*/  NOP ;  /* 0x0000000000007918 */ /* 0x000fc60000000000 */
[----:B------:R-:W0:Y:S01]  /*201eb0*/  LDS.128 R28, [R0] ;  /* 0x00000000001c7984 */ /* 0x000e220000000c00 */
[----:B------:R-:W-:-:S03]  /*201ec0*/  LOP3.LUT R17, R13, 0xffff, RZ, 0xc0, !PT ;  /* 0x0000ffff0d117812 */ /* 0x000fc600078ec0ff */
[----:B0-----:R-:W-:Y:S04]  /*201ed0*/  STL [R1+0x1a4], R29 ;  /* 0x0001a41d01007387 */ /* 0x001fe80000100800 */
[----:B------:R-:W-:Y:S04]  /*201ee0*/  STL.64 [R1+0x1a8], R30 ;  /* 0x0001a81e01007387 */ /* 0x000fe80000100a00 */
        /* <DEDUP_REMOVED lines=9> */
[----:B----4-:R-:W-:Y:S01]  /*201f80*/  PRMT R7, R21, 0x4210, R17 ;  /* 0x0000421015077816 */ /* 0x010fe20000000011 */
[----:B------:R-:W-:-:S04]  /*201f90*/  NOP ;  /* 0x0000000000007918 */ /* 0x000fc80000000000 */
[----:B---3--:R-:W-:Y:S01]  /*201fa0*/  STSM.16.M88.4 [R0], R4 ;  /* 0x0000000400007844 */ /* 0x008fe20000000200 */
[----:B------:R-:W-:-:S03]  /*201fb0*/  NOP ;  /* 0x0000000000007918 */ /* 0x000fc60000000000 */
[----:B------:R-:W0:Y:S01]  /*201fc0*/  LDS.128 R4, [R0] ;  /* 0x0000000000047984 */ /* 0x000e220000000c00 */
[----:B------:R-:W-:Y:S01]  /*201fd0*/  IMAD.MOV.U32 R21, RZ, RZ, R28 ;  /* 0x000000ffff157224 */ /* 0x000fe200078e001c */
[----:B------:R-:W-:Y:S01]  /*201fe0*/  NOP ;  /* 0x0000000000007918 */ /* 0x000fe20000000000 */
[----:B------:R-:W-:-:S05]  /*201ff0*/  PRMT R11, R20, 0x5210, R16 ;  /* 0x00005210140b7816 */ /* 0x000fca0000000010 */
[----:B------:R-:W-:Y:S01]  /*202000*/  STSM.16.M88.4 [R0], R8 ;  /* 0x0000000800007844 */ /* 0x000fe20000000200 */
[----:B------:R-:W-:-:S03]  /*202010*/  NOP ;  /* 0x0000000000007918 */ /* 0x000fc60000000000 */
[----:B------:R-:W1:Y:S01]  /*202020*/  LDS.128 R28, [R0] ;  /* 0x00000000001c7984 */ /* 0x000e620000000c00 */
[----:B0-----:R-:W-:-:S03]  /*202030*/  IMAD.MOV.U32 R20, RZ, RZ, R5 ;  /* 0x000000ffff147224 */ /* 0x001fc600078e0005 */
[----:B------:R0:W-:Y:S04]  /*202040*/  STL [R1+0x190], R4 ;  /* 0x0001900401007387 */ /* 0x0001e80000100800 */
[----:B------:R3:W-:Y:S04]  /*202050*/  STL.64 [R1+0x198], R6 ;  /* 0x0001980601007387 */ /* 0x0007e80000100a00 */
[----:B------:R-:W-:Y:S04]  /*202060*/  STL [R1+0x83dc], R20 ;  /* 0x0083dc1401007387 */ /* 0x000fe80000100800 */
[----:B0-----:R-:W4:Y:S04]  /*202070*/  LDL.LU R4, [R1+0x60] ;  /* 0x0000600001047983 */ /* 0x001f280000300800 */
[----:B------:R-:W4:Y:S04]  /*202080*/  LDL.LU R5, [R1+0x64] ;  /* 0x0000640001057983 */ /* 0x000f280000300800 */
[----:B---3--:R-:W4:Y:S04]  /*202090*/  LDL.LU R6, [R1+0x68] ;  /* 0x0000680001067983 */ /* 0x008f280000300800 */
[----:B------:R-:W3:Y:S04]  /*2020a0*/  LDL.LU R11, [R1+0x744] ;  /* 0x00074400010b7983 */ /* 0x000ee80000300800 */
[----:B-1----:R-:W-:Y:S04]  /*2020b0*/  STL.64 [R1+0x180], R28 ;  /* 0x0001801c01007387 */ /* 0x002fe80000100a00 */
[----:B------:R-:W-:Y:S04]  /*2020c0*/  STL [R1+0x188], R30 ;  /* 0x0001881e01007387 */ /* 0x000fe80000100800 */
[----:B------:R-:W4:Y:S04]  /*2020d0*/  LDL.LU R44, [R1+0x70] ;  /* 0x00007000012c7983 */ /* 0x000f280000300800 */
[----:B------:R-:W4:Y:S04]  /*2020e0*/  LDL.LU R45, [R1+0x74] ;  /* 0x00007400012d7983 */ /* 0x000f280000300800 */
[----:B------:R-:W4:Y:S01]  /*2020f0*/  LDL.LU R46, [R1+0x78] ;  /* 0x00007800012e7983 */ /* 0x000f220000300800 */
[----:B--2---:R-:W-:Y:S01]  /*202100*/  PRMT R51, R2, 0x5210, R17 ;  /* 0x0000521002337816 */ /* 0x004fe20000000011 */
[----:B------:R-:W-:Y:S01]  /*202110*/  NOP ;  /* 0x0000000000007918 */ /* 0x000fe20000000000 */
[----:B------:R-:W-:-:S03]  /*202120*/  LOP3.LUT R16, R15, 0xffff, RZ, 0xc0, !PT ;  /* 0x0000ffff0f107812 */ /* 0x000fc600078ec0ff */
[----:B------:R-:W-:Y:S01]  /*202130*/  STSM.16.M88.4 [R0], R48 ;  /* 0x0000003000007844 */ /* 0x000fe20000000200 */
[----:B------:R-:W-:Y:S01]  /*202140*/  IMAD.MOV.U32 R15, RZ, RZ, R31 ;  /* 0x000000ffff0f7224 */ /* 0x000fe200078e001f */
[----:B------:R-:W-:Y:S02]  /*202150*/  NOP ;  /* 0x0000000000007918 */ /* 0x000fe40000000000 */
[----:B------:R-:W0:Y:S04]  /*202160*/  LDS.128 R28, [R0] ;  /* 0x00000000001c7984 */ /* 0x000e280000000c00 */
[----:B------:R1:W-:Y:S04]  /*202170*/  STL [R1+0x83d4], R15 ;  /* 0x0083d40f01007387 */ /* 0x0003e80000100800 */
[----:B------:R-:W2:Y:S04]  /*202180*/  LDL.LU R10, [R1+0x748] ;  /* 0x00074800010a7983 */ /* 0x000ea80000300800 */
[----:B------:R-:W2:Y:S04]  /*202190*/  LDL.LU R2, [R1+0x56a4] ;  /* 0x0056a40001027983 */ /* 0x000ea80000300800 */
[----:B0-----:R-:W-:Y:S01]  /*2021a0*/  STL [R1+0x174], R29 ;  /* 0x0001741d01007387 */ /* 0x001fe20000100800 */
[----:B------:R-:W-:-:S02]  /*2021b0*/  IMAD.MOV.U32 R20, RZ, RZ, R28 ;  /* 0x000000ffff147224 */ /* 0x000fc400078e001c */
[----:B-1----:R-:W-:Y:S01]  /*2021c0*/  IMAD.MOV.U32 R15, RZ, RZ, R30 ;  /* 0x000000ffff0f7224 */ /* 0x002fe200078e001e */
[----:B------:R-:W-:Y:S01]  /*2021d0*/  STL [R1+0x17c], R31 ;  /* 0x00017c1f01007387 */ /* 0x000fe20000100800 */
[----:B------:R-:W-:Y:S01]  /*2021e0*/  NOP ;  /* 0x0000000000007918 */ /* 0x000fe20000000000 */
[----:B------:R-:W-:-:S05]  /*2021f0*/  PRMT R59, R13, 0x4210, R16 ;  /* 0x000042100d3b7816 */ /* 0x000fca0000000010 */
[----:B------:R-:W-:Y:S01]  /*202200*/  STSM.16.M88.4 [R0], R56 ;  /* 0x0000003800007844 */ /* 0x000fe20000000200 */
[----:B------:R-:W-:-:S03]  /*202210*/  NOP ;  /* 0x0000000000007918 */ /* 0x000fc60000000000 */
[----:B------:R-:W0:Y:S01]  /*202220*/  LDS.128 R28, [R0] ;  /* 0x00000000001c7984 */ /* 0x000e220000000c00 */
[----:B------:R-:W-:-:S04]  /*202230*/  LOP3.LUT R17, R12, 0xffff, RZ, 0xc0, !PT ;  /* 0x0000ffff0c117812 */ /* 0x000fc800078ec0ff */
[----:B------:R-:W-:Y:S01]  /*202240*/  PRMT R55, R14, 0x4210, R17 ;  /* 0x000042100e377816 */ /* 0x000fe20000000011 */
[----:B------:R-:W-:Y:S01]  /*202250*/  NOP ;  /* 0x0000000000007918 */ /* 0x000fe20000000000 */
[----:B0-----:R-:W-:Y:S04]  /*202260*/  STL.64 [R1+0x160], R28 ;  /* 0x0001601c01007387 */ /* 0x001fe80000100a00 */
[----:B------:R-:W-:Y:S04]  /*202270*/  STL [R1+0x168], R30 ;  /* 0x0001681e01007387 */ /* 0x000fe80000100800 */
[----:B------:R-:W2:Y:S04]  /*202280*/  LDL.LU R56, [R1+0x690] ;  /* 0x0006900001387983 */ /* 0x000ea80000300800 */
[----:B------:R-:W2:Y:S04]  /*202290*/  LDL.LU R57, [R1+0x694] ;  /* 0x0006940001397983 */ /* 0x000ea80000300800 */
[----:B------:R-:W2:Y:S04]  /*2022a0*/  LDL.LU R58, [R1+0x698] ;  /* 0x00069800013a7983 */ /* 0x000ea80000300800 */
[----:B------:R-:W2:Y:S04]  /*2022b0*/  LDL.LU R12, [R1+0x2bf8] ;  /* 0x002bf800010c7983 */ /* 0x000ea80000300800 */
[----:B------:R-:W2:Y:S01]  /*2022c0*/  LDL.LU R14, [R1+0x22a8] ;  /* 0x0022a800010e7983 */ /* 0x000ea20000300800 */
[----:B------:R-:W-:-:S03]  /*2022d0*/  IMAD.MOV.U32 R13, RZ, RZ, R31 ;  /* 0x000000ffff0d7224 */ /* 0x000fc600078e001f */
[----:B------:R-:W-:Y:S01]  /*2022e0*/  STSM.16.M88.4 [R0], R52 ;  /* 0x0000003400007844 */ /* 0x000fe20000000200 */
[----:B------:R-:W-:-:S03]  /*2022f0*/  NOP ;  /* 0x0000000000007918 */ /* 0x000fc60000000000 */
[----:B------:R-:W0:Y:S04]  /*202300*/  LDS.128 R28, [R0] ;  /* 0x00000000001c7984 */ /* 0x000e280000000c00 */
[----:B------:R-:W-:Y:S01]  /*202310*/  STL [R1+0x83c4], R13 ;  /* 0x0083c40d01007387 */ /* 0x000fe20000100800 */
[----:B---3--:R-:W-:Y:S01]  /*202320*/  PRMT R7, R11, 0x5210, R16 ;  /* 0x000052100b077816 */ /* 0x008fe20000000010 */
[----:B------:R-:W-:-:S04]  /*202330*/  NOP ;  /* 0x0000000000007918 */ /* 0x000fc80000000000 */
[----:B----4-:R-:W-:Y:S01]  /*202340*/  STSM.16.M88.4 [R0], R4 ;  /* 0x0000000400007844 */ /* 0x010fe20000000200 */
[----:B------:R-:W-:-:S03]  /*202350*/  NOP ;  /* 0x0000000000007918 */ /* 0x000fc60000000000 */
[----:B------:R-:W1:Y:S04]  /*202360*/  LDS.128 R4, [R0] ;  /* 0x0000000000047984 */ /* 0x000e680000000c00 */
[----:B0-----:R-:W-:Y:S04]  /*202370*/  STL.64 [R1+0x150], R28 ;  /* 0x0001501c01007387 */ /* 0x001fe80000100a00 */
[----:B------:R-:W-:Y:S01]  /*202380*/  STL.64 [R1+0x158], R30 ;  /* 0x0001581e01007387 */ /* 0x000fe20000100a00 */
[----:B------:R-:W-:-:S03]  /*202390*/  NOP ;  /* 0x0000000000007918 */ /* 0x000fc60000000000 */
[----:B------:R-:W3:Y:S04]  /*2023a0*/  LDL.LU R48, [R1+0x6a0] ;  /* 0x0006a00001307983 */ /* 0x000ee80000300800 */
[----:B------:R-:W3:Y:S04]  /*2023b0*/  LDL.LU R49, [R1+0x6a4] ;  /* 0x0006a40001317983 */ /* 0x000ee80000300800 */
[----:B------:R-:W3:Y:S04]  /*2023c0*/  LDL.LU R50, [R1+0x6a8] ;  /* 0x0006a80001327983 */ /* 0x000ee80000300800 */
[----:B------:R-:W4:Y:S04]  /*2023d0*/  LDL.LU R11, [R1+0x2cbc] ;  /* 0x002cbc00010b7983 */ /* 0x000f280000300800 */
[----:B-1----:R-:W-:Y:S04]  /*2023e0*/  STL.64 [R1+0x140], R4 ;  /* 0x0001400401007387 */ /* 0x002fe80000100a00 */
[----:B------:R0:W-:Y:S04]  /*2023f0*/  STL [R1+0x14c], R7 ;  /* 0x00014c0701007387 */ /* 0x0001e80000100800 */
[----:B------:R-:W3:Y:S04]  /*202400*/  LDL.LU R52, [R1+0x80] ;  /* 0x0000800001347983 */ /* 0x000ee80000300800 */
[----:B------:R-:W3:Y:S04]  /*202410*/  LDL.LU R53, [R1+0x84] ;  /* 0x0000840001357983 */ /* 0x000ee80000300800 */
[----:B------:R-:W3:Y:S04]  /*202420*/  LDL.LU R54, [R1+0x88] ;  /* 0x0000880001367983 */ /* 0x000ee80000300800 */
[----:B0-----:R-:W3:Y:S01]  /*202430*/  LDL.LU R7, [R1+0x758] ;  /* 0x0007580001077983 */ /* 0x001ee20000300800 */
[----:B------:R-:W-:-:S03]  /*202440*/  IMAD.MOV.U32 R13, RZ, RZ, R6 ;  /* 0x000000ffff0d7224 */ /* 0x000fc600078e0006 */
[----:B------:R-:W3:Y:S04]  /*202450*/  LDL.LU R4, [R1+0x90] ;  /* 0x0000900001047983 */ /* 0x000ee80000300800 */
[----:B------:R-:W3:Y:S04]  /*202460*/  LDL.LU R5, [R1+0x94] ;  /* 0x0000940001057983 */ /* 0x000ee80000300800 */
[----:B------:R-:W3:Y:S01]  /*202470*/  LDL.LU R6, [R1+0x98] ;  /* 0x0000980001067983 */ /* 0x000ee20000300800 */
[----:B--2---:R-:W-:-:S03]  /*202480*/  PRMT R47, R10, 0x5210, R17 ;  /* 0x000052100a2f7816 */ /* 0x004fc60000000011 */
[----:B------:R-:W2:Y:S04]  /*202490*/  LDL.LU R10, [R1+0x75c] ;  /* 0x00075c00010a7983 */ /* 0x000ea80000300800 */
[----:B------:R-:W-:Y:S01]  /*2024a0*/  STSM.16.M88.4 [R0], R44 ;  /* 0x0000002c00007844 */ /* 0x000fe20000000200 */
[----:B------:R-:W-:-:S03]  /*2024b0*/  NOP ;  /* 0x0000000000007918 */ /* 0x000fc60000000000 */
[----:B------:R-:W0:Y:S01]  /*2024c0*/  LDS.128 R28, [R0] ;  /* 0x00000000001c7984 */ /* 0x000e220000000c00 */
[----:B------:R-:W-:-:S03]  /*2024d0*/  LOP3.LUT R16, R2, 0xffff, RZ, 0xc0, !PT ;  /* 0x0000ffff02107812 */ /* 0x000fc600078ec0ff */
[----:B------:R-:W2:Y:S04]  /*2024e0*/  LDL.LU R2, [R1+0x56ac] ;  /* 0x0056ac0001027983 */ /* 0x000ea80000300800 */
[----:B------:R-:W-:Y:S04]  /*2024f0*/  STL [R1+0x83cc], R13 ;  /* 0x0083cc0d01007387 */ /* 0x000fe80000100800 */
[----:B0-----:R-:W-:Y:S04]  /*202500*/  STL.64 [R1+0x138], R30 ;  /* 0x0001381e01007387 */ /* 0x001fe80000100a00 */
[----:B------:R-:W2:Y:S01]  /*202510*/  LDL.LU R9, [R1+0x2c04] ;  /* 0x002c040001097983 */ /* 0x000ea20000300800 */
[----:B------:R-:W-:Y:S01]  /*202520*/  PRMT R59, R14, 0x4210, R16 ;  /* 0x000042100e3b7816 */ /* 0x000fe20000000010 */
[----:B------:R-:W-:-:S04]  /*202530*/  NOP ;  /* 0x0000000000007918 */ /* 0x000fc80000000000 */
[----:B------:R0:W-:Y:S01]  /*202540*/  STSM.16.M88.4 [R0], R56 ;  /* 0x0000003800007844 */ /* 0x0001e20000000200 */
[----:B------:R-:W-:-:S03]  /*202550*/  LOP3.LUT R17, R12, 0xffff, RZ, 0xc0, !PT ;  /* 0x0000ffff0c117812 */ /* 0x000fc600078ec0ff */
[----:B0-----:R-:W2:Y:S04]  /*202560*/  LDL.LU R56, [R1+0x6b0] ;  /* 0x0006b00001387983 */ /* 0x001ea80000300800 */
[----:B------:R-:W2:Y:S04]  /*202570*/  LDL.LU R57, [R1+0x6b4] ;  /* 0x0006b40001397983 */ /* 0x000ea80000300800 */
[----:B------:R-:W2:Y:S04]  /*202580*/  LDL.LU R58, [R1+0x6b8] ;  /* 0x0006b800013a7983 */ /* 0x000ea80000300800 */
[----:B------:R-:W2:Y:S01]  /*202590*/  LDL.LU R12, [R1+0x2cc4] ;  /* 0x002cc400010c7983 */ /* 0x000ea20000300800 */
[----:B------:R-:W-:-:S02]  /*2025a0*/  IMAD.MOV.U32 R13, RZ, RZ, R28 ;  /* 0x000000ffff0d7224 */ /* 0x000fc400078e001c */
[----:B------:R-:W-:Y:S01]  /*2025b0*/  IMAD.MOV.U32 R14, RZ, RZ, R29 ;  /* 0x000000ffff0e7224 */ /* 0x000fe200078e001d */
[----:B------:R-:W-:Y:S01]  /*2025c0*/  NOP ;  /* 0x0000000000007918 */ /* 0x000fe20000000000 */
[----:B------:R-:W0:Y:S01]  /*2025d0*/  LDS.128 R28, [R0] ;  /* 0x00000000001c7984 */ /* 0x000e220000000c00 */
[----:B----4-:R-:W-:Y:S01]  /*2025e0*/  PRMT R51, R11, 0x4210, R17 ;  /* 0x000042100b337816 */ /* 0x010fe20000000011 */
[----:B------:R-:W-:-:S04]  /*2025f0*/  NOP ;  /* 0x0000000000007918 */ /* 0x000fc80000000000 */
[----:B---3--:R-:W-:Y:S04]  /*202600*/  STSM.16.M88.4 [R0], R48 ;  /* 0x0000003000007844 */ /* 0x008fe80000000200 */
[----:B0-----:R-:W-:Y:S04]  /*202610*/  STL.64 [R1+0x120], R28 ;  /* 0x0001201c01007387 */ /* 0x001fe80000100a00 */
[----:B------:R-:W-:Y:S01]  /*202620*/  STL.64 [R1+0x128], R30 ;  /* 0x0001281e01007387 */ /* 0x000fe20000100a00 */
[----:B------:R-:W-:-:S03]  /*202630*/  NOP ;  /* 0x0000000000007918 */ /* 0x000fc60000000000 */
[----:B------:R-:W0:Y:S01]  /*202640*/  LDS.128 R28, [R0] ;  /* 0x00000000001c7984 */ /* 0x000e220000000c00 */
[----:B------:R-:W-:Y:S01]  /*202650*/  PRMT R55, R7, 0x5210, R16 ;  /* 0x0000521007377816 */ /* 0x000fe20000000010 */
[----:B------:R-:W-:Y:S02]  /*202660*/  NOP ;  /* 0x0000000000007918 */ /* 0x000fe40000000000 */
[----:B------:R-:W3:Y:S04]  /*202670*/  LDL.LU R44, [R1+0x6c0] ;  /* 0x0006c000012c7983 */ /* 0x000ee80000300800 */
[----:B------:R-:W3:Y:S04]  /*202680*/  LDL.LU R45, [R1+0x6c4] ;  /* 0x0006c400012d7983 */ /* 0x000ee80000300800 */
[----:B------:R-:W3:Y:S04]  /*202690*/  LDL.LU R46, [R1+0x6c8] ;  /* 0x0006c800012e7983 */ /* 0x000ee80000300800 */
[----:B------:R-:W4:Y:S04]  /*2026a0*/  LDL.LU R11, [R1+0x2ccc] ;  /* 0x002ccc00010b7983 */ /* 0x000f280000300800 */
[----:B------:R-:W-:Y:S04]  /*2026b0*/  STSM.16.M88.4 [R0], R52 ;  /* 0x0000003400007844 */ /* 0x000fe80000000200 */
[----:B0-----:R-:W-:Y:S04]  /*2026c0*/  STL.64 [R1+0x110], R28 ;  /* 0x0001101c01007387 */ /* 0x001fe80000100a00 */
[----:B------:R-:W-:Y:S01]  /*2026d0*/  STL.64 [R1+0x118], R30 ;  /* 0x0001181e01007387 */ /* 0x000fe20000100a00 */
[----:B------:R-:W-:-:S03]  /*2026e0*/  NOP ;  /* 0x0000000000007918 */ /* 0x000fc60000000000 */
[----:B------:R-:W0:Y:S01]  /*2026f0*/  LDS.128 R28, [R0] ;  /* 0x00000000001c7984 */ /* 0x000e220000000c00 */
[----:B--2---:R-:W-:Y:S01]  /*202700*/  PRMT R7, R10, 0x5210, R17 ;  /* 0x000052100a077816 */ /* 0x004fe20000000011 */
[----:B------:R-:W-:-:S04]  /*202710*/  NOP ;  /* 0x0000000000007918 */ /* 0x000fc80000000000 */
[----:B------:R1:W-:Y:S01]  /*202720*/  STSM.16.M88.4 [R0], R4 ;  /* 0x0000000400007844 */ /* 0x0003e20000000200 */
[----:B------:R-:W-:-:S03]  /*202730*/  LOP3.LUT R16, R2, 0xffff, RZ, 0xc0, !PT ;  /* 0x0000ffff02107812 */ /* 0x000fc600078ec0ff */
[----:B0-----:R-:W-:Y:S01]  /*202740*/  STL [R1+0x100], R28 ;  /* 0x0001001c01007387 */ /* 0x001fe20000100800 */
[----:B------:R-:W-:-:S03]  /*202750*/  IMAD.MOV.U32 R2, RZ, RZ, R29 ;  /* 0x000000ffff027224 */ /* 0x000fc600078e001d */
[----:B------:R-:W-:Y:S01]  /*202760*/  STL.64 [R1+0x108], R30 ;  /* 0x0001081e01007387 */ /* 0x000fe20000100a00 */
[----:B------:R-:W-:-:S03]  /*202770*/  NOP ;  /* 0x0000000000007918 */ /* 0x000fc60000000000 */
[----:B------:R-:W0:Y:S04]  /*202780*/  LDS.128 R28, [R0] ;  /* 0x00000000001c7984 */ /* 0x000e280000000c00 */
[----:B------:R-:W2:Y:S04]  /*202790*/  LDL.LU R52, [R1+0xa0] ;  /* 0x0000a00001347983 */ /* 0x000ea80000300800 */
[----:B------:R-:W2:Y:S04]  /*2027a0*/  LDL.LU R53, [R1+0xa4] ;  /* 0x0000a40001357983 */ /* 0x000ea80000300800 */
[----:B------:R-:W2:Y:S04]  /*2027b0*/  LDL.LU R54, [R1+0xa8] ;  /* 0x0000a80001367983 */ /* 0x000ea80000300800 */
[----:B------:R-:W2:Y:S04]  /*2027c0*/  LDL.LU R10, [R1+0x76c] ;  /* 0x00076c00010a7983 */ /* 0x000ea80000300800 */
[----:B------:R0:W-:Y:S04]  /*2027d0*/  STL [R1+0x83bc], R2 ;  /* 0x0083bc0201007387 */ /* 0x0001e80000100800 */
[----:B------:R-:W2:Y:S04]  /*2027e0*/  LDL.LU R40, [R1+0xb0] ;  /* 0x0000b00001287983 */ /* 0x000ea80000300800 */
[----:B------:R-:W2:Y:S04]  /*2027f0*/  LDL.LU R41, [R1+0xb4] ;  /* 0x0000b40001297983 */ /* 0x000ea80000300800 */
[----:B------:R-:W2:Y:S04]  /*202800*/  LDL.LU R42, [R1+0xb8] ;  /* 0x0000b800012a7983 */ /* 0x000ea80000300800 */
[----:B-1----:R-:W2:Y:S04]  /*202810*/  LDL.LU R4, [R1+0x770] ;  /* 0x0007700001047983 */ /* 0x002ea80000300800 */
[----:B------:R-:W2:Y:S01]  /*202820*/  LDL.LU R6, [R1+0x56b4] ;  /* 0x0056b40001067983 */ /* 0x000ea20000300800 */
[----:B0-----:R-:W-:-:S03]  /*202830*/  IMAD.MOV.U32 R2, RZ, RZ, R28 ;  /* 0x000000ffff027224 */ /* 0x001fc600078e001c */
[----:B------:R-:W-:Y:S04]  /*202840*/  STL [R1+0xf4], R29 ;  /* 0x0000f41d01007387 */ /* 0x000fe80000100800 */
[----:B------:R-:W-:Y:S01]  /*202850*/  STL [R1+0xf8], R30 ;  /* 0x0000f81e01007387 */ /* 0x000fe20000100800 */
[----:B------:R-:W-:Y:S01]  /*202860*/  PRMT R59, R12, 0x4210, R16 ;  /* 0x000042100c3b7816 */ /* 0x000fe20000000010 */
[----:B------:R-:W-:-:S04]  /*202870*/  NOP ;  /* 0x0000000000007918 */ /* 0x000fc80000000000 */
[----:B------:R-:W-:Y:S01]  /*202880*/  STSM.16.M88.4 [R0], R56 ;  /* 0x0000003800007844 */ /* 0x000fe20000000200 */
[----:B------:R-:W-:Y:S01]  /*202890*/  IMAD.MOV.U32 R12, RZ, RZ, R31 ;  /* 0x000000ffff0c7224 */ /* 0x000fe200078e001f */
[----:B------:R-:W-:Y:S02]  /*2028a0*/  NOP ;  /* 0x0000000000007918 */ /* 0x000fe40000000000 */
[----:B------:R-:W0:Y:S04]  /*2028b0*/  LDS.128 R28, [R0] ;  /* 0x00000000001c7984 */ /* 0x000e280000000c00 */
[----:B0-----:R-:W-:Y:S04]  /*2028c0*/  STL [R1+0xe0], R28 ;  /* 0x0000e01c01007387 */ /* 0x001fe80000100800 */
[----:B------:R-:W-:Y:S04]  /*2028d0*/  STL.64 [R1+0xe8], R30 ;  /* 0x0000e81e01007387 */ /* 0x000fe80000100a00 */
[----:B------:R-:W2:Y:S04]  /*2028e0*/  LDL.LU R56, [R1+0x6d0] ;  /* 0x0006d00001387983 */ /* 0x000ea80000300800 */
[----:B------:R-:W2:Y:S04]  /*2028f0*/  LDL.LU R57, [R1+0x6d4] ;  /* 0x0006d40001397983 */ /* 0x000ea80000300800 */
[----:B------:R-:W2:Y:S04]  /*202900*/  LDL.LU R58, [R1+0x6d8] ;  /* 0x0006d800013a7983 */ /* 0x000ea80000300800 */
[----:B------:R-:W2:Y:S04]  /*202910*/  LDL.LU R8, [R1+0x2c14] ;  /* 0x002c140001087983 */ /* 0x000ea80000300800 */
[----:B------:R-:W2:Y:S01]  /*202920*/  LDL.LU R7, [R1+0x2cd4] ;  /* 0x002cd40001077983 */ /* 0x000ea20000300800 */
[----:B------:R-:W-:-:S03]  /*202930*/  LOP3.LUT R17, R9, 0xffff, RZ, 0xc0, !PT ;  /* 0x0000ffff09117812 */ /* 0x000fc600078ec0ff */
[----:B------:R-:W2:Y:S01]  /*202940*/  LDL.LU R48, [R1+0x6e0] ;  /* 0x0006e00001307983 */ /* 0x000ea20000300800 */
[----:B----4-:R-:W-:Y:S01]  /*202950*/  PRMT R47, R11, 0x4210, R17 ;  /* 0x000042100b2f7816 */ /* 0x010fe20000000011 */
[----:B------:R-:W-:-:S04]  /*202960*/  NOP ;  /* 0x0000000000007918 */ /* 0x000fc80000000000 */
[----:B---3--:R-:W-:Y:S01]  /*202970*/  STSM.16.M88.4 [R0], R44 ;  /* 0x0000002c00007844 */ /* 0x008fe20000000200 */
[----:B------:R-:W-:Y:S01]  /*202980*/  IMAD.MOV.U32 R11, RZ, RZ, R29 ;  /* 0x000000ffff0b7224 */ /* 0x000fe200078e001d */
[----:B------:R-:W-:Y:S02]  /*202990*/  NOP ;  /* 0x0000000000007918 */ /* 0x000fe40000000000 */
[----:B------:R-:W0:Y:S04]  /*2029a0*/  LDS.128 R28, [R0] ;  /* 0x00000000001c7984 */ /* 0x000e280000000c00 */
[----:B------:R-:W3:Y:S04]  /*2029b0*/  LDL.LU R49, [R1+0x6e4] ;  /* 0x0006e40001317983 */ /* 0x000ee80000300800 */
[----:B------:R-:W3:Y:S04]  /*2029c0*/  LDL.LU R50, [R1+0x6e8] ;  /* 0x0006e80001327983 */ /* 0x000ee80000300800 */
[----:B------:R-:W4:Y:S04]  /*2029d0*/  LDL.LU R9, [R1+0x2cd8] ;  /* 0x002cd80001097983 */ /* 0x000f280000300800 */
[----:B------:R-:W-:Y:S04]  /*2029e0*/  STL [R1+0x83b0], R11 ;  /* 0x0083b00b01007387 */ /* 0x000fe80000100800 */
[----:B0-----:R-:W-:Y:S04]  /*2029f0*/  STL.64 [R1+0xd0], R28 ;  /* 0x0000d01c01007387 */ /* 0x001fe80000100a00 */
[----:B------:R-:W-:Y:S01]  /*202a00*/  STL [R1+0xd8], R30 ;  /* 0x0000d81e01007387 */ /* 0x000fe20000100800 */
[----:B--2---:R-:W-:Y:S01]  /*202a10*/  PRMT R55, R10, 0x5210, R16 ;  /* 0x000052100a377816 */ /* 0x004fe20000000010 */
[----:B------:R-:W-:-:S04]  /*202a20*/  NOP ;  /* 0x0000000000007918 */ /* 0x000fc80000000000 */
[----:B------:R0:W-:Y:S01]  /*202a30*/  STSM.16.M88.4 [R0], R52 ;  /* 0x0000003400007844 */ /* 0x0001e20000000200 */
[----:B------:R-:W-:Y:S01]  /*202a40*/  IMAD.MOV.U32 R10, RZ, RZ, R31 ;  /* 0x000000ffff0a7224 */ /* 0x000fe200078e001f */
[----:B------:R-:W-:Y:S02]  /*202a50*/  NOP ;  /* 0x0000000000007918 */ /* 0x000fe40000000000 */
[----:B------:R-:W1:Y:S04]  /*202a60*/  LDS.128 R28, [R0] ;  /* 0x00000000001c7984 */ /* 0x000e680000000c00 */
[----:B------:R-:W-:Y:S04]  /*202a70*/  STL [R1+0x83a8], R10 ;  /* 0x0083a80a01007387 */ /* 0x000fe80000100800 */
[----:B0-----:R-:W2:Y:S04]  /*202a80*/  LDL.LU R52, [R1+0x670] ;  /* 0x0006700001347983 */ /* 0x001ea80000300800 */
[----:B------:R-:W2:Y:S04]  /*202a90*/  LDL.LU R53, [R1+0x674] ;  /* 0x0006740001357983 */ /* 0x000ea80000300800 */
[----:B------:R-:W2:Y:S04]  /*202aa0*/  LDL.LU R54, [R1+0x678] ;  /* 0x0006780001367983 */ /* 0x000ea80000300800 */
[----:B------:R-:W2:Y:S01]  /*202ab0*/  LDL.LU R5, [R1+0x778] ;  /* 0x0007780001057983 */ /* 0x000ea20000300800 */
[----:B------:R-:W-:Y:S01]  /*202ac0*/  PRMT R43, R4, 0x5210, R17 ;  /* 0x00005210042b7816 */ /* 0x000fe20000000011 */
[----:B------:R-:W-:-:S02]  /*202ad0*/  NOP ;  /* 0x0000000000007918 */ /* 0x000fc40000000000 */
[----:B------:R-:W2:Y:S04]  /*202ae0*/  LDL.LU R44, [R1+0x680] ;  /* 0x00068000012c7983 */ /* 0x000ea80000300800 */
[----:B------:R-:W2:Y:S04]  /*202af0*/  LDL.LU R45, [R1+0x684] ;  /* 0x00068400012d7983 */ /* 0x000ea80000300800 */
[----:B------:R-:W2:Y:S04]  /*202b00*/  LDL.LU R46, [R1+0x688] ;  /* 0x00068800012e7983 */ /* 0x000ea80000300800 */
[----:B------:R-:W2:Y:S01]  /*202b10*/  LDL.LU R4, [R1+0x7a4] ;  /* 0x0007a40001047983 */ /* 0x000ea20000300800 */
[----:B-1----:R-:W-:-:S03]  /*202b20*/  IMAD.MOV.U32 R11, RZ, RZ, R28 ;  /* 0x000000ffff0b7224 */ /* 0x002fc600078e001c */
[----:B------:R-:W-:Y:S04]  /*202b30*/  STL [R1+0xc4], R29 ;  /* 0x0000c41d01007387 */ /* 0x000fe80000100800 */
[----:B------:R-:W-:Y:S01]  /*202b40*/  STSM.16.M88.4 [R0], R40 ;  /* 0x0000002800007844 */ /* 0x000fe20000000200 */
[----:B------:R-:W-:-:S03]  /*202b50*/  NOP ;  /* 0x0000000000007918 */ /* 0x000fc60000000000 */
[----:B------:R-:W-:Y:S04]  /*202b60*/  STL.64 [R1+0xc8], R30 ;  /* 0x0000c81e01007387 */ /* 0x000fe80000100a00 */
[----:B------:R-:W0:Y:S01]  /*202b70*/  LDS.128 R28, [R0] ;  /* 0x00000000001c7984 */ /* 0x000e220000000c00 */
[----:B------:R-:W-:-:S03]  /*202b80*/  LOP3.LUT R16, R6, 0xffff, RZ, 0xc0, !PT ;  /* 0x0000ffff06107812 */ /* 0x000fc600078ec0ff */
[----:B0-----:R-:W-:Y:S01]  /*202b90*/  STL.64 [R1+0xb0], R28 ;  /* 0x0000b01c01007387 */ /* 0x001fe20000100a00 */
[----:B------:R-:W-:-:S03]  /*202ba0*/  IMAD.MOV.U32 R10, RZ, RZ, R30 ;  /* 0x000000ffff0a7224 */ /* 0x000fc600078e001e */
[----:B------:R-:W-:Y:S01]  /*202bb0*/  STL [R1+0xbc], R31 ;  /* 0x0000bc1f01007387 */ /* 0x000fe20000100800 */
[----:B------:R-:W-:Y:S01]  /*202bc0*/  NOP ;  /* 0x0000000000007918 */ /* 0x000fe20000000000 */
[----:B------:R-:W-:-:S05]  /*202bd0*/  PRMT R59, R7, 0x4210, R16 ;  /* 0x00004210073b7816 */ /* 0x000fca0000000010 */
[----:B------:R-:W-:Y:S01]  /*202be0*/  STSM.16.M88.4 [R0], R56 ;  /* 0x0000003800007844 */ /* 0x000fe20000000200 */
[----:B------:R-:W-:-:S03]  /*202bf0*/  NOP ;  /* 0x0000000000007918 */ /* 0x000fc60000000000 */
[----:B------:R-:W0:Y:S04]  /*202c00*/  LDS.128 R28, [R0] ;  /* 0x00000000001c7984 */ /* 0x000e280000000c00 */
[----:B0-----:R-:W-:Y:S04]  /*202c10*/  STL.64 [R1+0xa0], R28 ;  /* 0x0000a01c01007387 */ /* 0x001fe80000100a00 */
[----:B------:R-:W-:Y:S04]  /*202c20*/  STL [R1+0xa8], R30 ;  /* 0x0000a81e01007387 */ /* 0x000fe80000100800 */
[----:B------:R-:W2:Y:S04]  /*202c30*/  LDL.LU R58, [R1+0x56e0] ;  /* 0x0056e000013a7983 */ /* 0x000ea80000300800 */
[----:B------:R-:W2:Y:S04]  /*202c40*/  LDL.LU R59, [R1+0x56dc] ;  /* 0x0056dc00013b7983 */ /* 0x000ea80000300800 */
[----:B------:R-:W2:Y:S01]  /*202c50*/  LDL.LU R3, [R1+0x56c0] ;  /* 0x0056c00001037983 */ /* 0x000ea20000300800 */
[----:B------:R-:W-:-:S04]  /*202c60*/  LOP3.LUT R17, R8, 0xffff, RZ, 0xc0, !PT ;  /* 0x0000ffff08117812 */ /* 0x000fc800078ec0ff */
[----:B----4-:R-:W-:Y:S01]  /*202c70*/  PRMT R51, R9, 0x4210, R17 ;  /* 0x0000421009337816 */ /* 0x010fe20000000011 */
[----:B------:R-:W-:-:S04]  /*202c80*/  NOP ;  /* 0x0000000000007918 */ /* 0x000fc80000000000 */
[----:B---3--:R0:W-:Y:S01]  /*202c90*/  STSM.16.M88.4 [R0], R48 ;  /* 0x0000003000007844 */ /* 0x0081e20000000200 */
[----:B------:R-:W-:Y:S01]  /*202ca0*/  IMAD.MOV.U32 R7, RZ, RZ, R31 ;  /* 0x000000ffff077224 */ /* 0x000fe200078e001f */
[----:B------:R-:W-:Y:S02]  /*202cb0*/  NOP ;  /* 0x0000000000007918 */ /* 0x000fe40000000000 */
[----:B------:R-:W1:Y:S04]  /*202cc0*/  LDS.128 R28, [R0] ;  /* 0x00000000001c7984 */ /* 0x000e680000000c00 */
[----:B------:R-:W-:Y:S04]  /*202cd0*/  STL [R1+0x8398], R7 ;  /* 0x0083980701007387 */ /* 0x000fe80000100800 */
[----:B------:R-:W3:Y:S04]  /*202ce0*/  LDL.LU R6, [R1+0x56bc] ;  /* 0x0056bc0001067983 */ /* 0x000ee80000300800 */
[----:B0-----:R-:W4:Y:S04]  /*202cf0*/  LDL.LU R50, [R1+0x2d08] ;  /* 0x002d080001327983 */ /* 0x001f280000300800 */
[----:B------:R-:W4:Y:S04]  /*202d00*/  LDL.LU R51, [R1+0x2d04] ;  /* 0x002d040001337983 */ /* 0x000f280000300800 */
[----:B------:R-:W4:Y:S04]  /*202d10*/  LDL.LU R8, [R1+0x2cf8] ;  /* 0x002cf80001087983 */ /* 0x000f280000300800 */
[----:B------:R-:W4:Y:S04]  /*202d20*/  LDL.LU R9, [R1+0x2cf4] ;  /* 0x002cf40001097983 */ /* 0x000f280000300800 */
[----:B-1----:R-:W-:Y:S01]  /*202d30*/  STL.64 [R1+0x90], R28 ;  /* 0x0000901c01007387 */ /* 0x002fe20000100a00 */
[----:B--2---:R-:W-:Y:S01]  /*202d40*/  PRMT R55, R5, 0x5210, R16 ;  /* 0x0000521005377816 */ /* 0x004fe20000000010 */
[----:B------:R-:W-:-:S04]  /*202d50*/  NOP ;  /* 0x0000000000007918 */ /* 0x000fc80000000000 */
[----:B------:R-:W-:Y:S04]  /*202d60*/  STSM.16.M88.4 [R0], R52 ;  /* 0x0000003400007844 */ /* 0x000fe80000000200 */
[----:B------:R-:W-:Y:S01]  /*202d70*/  STL.64 [R1+0x98], R30 ;  /* 0x0000981e01007387 */ /* 0x000fe20000100a00 */
[----:B------:R-:W-:-:S03]  /*202d80*/  NOP ;  /* 0x0000000000007918 */ /* 0x000fc60000000000 */
[----:B------:R-:W0:Y:S04]  /*202d90*/  LDS.128 R28, [R0] ;  /* 0x00000000001c7984 */ /* 0x000e280000000c00 */
[----:B------:R-:W2:Y:S04]  /*202da0*/  LDL.LU R56, [R1+0x2c6c] ;  /* 0x002c6c0001387983 */ /* 0x000ea80000300800 */
[----:B------:R-:W2:Y:S04]  /*202db0*/  LDL.LU R57, [R1+0x2c68] ;  /* 0x002c680001397983 */ /* 0x000ea80000300800 */
[----:B------:R-:W2:Y:S01]  /*202dc0*/  LDL.LU R5, [R1+0x2c34] ;  /* 0x002c340001057983 */ /* 0x000ea20000300800 */
[----:B------:R-:W-:Y:S01]  /*202dd0*/  PRMT R47, R4, 0x5210, R17 ;  /* 0x00005210042f7816 */ /* 0x000fe20000000011 */
[----:B------:R-:W-:-:S02]  /*202de0*/  NOP ;  /* 0x0000000000007918 */ /* 0x000fc40000000000 */
[----:B0-----:R-:W-:Y:S04]  /*202df0*/  STL.64 [R1+0x80], R28 ;  /* 0x0000801c01007387 */ /* 0x001fe80000100a00 */
[----:B------:R-:W-:Y:S04]  /*202e00*/  STL [R1+0x8c], R31 ;  /* 0x00008c1f01007387 */ /* 0x000fe80000100800 */
[----:B------:R-:W2:Y:S04]  /*202e10*/  LDL.LU R52, [R1+0x2c30] ;  /* 0x002c300001347983 */ /* 0x000ea80000300800 */
[----:B------:R-:W2:Y:S04]  /*202e20*/  LDL.LU R53, [R1+0x2d1c] ;  /* 0x002d1c0001357983 */ /* 0x000ea80000300800 */
[----:B------:R-:W2:Y:S04]  /*202e30*/  LDL.LU R54, [R1+0x2d18] ;  /* 0x002d180001367983 */ /* 0x000ea80000300800 */
[----:B------:R-:W2:Y:S04]  /*202e40*/  LDL.LU R55, [R1+0x2d14] ;  /* 0x002d140001377983 */ /* 0x000ea80000300800 */
[----:B------:R-:W2:Y:S01]  /*202e50*/  LDL.LU R4, [R1+0x2d10] ;  /* 0x002d100001047983 */ /* 0x000ea20000300800 */
[----:B------:R-:W-:-:S05]  /*202e60*/  IMAD.MOV.U32 R7, RZ, RZ, R30 ;  /* 0x000000ffff077224 */ /* 0x000fca00078e001e */
[----:B------:R-:W-:Y:S01]  /*202e70*/  STL [R1+0x83a0], R7 ;  /* 0x0083a00701007387 */ /* 0x000fe20000100800 */
[----:B------:R-:W-:-:S03]  /*202e80*/  LOP3.LUT R34, R58, 0xffff, RZ, 0xc0, !PT ;  /* 0x0000ffff3a227812 */ /* 0x000fc600078ec0ff */
[----:B------:R-:W2:Y:S01]  /*202e90*/  LDL.LU R58, [R1+0x7a8] ;  /* 0x0007a800013a7983 */ /* 0x000ea20000300800 */
[----:B------:R-:W-:-:S03]  /*202ea0*/  LOP3.LUT R33, R59, 0xffff, RZ, 0xc0, !PT ;  /* 0x0000ffff3b217812 */ /* 0x000fc600078ec0ff */
[----:B------:R-:W2:Y:S01]  /*202eb0*/  LDL.LU R59, [R1+0x7b0] ;  /* 0x0007b000013b7983 */ /* 0x000ea20000300800 */
[----:B------:R-:W-:-:S03]  /*202ec0*/  LOP3.LUT R32, R3, 0xffff, RZ, 0xc0, !PT ;  /* 0x0000ffff03207812 */ /* 0x000fc600078ec0ff */
[----:B------:R-:W2:Y:S04]  /*202ed0*/  LDL.LU R3, [R1+0x7ac] ;  /* 0x0007ac0001037983 */ /* 0x000ea80000300800 */
[----:B------:R-:W-:Y:S01]  /*202ee0*/  STSM.16.M88.4 [R0], R44 ;  /* 0x0000002c00007844 */ /* 0x000fe20000000200 */
[----:B------:R-:W-:-:S03]  /*202ef0*/  NOP ;  /* 0x0000000000007918 */ /* 0x000fc60000000000 */
[----:B------:R-:W0:Y:S01]  /*202f00*/  LDS.128 R28, [R0] ;  /* 0x00000000001c7984 */ /* 0x000e220000000c00 */
[----:B---3--:R-:W-:Y:S02]  /*202f10*/  LOP3.LUT R6, R6, 0xffff, RZ, 0xc0, !PT ;  /* 0x0000ffff06067812 */ /* 0x008fe400078ec0ff */
[----:B----4-:R-:W-:Y:S02]  /*202f20*/  PRMT R16, R50, 0x4210, R34 ;  /* 0x0000421032107816 */ /* 0x010fe40000000022 */
[----:B------:R-:W-:Y:S02]  /*202f30*/  PRMT R17, R51, 0x4210, R33 ;  /* 0x0000421033117816 */ /* 0x000fe40000000021 */
[----:B------:R-:W-:Y:S02]  /*202f40*/  PRMT R18, R8, 0x4210, R32 ;  /* 0x0000421008127816 */ /* 0x000fe40000000020 */
[----:B------:R-:W3:Y:S01]  /*202f50*/  LDL.LU R8, [R1+0x780] ;  /* 0x0007800001087983 */ /* 0x000ee20000300800 */
[----:B------:R-:W-:Y:S01]  /*202f60*/  PRMT R19, R9, 0x4210, R6 ;  /* 0x0000421009137816 */ /* 0x000fe20000000006 */
[----:B------:R-:W-:-:S04]  /*202f70*/  NOP ;  /* 0x0000000000007918 */ /* 0x000fc80000000000 */
[----:B------:R-:W-:Y:S01]  /*202f80*/  STSM.16.M88.4 [R0], R16 ;  /* 0x0000001000007844 */ /* 0x000fe20000000200 */
[----:B------:R-:W-:Y:S01]  /*202f90*/  NOP ;  /* 0x0000000000007918 */ /* 0x000fe20000000000 */
[----:B0-----:R-:W-:Y:S02]  /*202fa0*/  IMAD.MOV.U32 R7, RZ, RZ, R28 ;  /* 0x000000ffff077224 */ /* 0x001fe400078e001c */
[----:B------:R2:W-:Y:S01]  /*202fb0*/  STL.64 [R1+0x78], R30 ;  /* 0x0000781e01007387 */ /* 0x0005e20000100a00 */
[----:B------:R-:W-:-:S03]  /*202fc0*/  IMAD.MOV.U32 R9, RZ, RZ, R29 ;  /* 0x000000ffff097224 */ /* 0x000fc600078e001d */
[----:B------:R-:W0:Y:S01]  /*202fd0*/  LDS.128 R36, [R0] ;  /* 0x0000000000247984 */ /* 0x000e220000000c00 */
[----:B--2---:R-:W-:-:S03]  /*202fe0*/  LOP3.LUT R31, R56, 0xffff, RZ, 0xc0, !PT ;  /* 0x0000ffff381f7812 */ /* 0x004fc600078ec0ff */
[----:B------:R-:W2:Y:S01]  /*202ff0*/  LDL.LU R56, [R1+0x7bc] ;  /* 0x0007bc0001387983 */ /* 0x000ea20000300800 */
[----:B------:R-:W-:-:S03]  /*203000*/  LOP3.LUT R30, R57, 0xffff, RZ, 0xc0, !PT ;  /* 0x0000ffff391e7812 */ /* 0x000fc600078ec0ff */
[----:B------:R-:W4:Y:S01]  /*203010*/  LDL.LU R57, [R1+0x7b8] ;  /* 0x0007b80001397983 */ /* 0x000f220000300800 */
[----:B------:R-:W-:-:S03]  /*203020*/  LOP3.LUT R29, R5, 0xffff, RZ, 0xc0, !PT ;  /* 0x0000ffff051d7812 */ /* 0x000fc600078ec0ff */
[----:B------:R-:W4:Y:S01]  /*203030*/  LDL.LU R5, [R1+0x7b4] ;  /* 0x0007b40001057983 */ /* 0x000f220000300800 */
[----:B------:R-:W-:-:S04]  /*203040*/  LOP3.LUT R28, R52, 0xffff, RZ, 0xc0, !PT ;  /* 0x0000ffff341c7812 */ /* 0x000fc800078ec0ff */
[----:B------:R-:W-:Y:S02]  /*203050*/  PRMT R19, R4, 0x4210, R28 ;  /* 0x0000421004137816 */ /* 0x000fe4000000001c */
[----:B------:R-:W4:Y:S01]  /*203060*/  LDL.LU R4, [R1+0x7c0] ;  /* 0x0007c00001047983 */ /* 0x000f220000300800 */
[----:B------:R-:W-:Y:S02]  /*203070*/  PRMT R16, R53, 0x4210, R31 ;  /* 0x0000421035107816 */ /* 0x000fe4000000001f */
[----:B------:R-:W-:Y:S01]  /*203080*/  PRMT R17, R54, 0x4210, R30 ;  /* 0x0000421036117816 */ /* 0x000fe2000000001e */
[----:B0-----:R-:W-:Y:S01]  /*203090*/  STL.64 [R1+0x60], R36 ;  /* 0x0000602401007387 */ /* 0x001fe20000100a00 */
[----:B------:R-:W-:Y:S01]  /*2030a0*/  PRMT R18, R55, 0x4210, R29 ;  /* 0x0000421037127816 */ /* 0x000fe2000000001d */
[----:B------:R-:W-:Y:S02]  /*2030b0*/  NOP ;  /* 0x0000000000007918 */ /* 0x000fe40000000000 */
[----:B------:R-:W-:Y:S04]  /*2030c0*/  STL.64 [R1+0x68], R38 ;  /* 0x0000682601007387 */ /* 0x000fe80000100a00 */
[----:B------:R-:W4:Y:S04]  /*2030d0*/  LDL.LU R48, [R1+0x56f0] ;  /* 0x0056f00001307983 */ /* 0x000f280000300800 */
[----:B------:R-:W4:Y:S04]  /*2030e0*/  LDL.LU R49, [R1+0x56ec] ;  /* 0x0056ec0001317983 */ /* 0x000f280000300800 */
[----:B------:R0:W-:Y:S04]  /*2030f0*/  STSM.16.M88.4 [R0], R16 ;  /* 0x0000001000007844 */ /* 0x0001e80000000200 */
[----:B------:R-:W4:Y:S04]  /*203100*/  LDL.LU R50, [R1+0x56c8] ;  /* 0x0056c80001327983 */ /* 0x000f280000300800 */
[----:B------:R-:W4:Y:S01]  /*203110*/  LDL.LU R54, [R1+0x56c4] ;  /* 0x0056c40001367983 */ /* 0x000f220000300800 */
[----:B0-----:R-:W-:-:S03]  /*203120*/  PRMT R16, R58, 0x5210, R34 ;  /* 0x000052103a107816 */ /* 0x001fc60000000022 */
[----:B------:R-:W4:Y:S01]  /*203130*/  LDL.LU R58, [R1+0x2d2c] ;  /* 0x002d2c00013a7983 */ /* 0x000f220000300800 */
[----:B------:R-:W-:-:S03]  /*203140*/  PRMT R17, R59, 0x5210, R33 ;  /* 0x000052103b117816 */ /* 0x000fc60000000021 */
[----:B------:R-:W4:Y:S01]  /*203150*/  LDL.LU R59, [R1+0x2d34] ;  /* 0x002d3400013b7983 */ /* 0x000f220000300800 */
[----:B------:R-:W-:-:S03]  /*203160*/  PRMT R18, R3, 0x5210, R32 ;  /* 0x0000521003127816 */ /* 0x000fc60000000020 */
[----:B------:R-:W4:Y:S01]  /*203170*/  LDL.LU R3, [R1+0x2d28] ;  /* 0x002d280001037983 */ /* 0x000f220000300800 */
[----:B------:R-:W-:Y:S01]  /*203180*/  IMAD.MOV.U32 R27, RZ, RZ, R35 ;  /* 0x000000ffff1b7224 */ /* 0x000fe200078e0023 */
[----:B------:R-:W-:Y:S02]  /*203190*/  NOP ;  /* 0x0000000000007918 */ /* 0x000fe40000000000 */
[----:B------:R-:W0:Y:S01]  /*2031a0*/  LDS.128 R32, [R0] ;  /* 0x0000000000207984 */ /* 0x000e220000000c00 */
[----:B---3--:R-:W-:Y:S01]  /*2031b0*/  PRMT R19, R8, 0x5210, R6 ;  /* 0x0000521008137816 */ /* 0x008fe20000000006 */
[----:B------:R-:W-:-:S04]  /*2031c0*/  NOP ;  /* 0x0000000000007918 */ /* 0x000fc80000000000 */
[----:B------:R2:W-:Y:S01]  /*2031d0*/  STSM.16.M88.4 [R0], R16 ;  /* 0x0000001000007844 */ /* 0x0005e20000000200 */
[----:B0-----:R-:W-:-:S03]  /*2031e0*/  IMAD.MOV.U32 R8, RZ, RZ, R33 ;  /* 0x000000ffff087224 */ /* 0x001fc600078e0021 */
[----:B------:R-:W-:Y:S04]  /*2031f0*/  STL [R1+0x50], R32 ;  /* 0x0000502001007387 */ /* 0x000fe80000100800 */
[----:B------:R0:W-:Y:S04]  /*203200*/  STL.64 [R1+0x58], R34 ;  /* 0x0000582201007387 */ /* 0x0001e80000100a00 */
[----:B------:R-:W3:Y:S01]  /*203210*/  LDL.LU R6, [R1+0x2d24] ;  /* 0x002d240001067983 */ /* 0x000ee20000300800 */
[----:B--2---:R-:W-:Y:S02]  /*203220*/  PRMT R16, R56, 0x5210, R31 ;  /* 0x0000521038107816 */ /* 0x004fe4000000001f */
[----:B----4-:R-:W-:-:S02]  /*203230*/  PRMT R17, R57, 0x5210, R30 ;  /* 0x0000521039117816 */ /* 0x010fc4000000001e */
[----:B------:R-:W-:Y:S01]  /*203240*/  PRMT R18, R5, 0x5210, R29 ;  /* 0x0000521005127816 */ /* 0x000fe2000000001d */
[----:B------:R-:W-:Y:S04]  /*203250*/  STL [R1+0x8390], R8 ;  /* 0x0083900801007387 */ /* 0x000fe80000100800 */
[----:B------:R-:W2:Y:S04]  /*203260*/  LDL.LU R51, [R1+0x2ce0] ;  /* 0x002ce00001337983 */ /* 0x000ea80000300800 */
[----:B------:R-:W4:Y:S04]  /*203270*/  LDL.LU R52, [R1+0x2c7c] ;  /* 0x002c7c0001347983 */ /* 0x000f280000300800 */
[----:B------:R-:W4:Y:S04]  /*203280*/  LDL.LU R53, [R1+0x2c48] ;  /* 0x002c480001357983 */ /* 0x000f280000300800 */
[----:B------:R-:W4:Y:S04]  /*203290*/  LDL.LU R55, [R1+0x2c44] ;  /* 0x002c440001377983 */ /* 0x000f280000300800 */
[----:B------:R-:W4:Y:S04]  /*2032a0*/  LDL.LU R56, [R1+0x2d40] ;  /* 0x002d400001387983 */ /* 0x000f280000300800 */
[----:B------:R-:W4:Y:S04]  /*2032b0*/  LDL.LU R57, [R1+0x2d44] ;  /* 0x002d440001397983 */ /* 0x000f280000300800 */
[----:B------:R-:W4:Y:S01]  /*2032c0*/  LDL.LU R5, [R1+0x2d3c] ;  /* 0x002d3c0001057983 */ /* 0x000f220000300800 */
[----:B------:R-:W-:Y:S01]  /*2032d0*/  PRMT R19, R4, 0x5210, R28 ;  /* 0x0000521004137816 */ /* 0x000fe2000000001c */
[----:B------:R-:W-:-:S02]  /*2032e0*/  NOP ;  /* 0x0000000000007918 */ /* 0x000fc40000000000 */
[----:B------:R-:W1:Y:S01]  /*2032f0*/  LDS.128 R28, [R0] ;  /* 0x00000000001c7984 */ /* 0x000e620000000c00 */
[----:B------:R-:W-:-:S03]  /*203300*/  NOP ;  /* 0x0000000000007918 */ /* 0x000fc60000000000 */
[----:B------:R-:W4:Y:S01]  /*203310*/  LDL.LU R4, [R1+0x2d38] ;  /* 0x002d380001047983 */ /* 0x000f220000300800 */
[----:B0-----:R-:W-:-:S03]  /*203320*/  LOP3.LUT R35, R48, 0xffff, RZ, 0xc0, !PT ;  /* 0x0000ffff30237812 */ /* 0x001fc600078ec0ff */
[----:B------:R0:W-:Y:S01]  /*203330*/  STSM.16.M88.4 [R0], R16 ;  /* 0x0000001000007844 */ /* 0x0001e20000000200 */
[----:B------:R-:W-:Y:S02]  /*203340*/  LOP3.LUT R34, R49, 0xffff, RZ, 0xc0, !PT ;  /* 0x0000ffff31227812 */ /* 0x000fe400078ec0ff */
[----:B------:R-:W-:Y:S02]  /*203350*/  LOP3.LUT R33, R50, 0xffff, RZ, 0xc0, !PT ;  /* 0x0000ffff32217812 */ /* 0x000fe400078ec0ff */
[----:B------:R-:W-:Y:S01]  /*203360*/  LOP3.LUT R32, R54, 0xffff, RZ, 0xc0, !PT ;  /* 0x0000ffff36207812 */ /* 0x000fe200078ec0ff */
[----:B-1----:R-:W-:Y:S04]  /*203370*/  STL.64 [R1+0x40], R28 ;  /* 0x0000401c01007387 */ /* 0x002fe80000100a00 */
[----:B------:R-:W-:Y:S01]  /*203380*/  STL.64 [R1+0x48], R30 ;  /* 0x0000481e01007387 */ /* 0x000fe20000100a00 */
[----:B------:R-:W-:-:S03]  /*203390*/  NOP ;  /* 0x0000000000007918 */ /* 0x000fc60000000000 */
[----:B------:R-:W4:Y:S04]  /*2033a0*/  LDL.LU R54, [R1+0x7cc] ;  /* 0x0007cc0001367983 */ /* 0x000f280000300800 */
[----:B------:R-:W1:Y:S01]  /*2033b0*/  LDS.128 R28, [R0] ;  /* 0x00000000001c7984 */ /* 0x000e620000000c00 */
[----:B0-----:R-:W-:-:S03]  /*2033c0*/  PRMT R16, R58, 0x4210, R35 ;  /* 0x000042103a107816 */ /* 0x001fc60000000023 */
[----:B------:R-:W4:Y:S01]  /*2033d0*/  LDL.LU R58, [R1+0x7c8] ;  /* 0x0007c800013a7983 */ /* 0x000f220000300800 */
[----:B------:R-:W-:-:S03]  /*2033e0*/  PRMT R17, R59, 0x4210, R34 ;  /* 0x000042103b117816 */ /* 0x000fc60000000022 */
[----:B------:R-:W4:Y:S01]  /*2033f0*/  LDL.LU R59, [R1+0x7c4] ;  /* 0x0007c400013b7983 */ /* 0x000f220000300800 */
[----:B------:R-:W-:-:S03]  /*203400*/  PRMT R18, R3, 0x4210, R33 ;  /* 0x0000421003127816 */ /* 0x000fc60000000021 */
[----:B------:R-:W4:Y:S01]  /*203410*/  LDL.LU R3, [R1+0x788] ;  /* 0x0007880001037983 */ /* 0x000f220000300800 */
[----:B-1----:R-:W-:-:S03]  /*203420*/  IMAD.MOV.U32 R8, RZ, RZ, R28 ;  /* 0x000000ffff087224 */ /* 0x002fc600078e001c */
[----:B------:R-:W-:Y:S04]  /*203430*/  STL [R1+0x34], R29 ;  /* 0x0000341d01007387 */ /* 0x000fe80000100800 */
[----:B------:R4:W-:Y:S01]  /*203440*/  STL [R1+0x38], R30 ;  /* 0x0000381e01007387 */ /* 0x0009e20000100800 */
[----:B---3--:R-:W-:Y:S01]  /*203450*/  PRMT R19, R6, 0x4210, R32 ;  /* 0x0000421006137816 */ /* 0x008fe20000000020 */
[----:B------:R-:W-:Y:S01]  /*203460*/  IMAD.MOV.U32 R6, RZ, RZ, R31 ;  /* 0x000000ffff067224 */ /* 0x000fe200078e001f */
[----:B------:R-:W-:-:S03]  /*203470*/  NOP ;  /* 0x0000000000007918 */ /* 0x000fc60000000000 */
[----:B------:R0:W-:Y:S01]  /*203480*/  STSM.16.M88.4 [R0], R16 ;  /* 0x0000001000007844 */ /* 0x0001e20000000200 */
[----:B------:R-:W-:-:S03]  /*203490*/  NOP ;  /* 0x0000000000007918 */ /* 0x000fc60000000000 */
[----:B------:R-:W1:Y:S01]  /*2034a0*/  LDS.128 R36, [R0] ;  /* 0x0000000000247984 */ /* 0x000e620000000c00 */
[----:B--2---:R-:W-:Y:S02]  /*2034b0*/  LOP3.LUT R31, R51, 0xffff, RZ, 0xc0, !PT ;  /* 0x0000ffff331f7812 */ /* 0x004fe400078ec0ff */
[----:B----4-:R-:W-:Y:S02]  /*2034c0*/  LOP3.LUT R30, R52, 0xffff, RZ, 0xc0, !PT ;  /* 0x0000ffff341e7812 */ /* 0x010fe400078ec0ff */
[----:B------:R-:W-:Y:S02]  /*2034d0*/  LOP3.LUT R29, R53, 0xffff, RZ, 0xc0, !PT ;  /* 0x0000ffff351d7812 */ /* 0x000fe400078ec0ff */
[----:B------:R-:W2:Y:S01]  /*2034e0*/  LDL.LU R53, [R1+0x20ac] ;  /* 0x0020ac0001357983 */ /* 0x000ea20000300800 */
[----:B------:R-:W-:-:S03]  /*2034f0*/  LOP3.LUT R28, R55, 0xffff, RZ, 0xc0, !PT ;  /* 0x0000ffff371c7812 */ /* 0x000fc600078ec0ff */
[----:B------:R-:W3:Y:S01]  /*203500*/  LDL.LU R55, [R1+0xbdc] ;  /* 0x000bdc0001377983 */ /* 0x000ee20000300800 */
[----:B0-----:R-:W-:-:S03]  /*203510*/  PRMT R16, R56, 0x4210, R31 ;  /* 0x0000421038107816 */ /* 0x001fc6000000001f */
[----:B------:R-:W4:Y:S01]  /*203520*/  LDL.LU R56, [R1+0x7e8] ;  /* 0x0007e80001387983 */ /* 0x000f220000300800 */
[----:B------:R-:W-:-:S03]  /*203530*/  PRMT R17, R57, 0x4210, R30 ;  /* 0x0000421039117816 */ /* 0x000fc6000000001e */
[----:B------:R-:W2:Y:S01]  /*203540*/  LDL.LU R57, [R1+0x20a8] ;  /* 0x0020a80001397983 */ /* 0x000ea20000300800 */
[----:B------:R-:W-:Y:S02]  /*203550*/  PRMT R18, R5, 0x4210, R29 ;  /* 0x0000421005127816 */ /* 0x000fe4000000001d */
[----:B------:R-:W-:Y:S01]  /*203560*/  PRMT R19, R4, 0x4210, R28 ;  /* 0x0000421004137816 */ /* 0x000fe2000000001c */
[----:B------:R-:W-:-:S04]  /*203570*/  NOP ;  /* 0x0000000000007918 */ /* 0x000fc80000000000 */
[----:B------:R0:W-:Y:S01]  /*203580*/  STSM.16.M88.4 [R0], R16 ;  /* 0x0000001000007844 */ /* 0x0001e20000000200 */
[----:B-1----:R-:W-:Y:S02]  /*203590*/  IMAD.MOV.U32 R4, RZ, RZ, R37 ;  /* 0x000000ffff047224 */ /* 0x002fe400078e0025 */
[----:B------:R-:W-:Y:S01]  /*2035a0*/  IMAD.MOV.U32 R5, RZ, RZ, R39 ;  /* 0x000000ffff057224 */ /* 0x000fe200078e0027 */
[----:B0-----:R-:W-:Y:S01]  /*2035b0*/  PRMT R16, R54, 0x5210, R35 ;  /* 0x0000521036107816 */ /* 0x001fe20000000023 */
[----:B------:R-:W-:Y:S04]  /*2035c0*/  STL [R1+0x20], R36 ;  /* 0x0000202401007387 */ /* 0x000fe80000100800 */
[----:B------:R-:W-:Y:S04]  /*2035d0*/  STL [R1+0x28], R38 ;  /* 0x0000282601007387 */ /* 0x000fe80000100800 */
[----:B------:R-:W-:Y:S04]  /*2035e0*/  STL [R1+0x8384], R4 ;  /* 0x0083840401007387 */ /* 0x000fe80000100800 */
[----:B------:R-:W-:Y:S01]  /*2035f0*/  STL [R1+0x8378], R5 ;  /* 0x0083780501007387 */ /* 0x000fe20000100800 */
[----:B------:R-:W-:-:S03]  /*203600*/  PRMT R17, R58, 0x5210, R34 ;  /* 0x000052103a117816 */ /* 0x000fc60000000022 */
[----:B------:R-:W2:Y:S01]  /*203610*/  LDL.LU R58, [R1+0x5700] ;  /* 0x00570000013a7983 */ /* 0x000ea20000300800 */
[----:B------:R-:W-:Y:S02]  /*203620*/  PRMT R18, R59, 0x5210, R33 ;  /* 0x000052103b127816 */ /* 0x000fe40000000021 */
[----:B------:R-:W-:Y:S01]  /*203630*/  PRMT R19, R3, 0x5210, R32 ;  /* 0x0000521003137816 */ /* 0x000fe20000000020 */
[----:B------:R-:W-:Y:S01]  /*203640*/  NOP ;  /* 0x0000000000007918 */ /* 0x000fe20000000000 */
[----:B------:R-:W0:Y:S01]  /*203650*/  LDS.128 R32, [R0] ;  /* 0x0000000000207984 */ /* 0x000e220000000c00 */
[----:B------:R-:W-:-:S03]  /*203660*/  NOP ;  /* 0x0000000000007918 */ /* 0x000fc60000000000 */
[----:B0-----:R-:W-:Y:S04]  /*203670*/  STL.64 [R1+0x10], R32 ;  /* 0x0000102001007387 */ /* 0x001fe80000100a00 */
[----:B------:R-:W-:Y:S04]  /*203680*/  STL [R1+0x18], R34 ;  /* 0x0000182201007387 */ /* 0x000fe80000100800 */
        /* <DEDUP_REMOVED lines=8> */
[----:B------:R3:W-:Y:S04]  /*203710*/  STSM.16.M88.4 [R0], R16 ;  /* 0x0000001000007844 */ /* 0x0007e80000000200 */
[----:B------:R-:W-:Y:S01]  /*203720*/  STL [R1+0x837c], R3 ;  /* 0x00837c0301007387 */ /* 0x000fe20000100800 */
[----:B---3--:R-:W-:-:S03]  /*203730*/  PRMT R17, R55, 0x5210, R30 ;  /* 0x0000521037117816 */ /* 0x008fc6000000001e */
[----:B------:R-:W3:Y:S01]  /*203740*/  LDL.LU R55, [R1+0x2ce8] ;  /* 0x002ce80001377983 */ /* 0x000ee20000300800 */
[----:B----4-:R-:W-:-:S03]  /*203750*/  PRMT R18, R56, 0x5210, R29 ;  /* 0x0000521038127816 */ /* 0x010fc6000000001d */
[----:B------:R-:W4:Y:S01]  /*203760*/  LDL.LU R56, [R1+0x2ce4] ;  /* 0x002ce40001387983 */ /* 0x000f220000300800 */
[----:B--2---:R-:W-:Y:S02]  /*203770*/  PRMT R16, R53, 0x5210, R31 ;  /* 0x0000521035107816 */ /* 0x004fe4000000001f */
[----:B------:R-:W-:Y:S01]  /*203780*/  PRMT R19, R57, 0x5210, R28 ;  /* 0x0000521039137816 */ /* 0x000fe2000000001c */
[----:B------:R-:W-:Y:S01]  /*203790*/  NOP ;  /* 0x0000000000007918 */ /* 0x000fe20000000000 */
[----:B------:R-:W0:Y:S01]  /*2037a0*/  LDS.128 R28, [R0] ;  /* 0x00000000001c7984 */ /* 0x000e220000000c00 */
[----:B------:R-:W-:-:S03]  /*2037b0*/  NOP ;  /* 0x0000000000007918 */ /* 0x000fc60000000000 */
[----:B------:R-:W2:Y:S04]  /*2037c0*/  LDL.LU R57, [R1+0x2c58] ;  /* 0x002c580001397983 */ /* 0x000ea80000300800 */
[----:B------:R-:W2:Y:S04]  /*2037d0*/  LDL.LU R53, [R1+0x2c54] ;  /* 0x002c540001357983 */ /* 0x000ea80000300800 */
[----:B------:R-:W2:Y:S04]  /*2037e0*/  LDL.LU R48, [R1+0x2d80] ;  /* 0x002d800001307983 */ /* 0x000ea80000300800 */
[----:B------:R-:W2:Y:S04]  /*2037f0*/  LDL.LU R49, [R1+0x2d7c] ;  /* 0x002d7c0001317983 */ /* 0x000ea80000300800 */
[----:B------:R-:W2:Y:S04]  /*203800*/  LDL.LU R50, [R1+0x2d78] ;  /* 0x002d780001327983 */ /* 0x000ea80000300800 */
[----:B------:R-:W2:Y:S04]  /*203810*/  LDL.LU R51, [R1+0x2d74] ;  /* 0x002d740001337983 */ /* 0x000ea80000300800 */
[----:B0-----:R0:W-:Y:S01]  /*203820*/  STL [R1+0xc], R31 ;  /* 0x00000c1f01007387 */ /* 0x0011e20000100800 */
[----:B------:R-:W-:-:S03]  /*203830*/  LOP3.LUT R32, R58, 0xffff, RZ, 0xc0, !PT ;  /* 0x0000ffff3a207812 */ /* 0x000fc600078ec0ff */
[----:B------:R-:W2:Y:S01]  /*203840*/  LDL.LU R58, [R1+0x20c8] ;  /* 0x0020c800013a7983 */ /* 0x000ea20000300800 */
[----:B------:R-:W-:-:S03]  /*203850*/  LOP3.LUT R33, R59, 0xffff, RZ, 0xc0, !PT ;  /* 0x0000ffff3b217812 */ /* 0x000fc600078ec0ff */
[----:B------:R-:W2:Y:S01]  /*203860*/  LDL.LU R59, [R1+0x20bc] ;  /* 0x0020bc00013b7983 */ /* 0x000ea20000300800 */
[----:B------:R-:W-:-:S03]  /*203870*/  LOP3.LUT R34, R54, 0xffff, RZ, 0xc0, !PT ;  /* 0x0000ffff36227812 */ /* 0x000fc600078ec0ff */
[----:B------:R-:W2:Y:S01]  /*203880*/  LDL.LU R54, [R1+0x20b8] ;  /* 0x0020b80001367983 */ /* 0x000ea20000300800 */
[----:B------:R-:W-:Y:S01]  /*203890*/  LOP3.LUT R35, R52, 0xffff, RZ, 0xc0, !PT ;  /* 0x0000ffff34237812 */ /* 0x000fe200078ec0ff */
[----:B------:R-:W-:Y:S02]  /*2038a0*/  IMAD.MOV.U32 R4, RZ, RZ, R28 ;  /* 0x000000ffff047224 */ /* 0x000fe400078e001c */
[----:B------:R-:W-:Y:S01]  /*2038b0*/  IMAD.MOV.U32 R3, RZ, RZ, R29 ;  /* 0x000000ffff037224 */ /* 0x000fe200078e001d */
[----:B------:R-:W-:Y:S01]  /*2038c0*/  PRMT R28, R44, 0x4210, R32 ;  /* 0x000042102c1c7816 */ /* 0x000fe20000000020 */
[----:B------:R-:W-:Y:S01]  /*2038d0*/  IMAD.MOV.U32 R5, RZ, RZ, R30 ;  /* 0x000000ffff057224 */ /* 0x000fe200078e001e */
[----:B------:R-:W-:Y:S01]  /*2038e0*/  STSM.16.M88.4 [R0], R16 ;  /* 0x0000001000007844 */ /* 0x000fe20000000200 */
[----:B------:R-:W-:Y:S01]  /*2038f0*/  NOP ;  /* 0x0000000000007918 */ /* 0x000fe20000000000 */
[----:B------:R-:W-:Y:S02]  /*203900*/  PRMT R29, R45, 0x4210, R33 ;  /* 0x000042102d1d7816 */ /* 0x000fe40000000021 */
[----:B------:R-:W-:Y:S01]  /*203910*/  LDS.128 R16, [R0] ;  /* 0x0000000000107984 */ /* 0x000fe20000000c00 */
[----:B------:R-:W-:-:S02]  /*203920*/  PRMT R30, R46, 0x4210, R34 ;  /* 0x000042102e1e7816 */ /* 0x000fc40000000022 */
[----:B0-----:R-:W-:Y:S01]  /*203930*/  PRMT R31, R47, 0x4210, R35 ;  /* 0x000042102f1f7816 */ /* 0x001fe20000000023 */
[----:B------:R-:W-:-:S04]  /*203940*/  NOP ;  /* 0x0000000000007918 */ /* 0x000fc80000000000 */
[----:B------:R3:W-:Y:S01]  /*203950*/  STSM.16.M88.4 [R0], R28 ;  /* 0x0000001c00007844 */ /* 0x0007e20000000200 */
[----:B------:R-:W-:-:S03]  /*203960*/  NOP ;  /* 0x0000000000007918 */ /* 0x000fc60000000000 */
[----:B------:R-:W2:Y:S04]  /*203970*/  LDL.LU R52, [R1+0x798] ;  /* 0x0007980001347983 */ /* 0x000ea80000300800 */
[----:B------:R-:W0:Y:S01]  /*203980*/  LDS.128 R40, [R0] ;  /* 0x0000000000287984 */ /* 0x000e220000000c00 */
[----:B---3--:R-:W-:-:S03]  /*203990*/  LOP3.LUT R28, R55, 0xffff, RZ, 0xc0, !PT ;  /* 0x0000ffff371c7812 */ /* 0x008fc600078ec0ff */
[----:B------:R-:W3:Y:S01]  /*2039a0*/  LDL.LU R55, [R1+0x20dc] ;  /* 0x0020dc0001377983 */ /* 0x000ee20000300800 */
[----:B----4-:R-:W-:-:S03]  /*2039b0*/  LOP3.LUT R29, R56, 0xffff, RZ, 0xc0, !PT ;  /* 0x0000ffff381d7812 */ /* 0x010fc600078ec0ff */
[----:B------:R-:W4:Y:S01]  /*2039c0*/  LDL.LU R56, [R1+0x20d8] ;  /* 0x0020d80001387983 */ /* 0x000f220000300800 */
[----:B--2---:R-:W-:-:S03]  /*2039d0*/  LOP3.LUT R30, R57, 0xffff, RZ, 0xc0, !PT ;  /* 0x0000ffff391e7812 */ /* 0x004fc600078ec0ff */
[----:B------:R-:W2:Y:S01]  /*2039e0*/  LDL.LU R57, [R1+0x20cc] ;  /* 0x0020cc0001397983 */ /* 0x000ea20000300800 */
[----:B------:R-:W-:-:S03]  /*2039f0*/  LOP3.LUT R31, R53, 0xffff, RZ, 0xc0, !PT ;  /* 0x0000ffff351f7812 */ /* 0x000fc600078ec0ff */
[----:B------:R-:W2:Y:S04]  /*203a00*/  LDL.LU R53, [R1+0x20e8] ;  /* 0x0020e80001357983 */ /* 0x000ea80000300800 */
[----:B0-----:R-:W-:Y:S04]  /*203a10*/  STL.64 [R1+0x680], R40 ;  /* 0x0006802801007387 */ /* 0x001fe80000100a00 */
[----:B------:R0:W-:Y:S01]  /*203a20*/  STL.64 [R1+0x688], R42 ;  /* 0x0006882a01007387 */ /* 0x0001e20000100a00 */
[----:B------:R-:W-:-:S03]  /*203a30*/  PRMT R32, R58, 0x5210, R32 ;  /* 0x000052103a207816 */ /* 0x000fc60000000020 */
[----:B------:R-:W2:Y:S01]  /*203a40*/  LDL.LU R58, [R1+0x5710] ;  /* 0x00571000013a7983 */ /* 0x000ea20000300800 */
[----:B------:R-:W-:-:S03]  /*203a50*/  PRMT R33, R59, 0x5210, R33 ;  /* 0x000052103b217816 */ /* 0x000fc60000000021 */
[----:B------:R-:W2:Y:S01]  /*203a60*/  LDL.LU R59, [R1+0x570c] ;  /* 0x00570c00013b7983 */ /* 0x000ea20000300800 */
[----:B------:R-:W-:Y:S02]  /*203a70*/  PRMT R36, R48, 0x4210, R28 ;  /* 0x0000421030247816 */ /* 0x000fe4000000001c */
[----:B------:R-:W-:Y:S02]  /*203a80*/  PRMT R37, R49, 0x4210, R29 ;  /* 0x0000421031257816 */ /* 0x000fe4000000001d */
[----:B------:R-:W-:Y:S02]  /*203a90*/  PRMT R38, R50, 0x4210, R30 ;  /* 0x0000421032267816 */ /* 0x000fe4000000001e */
[----:B------:R-:W-:Y:S01]  /*203aa0*/  PRMT R39, R51, 0x4210, R31 ;  /* 0x0000421033277816 */ /* 0x000fe2000000001f */
[----:B------:R-:W-:-:S04]  /*203ab0*/  NOP ;  /* 0x0000000000007918 */ /* 0x000fc80000000000 */
[----:B------:R-:W-:Y:S01]  /*203ac0*/  STSM.16.M88.4 [R0], R36 ;  /* 0x0000002400007844 */ /* 0x000fe20000000200 */
[----:B------:R-:W-:-:S03]  /*203ad0*/  NOP ;  /* 0x0000000000007918 */ /* 0x000fc60000000000 */
[----:B------:R-:W1:Y:S01]  /*203ae0*/  LDS.128 R36, [R0] ;  /* 0x0000000000247984 */ /* 0x000e620000000c00 */
[----:B------:R-:W-:-:S03]  /*203af0*/  PRMT R34, R54, 0x5210, R34 ;  /* 0x0000521036227816 */ /* 0x000fc60000000022 */
[----:B------:R-:W2:Y:S04]  /*203b00*/  LDL.LU R54, [R1+0x56d8] ;  /* 0x0056d80001367983 */ /* 0x000ea80000300800 */
[----:B0-----:R-:W2:Y:S04]  /*203b10*/  LDL.LU R43, [R1+0x56d4] ;  /* 0x0056d400012b7983 */ /* 0x001ea80000300800 */
[----:B------:R-:W2:Y:S04]  /*203b20*/  LDL.LU R44, [R1+0x2d98] ;  /* 0x002d9800012c7983 */ /* 0x000ea80000300800 */
[----:B------:R-:W2:Y:S04]  /*203b30*/  LDL.LU R45, [R1+0x2d8c] ;  /* 0x002d8c00012d7983 */ /* 0x000ea80000300800 */
[----:B------:R-:W2:Y:S04]  /*203b40*/  LDL.LU R46, [R1+0x2d88] ;  /* 0x002d8800012e7983 */ /* 0x000ea80000300800 */
[----:B------:R-:W2:Y:S01]  /*203b50*/  LDL.LU R51, [R1+0x2d84] ;  /* 0x002d840001337983 */ /* 0x000ea20000300800 */
[----:B------:R-:W-:Y:S01]  /*203b60*/  PRMT R35, R52, 0x5210, R35 ;  /* 0x0000521034237816 */ /* 0x000fe20000000023 */
[----:B------:R-:W-:Y:S01]  /*203b70*/  NOP ;  /* 0x0000000000007918 */ /* 0x000fe20000000000 */
[----:B---3--:R-:W-:Y:S01]  /*203b80*/  PRMT R28, R55, 0x5210, R28 ;  /* 0x00005210371c7816 */ /* 0x008fe2000000001c */
[----:B-1----:R-:W-:Y:S01]  /*203b90*/  STL.64 [R1+0x6f0], R36 ;  /* 0x0006f02401007387 */ /* 0x002fe20000100a00 */
[----:B----4-:R-:W-:-:S03]  /*203ba0*/  PRMT R29, R56, 0x5210, R29 ;  /* 0x00005210381d7816 */ /* 0x010fc6000000001d */
[----:B------:R-:W-:Y:S04]  /*203bb0*/  STL.64 [R1+0x6f8], R38 ;  /* 0x0006f82601007387 */ /* 0x000fe80000100a00 */
[----:B------:R-:W3:Y:S04]  /*203bc0*/  LDL.LU R55, [R1+0x2d60] ;  /* 0x002d600001377983 */ /* 0x000ee80000300800 */
[----:B------:R-:W4:Y:S04]  /*203bd0*/  LDL.LU R56, [R1+0x2cec] ;  /* 0x002cec0001387983 */ /* 0x000f280000300800 */
[----:B------:R-:W-:Y:S01]  /*203be0*/  STSM.16.M88.4 [R0], R32 ;  /* 0x0000002000007844 */ /* 0x000fe20000000200 */
[----:B------:R-:W-:-:S03]  /*203bf0*/  NOP ;  /* 0x0000000000007918 */ /* 0x000fc60000000000 */
[----:B------:R-:W0:Y:S01]  /*203c00*/  LDS.128 R32, [R0] ;  /* 0x0000000000207984 */ /* 0x000e220000000c00 */
[----:B--2---:R-:W-:-:S03]  /*203c10*/  PRMT R30, R57, 0x5210, R30 ;  /* 0x00005210391e7816 */ /* 0x004fc6000000001e */
[----:B------:R-:W2:Y:S04]  /*203c20*/  LDL.LU R57, [R1+0x2c64] ;  /* 0x002c640001397983 */ /* 0x000ea80000300800 */
[----:B------:R-:W2:Y:S04]  /*203c30*/  LDL.LU R47, [R1+0x2c60] ;  /* 0x002c6000012f7983 */ /* 0x000ea80000300800 */
[----:B------:R-:W2:Y:S04]  /*203c40*/  LDL.LU R48, [R1+0x2da4] ;  /* 0x002da40001307983 */ /* 0x000ea80000300800 */
[----:B------:R-:W2:Y:S04]  /*203c50*/  LDL.LU R49, [R1+0x2d9c] ;  /* 0x002d9c0001317983 */ /* 0x000ea80000300800 */
[----:B------:R-:W2:Y:S04]  /*203c60*/  LDL.LU R50, [R1+0x2da0] ;  /* 0x002da00001327983 */ /* 0x000ea80000300800 */
[----:B------:R-:W2:Y:S04]  /*203c70*/  LDL.LU R52, [R1+0x2d94] ;  /* 0x002d940001347983 */ /* 0x000ea80000300800 */
[----:B0-----:R0:W-:Y:S04]  /*203c80*/  STL.64 [R1+0x6e0], R32 ;  /* 0x0006e02001007387 */ /* 0x0011e80000100a00 */
[----:B------:R1:W-:Y:S01]  /*203c90*/  STL.64 [R1+0x6e8], R34 ;  /* 0x0006e82201007387 */ /* 0x0003e20000100a00 */
[----:B0-----:R-:W-:-:S03]  /*203ca0*/  LOP3.LUT R32, R58, 0xffff, RZ, 0xc0, !PT ;  /* 0x0000ffff3a207812 */ /* 0x001fc600078ec0ff */
[----:B------:R-:W2:Y:S01]  /*203cb0*/  LDL.LU R58, [R1+0x20f8] ;  /* 0x0020f800013a7983 */ /* 0x000ea20000300800 */
[----:B------:R-:W-:-:S03]  /*203cc0*/  LOP3.LUT R33, R59, 0xffff, RZ, 0xc0, !PT ;  /* 0x0000ffff3b217812 */ /* 0x000fc600078ec0ff */
[----:B------:R-:W2:Y:S01]  /*203cd0*/  LDL.LU R59, [R1+0x20ec] ;  /* 0x0020ec00013b7983 */ /* 0x000ea20000300800 */
[----:B------:R-:W-:Y:S01]  /*203ce0*/  PRMT R31, R53, 0x5210, R31 ;  /* 0x00005210351f7816 */ /* 0x000fe2000000001f */
[----:B------:R-:W-:-:S04]  /*203cf0*/  NOP ;  /* 0x0000000000007918 */ /* 0x000fc80000000000 */
[----:B------:R0:W-:Y:S01]  /*203d00*/  STSM.16.M88.4 [R0], R28 ;  /* 0x0000001c00007844 */ /* 0x0001e20000000200 */
[----:B------:R-:W-:-:S03]  /*203d10*/  NOP ;  /* 0x0000000000007918 */ /* 0x000fc60000000000 */
[----:B------:R-:W3:Y:S04]  /*203d20*/  LDS.128 R36, [R0] ;  /* 0x0000000000247984 */ /* 0x000ee80000000c00 */
[----:B------:R-:W2:Y:S01]  /*203d30*/  LDL.LU R53, [R1+0x20fc] ;  /* 0x0020fc0001357983 */ /* 0x000ea20000300800 */
[----:B-1----:R-:W-:-:S03]  /*203d40*/  LOP3.LUT R34, R54, 0xffff, RZ, 0xc0, !PT ;  /* 0x0000ffff36227812 */ /* 0x002fc600078ec0ff */
[----:B------:R-:W2:Y:S01]  /*203d50*/  LDL.LU R54, [R1+0x79c] ;  /* 0x00079c0001367983 */ /* 0x000ea20000300800 */
[----:B------:R-:W-:Y:S01]  /*203d60*/  LOP3.LUT R35, R43, 0xffff, RZ, 0xc0, !PT ;  /* 0x0000ffff2b237812 */ /* 0x000fe200078ec0ff */
[----:B------:R-:W-:Y:S01]  /*203d70*/  NOP ;  /* 0x0000000000007918 */ /* 0x000fe20000000000 */
[----:B0-----:R-:W-:Y:S02]  /*203d80*/  PRMT R28, R44, 0x4210, R32 ;  /* 0x000042102c1c7816 */ /* 0x001fe40000000020 */
[----:B------:R-:W-:Y:S02]  /*203d90*/  PRMT R29, R45, 0x4210, R33 ;  /* 0x000042102d1d7816 */ /* 0x000fe40000000021 */
[----:B------:R-:W-:Y:S02]  /*203da0*/  PRMT R30, R46, 0x4210, R34 ;  /* 0x000042102e1e7816 */ /* 0x000fe40000000022 */
[----:B------:R-:W-:-:S05]  /*203db0*/  PRMT R31, R51, 0x4210, R35 ;  /* 0x00004210331f7816 */ /* 0x000fca0000000023 */
[----:B------:R0:W-:Y:S01]  /*203dc0*/  STSM.16.M88.4 [R0], R28 ;  /* 0x0000001c00007844 */ /* 0x0001e20000000200 */
[----:B------:R-:W-:-:S03]  /*203dd0*/  NOP ;  /* 0x0000000000007918 */ /* 0x000fc60000000000 */
[----:B---3--:R-:W-:Y:S04]  /*203de0*/  STL.64 [R1+0x7c0], R36 ;  /* 0x0007c02401007387 */ /* 0x008fe80000100a00 */
[----:B------:R-:W-:Y:S04]  /*203df0*/  STL.64 [R1+0x7c8], R38 ;  /* 0x0007c82601007387 */ /* 0x000fe80000100a00 */
[----:B------:R-:W1:Y:S01]  /*203e00*/  LDS.128 R40, [R0] ;  /* 0x0000000000287984 */ /* 0x000e620000000c00 */
[----:B0-----:R-:W-:-:S03]  /*203e10*/  LOP3.LUT R28, R55, 0xffff, RZ, 0xc0, !PT ;  /* 0x0000ffff371c7812 */ /* 0x001fc600078ec0ff */
[----:B------:R-:W3:Y:S01]  /*203e20*/  LDL.LU R55, [R1+0x2118] ;  /* 0x0021180001377983 */ /* 0x000ee20000300800 */
[----:B----4-:R-:W-:-:S03]  /*203e30*/  LOP3.LUT R29, R56, 0xffff, RZ, 0xc0, !PT ;  /* 0x0000ffff381d7812 */ /* 0x010fc600078ec0ff */
[----:B------:R-:W4:Y:S04]  /*203e40*/  LDL.LU R56, [R1+0x210c] ;  /* 0x00210c0001387983 */ /* 0x000f280000300800 */
[----:B------:R-:W4:Y:S01]  /*203e50*/  LDL.LU R51, [R1+0x2108] ;  /* 0x0021080001337983 */ /* 0x000f220000300800 */
[----:B--2---:R-:W-:-:S03]  /*203e60*/  LOP3.LUT R30, R57, 0xffff, RZ, 0xc0, !PT ;  /* 0x0000ffff391e7812 */ /* 0x004fc600078ec0ff */
[----:B------:R-:W2:Y:S04]  /*203e70*/  LDL.LU R57, [R1+0x7a0] ;  /* 0x0007a00001397983 */ /* 0x000ea80000300800 */
[----:B-1----:R-:W-:Y:S04]  /*203e80*/  STL.64 [R1+0x6c0], R40 ;  /* 0x0006c02801007387 */ /* 0x002fe80000100a00 */
[----:B------:R0:W-:Y:S01]  /*203e90*/  STL.64 [R1+0x6c8], R42 ;  /* 0x0006c82a01007387 */ /* 0x0001e20000100a00 */
[----:B------:R-:W-:-:S03]  /*203ea0*/  PRMT R32, R58, 0x5210, R32 ;  /* 0x000052103a207816 */ /* 0x000fc60000000020 */
[----:B------:R-:W2:Y:S01]  /*203eb0*/  LDL.LU R58, [R1+0x5724] ;  /* 0x00572400013a7983 */ /* 0x000ea20000300800 */
[----:B------:R-:W-:-:S03]  /*203ec0*/  PRMT R33, R59, 0x5210, R33 ;  /* 0x000052103b217816 */ /* 0x000fc60000000021 */
[----:B------:R-:W2:Y:S01]  /*203ed0*/  LDL.LU R59, [R1+0x5720] ;  /* 0x00572000013b7983 */ /* 0x000ea20000300800 */
[----:B------:R-:W-:Y:S02]  /*203ee0*/  LOP3.LUT R31, R47, 0xffff, RZ, 0xc0, !PT ;  /* 0x0000ffff2f1f7812 */ /* 0x000fe400078ec0ff */
[----:B------:R-:W-:Y:S01]  /*203ef0*/  PRMT R36, R48, 0x4210, R28 ;  /* 0x0000421030247816 */ /* 0x000fe2000000001c */
[----:B0-----:R-:W2:Y:S01]  /*203f00*/  LDL.LU R43, [R1+0x56e8] ;  /* 0x0056e800012b7983 */ /* 0x001ea20000300800 */
[----:B------:R-:W-:Y:S02]  /*203f10*/  PRMT R37, R49, 0x4210, R29 ;  /* 0x0000421031257816 */ /* 0x000fe4000000001d */
[----:B------:R-:W-:Y:S01]  /*203f20*/  PRMT R38, R50, 0x4210, R30 ;  /* 0x0000421032267816 */ /* 0x000fe2000000001e */
[----:B------:R-:W2:Y:S01]  /*203f30*/  LDL.LU R44, [R1+0x56e4] ;  /* 0x0056e400012c7983 */ /* 0x000ea20000300800 */
[----:B------:R-:W-:Y:S01]  /*203f40*/  PRMT R39, R52, 0x4210, R31 ;  /* 0x0000421034277816 */ /* 0x000fe2000000001f */
[----:B------:R-:W-:-:S02]  /*203f50*/  NOP ;  /* 0x0000000000007918 */ /* 0x000fc40000000000 */
[----:B------:R-:W2:Y:S04]  /*203f60*/  LDL.LU R52, [R1+0x2dbc] ;  /* 0x002dbc0001347983 */ /* 0x000ea80000300800 */
[----:B------:R-:W-:Y:S01]  /*203f70*/  STSM.16.M88.4 [R0], R36 ;  /* 0x0000002400007844 */ /* 0x000fe20000000200 */
[----:B------:R-:W-:-:S03]  /*203f80*/  NOP ;  /* 0x0000000000007918 */ /* 0x000fc60000000000 */
[----:B------:R-:W0:Y:S01]  /*203f90*/  LDS.128 R36, [R0] ;  /* 0x0000000000247984 */ /* 0x000e220000000c00 */
[----:B------:R-:W-:Y:S02]  /*203fa0*/  PRMT R34, R53, 0x5210, R34 ;  /* 0x0000521035227816 */ /* 0x000fe40000000022 */
[----:B------:R-:W-:Y:S01]  /*203fb0*/  PRMT R35, R54, 0x5210, R35 ;  /* 0x0000521036237816 */ /* 0x000fe20000000023 */
[----:B------:R-:W2:Y:S01]  /*203fc0*/  LDL.LU R45, [R1+0x2dac] ;  /* 0x002dac00012d7983 */ /* 0x000ea20000300800 */
[----:B------:R-:W-:-:S03]  /*203fd0*/  NOP ;  /* 0x0000000000007918 */ /* 0x000fc60000000000 */
[----:B------:R-:W2:Y:S04]  /*203fe0*/  LDL.LU R53, [R1+0x2da8] ;  /* 0x002da80001357983 */ /* 0x000ea80000300800 */
[----:B------:R-:W2:Y:S04]  /*203ff0*/  LDL.LU R54, [R1+0x22ac] ;  /* 0x0022ac0001367983 */ /* 0x000ea80000300800 */
[----:B------:R-:W-:Y:S01]  /*204000*/  STSM.16.M88.4 [R0], R32 ;  /* 0x0000002000007844 */ /* 0x000fe20000000200 */
[----:B------:R-:W-:-:S03]  /*204010*/  NOP ;  /* 0x0000000000007918 */ /* 0x000fc60000000000 */
[----:B------:R-:W1:Y:S04]  /*204020*/  LDS.128 R32, [R0] ;  /* 0x0000000000207984 */ /* 0x000e680000000c00 */
[----:B0-----:R-:W-:Y:S01]  /*204030*/  STL.64 [R1+0x7b0], R36 ;  /* 0x0007b02401007387 */ /* 0x001fe20000100a00 */
[----:B---3--:R-:W-:-:S03]  /*204040*/  PRMT R28, R55, 0x5210, R28 ;  /* 0x00005210371c7816 */ /* 0x008fc6000000001c */
[----:B------:R-:W-:Y:S01]  /*204050*/  STL.64 [R1+0x7b8], R38 ;  /* 0x0007b82601007387 */ /* 0x000fe20000100a00 */
[----:B----4-:R-:W-:Y:S01]  /*204060*/  PRMT R29, R56, 0x5210, R29 ;  /* 0x00005210381d7816 */ /* 0x010fe2000000001d */
[----:B------:R-:W-:Y:S02]  /*204070*/  NOP ;  /* 0x0000000000007918 */ /* 0x000fe40000000000 */
[----:B------:R-:W3:Y:S04]  /*204080*/  LDL.LU R55, [R1+0x2d68] ;  /* 0x002d680001377983 */ /* 0x000ee80000300800 */
[----:B------:R-:W4:Y:S04]  /*204090*/  LDL.LU R56, [R1+0x2d64] ;  /* 0x002d640001387983 */ /* 0x000f280000300800 */
[----:B------:R-:W4:Y:S01]  /*2040a0*/  LDL.LU R46, [R1+0x2c74] ;  /* 0x002c7400012e7983 */ /* 0x000f220000300800 */
[----:B------:R-:W-:-:S03]  /*2040b0*/  PRMT R30, R51, 0x5210, R30 ;  /* 0x00005210331e7816 */ /* 0x000fc6000000001e */
[----:B------:R-:W4:Y:S04]  /*2040c0*/  LDL.LU R47, [R1+0x2c70] ;  /* 0x002c7000012f7983 */ /* 0x000f280000300800 */
[----:B------:R-:W4:Y:S04]  /*2040d0*/  LDL.LU R48, [R1+0x2dd0] ;  /* 0x002dd00001307983 */ /* 0x000f280000300800 */
[----:B------:R-:W4:Y:S01]  /*2040e0*/  LDL.LU R49, [R1+0x2dd4] ;  /* 0x002dd40001317983 */ /* 0x000f220000300800 */
[----:B--2---:R-:W-:-:S03]  /*2040f0*/  PRMT R31, R57, 0x5210, R31 ;  /* 0x00005210391f7816 */ /* 0x004fc6000000001f */
[----:B------:R-:W2:Y:S04]  /*204100*/  LDL.LU R50, [R1+0x2db8] ;  /* 0x002db80001327983 */ /* 0x000ea80000300800 */
[----:B------:R-:W2:Y:S04]  /*204110*/  LDL.LU R51, [R1+0x2db4] ;  /* 0x002db40001337983 */ /* 0x000ea80000300800 */
[----:B-1----:R0:W-:Y:S04]  /*204120*/  STL.64 [R1+0x7a0], R32 ;  /* 0x0007a02001007387 */ /* 0x0021e80000100a00 */
[----:B------:R-:W-:Y:S04]  /*204130*/  STL.64 [R1+0x7a8], R34 ;  /* 0x0007a82201007387 */ /* 0x000fe80000100a00 */
[----:B------:R-:W2:Y:S01]  /*204140*/  LDL.LU R57, [R1+0x212c] ;  /* 0x00212c0001397983 */ /* 0x000ea20000300800 */
[----:B0-----:R-:W-:-:S03]  /*204150*/  LOP3.LUT R32, R58, 0xffff, RZ, 0xc0, !PT ;  /* 0x0000ffff3a207812 */ /* 0x001fc600078ec0ff */
[----:B------:R-:W2:Y:S01]  /*204160*/  LDL.LU R58, [R1+0x2128] ;  /* 0x00212800013a7983 */ /* 0x000ea20000300800 */
[----:B------:R-:W-:-:S03]  /*204170*/  LOP3.LUT R33, R59, 0xffff, RZ, 0xc0, !PT ;  /* 0x0000ffff3b217812 */ /* 0x000fc600078ec0ff */
[----:B------:R-:W2:Y:S04]  /*204180*/  LDL.LU R59, [R1+0x211c] ;  /* 0x00211c00013b7983 */ /* 0x000ea80000300800 */
[----:B------:R0:W-:Y:S01]  /*204190*/  STSM.16.M88.4 [R0], R28 ;  /* 0x0000001c00007844 */ /* 0x0001e20000000200 */
[----:B------:R-:W-:-:S03]  /*2041a0*/  NOP ;  /* 0x0000000000007918 */ /* 0x000fc60000000000 */
[----:B------:R-:W1:Y:S01]  /*2041b0*/  LDS.128 R36, [R0] ;  /* 0x0000000000247984 */ /* 0x000e620000000c00 */
[----:B0-----:R-:W-:-:S03]  /*2041c0*/  PRMT R28, R52, 0x4210, R32 ;  /* 0x00004210341c7816 */ /* 0x001fc60000000020 */
[----:B------:R-:W2:Y:S01]  /*2041d0*/  LDL.LU R52, [R1+0x7d0] ;  /* 0x0007d00001347983 */ /* 0x000ea20000300800 */
[----:B------:R-:W-:Y:S01]  /*2041e0*/  LOP3.LUT R34, R43, 0xffff, RZ, 0xc0, !PT ;  /* 0x0000ffff2b227812 */ /* 0x000fe200078ec0ff */
[----:B------:R-:W-:Y:S01]  /*2041f0*/  NOP ;  /* 0x0000000000007918 */ /* 0x000fe20000000000 */
[----:B------:R-:W-:Y:S02]  /*204200*/  LOP3.LUT R35, R44, 0xffff, RZ, 0xc0, !PT ;  /* 0x0000ffff2c237812 */ /* 0x000fe400078ec0ff */
[----:B------:R-:W-:Y:S02]  /*204210*/  PRMT R29, R45, 0x4210, R33 ;  /* 0x000042102d1d7816 */ /* 0x000fe40000000021 */
[----:B------:R-:W-:Y:S02]  /*204220*/  PRMT R30, R53, 0x4210, R34 ;  /* 0x00004210351e7816 */ /* 0x000fe40000000022 */
[----:B------:R-:W-:Y:S01]  /*204230*/  PRMT R31, R54, 0x4210, R35 ;  /* 0x00004210361f7816 */ /* 0x000fe20000000023 */
[----:B-1----:R-:W-:Y:S04]  /*204240*/  STL.64 [R1+0x790], R36 ;  /* 0x0007902401007387 */ /* 0x002fe80000100a00 */
[----:B------:R-:W-:Y:S04]  /*204250*/  STL.64 [R1+0x798], R38 ;  /* 0x0007982601007387 */ /* 0x000fe80000100a00 */
[----:B------:R-:W2:Y:S04]  /*204260*/  LDL.LU R53, [R1+0x2148] ;  /* 0x0021480001357983 */ /* 0x000ea80000300800 */
[----:B------:R3:W-:Y:S01]  /*204270*/  STSM.16.M88.4 [R0], R28 ;  /* 0x0000001c00007844 */ /* 0x0007e20000000200 */
[----:B------:R-:W-:-:S03]  /*204280*/  NOP ;  /* 0x0000000000007918 */ /* 0x000fc60000000000 */
[----:B------:R-:W2:Y:S04]  /*204290*/  LDL.LU R54, [R1+0x213c] ;  /* 0x00213c0001367983 */ /* 0x000ea80000300800 */
[----:B------:R-:W0:Y:S01]  /*2042a0*/  LDS.128 R40, [R0] ;  /* 0x0000000000287984 */ /* 0x000e220000000c00 */
[----:B---3--:R-:W-:-:S03]  /*2042b0*/  LOP3.LUT R28, R55, 0xffff, RZ, 0xc0, !PT ;  /* 0x0000ffff371c7812 */ /* 0x008fc600078ec0ff */
[----:B------:R-:W3:Y:S01]  /*2042c0*/  LDL.LU R55, [R1+0x2138] ;  /* 0x0021380001377983 */ /* 0x000ee20000300800 */
[----:B----4-:R-:W-:-:S03]  /*2042d0*/  LOP3.LUT R29, R56, 0xffff, RZ, 0xc0, !PT ;  /* 0x0000ffff381d7812 */ /* 0x010fc600078ec0ff */
[----:B------:R-:W4:Y:S04]  /*2042e0*/  LDL.LU R56, [R1+0x7d4] ;  /* 0x0007d40001387983 */ /* 0x000f280000300800 */
[----:B0-----:R-:W-:Y:S01]  /*2042f0*/  STL.64 [R1+0x6b0], R40 ;  /* 0x0006b02801007387 */ /* 0x001fe20000100a00 */
[----:B--2---:R-:W-:-:S03]  /*204300*/  PRMT R32, R57, 0x5210, R32 ;  /* 0x0000521039207816 */ /* 0x004fc60000000020 */
[----:B------:R0:W-:Y:S04]  /*204310*/  STL.64 [R1+0x6b8], R42 ;  /* 0x0006b82a01007387 */ /* 0x0001e80000100a00 */
[----:B------:R-:W2:Y:S04]  /*204320*/  LDL.LU R57, [R1+0x572c] ;  /* 0x00572c0001397983 */ /* 0x000ea80000300800 */
[----:B0-----:R-:W2:Y:S01]  /*204330*/  LDL.LU R43, [R1+0x5728] ;  /* 0x00572800012b7983 */ /* 0x001ea20000300800 */
[----:B------:R-:W-:-:S03]  /*204340*/  PRMT R33, R58, 0x5210, R33 ;  /* 0x000052103a217816 */ /* 0x000fc60000000021 */
[----:B------:R-:W2:Y:S01]  /*204350*/  LDL.LU R58, [R1+0x56f8] ;  /* 0x0056f800013a7983 */ /* 0x000ea20000300800 */
[----:B------:R-:W-:-:S03]  /*204360*/  PRMT R34, R59, 0x5210, R34 ;  /* 0x000052103b227816 */ /* 0x000fc60000000022 */
[----:B------:R-:W2:Y:S01]  /*204370*/  LDL.LU R59, [R1+0x56f4] ;  /* 0x0056f400013b7983 */ /* 0x000ea20000300800 */
[----:B------:R-:W-:Y:S02]  /*204380*/  LOP3.LUT R30, R46, 0xffff, RZ, 0xc0, !PT ;  /* 0x0000ffff2e1e7812 */ /* 0x000fe400078ec0ff */
[----:B------:R-:W-:Y:S01]  /*204390*/  LOP3.LUT R31, R47, 0xffff, RZ, 0xc0, !PT ;  /* 0x0000ffff2f1f7812 */ /* 0x000fe200078ec0ff */
        /* <DEDUP_REMOVED lines=8> */
[----:B------:R-:W2:Y:S01]  /*204420*/  LDL.LU R50, [R1+0x2ddc] ;  /* 0x002ddc0001327983 */ /* 0x000ea20000300800 */
[----:B------:R-:W-:-:S03]  /*204430*/  PRMT R35, R52, 0x5210, R35 ;  /* 0x0000521034237816 */ /* 0x000fc60000000023 */
[----:B------:R-:W0:Y:S01]  /*204440*/  LDS.128 R36, [R0] ;  /* 0x0000000000247984 */ /* 0x000e220000000c00 */
[----:B------:R-:W-:-:S03]  /*204450*/  NOP ;  /* 0x0000000000007918 */ /* 0x000fc60000000000 */
[----:B------:R-:W2:Y:S04]  /*204460*/  LDL.LU R51, [R1+0x2de0] ;  /* 0x002de00001337983 */ /* 0x000ea80000300800 */
[----:B------:R-:W2:Y:S04]  /*204470*/  LDL.LU R52, [R1+0x22b8] ;  /* 0x0022b80001347983 */ /* 0x000ea80000300800 */
[----:B------:R-:W-:Y:S01]  /*204480*/  STSM.16.M88.4 [R0], R32 ;  /* 0x0000002000007844 */ /* 0x000fe20000000200 */
[----:B------:R-:W-:-:S03]  /*204490*/  NOP ;  /* 0x0000000000007918 */ /* 0x000fc60000000000 */
[----:B------:R-:W1:Y:S01]  /*2044a0*/  LDS.128 R32, [R0] ;  /* 0x0000000000207984 */ /* 0x000e620000000c00 */
[----:B------:R-:W-:-:S03]  /*2044b0*/  PRMT R28, R53, 0x5210, R28 ;  /* 0x00005210351c7816 */ /* 0x000fc6000000001c */
[----:B0-----:R-:W-:Y:S04]  /*2044c0*/  STL.64 [R1+0x780], R36 ;  /* 0x0007802401007387 */ /* 0x001fe80000100a00 */
[----:B------:R-:W-:Y:S01]  /*2044d0*/  STL.64 [R1+0x788], R38 ;  /* 0x0007882601007387 */ /* 0x000fe20000100a00 */
[----:B------:R-:W-:Y:S01]  /*2044e0*/  PRMT R29, R54, 0x5210, R29 ;  /* 0x00005210361d7816 */ /* 0x000fe2000000001d */
[----:B------:R-:W-:Y:S02]  /*2044f0*/  NOP ;  /* 0x0000000000007918 */ /* 0x000fe40000000000 */
[----:B------:R-:W2:Y:S04]  /*204500*/  LDL.LU R53, [R1+0x2dc0] ;  /* 0x002dc00001357983 */ /* 0x000ea80000300800 */
[----:B------:R-:W2:Y:S04]  /*204510*/  LDL.LU R45, [R1+0x2d6c] ;  /* 0x002d6c00012d7983 */ /* 0x000ea80000300800 */
[----:B------:R-:W2:Y:S01]  /*204520*/  LDL.LU R46, [R1+0x2c84] ;  /* 0x002c8400012e7983 */ /* 0x000ea20000300800 */
[----:B---3--:R-:W-:-:S03]  /*204530*/  PRMT R30, R55, 0x5210, R30 ;  /* 0x00005210371e7816 */ /* 0x008fc6000000001e */
[----:B------:R-:W3:Y:S04]  /*204540*/  LDL.LU R47, [R1+0x2c80] ;  /* 0x002c8000012f7983 */ /* 0x000ee80000300800 */
[----:B------:R-:W3:Y:S04]  /*204550*/  LDL.LU R48, [R1+0x2df8] ;  /* 0x002df80001307983 */ /* 0x000ee80000300800 */
[----:B------:R-:W3:Y:S01]  /*204560*/  LDL.LU R49, [R1+0x2df4] ;  /* 0x002df40001317983 */ /* 0x000ee20000300800 */
[----:B----4-:R-:W-:-:S03]  /*204570*/  PRMT R31, R56, 0x5210, R31 ;  /* 0x00005210381f7816 */ /* 0x010fc6000000001f */
[----:B------:R-:W4:Y:S04]  /*204580*/  LDL.LU R54, [R1+0x2df0] ;  /* 0x002df00001367983 */ /* 0x000f280000300800 */
[----:B------:R-:W4:Y:S04]  /*204590*/  LDL.LU R55, [R1+0x2de4] ;  /* 0x002de40001377983 */ /* 0x000f280000300800 */
[----:B-1----:R2:W-:Y:S04]  /*2045a0*/  STL.64 [R1+0x770], R32 ;  /* 0x0007702001007387 */ /* 0x0025e80000100a00 */
[----:B------:R0:W-:Y:S04]  /*2045b0*/  STL.64 [R1+0x778], R34 ;  /* 0x0007782201007387 */ /* 0x0001e80000100a00 */
[----:B------:R-:W4:Y:S01]  /*2045c0*/  LDL.LU R56, [R1+0x215c] ;  /* 0x00215c0001387983 */ /* 0x000f220000300800 */
[----:B--2---:R-:W-:-:S03]  /*2045d0*/  LOP3.LUT R32, R57, 0xffff, RZ, 0xc0, !PT ;  /* 0x0000ffff39207812 */ /* 0x004fc600078ec0ff */
[----:B------:R-:W2:Y:S01]  /*2045e0*/  LDL.LU R57, [R1+0x2158] ;  /* 0x0021580001397983 */ /* 0x000ea20000300800 */
[----:B0-----:R-:W-:-:S03]  /*2045f0*/  LOP3.LUT R34, R58, 0xffff, RZ, 0xc0, !PT ;  /* 0x0000ffff3a227812 */ /* 0x001fc600078ec0ff */
[----:B------:R-:W2:Y:S01]  /*204600*/  LDL.LU R58, [R1+0x214c] ;  /* 0x00214c00013a7983 */ /* 0x000ea20000300800 */
[----:B------:R-:W-:-:S03]  /*204610*/  LOP3.LUT R35, R59, 0xffff, RZ, 0xc0, !PT ;  /* 0x0000ffff3b237812 */ /* 0x000fc600078ec0ff */
[----:B------:R-:W2:Y:S01]  /*204620*/  LDL.LU R59, [R1+0x7d8] ;  /* 0x0007d800013b7983 */ /* 0x000ea20000300800 */
[----:B------:R-:W-:-:S03]  /*204630*/  LOP3.LUT R33, R43, 0xffff, RZ, 0xc0, !PT ;  /* 0x0000ffff2b217812 */ /* 0x000fc600078ec0ff */
        /* <DEDUP_REMOVED lines=8> */
[----:B------:R0:W-:Y:S01]  /*2046c0*/  STSM.16.M88.4 [R0], R28 ;  /* 0x0000001c00007844 */ /* 0x0001e20000000200 */
[----:B------:R-:W-:-:S03]  /*2046d0*/  NOP ;  /* 0x0000000000007918 */ /* 0x000fc60000000000 */
[----:B------:R-:W3:Y:S04]  /*2046e0*/  LDS.128 R40, [R0] ;  /* 0x0000000000287984 */ /* 0x000ee80000000c00 */
[----:B-1----:R-:W-:Y:S04]  /*2046f0*/  STL.64 [R1+0x760], R36 ;  /* 0x0007602401007387 */ /* 0x002fe80000100a00 */
[----:B------:R4:W-:Y:S04]  /*204700*/  STL.64 [R1+0x768], R38 ;  /* 0x0007682601007387 */ /* 0x0009e80000100a00 */
[----:B------:R-:W2:Y:S04]  /*204710*/  LDL.LU R50, [R1+0x2178] ;  /* 0x0021780001327983 */ /* 0x000ea80000300800 */
[----:B------:R-:W2:Y:S04]  /*204720*/  LDL.LU R51, [R1+0x216c] ;  /* 0x00216c0001337983 */ /* 0x000ea80000300800 */
[----:B------:R-:W2:Y:S01]  /*204730*/  LDL.LU R52, [R1+0x2168] ;  /* 0x0021680001347983 */ /* 0x000ea20000300800 */
[----:B0-----:R-:W-:-:S03]  /*204740*/  LOP3.LUT R28, R53, 0xffff, RZ, 0xc0, !PT ;  /* 0x0000ffff351c7812 */ /* 0x001fc600078ec0ff */
[----:B------:R-:W2:Y:S01]  /*204750*/  LDL.LU R53, [R1+0x7dc] ;  /* 0x0007dc0001357983 */ /* 0x000ea20000300800 */
[----:B------:R-:W-:Y:S02]  /*204760*/  LOP3.LUT R30, R46, 0xffff, RZ, 0xc0, !PT ;  /* 0x0000ffff2e1e7812 */ /* 0x000fe400078ec0ff */
[----:B---3--:R-:W-:Y:S01]  /*204770*/  LOP3.LUT R31, R47, 0xffff, RZ, 0xc0, !PT ;  /* 0x0000ffff2f1f7812 */ /* 0x008fe200078ec0ff */
[----:B------:R-:W-:Y:S04]  /*204780*/  STL.64 [R1+0x6a0], R40 ;  /* 0x0006a02801007387 */ /* 0x000fe80000100a00 */
[----:B------:R0:W-:Y:S01]  /*204790*/  STL.64 [R1+0x6a8], R42 ;  /* 0x0006a82a01007387 */ /* 0x0001e20000100a00 */
[----:B----4-:R-:W-:-:S03]  /*2047a0*/  PRMT R38, R54, 0x4210, R30 ;  /* 0x0000421036267816 */ /* 0x010fc6000000001e */
[----:B------:R-:W3:Y:S01]  /*2047b0*/  LDL.LU R54, [R1+0x5734] ;  /* 0x0057340001367983 */ /* 0x000ee20000300800 */
[----:B------:R-:W-:-:S03]  /*2047c0*/  PRMT R39, R55, 0x4210, R31 ;  /* 0x0000421037277816 */ /* 0x000fc6000000001f */
[----:B------:R-:W4:Y:S01]  /*2047d0*/  LDL.LU R55, [R1+0x5730] ;  /* 0x0057300001377983 */ /* 0x000f220000300800 */
[----:B------:R-:W-:-:S03]  /*2047e0*/  PRMT R32, R56, 0x5210, R32 ;  /* 0x0000521038207816 */ /* 0x000fc60000000020 */
[----:B------:R-:W4:Y:S04]  /*2047f0*/  LDL.LU R56, [R1+0x5708] ;  /* 0x0057080001387983 */ /* 0x000f280000300800 */
[----:B0-----:R-:W4:Y:S01]  /*204800*/  LDL.LU R43, [R1+0x5704] ;  /* 0x00570400012b7983 */ /* 0x001f220000300800 */
[----:B--2---:R-:W-:-:S03]  /*204810*/  PRMT R33, R57, 0x5210, R33 ;  /* 0x0000521039217816 */ /* 0x004fc60000000021 */
[----:B------:R-:W2:Y:S04]  /*204820*/  LDL.LU R44, [R1+0x2e10] ;  /* 0x002e1000012c7983 */ /* 0x000ea80000300800 */
[----:B------:R-:W2:Y:S01]  /*204830*/  LDL.LU R57, [R1+0x2e08] ;  /* 0x002e080001397983 */ /* 0x000ea20000300800 */
[----:B------:R-:W-:-:S03]  /*204840*/  PRMT R34, R58, 0x5210, R34 ;  /* 0x000052103a227816 */ /* 0x000fc60000000022 */
[----:B------:R-:W2:Y:S01]  /*204850*/  LDL.LU R58, [R1+0x2e04] ;  /* 0x002e0400013a7983 */ /* 0x000ea20000300800 */
[----:B------:R-:W-:Y:S01]  /*204860*/  PRMT R35, R59, 0x5210, R35 ;  /* 0x000052103b237816 */ /* 0x000fe20000000023 */
[----:B------:R-:W-:Y:S02]  /*204870*/  NOP ;  /* 0x0000000000007918 */ /* 0x000fe40000000000 */
[----:B------:R-:W2:Y:S01]  /*204880*/  LDL.LU R59, [R1+0x24a8] ;  /* 0x0024a800013b7983 */ /* 0x000ea20000300800 */
[----:B------:R-:W-:Y:S02]  /*204890*/  LOP3.LUT R29, R45, 0xffff, RZ, 0xc0, !PT ;  /* 0x0000ffff2d1d7812 */ /* 0x000fe400078ec0ff */
[----:B------:R-:W-:Y:S02]  /*2048a0*/  PRMT R36, R48, 0x4210, R28 ;  /* 0x0000421030247816 */ /* 0x000fe4000000001c */
[----:B------:R-:W-:-:S05]  /*2048b0*/  PRMT R37, R49, 0x4210, R29 ;  /* 0x0000421031257816 */ /* 0x000fca000000001d */
[----:B------:R-:W-:Y:S01]  /*2048c0*/  STSM.16.M88.4 [R0], R36 ;  /* 0x0000002400007844 */ /* 0x000fe20000000200 */
[----:B------:R-:W-:-:S03]  /*2048d0*/  NOP ;  /* 0x0000000000007918 */ /* 0x000fc60000000000 */
[----:B------:R-:W0:Y:S01]  /*2048e0*/  LDS.128 R36, [R0] ;  /* 0x0000000000247984 */ /* 0x000e220000000c00 */
[----:B------:R-:W-:-:S03]  /*2048f0*/  NOP ;  /* 0x0000000000007918 */ /* 0x000fc60000000000 */
[----:B------:R-:W-:Y:S01]  /*204900*/  STSM.16.M88.4 [R0], R32 ;  /* 0x0000002000007844 */ /* 0x000fe20000000200 */
[----:B------:R-:W-:-:S03]  /*204910*/  NOP ;  /* 0x0000000000007918 */ /* 0x000fc60000000000 */
[----:B------:R-:W1:Y:S04]  /*204920*/  LDS.128 R32, [R0] ;  /* 0x0000000000207984 */ /* 0x000e680000000c00 */
[----:B0-----:R-:W-:Y:S04]  /*204930*/  STL.64 [R1+0x750], R36 ;  /* 0x0007502401007387 */ /* 0x001fe80000100a00 */
[----:B------:R-:W-:Y:S01]  /*204940*/  STL.64 [R1+0x758], R38 ;  /* 0x0007582601007387 */ /* 0x000fe20000100a00 */
[----:B------:R-:W-:Y:S01]  /*204950*/  PRMT R28, R50, 0x5210, R28 ;  /* 0x00005210321c7816 */ /* 0x000fe2000000001c */
[----:B------:R-:W-:-:S02]  /*204960*/  NOP ;  /* 0x0000000000007918 */ /* 0x000fc40000000000 */
[----:B------:R-:W2:Y:S04]  /*204970*/  LDL.LU R45, [R1+0x2dc8] ;  /* 0x002dc800012d7983 */ /* 0x000ea80000300800 */
[----:B------:R-:W2:Y:S01]  /*204980*/  LDL.LU R46, [R1+0x2dc4] ;  /* 0x002dc400012e7983 */ /* 0x000ea20000300800 */
[----:B------:R-:W-:-:S03]  /*204990*/  PRMT R29, R51, 0x5210, R29 ;  /* 0x00005210331d7816 */ /* 0x000fc6000000001d */
[----:B------:R-:W2:Y:S01]  /*2049a0*/  LDL.LU R47, [R1+0x2c94] ;  /* 0x002c9400012f7983 */ /* 0x000ea20000300800 */
[----:B------:R-:W-:-:S03]  /*2049b0*/  PRMT R30, R52, 0x5210, R30 ;  /* 0x00005210341e7816 */ /* 0x000fc6000000001e */
[----:B------:R-:W2:Y:S04]  /*2049c0*/  LDL.LU R48, [R1+0x2c90] ;  /* 0x002c900001307983 */ /* 0x000ea80000300800 */
[----:B------:R-:W2:Y:S04]  /*2049d0*/  LDL.LU R49, [R1+0x2e1c] ;  /* 0x002e1c0001317983 */ /* 0x000ea80000300800 */
[----:B------:R-:W2:Y:S04]  /*2049e0*/  LDL.LU R50, [R1+0x2e14] ;  /* 0x002e140001327983 */ /* 0x000ea80000300800 */
[----:B------:R-:W2:Y:S01]  /*2049f0*/  LDL.LU R51, [R1+0x2e18] ;  /* 0x002e180001337983 */ /* 0x000ea20000300800 */
[----:B------:R-:W-:-:S03]  /*204a00*/  PRMT R31, R53, 0x5210, R31 ;  /* 0x00005210351f7816 */ /* 0x000fc6000000001f */
[----:B------:R-:W2:Y:S04]  /*204a10*/  LDL.LU R52, [R1+0x2e0c] ;  /* 0x002e0c0001347983 */ /* 0x000ea80000300800 */
[----:B-1----:R3:W-:Y:S04]  /*204a20*/  STL.64 [R1+0x740], R32 ;  /* 0x0007402001007387 */ /* 0x0027e80000100a00 */
[----:B------:R0:W-:Y:S04]  /*204a30*/  STL.64 [R1+0x748], R34 ;  /* 0x0007482201007387 */ /* 0x0001e80000100a00 */
[----:B------:R-:W2:Y:S01]  /*204a40*/  LDL.LU R53, [R1+0x2188] ;  /* 0x0021880001357983 */ /* 0x000ea20000300800 */
[----:B---3--:R-:W-:-:S02]  /*204a50*/  LOP3.LUT R32, R54, 0xffff, RZ, 0xc0, !PT ;  /* 0x0000ffff36207812 */ /* 0x008fc400078ec0ff */
[----:B----4-:R-:W-:Y:S01]  /*204a60*/  LOP3.LUT R33, R55, 0xffff, RZ, 0xc0, !PT ;  /* 0x0000ffff37217812 */ /* 0x010fe200078ec0ff */
[----:B------:R-:W3:Y:S01]  /*204a70*/  LDL.LU R54, [R1+0x217c] ;  /* 0x00217c0001367983 */ /* 0x000ee20000300800 */
[----:B0-----:R-:W-:-:S03]  /*204a80*/  LOP3.LUT R34, R56, 0xffff, RZ, 0xc0, !PT ;  /* 0x0000ffff38227812 */ /* 0x001fc600078ec0ff */
[----:B------:R-:W4:Y:S04]  /*204a90*/  LDL.LU R55, [R1+0x218c] ;  /* 0x00218c0001377983 */ /* 0x000f280000300800 */
[----:B------:R-:W4:Y:S04]  /*204aa0*/  LDL.LU R56, [R1+0x7e4] ;  /* 0x0007e40001387983 */ /* 0x000f280000300800 */
[----:B------:R2:W-:Y:S01]  /*204ab0*/  STSM.16.M88.4 [R0], R28 ;  /* 0x0000001c00007844 */ /* 0x0005e20000000200 */
[----:B------:R-:W-:-:S03]  /*204ac0*/  NOP ;  /* 0x0000000000007918 */ /* 0x000fc60000000000 */
[----:B------:R-:W0:Y:S01]  /*204ad0*/  LDS.128 R36, [R0] ;  /* 0x0000000000247984 */ /* 0x000e220000000c00 */
[----:B------:R-:W-:Y:S01]  /*204ae0*/  LOP3.LUT R35, R43, 0xffff, RZ, 0xc0, !PT ;  /* 0x0000ffff2b237812 */ /* 0x000fe200078ec0ff */
[----:B------:R-:W-:Y:S01]  /*204af0*/  NOP ;  /* 0x0000000000007918 */ /* 0x000fe20000000000 */
[----:B--2---:R-:W-:Y:S01]  /*204b00*/  PRMT R29, R57, 0x4210, R33 ;  /* 0x00004210391d7816 */ /* 0x004fe20000000021 */
[----:B0-----:R-:W-:Y:S04]  /*204b10*/  STL.64 [R1+0x730], R36 ;  /* 0x0007302401007387 */ /* 0x001fe80000100a00 */
[----:B------:R-:W-:Y:S04]  /*204b20*/  STL.64 [R1+0x738], R38 ;  /* 0x0007382601007387 */ /* 0x000fe80000100a00 */
[----:B------:R-:W2:Y:S01]  /*204b30*/  LDL.LU R57, [R1+0x21a8] ;  /* 0x0021a80001397983 */ /* 0x000ea20000300800 */
[----:B------:R-:W-:-:S03]  /*204b40*/  PRMT R30, R58, 0x4210, R34 ;  /* 0x000042103a1e7816 */ /* 0x000fc60000000022 */
[----:B------:R-:W2:Y:S01]  /*204b50*/  LDL.LU R58, [R1+0x219c] ;  /* 0x00219c00013a7983 */ /* 0x000ea20000300800 */
[----:B------:R-:W-:-:S03]  /*204b60*/  PRMT R31, R59, 0x4210, R35 ;  /* 0x000042103b1f7816 */ /* 0x000fc60000000023 */
[----:B------:R-:W2:Y:S01]  /*204b70*/  LDL.LU R59, [R1+0x2198] ;  /* 0x00219800013b7983 */ /* 0x000ea20000300800 */
[----:B------:R-:W-:-:S05]  /*204b80*/  PRMT R28, R44, 0x4210, R32 ;  /* 0x000042102c1c7816 */ /* 0x000fca0000000020 */
[----:B------:R0:W-:Y:S01]  /*204b90*/  STSM.16.M88.4 [R0], R28 ;  /* 0x0000001c00007844 */ /* 0x0001e20000000200 */
[----:B------:R-:W-:-:S03]  /*204ba0*/  NOP ;  /* 0x0000000000007918 */ /* 0x000fc60000000000 */
[----:B------:R-:W1:Y:S01]  /*204bb0*/  LDS.128 R40, [R0] ;  /* 0x0000000000287984 */ /* 0x000e620000000c00 */
[----:B0-----:R-:W-:Y:S02]  /*204bc0*/  LOP3.LUT R28, R45, 0xffff, RZ, 0xc0, !PT ;  /* 0x0000ffff2d1c7812 */ /* 0x001fe400078ec0ff */
[----:B------:R-:W-:Y:S02]  /*204bd0*/  LOP3.LUT R29, R46, 0xffff, RZ, 0xc0, !PT ;  /* 0x0000ffff2e1d7812 */ /* 0x000fe400078ec0ff */
[----:B------:R-:W-:Y:S02]  /*204be0*/  LOP3.LUT R30, R47, 0xffff, RZ, 0xc0, !PT ;  /* 0x0000ffff2f1e7812 */ /* 0x000fe400078ec0ff */
[----:B------:R-:W-:Y:S02]  /*204bf0*/  LOP3.LUT R31, R48, 0xffff, RZ, 0xc0, !PT ;  /* 0x0000ffff301f7812 */ /* 0x000fe400078ec0ff */
[----:B------:R-:W-:Y:S02]  /*204c00*/  PRMT R36, R49, 0x4210, R28 ;  /* 0x0000421031247816 */ /* 0x000fe4000000001c */
[----:B------:R-:W-:-:S02]  /*204c10*/  PRMT R37, R50, 0x4210, R29 ;  /* 0x0000421032257816 */ /* 0x000fc4000000001d */
[----:B------:R-:W-:Y:S02]  /*204c20*/  PRMT R38, R51, 0x4210, R30 ;  /* 0x0000421033267816 */ /* 0x000fe4000000001e */
[----:B------:R-:W-:Y:S01]  /*204c30*/  PRMT R39, R52, 0x4210, R31 ;  /* 0x0000421034277816 */ /* 0x000fe2000000001f */
[----:B------:R-:W-:-:S04]  /*204c40*/  NOP ;  /* 0x0000000000007918 */ /* 0x000fc80000000000 */
[----:B------:R-:W-:Y:S01]  /*204c50*/  STSM.16.M88.4 [R0], R36 ;  /* 0x0000002400007844 */ /* 0x000fe20000000200 */
[----:B------:R-:W-:Y:S01]  /*204c60*/  NOP ;  /* 0x0000000000007918 */ /* 0x000fe20000000000 */
[----:B------:R-:W-:Y:S02]  /*204c70*/  PRMT R32, R53, 0x5210, R32 ;  /* 0x0000521035207816 */ /* 0x000fe40000000020 */
[----:B------:R-:W0:Y:S01]  /*204c80*/  LDS.128 R36, [R0] ;  /* 0x0000000000247984 */ /* 0x000e220000000c00 */
[----:B---3--:R-:W-:Y:S02]  /*204c90*/  PRMT R33, R54, 0x5210, R33 ;  /* 0x0000521036217816 */ /* 0x008fe40000000021 */
[----:B----4-:R-:W-:Y:S02]  /*204ca0*/  PRMT R34, R55, 0x5210, R34 ;  /* 0x0000521037227816 */ /* 0x010fe40000000022 */
[----:B------:R-:W-:Y:S01]  /*204cb0*/  PRMT R35, R56, 0x5210, R35 ;  /* 0x0000521038237816 */ /* 0x000fe20000000023 */
[----:B------:R-:W-:-:S04]  /*204cc0*/  NOP ;  /* 0x0000000000007918 */ /* 0x000fc80000000000 */
[----:B------:R-:W-:Y:S01]  /*204cd0*/  STSM.16.M88.4 [R0], R32 ;  /* 0x0000002000007844 */ /* 0x000fe20000000200 */
[----:B------:R-:W-:-:S03]  /*204ce0*/  NOP ;  /* 0x0000000000007918 */ /* 0x000fc60000000000 */
[----:B------:R-:W3:Y:S04]  /*204cf0*/  LDS.128 R32, [R0] ;  /* 0x0000000000207984 */ /* 0x000ee80000000c00 */
[----:B-1----:R-:W-:Y:S04]  /*204d00*/  STL.64 [R1+0x720], R40 ;  /* 0x0007202801007387 */ /* 0x002fe80000100a00 */
        /* <DEDUP_REMOVED lines=9> */
[----:B0-----:R-:W-:Y:S04]  /*204da0*/  STL.64 [R1+0x710], R36 ;  /* 0x0007102401007387 */ /* 0x001fe80000100a00 */
[----:B------:R-:W-:Y:S01]  /*204db0*/  STL.64 [R1+0x718], R38 ;  /* 0x0007182601007387 */ /* 0x000fe20000100a00 */
[----:B--2---:R-:W-:Y:S01]  /*204dc0*/  PRMT R28, R57, 0x5210, R28 ;  /* 0x00005210391c7816 */ /* 0x004fe2000000001c */
[----:B------:R-:W-:-:S02]  /*204dd0*/  NOP ;  /* 0x0000000000007918 */ /* 0x000fc40000000000 */
[----:B------:R-:W2:Y:S04]  /*204de0*/  LDL.LU R52, [R1+0x2e00] ;  /* 0x002e000001347983 */ /* 0x000ea80000300800 */
[----:B------:R-:W2:Y:S04]  /*204df0*/  LDL.LU R53, [R1+0x2dcc] ;  /* 0x002dcc0001357983 */ /* 0x000ea80000300800 */
[----:B------:R-:W2:Y:S04]  /*204e00*/  LDL.LU R54, [R1+0x2d00] ;  /* 0x002d000001367983 */ /* 0x000ea80000300800 */
[----:B------:R-:W2:Y:S04]  /*204e10*/  LDL.LU R55, [R1+0x2c8c] ;  /* 0x002c8c0001377983 */ /* 0x000ea80000300800 */
[----:B------:R-:W2:Y:S04]  /*204e20*/  LDL.LU R56, [R1+0x2e3c] ;  /* 0x002e3c0001387983 */ /* 0x000ea80000300800 */
[----:B---3--:R0:W-:Y:S04]  /*204e30*/  STL.64 [R1+0x700], R32 ;  /* 0x0007002001007387 */ /* 0x0081e80000100a00 */
[----:B------:R1:W-:Y:S04]  /*204e40*/  STL.64 [R1+0x708], R34 ;  /* 0x0007082201007387 */ /* 0x0003e80000100a00 */
[----:B------:R-:W3:Y:S01]  /*204e50*/  LDL.LU R57, [R1+0x2e38] ;  /* 0x002e380001397983 */ /* 0x000ee20000300800 */
[----:B------:R-:W-:-:S03]  /*204e60*/  PRMT R29, R58, 0x5210, R29 ;  /* 0x000052103a1d7816 */ /* 0x000fc6000000001d */
[----:B------:R-:W3:Y:S01]  /*204e70*/  LDL.LU R58, [R1+0x2e34] ;  /* 0x002e3400013a7983 */ /* 0x000ee20000300800 */
[----:B------:R-:W-:-:S03]  /*204e80*/  PRMT R30, R59, 0x5210, R30 ;  /* 0x000052103b1e7816 */ /* 0x000fc6000000001e */
[----:B------:R-:W3:Y:S01]  /*204e90*/  LDL.LU R59, [R1+0x2e30] ;  /* 0x002e3000013b7983 */ /* 0x000ee20000300800 */
[----:B------:R-:W-:-:S05]  /*204ea0*/  PRMT R31, R61, 0x5210, R31 ;  /* 0x000052103d1f7816 */ /* 0x000fca000000001f */
[----:B------:R1:W-:Y:S01]  /*204eb0*/  STSM.16.M88.4 [R0], R28 ;  /* 0x0000001c00007844 */ /* 0x0003e20000000200 */
[----:B------:R-:W-:-:S03]  /*204ec0*/  NOP ;  /* 0x0000000000007918 */ /* 0x000fc60000000000 */
[----:B------:R-:W3:Y:S01]  /*204ed0*/  LDS.128 R36, [R0] ;  /* 0x0000000000247984 */ /* 0x000ee20000000c00 */
[----:B----4-:R-:W-:-:S03]  /*204ee0*/  LOP3.LUT R61, R45, 0xffff, RZ, 0xc0, !PT ;  /* 0x0000ffff2d3d7812 */ /* 0x010fc600078ec0ff */
[----:B------:R-:W4:Y:S01]  /*204ef0*/  LDL.LU R45, [R1+0x21bc] ;  /* 0x0021bc00012d7983 */ /* 0x000f220000300800 */
[----:B0-----:R-:W-:-:S03]  /*204f00*/  LOP3.LUT R33, R46, 0xffff, RZ, 0xc0, !PT ;  /* 0x0000ffff2e217812 */ /* 0x001fc600078ec0ff */
[----:B------:R-:W4:Y:S01]  /*204f10*/  LDL.LU R46, [R1+0x21ac] ;  /* 0x0021ac00012e7983 */ /* 0x000f220000300800 */
[----:B-1----:R-:W-:-:S03]  /*204f20*/  LOP3.LUT R34, R47, 0xffff, RZ, 0xc0, !PT ;  /* 0x0000ffff2f227812 */ /* 0x002fc600078ec0ff */
[----:B------:R-:W4:Y:S01]  /*204f30*/  LDL.LU R47, [R1+0x21b8] ;  /* 0x0021b800012f7983 */ /* 0x000f220000300800 */
[----:B------:R-:W-:Y:S02]  /*204f40*/  LOP3.LUT R35, R44, 0xffff, RZ, 0xc0, !PT ;  /* 0x0000ffff2c237812 */ /* 0x000fe400078ec0ff */
[----:B------:R-:W-:Y:S02]  /*204f50*/  PRMT R28, R48, 0x4210, R61 ;  /* 0x00004210301c7816 */ /* 0x000fe4000000003d */
[----:B------:R-:W4:Y:S01]  /*204f60*/  LDL.LU R48, [R1+0x21d8] ;  /* 0x0021d80001307983 */ /* 0x000f220000300800 */
[----:B------:R-:W-:-:S03]  /*204f70*/  PRMT R29, R49, 0x4210, R33 ;  /* 0x00004210311d7816 */ /* 0x000fc60000000021 */
[----:B------:R-:W4:Y:S01]  /*204f80*/  LDL.LU R49, [R1+0x21cc] ;  /* 0x0021cc0001317983 */ /* 0x000f220000300800 */
[----:B------:R-:W-:-:S03]  /*204f90*/  PRMT R30, R50, 0x4210, R34 ;  /* 0x00004210321e7816 */ /* 0x000fc60000000022 */
[----:B------:R-:W4:Y:S01]  /*204fa0*/  LDL.LU R50, [R1+0x21c8] ;  /* 0x0021c80001327983 */ /* 0x000f220000300800 */
[----:B------:R-:W-:Y:S01]  /*204fb0*/  PRMT R31, R51, 0x4210, R35 ;  /* 0x00004210331f7816 */ /* 0x000fe20000000023 */
[----:B------:R-:W-:-:S04]  /*204fc0*/  NOP ;  /* 0x0000000000007918 */ /* 0x000fc80000000000 */
[----:B------:R2:W-:Y:S04]  /*204fd0*/  STSM.16.M88.4 [R0], R28 ;  /* 0x0000001c00007844 */ /* 0x0005e80000000200 */
[----:B------:R-:W4:Y:S01]  /*204fe0*/  LDL R51, [R1+0x36c0] ;  /* 0x0036c00001337983 */ /* 0x000f220000100800 */
[----:B--2---:R-:W-:Y:S02]  /*204ff0*/  LOP3.LUT R28, R52, 0xffff, RZ, 0xc0, !PT ;  /* 0x0000ffff341c7812 */ /* 0x004fe400078ec0ff */
[----:B------:R-:W-:Y:S02]  /*205000*/  LOP3.LUT R29, R53, 0xffff, RZ, 0xc0, !PT ;  /* 0x0000ffff351d7812 */ /* 0x000fe400078ec0ff */
[----:B------:R-:W-:Y:S02]  /*205010*/  LOP3.LUT R30, R54, 0xffff, RZ, 0xc0, !PT ;  /* 0x0000ffff361e7812 */ /* 0x000fe400078ec0ff */
[----:B------:R-:W-:-:S02]  /*205020*/  LOP3.LUT R31, R55, 0xffff, RZ, 0xc0, !PT ;  /* 0x0000ffff371f7812 */ /* 0x000fc400078ec0ff */
[----:B------:R-:W-:Y:S02]  /*205030*/  PRMT R40, R56, 0x4210, R28 ;  /* 0x0000421038287816 */ /* 0x000fe4000000001c */
[----:B---3--:R-:W-:Y:S02]  /*205040*/  PRMT R41, R57, 0x4210, R29 ;  /* 0x0000421039297816 */ /* 0x008fe4000000001d */
[----:B------:R-:W-:Y:S01]  /*205050*/  PRMT R42, R58, 0x4210, R30 ;  /* 0x000042103a2a7816 */ /* 0x000fe2000000001e */
[----:B------:R-:W-:Y:S04]  /*205060*/  STL.64 [R1+0x7d0], R36 ;  /* 0x0007d02401007387 */ /* 0x000fe80000100a00 */
[----:B------:R0:W-:Y:S04]  /*205070*/  STL.64 [R1+0x7d8], R38 ;  /* 0x0007d82601007387 */ /* 0x0001e80000100a00 */
[----:B0-----:R-:W2:Y:S04]  /*205080*/  LDL.LU R39, [R1+0x660] ;  /* 0x0006600001277983 */ /* 0x001ea80000300800 */
[----:B------:R-:W3:Y:S04]  /*205090*/  LDL.LU.64 R52, [R1+0x818] ;  /* 0x0008180001347983 */ /* 0x000ee80000300a00 */
[----:B------:R-:W3:Y:S01]  /*2050a0*/  LDL.LU.64 R54, [R1+0x7f0] ;  /* 0x0007f00001367983 */ /* 0x000ee20000300a00 */
[----:B------:R-:W-:Y:S01]  /*2050b0*/  PRMT R43, R59, 0x4210, R31 ;  /* 0x000042103b2b7816 */ /* 0x000fe2000000001f */
[----:B------:R-:W-:-:S02]  /*2050c0*/  NOP ;  /* 0x0000000000007918 */ /* 0x000fc40000000000 */
[----:B------:R-:W0:Y:S01]  /*2050d0*/  LDS.128 R56, [R0] ;  /* 0x0000000000387984 */ /* 0x000e220000000c00 */
[----:B------:R-:W-:-:S03]  /*2050e0*/  NOP ;  /* 0x0000000000007918 */ /* 0x000fc60000000000 */
[----:B0-----:R-:W-:Y:S04]  /*2050f0*/  STL.64 [R1+0x690], R56 ;  /* 0x0006903801007387 */ /* 0x001fe80000100a00 */
[----:B------:R0:W-:Y:S04]  /*205100*/  STL.64 [R1+0x698], R58 ;  /* 0x0006983a01007387 */ /* 0x0001e80000100a00 */
[----:B0-----:R-:W3:Y:S04]  /*205110*/  LDL.LU.64 R58, [R1+0x8590] ;  /* 0x00859000013a7983 */ /* 0x001ee80000300a00 */
[----:B------:R-:W3:Y:S01]  /*205120*/  LDL.LU.64 R56, [R1+0x8588] ;  /* 0x0085880001387983 */ /* 0x000ee20000300a00 */
[----:B------:R-:W-:-:S03]  /*205130*/  PRMT R35, R60, 0x5210, R35 ;  /* 0x000052103c237816 */ /* 0x000fc60000000023 */
[----:B------:R-:W-:Y:S01]  /*205140*/  STSM.16.M88.4 [R0], R40 ;  /* 0x0000002800007844 */ /* 0x000fe20000000200 */
[----:B------:R-:W-:-:S03]  /*205150*/  NOP ;  /* 0x0000000000007918 */ /* 0x000fc60000000000 */
[----:B------:R-:W0:Y:S04]  /*205160*/  LDS.128 R40, [R0] ;  /* 0x0000000000287984 */ /* 0x000e280000000c00 */
[----:B------:R-:W3:Y:S01]  /*205170*/  LDL.LU R60, [R1+0x8580] ;  /* 0x00858000013c7983 */ /* 0x000ee20000300800 */
[----:B----4-:R-:W-:Y:S02]  /*205180*/  PRMT R32, R45, 0x5210, R61 ;  /* 0x000052102d207816 */ /* 0x010fe4000000003d */
[----:B------:R-:W-:Y:S02]  /*205190*/  PRMT R33, R46, 0x5210, R33 ;  /* 0x000052102e217816 */ /* 0x000fe40000000021 */
[----:B------:R-:W-:Y:S01]  /*2051a0*/  PRMT R34, R47, 0x5210, R34 ;  /* 0x000052102f227816 */ /* 0x000fe20000000022 */
[----:B------:R-:W-:-:S04]  /*2051b0*/  NOP ;  /* 0x0000000000007918 */ /* 0x000fc80000000000 */
[----:B------:R-:W-:Y:S01]  /*2051c0*/  STSM.16.M88.4 [R0], R32 ;  /* 0x0000002000007844 */ /* 0x000fe20000000200 */
[----:B------:R-:W-:-:S03]  /*2051d0*/  NOP ;  /* 0x0000000000007918 */ /* 0x000fc60000000000 */
[----:B------:R-:W1:Y:S01]  /*2051e0*/  LDS.128 R32, [R0] ;  /* 0x0000000000207984 */ /* 0x000e620000000c00 */
[----:B------:R-:W-:Y:S02]  /*2051f0*/  PRMT R28, R48, 0x5210, R28 ;  /* 0x00005210301c7816 */ /* 0x000fe4000000001c */
[----:B------:R-:W-:Y:S02]  /*205200*/  PRMT R29, R49, 0x5210, R29 ;  /* 0x00005210311d7816 */ /* 0x000fe4000000001d */
[----:B------:R-:W-:Y:S01]  /*205210*/  PRMT R30, R50, 0x5210, R30 ;  /* 0x00005210321e7816 */ /* 0x000fe2000000001e */
[----:B0-----:R-:W-:Y:S01]  /*205220*/  STL.64 [R1+0x670], R40 ;  /* 0x0006702801007387 */ /* 0x001fe20000100a00 */
[----:B------:R-:W-:-:S03]  /*205230*/  ISETP.LT.AND P2, PT, R51, UR27, !P2 ;  /* 0x0000001b33007c0c */ /* 0x000fc6000d741270 */
[----:B------:R-:W-:Y:S01]  /*205240*/  STL.64 [R1+0x678], R42 ;  /* 0x0006782a01007387 */ /* 0x000fe20000100a00 */
[----:B--2---:R-:W-:Y:S01]  /*205250*/  PRMT R61, R39, 0x7770, RZ ;  /* 0x00007770273d7816 */ /* 0x004fe200000000ff */
[----:B------:R-:W-:Y:S01]  /*205260*/  NOP ;  /* 0x0000000000007918 */ /* 0x000fe20000000000 */
[----:B---3--:R-:W-:Y:S02]  /*205270*/  PRMT R31, R56, 0x5210, R31 ;  /* 0x00005210381f7816 */ /* 0x008fe4000000001f */
[----:B------:R-:W2:Y:S04]  /*205280*/  LDL.LU R56, [R1+0x857c] ;  /* 0x00857c0001387983 */ /* 0x000ea80000300800 */
[----:B------:R-:W-:Y:S01]  /*205290*/  STSM.16.M88.4 [R0], R28 ;  /* 0x0000001c00007844 */ /* 0x000fe20000000200 */
[----:B------:R-:W-:-:S03]  /*2052a0*/  NOP ;  /* 0x0000000000007918 */ /* 0x000fc60000000000 */
[----:B-1----:R-:W-:Y:S04]  /*2052b0*/  STL.64 [R1+0x6d0], R32 ;  /* 0x0006d02001007387 */ /* 0x002fe80000100a00 */
[----:B------:R-:W-:Y:S04]  /*2052c0*/  STL.64 [R1+0x6d8], R34 ;  /* 0x0006d82201007387 */ /* 0x000fe80000100a00 */
[----:B------:R0:W-:Y:S04]  /*2052d0*/  @P2 STG.E.U8 desc[UR22][R52.64], R61 ;  /* 0x0000003d34002986 */ /* 0x0001e8000c101116 */
[----:B0-----:R-:W3:Y:S01]  /*2052e0*/  LDL.LU.64 R52, [R1+0x7f8] ;  /* 0x0007f80001347983 */ /* 0x001ee20000300a00 */
[----:B------:R-:W-:-:S05]  /*2052f0*/  PRMT R61, R39, 0x7771, RZ ;  /* 0x00007771273d7816 */ /* 0x000fca00000000ff */
[----:B------:R0:W-:Y:S04]  /*205300*/  @P5 STG.E.U8 desc[UR22][R54.64], R61 ;  /* 0x0000003d36005986 */ /* 0x0001e8000c101116 */
[----:B0-----:R-:W4:Y:S04]  /*205310*/  LDL.LU.64 R54, [R1+0x800] ;  /* 0x0008000001367983 */ /* 0x001f280000300a00 */
[----:B------:R-:W2:Y:S04]  /*205320*/  LDL.LU.64 R40, [R1+0x820] ;  /* 0x0008200001287983 */ /* 0x000ea80000300a00 */
[----:B------:R-:W2:Y:S04]  /*205330*/  LDL.LU.64 R42, [R1+0x828] ;  /* 0x00082800012a7983 */ /* 0x000ea80000300a00 */
[----:B------:R-:W2:Y:S04]  /*205340*/  LDL.LU.64 R44, [R1+0x810] ;  /* 0x00081000012c7983 */ /* 0x000ea80000300a00 */
[----:B------:R-:W2:Y:S04]  /*205350*/  LDL.LU R47, [R1+0x650] ;  /* 0x00065000012f7983 */ /* 0x000ea80000300800 */
[----:B------:R-:W2:Y:S04]  /*205360*/  LDL.LU.64 R48, [R1+0x808] ;  /* 0x0008080001307983 */ /* 0x000ea80000300a00 */
[----:B------:R-:W2:Y:S04]  /*205370*/  LDL.LU.64 R50, [R1+0x858] ;  /* 0x0008580001327983 */ /* 0x000ea80000300a00 */
[----:B------:R-:W2:Y:S01]  /*205380*/  LDL.LU R46, [R1+0x640] ;  /* 0x00064000012e7983 */ /* 0x000ea20000300800 */
[----:B------:R-:W-:-:S02]  /*205390*/  PRMT R61, R39, 0x7772, RZ ;  /* 0x00007772273d7816 */ /* 0x000fc400000000ff */
[----:B------:R-:W-:-:S03]  /*2053a0*/  LOP3.LUT P5, RZ, R60, 0x4000, RZ, 0xc0, !PT ;  /* 0x000040003cff7812 */ /* 0x000fc600078ac0ff */
[----:B---3--:R0:W-:Y:S04]  /*2053b0*/  @P4 STG.E.U8 desc[UR22][R52.64], R61 ;  /* 0x0000003d34004986 */ /* 0x0081e8000c101116 */
[----:B0-----:R-:W3:Y:S01]  /*2053c0*/  LDL.LU.64 R52, [R1+0x830] ;  /* 0x0008300001347983 */ /* 0x001ee20000300a00 */
[----:B------:R-:W-:-:S05]  /*2053d0*/  PRMT R61, R39, 0x7773, RZ ;  /* 0x00007773273d7816 */ /* 0x000fca00000000ff */
[----:B----4-:R0:W-:Y:S04]  /*2053e0*/  @P3 STG.E.U8 desc[UR22][R54.64], R61 ;  /* 0x0000003d36003986 */ /* 0x0101e8000c101116 */
[----:B0-----:R-:W4:Y:S04]  /*2053f0*/  LDL.LU.64 R54, [R1+0x838] ;  /* 0x0008380001367983 */ /* 0x001f280000300a00 */
[----:B------:R-:W4:Y:S04]  /*205400*/  LDL.LU.64 R30, [R1+0x840] ;  /* 0x00084000011e7983 */ /* 0x000f280000300a00 */
[----:B------:R-:W4:Y:S04]  /*205410*/  LDL.LU.64 R32, [R1+0x870] ;  /* 0x0008700001207983 */ /* 0x000f280000300a00 */
[----:B------:R-:W4:Y:S04]  /*205420*/  LDL.LU.64 R34, [R1+0x878] ;  /* 0x0008780001227983 */ /* 0x000f280000300a00 */
[----:B------:R-:W4:Y:S01]  /*205430*/  LDL.LU.64 R36, [R1+0x850] ;  /* 0x0008500001247983 */ /* 0x000f220000300a00 */
[----:B--2---:R-:W-:-:S04]  /*205440*/  LOP3.LUT R56, R56, 0xfffbffff, RZ, 0xc0, !PT ;  /* 0xfffbffff38387812 */ /* 0x004fc800078ec0ff */
[----:B------:R-:W-:Y:S02]  /*205450*/  @P5 LOP3.LUT R56, R56, 0x40000, RZ, 0xfc, !PT ;  /* 0x0004000038385812 */ /* 0x000fe400078efcff */
[----:B------:R-:W-:Y:S02]  /*205460*/  LOP3.LUT P5, RZ, R60, 0x200, RZ, 0xc0, !PT ;  /* 0x000002003cff7812 */ /* 0x000fe400078ac0ff */
[----:B------:R-:W-:-:S11]  /*205470*/  LOP3.LUT R56, R56, 0xfff7ffff, RZ, 0xc0, !PT ;  /* 0xfff7ffff38387812 */ /* 0x000fd600078ec0ff */
        /* <DEDUP_REMOVED lines=14> */
[----:B------:R-:W-:Y:S02]  /*205560*/  LOP3.LUT R56, R56, 0xfeffffff, RZ, 0xc0, !PT ;  /* 0xfeffffff38387812 */ /* 0x000fe400078ec0ff */
[----:B------:R-:W-:Y:S02]  /*205570*/  PRMT R61, R47, 0x7770, RZ ;  /* 0x000077702f3d7816 */ /* 0x000fe400000000ff */
[----:B------:R-:W-:-:S03]  /*205580*/  LOP3.LUT P2, RZ, R60, 0x1, RZ, 0xc0, !PT ;  /* 0x000000013cff7812 */ /* 0x000fc6000784c0ff */
[----:B------:R0:W-:Y:S04]  /*205590*/  @P6 STG.E.U8 desc[UR22][R40.64], R61 ;  /* 0x0000003d28006986 */ /* 0x0001e8000c101116 */
[----:B------:R-:W-:Y:S02]  /*2055a0*/  @P5 LOP3.LUT R56, R56, 0x1000000, RZ, 0xfc, !PT ;  /* 0x0100000038385812 */ /* 0x000fe400078efcff */
[----:B------:R-:W-:Y:S02]  /*2055b0*/  LOP3.LUT P5, RZ, R60, 0x8, RZ, 0xc0, !PT ;  /* 0x000000083cff7812 */ /* 0x000fe400078ac0ff */
[----:B0-----:R-:W-:Y:S02]  /*2055c0*/  PRMT R61, R47, 0x7771, RZ ;  /* 0x000077712f3d7816 */ /* 0x001fe400000000ff */
[----:B------:R-:W-:-:S03]  /*2055d0*/  LOP3.LUT R56, R56, 0xfdffffff, RZ, 0xc0, !PT ;  /* 0xfdffffff38387812 */ /* 0x000fc600078ec0ff */
[----:B------:R0:W-:Y:S06]  /*2055e0*/  @P0 STG.E.U8 desc[UR22][R42.64], R61 ;  /* 0x0000003d2a000986 */ /* 0x0001ec000c101116 */
[----:B------:R-:W-:Y:S02]  /*2055f0*/  @P5 LOP3.LUT R56, R56, 0x2000000, RZ, 0xfc, !PT ;  /* 0x0200000038385812 */ /* 0x000fe400078efcff */
[----:B------:R-:W-:Y:S02]  /*205600*/  LOP3.LUT P5, RZ, R60, 0x4, RZ, 0xc0, !PT ;  /* 0x000000043cff7812 */ /* 0x000fe400078ac0ff */
[----:B0-----:R-:W-:-:S05]  /*205610*/  PRMT R61, R47, 0x7772, RZ ;  /* 0x000077722f3d7816 */ /* 0x001fca00000000ff */
[----:B------:R0:W-:Y:S02]  /*205620*/  @P2 STG.E.U8 desc[UR22][R44.64], R61 ;  /* 0x0000003d2c002986 */ /* 0x0001e4000c101116 */
[----:B0-----:R-:W-:Y:S02]  /*205630*/  PRMT R61, R47, 0x7773, RZ ;  /* 0x000077732f3d7816 */ /* 0x001fe400000000ff */
[----:B------:R-:W2:Y:S04]  /*205640*/  LDL.LU R47, [R1+0x664] ;  /* 0x00066400012f7983 */ /* 0x000ea80000300800 */
[----:B------:R0:W-:Y:S04]  /*205650*/  @P1 STG.E.U8 desc[UR22][R48.64], R61 ;  /* 0x0000003d30001986 */ /* 0x0001e8000c101116 */
[----:B------:R-:W2:Y:S04]  /*205660*/  LDL.LU.64 R38, [R1+0x848] ;  /* 0x0008480001267983 */ /* 0x000ea80000300a00 */
[----:B------:R-:W2:Y:S01]  /*205670*/  LDL.LU.64 R40, [R1+0x8a8] ;  /* 0x0008a80001287983 */ /* 0x000ea20000300a00 */
[----:B0-----:R-:W-:-:S03]  /*205680*/  PRMT R61, R46, 0x7770, RZ ;  /* 0x000077702e3d7816 */ /* 0x001fc600000000ff */
[----:B------:R-:W2:Y:S04]  /*205690*/  LDL.LU.64 R42, [R1+0x880] ;  /* 0x00088000012a7983 */ /* 0x000ea80000300a00 */
[----:B------:R0:W-:Y:S01]  /*2056a0*/  @P5 STG.E.U8 desc[UR22][R50.64], R61 ;  /* 0x0000003d32005986 */ /* 0x0001e2000c101116 */
[----:B------:R-:W-:-:S03]  /*2056b0*/  LOP3.LUT P5, RZ, R56, 0x2000000, RZ, 0xc0, !PT ;  /* 0x0200000038ff7812 */ /* 0x000fc600078ac0ff */
[----:B------:R-:W2:Y:S04]  /*2056c0*/  LDL.LU.64 R44, [R1+0x888] ;  /* 0x00088800012c7983 */ /* 0x000ea80000300a00 */
[----:B------:R-:W2:Y:S01]  /*2056d0*/  LDL.LU.64 R48, [R1+0x890] ;  /* 0x0008900001307983 */ /* 0x000ea20000300a00 */
[----:B0-----:R-:W-:-:S03]  /*2056e0*/  PRMT R61, R46, 0x7771, RZ ;  /* 0x000077712e3d7816 */ /* 0x001fc600000000ff */
[----:B------:R-:W2:Y:S04]  /*2056f0*/  LDL.LU.64 R50, [R1+0x8b0] ;  /* 0x0008b00001327983 */ /* 0x000ea80000300a00 */
[----:B---3--:R0:W-:Y:S01]  /*205700*/  @P5 STG.E.U8 desc[UR22][R52.64], R61 ;  /* 0x0000003d34005986 */ /* 0x0081e2000c101116 */
[----:B------:R-:W-:Y:S02]  /*205710*/  LOP3.LUT P5, RZ, R56, 0x1000000, RZ, 0xc0, !PT ;  /* 0x0100000038ff7812 */ /* 0x000fe400078ac0ff */
[----:B0-----:R-:W-:Y:S01]  /*205720*/  PRMT R61, R46, 0x7772, RZ ;  /* 0x000077722e3d7816 */ /* 0x001fe200000000ff */
[----:B------:R-:W3:Y:S10]  /*205730*/  LDL.LU.64 R52, [R1+0x8b8] ;  /* 0x0008b80001347983 */ /* 0x000ef40000300a00 */
[----:B----4-:R0:W-:Y:S01]  /*205740*/  @P5 STG.E.U8 desc[UR22][R54.64], R61 ;  /* 0x0000003d36005986 */ /* 0x0101e2000c101116 */
[----:B------:R-:W-:-:S02]  /*205750*/  LOP3.LUT P5, RZ, R56, 0x800000, RZ, 0xc0, !PT ;  /* 0x0080000038ff7812 */ /* 0x000fc400078ac0ff */
[----:B0-----:R-:W-:Y:S01]  /*205760*/  PRMT R61, R46, 0x7773, RZ ;  /* 0x000077732e3d7816 */ /* 0x001fe200000000ff */
[----:B------:R-:W4:Y:S10]  /*205770*/  LDL.LU.64 R54, [R1+0x8a0] ;  /* 0x0008a00001367983 */ /* 0x000f340000300a00 */
[----:B------:R0:W-:Y:S01]  /*205780*/  @P5 STG.E.U8 desc[UR22][R30.64], R61 ;  /* 0x0000003d1e005986 */ /* 0x0001e2000c101116 */
[----:B------:R-:W-:-:S02]  /*205790*/  LOP3.LUT P5, RZ, R56, 0x400000, RZ, 0xc0, !PT ;  /* 0x0040000038ff7812 */ /* 0x000fc400078ac0ff */
[----:B0-----:R-:W-:-:S11]  /*2057a0*/  PRMT R61, R59, 0x7770, RZ ;  /* 0x000077703b3d7816 */ /* 0x001fd600000000ff */
[----:B------:R0:W-:Y:S01]  /*2057b0*/  @P5 STG.E.U8 desc[UR22][R32.64], R61 ;  /* 0x0000003d20005986 */ /* 0x0001e2000c101116 */
[----:B------:R-:W-:Y:S02]  /*2057c0*/  LOP3.LUT P5, RZ, R56, 0x200000, RZ, 0xc0, !PT ;  /* 0x0020000038ff7812 */ /* 0x000fe400078ac0ff */
[----:B0-----:R-:W-:-:S11]  /*2057d0*/  PRMT R61, R59, 0x7771, RZ ;  /* 0x000077713b3d7816 */ /* 0x001fd600000000ff */
[----:B------:R0:W-:Y:S01]  /*2057e0*/  @P5 STG.E.U8 desc[UR22][R34.64], R61 ;  /* 0x0000003d22005986 */ /* 0x0001e2000c101116 */
[----:B------:R-:W-:Y:S02]  /*2057f0*/  LOP3.LUT P5, RZ, R56, 0x100000, RZ, 0xc0, !PT ;  /* 0x0010000038ff7812 */ /* 0x000fe400078ac0ff */
[----:B0-----:R-:W-:-:S11]  /*205800*/  PRMT R61, R59, 0x7772, RZ ;  /* 0x000077723b3d7816 */ /* 0x001fd600000000ff */
[----:B------:R0:W-:Y:S02]  /*205810*/  @P5 STG.E.U8 desc[UR22][R36.64], R61 ;  /* 0x0000003d24005986 */ /* 0x0001e4000c101116 */
[----:B0-----:R-:W-:Y:S02]  /*205820*/  PRMT R61, R59, 0x7773, RZ ;  /* 0x000077733b3d7816 */ /* 0x001fe400000000ff */
[----:B------:R-:W3:Y:S01]  /*205830*/  LDL.LU R59, [R1+0x8578] ;  /* 0x00857800013b7983 */ /* 0x000ee20000300800 */
[----:B------:R-:W-:Y:S02]  /*205840*/  LOP3.LUT P5, RZ, R56, 0x80000, RZ, 0xc0, !PT ;  /* 0x0008000038ff7812 */ /* 0x000fe400078ac0ff */
[C---:B------:R-:W-:Y:S02]  /*205850*/  LOP3.LUT P0, RZ, R60.reuse, 0x400, RZ, 0xc0, !PT ;  /* 0x000004003cff7812 */ /* 0x040fe4000780c0ff */
[C---:B------:R-:W-:Y:S02]  /*205860*/  LOP3.LUT P6, RZ, R60.reuse, 0x800, RZ, 0xc0, !PT ;  /* 0x000008003cff7812 */ /* 0x040fe400078cc0ff */
[----:B------:R-:W-:-:S02]  /*205870*/  LOP3.LUT P3, RZ, R60, 0x1000, RZ, 0xc0, !PT ;  /* 0x000010003cff7812 */ /* 0x000fc4000786c0ff */
[C---:B------:R-:W-:Y:S02]  /*205880*/  LOP3.LUT P4, RZ, R60.reuse, 0x2000, RZ, 0xc0, !PT ;  /* 0x000020003cff7812 */ /* 0x040fe4000788c0ff */
[C---:B------:R-:W-:Y:S02]  /*205890*/  LOP3.LUT P2, RZ, R60.reuse, 0x8000, RZ, 0xc0, !PT ;  /* 0x000080003cff7812 */ /* 0x040fe4000784c0ff */
[----:B------:R-:W-:Y:S01]  /*2058a0*/  LOP3.LUT P1, RZ, R60, 0x10000, RZ, 0xc0, !PT ;  /* 0x000100003cff7812 */ /* 0x000fe2000782c0ff */
[----:B--2---:R0:W-:Y:S02]  /*2058b0*/  @P5 STG.E.U8 desc[UR22][R38.64], R61 ;  /* 0x0000003d26005986 */ /* 0x0041e4000c101116 */
[----:B0-----:R-:W-:-:S05]  /*2058c0*/  PRMT R61, R47, 0x7770, RZ ;  /* 0x000077702f3d7816 */ /* 0x001fca00000000ff */
[----:B------:R0:W-:Y:S01]  /*2058d0*/  @P0 STG.E.U8 desc[UR22][R40.64], R61 ;  /* 0x0000003d28000986 */ /* 0x0001e2000c101116 */
[----:B------:R-:W-:Y:S02]  /*2058e0*/  LOP3.LUT P5, RZ, R56, 0x40000, RZ, 0xc0, !PT ;  /* 0x0004000038ff7812 */ /* 0x000fe400078ac0ff */
[----:B0-----:R-:W-:-:S05]  /*2058f0*/  PRMT R61, R47, 0x7771, RZ ;  /* 0x000077712f3d7816 */ /* 0x001fca00000000ff */
[----:B------:R0:W-:Y:S02]  /*205900*/  @P6 STG.E.U8 desc[UR22][R42.64], R61 ;  /* 0x0000003d2a006986 */ /* 0x0001e4000c101116 */
[----:B0-----:R-:W-:-:S05]  /*205910*/  PRMT R61, R47, 0x7772, RZ ;  /* 0x000077722f3d7816 */ /* 0x001fca00000000ff */
[----:B------:R0:W-:Y:S02]  /*205920*/  @P3 STG.E.U8 desc[UR22][R44.64], R61 ;  /* 0x0000003d2c003986 */ /* 0x0001e4000c101116 */
[----:B0-----:R-:W-:-:S05]  /*205930*/  PRMT R61, R47, 0x7773, RZ ;  /* 0x000077732f3d7816 */ /* 0x001fca00000000ff */
[----:B------:R3:W-:Y:S02]  /*205940*/  @P4 STG.E.U8 desc[UR22][R48.64], R61 ;  /* 0x0000003d30004986 */ /* 0x0007e4000c101116 */
[----:B---3--:R-:W-:-:S05]  /*205950*/  PRMT R61, R59, 0x7770, RZ ;  /* 0x000077703b3d7816 */ /* 0x008fca00000000ff */
[----:B------:R0:W-:Y:S02]  /*205960*/  @P5 STG.E.U8 desc[UR22][R50.64], R61 ;  /* 0x0000003d32005986 */ /* 0x0001e4000c101116 */
[----:B0-----:R-:W-:-:S05]  /*205970*/  PRMT R61, R59, 0x7771, RZ ;  /* 0x000077713b3d7816 */ /* 0x001fca00000000ff */
[----:B------:R0:W-:Y:S02]  /*205980*/  @P2 STG.E.U8 desc[UR22][R52.64], R61 ;  /* 0x0000003d34002986 */ /* 0x0001e4000c101116 */
[----:B0-----:R-:W-:-:S05]  /*205990*/  PRMT R61, R59, 0x7772, RZ ;  /* 0x000077723b3d7816 */ /* 0x001fca00000000ff */
[----:B----4-:R0:W-:Y:S04]  /*2059a0*/  @P1 STG.E.U8 desc[UR22][R54.64], R61 ;  /* 0x0000003d36001986 */ /* 0x0101e8000c101116 */
[----:B0-----:R-:W2:Y:S04]  /*2059b0*/  LDL.LU.64 R54, [R1+0x898] ;  /* 0x0008980001367983 */ /* 0x001ea80000300a00 */
[----:B------:R-:W3:Y:S04]  /*2059c0*/  LDL.LU.64 R48, [R1+0x8e8] ;  /* 0x0008e80001307983 */ /* 0x000ee80000300a00 */
[----:B------:R-:W4:Y:S04]  /*2059d0*/  LDL.LU.64 R40, [R1+0x8c0] ;  /* 0x0008c00001287983 */ /* 0x000f280000300a00 */
[----:B------:R-:W4:Y:S04]  /*2059e0*/  LDL.LU.64 R44, [R1+0x8c8] ;  /* 0x0008c800012c7983 */ /* 0x000f280000300a00 */
[----:B------:R-:W3:Y:S04]  /*2059f0*/  LDL.LU R47, [R1+0x644] ;  /* 0x00064400012f7983 */ /* 0x000ee80000300800 */
[----:B------:R-:W4:Y:S01]  /*205a00*/  LDL.LU.64 R50, [R1+0x8d0] ;  /* 0x0008d00001327983 */ /* 0x000f220000300a00 */
[----:B------:R-:W-:-:S03]  /*205a10*/  PRMT R61, R59, 0x7773, RZ ;  /* 0x000077733b3d7816 */ /* 0x000fc600000000ff */
[----:B------:R-:W4:Y:S04]  /*205a20*/  LDL.LU R42, [R1+0x634] ;  /* 0x00063400012a7983 */ /* 0x000f280000300800 */
[----:B------:R-:W4:Y:S04]  /*205a30*/  LDL.LU R59, [R1+0x8574] ;  /* 0x00857400013b7983 */ /* 0x000f280000300800 */
[----:B------:R-:W4:Y:S01]  /*205a40*/  LDL.LU.64 R52, [R1+0x900] ;  /* 0x0009000001347983 */ /* 0x000f220000300a00 */
[C---:B------:R-:W-:Y:S02]  /*205a50*/  LOP3.LUT P4, RZ, R60.reuse, 0x20000, RZ, 0xc0, !PT ;  /* 0x000200003cff7812 */ /* 0x040fe4000788c0ff */
[----:B------:R-:W-:-:S02]  /*205a60*/  LOP3.LUT P0, RZ, R60, 0x20000000, RZ, 0xc0, !PT ;  /* 0x200000003cff7812 */ /* 0x000fc4000780c0ff */
[----:B------:R-:W-:-:S11]  /*205a70*/  LOP3.LUT R56, R56, 0xfffffbff, RZ, 0xc0, !PT ;  /* 0xfffffbff38387812 */ /* 0x000fd600078ec0ff */
[----:B------:R-:W-:Y:S02]  /*205a80*/  @P0 LOP3.LUT R56, R56, 0x400, RZ, 0xfc, !PT ;  /* 0x0000040038380812 */ /* 0x000fe400078efcff */
[----:B------:R-:W-:Y:S02]  /*205a90*/  LOP3.LUT P0, RZ, R60, 0x10000000, RZ, 0xc0, !PT ;  /* 0x100000003cff7812 */ /* 0x000fe4000780c0ff */
[----:B------:R-:W-:-:S11]  /*205aa0*/  LOP3.LUT R56, R56, 0xfffff7ff, RZ, 0xc0, !PT ;  /* 0xfffff7ff38387812 */ /* 0x000fd600078ec0ff */
[----:B------:R-:W-:Y:S02]  /*205ab0*/  @P0 LOP3.LUT R56, R56, 0x800, RZ, 0xfc, !PT ;  /* 0x0000080038380812 */ /* 0x000fe400078efcff */
[----:B------:R-:W-:Y:S02]  /*205ac0*/  LOP3.LUT P0, RZ, R60, 0x8000000, RZ, 0xc0, !PT ;  /* 0x080000003cff7812 */ /* 0x000fe4000780c0ff */
[----:B------:R-:W-:Y:S02]  /*205ad0*/  LOP3.LUT R56, R56, 0xffffefff, RZ, 0xc0, !PT ;  /* 0xffffefff38387812 */ /* 0x000fe400078ec0ff */
[----:B------:R-:W-:-:S09]  /*205ae0*/  LOP3.LUT P5, RZ, R60, 0x40000, RZ, 0xc0, !PT ;  /* 0x000400003cff7812 */ /* 0x000fd200078ac0ff */
        /* <DEDUP_REMOVED lines=11> */
[----:B------:R-:W-:Y:S01]  /*205ba0*/  LOP3.LUT R56, R56, 0xfffeffff, RZ, 0xc0, !PT ;  /* 0xfffeffff38387812 */ /* 0x000fe200078ec0ff */
[----:B--2---:R0:W-:Y:S04]  /*205bb0*/  @P4 STG.E.U8 desc[UR22][R54.64], R61 ;  /* 0x0000003d36004986 */ /* 0x0041e8000c101116 */
[----:B0-----:R-:W2:Y:S04]  /*205bc0*/  LDL.LU.64 R54, [R1+0x908] ;  /* 0x0009080001367983 */ /* 0x001ea80000300a00 */
[----:B------:R-:W2:Y:S01]  /*205bd0*/  LDL.LU.64 R28, [R1+0x8e0] ;  /* 0x0008e000011c7983 */ /* 0x000ea20000300a00 */
[----:B---3--:R-:W-:-:S03]  /*205be0*/  PRMT R61, R47, 0x7770, RZ ;  /* 0x000077702f3d7816 */ /* 0x008fc600000000ff */
[----:B------:R-:W3:Y:S04]  /*205bf0*/  LDL.LU.64 R30, [R1+0x8d8] ;  /* 0x0008d800011e7983 */ /* 0x000ee80000300a00 */
[----:B------:R0:W-:Y:S04]  /*205c00*/  @P5 STG.E.U8 desc[UR22][R48.64], R61 ;  /* 0x0000003d30005986 */ /* 0x0001e8000c101116 */
[----:B0-----:R-:W3:Y:S04]  /*205c10*/  LDL.LU R48, [R1+0x668] ;  /* 0x0006680001307983 */ /* 0x001ee80000300800 */
[----:B------:R-:W3:Y:S04]  /*205c20*/  LDL.LU.64 R32, [R1+0x938] ;  /* 0x0009380001207983 */ /* 0x000ee80000300a00 */
[----:B------:R-:W3:Y:S01]  /*205c30*/  LDL.LU.64 R34, [R1+0x910] ;  /* 0x0009100001227983 */ /* 0x000ee20000300a00 */
[----:B------:R-:W-:-:S03]  /*205c40*/  @P0 LOP3.LUT R56, R56, 0x10000, RZ, 0xfc, !PT ;  /* 0x0001000038380812 */ /* 0x000fc600078efcff */
[----:B------:R-:W3:Y:S01]  /*205c50*/  LDL.LU.64 R36, [R1+0x918] ;  /* 0x0009180001247983 */ /* 0x000ee20000300a00 */
[C---:B------:R-:W-:Y:S02]  /*205c60*/  LOP3.LUT P0, RZ, R60.reuse, 0x400000, RZ, 0xc0, !PT ;  /* 0x004000003cff7812 */ /* 0x040fe4000780c0ff */
[C---:B------:R-:W-:Y:S01]  /*205c70*/  LOP3.LUT P2, RZ, R60.reuse, 0x80000, RZ, 0xc0, !PT ;  /* 0x000800003cff7812 */ /* 0x040fe2000784c0ff */
[----:B------:R-:W3:Y:S01]  /*205c80*/  LDL.LU R49, [R1+0x658] ;  /* 0x0006580001317983 */ /* 0x000ee20000300800 */
[----:B------:R-:W-:Y:S02]  /*205c90*/  LOP3.LUT P1, RZ, R60, 0x100000, RZ, 0xc0, !PT ;  /* 0x001000003cff7812 */ /* 0x000fe4000782c0ff */
[----:B------:R-:W-:Y:S01]  /*205ca0*/  LOP3.LUT R56, R56, 0xfffdffff, RZ, 0xc0, !PT ;  /* 0xfffdffff38387812 */ /* 0x000fe200078ec0ff */
[----:B------:R-:W3:Y:S01]  /*205cb0*/  LDL.LU.64 R38, [R1+0x920] ;  /* 0x0009200001267983 */ /* 0x000ee20000300a00 */
[----:B------:R-:W-:-:S05]  /*205cc0*/  PRMT R61, R47, 0x7771, RZ ;  /* 0x000077712f3d7816 */ /* 0x000fca00000000ff */
[----:B------:R-:W-:Y:S02]  /*205cd0*/  @P0 LOP3.LUT R56, R56, 0x20000, RZ, 0xfc, !PT ;  /* 0x0002000038380812 */ /* 0x000fe400078efcff */
[----:B------:R-:W-:Y:S01]  /*205ce0*/  LOP3.LUT P0, RZ, R60, 0x200000, RZ, 0xc0, !PT ;  /* 0x002000003cff7812 */ /* 0x000fe2000780c0ff */
[----:B----4-:R0:W-:Y:S02]  /*205cf0*/  @P2 STG.E.U8 desc[UR22][R40.64], R61 ;  /* 0x0000003d28002986 */ /* 0x0101e4000c101116 */
[C---:B0-----:R-:W-:Y:S02]  /*205d00*/  PRMT R61, R47.reuse, 0x7772, RZ ;  /* 0x000077722f3d7816 */ /* 0x041fe400000000ff */
[----:B------:R-:W4:Y:S04]  /*205d10*/  LDL.LU.64 R40, [R1+0x940] ;  /* 0x0009400001287983 */ /* 0x000f280000300a00 */
[----:B------:R0:W-:Y:S02]  /*205d20*/  @P1 STG.E.U8 desc[UR22][R44.64], R61 ;  /* 0x0000003d2c001986 */ /* 0x0001e4000c101116 */
[----:B0-----:R-:W-:-:S02]  /*205d30*/  PRMT R61, R47, 0x7773, RZ ;  /* 0x000077732f3d7816 */ /* 0x001fc400000000ff */
[----:B------:R-:W4:Y:S04]  /*205d40*/  LDL.LU.64 R44, [R1+0x948] ;  /* 0x00094800012c7983 */ /* 0x000f280000300a00 */
[----:B------:R0:W-:Y:S01]  /*205d50*/  @P0 STG.E.U8 desc[UR22][R50.64], R61 ;  /* 0x0000003d32000986 */ /* 0x0001e2000c101116 */
[----:B------:R-:W-:-:S03]  /*205d60*/  LOP3.LUT P0, RZ, R56, 0x20000, RZ, 0xc0, !PT ;  /* 0x0002000038ff7812 */ /* 0x000fc6000780c0ff */
[----:B------:R-:W4:Y:S04]  /*205d70*/  LDL.LU.64 R46, [R1+0x930] ;  /* 0x00093000012e7983 */ /* 0x000f280000300a00 */
[----:B------:R-:W4:Y:S01]  /*205d80*/  LDL.LU R43, [R1+0x648] ;  /* 0x00064800012b7983 */ /* 0x000f220000300800 */
[----:B0-----:R-:W-:-:S03]  /*205d90*/  PRMT R61, R42, 0x7770, RZ ;  /* 0x000077702a3d7816 */ /* 0x001fc600000000ff */
[----:B------:R-:W4:Y:S04]  /*205da0*/  LDL.LU.64 R50, [R1+0x928] ;  /* 0x0009280001327983 */ /* 0x000f280000300a00 */
[----:B------:R0:W-:Y:S04]  /*205db0*/  @P0 STG.E.U8 desc[UR22][R52.64], R61 ;  /* 0x0000003d34000986 */ /* 0x0001e8000c101116 */
[----:B0-----:R-:W4:Y:S01]  /*205dc0*/  LDL.LU.64 R52, [R1+0x9b8] ;  /* 0x0009b80001347983 */ /* 0x001f220000300a00 */
[----:B------:R-:W-:Y:S02]  /*205dd0*/  LOP3.LUT P0, RZ, R56, 0x10000, RZ, 0xc0, !PT ;  /* 0x0001000038ff7812 */ /* 0x000fe4000780c0ff */
[----:B------:R-:W-:-:S02]  /*205de0*/  PRMT R61, R42, 0x7771, RZ ;  /* 0x000077712a3d7816 */ /* 0x000fc400000000ff */
[----:B------:R-:W-:-:S09]  /*205df0*/  LOP3.LUT P6, RZ, R60, 0x40000000, RZ, 0xc0, !PT ;  /* 0x400000003cff7812 */ /* 0x000fd200078cc0ff */
[----:B--2---:R0:W-:Y:S04]  /*205e00*/  @P0 STG.E.U8 desc[UR22][R54.64], R61 ;  /* 0x0000003d36000986 */ /* 0x0041e8000c101116 */
[----:B0-----:R-:W2:Y:S01]  /*205e10*/  LDL.LU.64 R54, [R1+0x950] ;  /* 0x0009500001367983 */ /* 0x001ea20000300a00 */
[----:B------:R-:W-:Y:S02]  /*205e20*/  LOP3.LUT P0, RZ, R56, 0x8000, RZ, 0xc0, !PT ;  /* 0x0000800038ff7812 */ /* 0x000fe4000780c0ff */
[----:B------:R-:W-:-:S11]  /*205e30*/  PRMT R61, R42, 0x7772, RZ ;  /* 0x000077722a3d7816 */ /* 0x000fd600000000ff */
[----:B------:R0:W-:Y:S01]  /*205e40*/  @P0 STG.E.U8 desc[UR22][R28.64], R61 ;  /* 0x0000003d1c000986 */ /* 0x0001e2000c101116 */
[----:B------:R-:W-:Y:S02]  /*205e50*/  LOP3.LUT P0, RZ, R56, 0x4000, RZ, 0xc0, !PT ;  /* 0x0000400038ff7812 */ /* 0x000fe4000780c0ff */
[----:B0-----:R-:W-:-:S11]  /*205e60*/  PRMT R61, R42, 0x7773, RZ ;  /* 0x000077732a3d7816 */ /* 0x001fd600000000ff */
[----:B---3--:R0:W-:Y:S01]  /*205e70*/  @P0 STG.E.U8 desc[UR22][R30.64], R61 ;  /* 0x0000003d1e000986 */ /* 0x0081e2000c101116 */
[----:B------:R-:W-:Y:S02]  /*205e80*/  LOP3.LUT P0, RZ, R56, 0x2000, RZ, 0xc0, !PT ;  /* 0x0000200038ff7812 */ /* 0x000fe4000780c0ff */
[----:B0-----:R-:W-:-:S11]  /*205e90*/  PRMT R61, R48, 0x7770, RZ ;  /* 0x00007770303d7816 */ /* 0x001fd600000000ff */
[----:B------:R0:W-:Y:S01]  /*205ea0*/  @P0 STG.E.U8 desc[UR22][R32.64], R61 ;  /* 0x0000003d20000986 */ /* 0x0001e2000c101116 */
[----:B------:R-:W-:Y:S02]  /*205eb0*/  LOP3.LUT P0, RZ, R56, 0x1000, RZ, 0xc0, !PT ;  /* 0x0000100038ff7812 */ /* 0x000fe4000780c0ff */
[----:B0-----:R-:W-:-:S11]  /*205ec0*/  PRMT R61, R48, 0x7771, RZ ;  /* 0x00007771303d7816 */ /* 0x001fd600000000ff */
[----:B------:R0:W-:Y:S01]  /*205ed0*/  @P0 STG.E.U8 desc[UR22][R34.64], R61 ;  /* 0x0000003d22000986 */ /* 0x0001e2000c101116 */
[----:B------:R-:W-:Y:S02]  /*205ee0*/  LOP3.LUT P0, RZ, R56, 0x800, RZ, 0xc0, !PT ;  /* 0x0000080038ff7812 */ /* 0x000fe4000780c0ff */
[----:B0-----:R-:W-:-:S11]  /*205ef0*/  PRMT R61, R48, 0x7772, RZ ;  /* 0x00007772303d7816 */ /* 0x001fd600000000ff */
[----:B------:R0:W-:Y:S01]  /*205f00*/  @P0 STG.E.U8 desc[UR22][R36.64], R61 ;  /* 0x0000003d24000986 */ /* 0x0001e2000c101116 */
[----:B------:R-:W-:Y:S02]  /*205f10*/  LOP3.LUT P0, RZ, R56, 0x400, RZ, 0xc0, !PT ;  /* 0x0000040038ff7812 */ /* 0x000fe4000780c0ff */
[----:B------:R-:W-:Y:S02]  /*205f20*/  LOP3.LUT P3, RZ, R60, 0x80000000, RZ, 0xc0, !PT ;  /* 0x800000003cff7812 */ /* 0x000fe4000786c0ff */
[----:B0-----:R-:W-:-:S09]  /*205f30*/  PRMT R61, R48, 0x7773, RZ ;  /* 0x00007773303d7816 */ /* 0x001fd200000000ff */
[----:B------:R0:W-:Y:S01]  /*205f40*/  @P0 STG.E.U8 desc[UR22][R38.64], R61 ;  /* 0x0000003d26000986 */ /* 0x0001e2000c101116 */
[----:B------:R-:W-:Y:S02]  /*205f50*/  LOP3.LUT P4, RZ, R59, 0x1, RZ, 0xc0, !PT ;  /* 0x000000013bff7812 */ /* 0x000fe4000788c0ff */
[----:B0-----:R-:W-:-:S05]  /*205f60*/  PRMT R61, R49, 0x7770, RZ ;  /* 0x00007770313d7816 */ /* 0x001fca00000000ff */
[----:B----4-:R0:W-:Y:S01]  /*205f70*/  @P6 STG.E.U8 desc[UR22][R40.64], R61 ;  /* 0x0000003d28006986 */ /* 0x0101e2000c101116 */
[----:B------:R-:W-:Y:S02]  /*205f80*/  LOP3.LUT P5, RZ, R59, 0x2, RZ, 0xc0, !PT ;  /* 0x000000023bff7812 */ /* 0x000fe400078ac0ff */
        /* <DEDUP_REMOVED lines=8> */
[----:B------:R0:W-:Y:S04]  /*206010*/  @P2 STG.E.U8 desc[UR22][R52.64], R61 ;  /* 0x0000003d34002986 */ /* 0x0001e8000c101116 */
[----:B0-----:R-:W3:Y:S01]  /*206020*/  LDL.LU.64 R52, [R1+0x9b0] ;  /* 0x0009b00001347983 */ /* 0x001ee20000300a00 */
[----:B------:R-:W-:Y:S02]  /*206030*/  LOP3.LUT P1, RZ, R59, 0x8, RZ, 0xc0, !PT ;  /* 0x000000083bff7812 */ /* 0x000fe4000782c0ff */
[----:B------:R-:W-:-:S11]  /*206040*/  PRMT R61, R43, 0x7771, RZ ;  /* 0x000077712b3d7816 */ /* 0x000fd600000000ff */
[----:B--2---:R0:W-:Y:S04]  /*206050*/  @P1 STG.E.U8 desc[UR22][R54.64], R61 ;  /* 0x0000003d36001986 */ /* 0x0041e8000c101116 */
[----:B0-----:R-:W2:Y:S04]  /*206060*/  LDL.LU.64 R54, [R1+0x9a8] ;  /* 0x0009a80001367983 */ /* 0x001ea80000300a00 */
[----:B------:R-:W4:Y:S04]  /*206070*/  LDL.LU.64 R44, [R1+0x9a0] ;  /* 0x0009a000012c7983 */ /* 0x000f280000300a00 */
[----:B------:R-:W4:Y:S04]  /*206080*/  LDL.LU.64 R46, [R1+0x968] ;  /* 0x00096800012e7983 */ /* 0x000f280000300a00 */
[----:B------:R-:W4:Y:S01]  /*206090*/  LDL.LU.64 R48, [R1+0x960] ;  /* 0x0009600001307983 */ /* 0x000f220000300a00 */
[----:B------:R-:W-:-:S03]  /*2060a0*/  LOP3.LUT P4, RZ, R59, 0x10, RZ, 0xc0, !PT ;  /* 0x000000103bff7812 */ /* 0x000fc6000788c0ff */
[----:B------:R-:W4:Y:S01]  /*2060b0*/  LDL.LU.64 R50, [R1+0x958] ;  /* 0x0009580001327983 */ /* 0x000f220000300a00 */
[----:B------:R-:W-:-:S03]  /*2060c0*/  PRMT R61, R43, 0x7772, RZ ;  /* 0x000077722b3d7816 */ /* 0x000fc600000000ff */
[----:B------:R-:W4:Y:S01]  /*2060d0*/  LDL.LU R31, [R1+0x66c] ;  /* 0x00066c00011f7983 */ /* 0x000f220000300800 */
[----:B------:R-:W-:Y:S02]  /*2060e0*/  LOP3.LUT P0, RZ, R59, 0x10000, RZ, 0xc0, !PT ;  /* 0x000100003bff7812 */ /* 0x000fe4000780c0ff */
[----:B------:R-:W-:-:S11]  /*2060f0*/  LOP3.LUT R56, R56, 0xfffffffb, RZ, 0xc0, !PT ;  /* 0xfffffffb38387812 */ /* 0x000fd600078ec0ff */
[----:B------:R-:W-:Y:S02]  /*206100*/  @P0 LOP3.LUT R56, R56, 0x4, RZ, 0xfc, !PT ;  /* 0x0000000438380812 */ /* 0x000fe400078efcff */
[C---:B------:R-:W-:Y:S02]  /*206110*/  LOP3.LUT P0, RZ, R59.reuse, 0x8000, RZ, 0xc0, !PT ;  /* 0x000080003bff7812 */ /* 0x040fe4000780c0ff */
        /* <DEDUP_REMOVED lines=9> */
[----:B------:R-:W-:Y:S01]  /*2061b0*/  LOP3.LUT P0, RZ, R59, 0x1000, RZ, 0xc0, !PT ;  /* 0x000010003bff7812 */ /* 0x000fe2000780c0ff */
[----:B---3--:R0:W-:Y:S04]  /*2061c0*/  @P4 STG.E.U8 desc[UR22][R52.64], R61 ;  /* 0x0000003d34004986 */ /* 0x0081e8000c101116 */
[----:B0-----:R-:W3:Y:S01]  /*2061d0*/  LDL.LU.64 R52, [R1+0xa08] ;  /* 0x000a080001347983 */ /* 0x001ee20000300a00 */
[----:B------:R-:W-:Y:S02]  /*2061e0*/  PRMT R61, R43, 0x7773, RZ ;  /* 0x000077732b3d7816 */ /* 0x000fe400000000ff */
[----:B------:R-:W-:-:S05]  /*2061f0*/  LOP3.LUT R56, R56, 0xffffffbf, RZ, 0xc0, !PT ;  /* 0xffffffbf38387812 */ /* 0x000fca00078ec0ff */
[----:B------:R-:W-:Y:S02]  /*206200*/  @P0 LOP3.LUT R56, R56, 0x40, RZ, 0xfc, !PT ;  /* 0x0000004038380812 */ /* 0x000fe400078efcff */
[----:B------:R-:W-:Y:S02]  /*206210*/  LOP3.LUT P0, RZ, R59, 0x800, RZ, 0xc0, !PT ;  /* 0x000008003bff7812 */ /* 0x000fe4000780c0ff */
[----:B------:R-:W-:-:S11]  /*206220*/  LOP3.LUT R56, R56, 0xffffff7f, RZ, 0xc0, !PT ;  /* 0xffffff7f38387812 */ /* 0x000fd600078ec0ff */
[----:B------:R-:W-:Y:S02]  /*206230*/  @P0 LOP3.LUT R56, R56, 0x80, RZ, 0xfc, !PT ;  /* 0x0000008038380812 */ /* 0x000fe400078efcff */
[C---:B------:R-:W-:Y:S02]  /*206240*/  LOP3.LUT P0, RZ, R59.reuse, 0x400, RZ, 0xc0, !PT ;  /* 0x000004003bff7812 */ /* 0x040fe4000780c0ff */
[----:B------:R-:W-:Y:S02]  /*206250*/  LOP3.LUT R56, R56, 0xfffffeff, RZ, 0xc0, !PT ;  /* 0xfffffeff38387812 */ /* 0x000fe400078ec0ff */
[----:B------:R-:W-:-:S09]  /*206260*/  LOP3.LUT P2, RZ, R59, 0x40, RZ, 0xc0, !PT ;  /* 0x000000403bff7812 */ /* 0x000fd2000784c0ff */
[----:B------:R-:W-:Y:S02]  /*206270*/  @P0 LOP3.LUT R56, R56, 0x100, RZ, 0xfc, !PT ;  /* 0x0000010038380812 */ /* 0x000fe400078efcff */
[C---:B------:R-:W-:Y:S02]  /*206280*/  LOP3.LUT P0, RZ, R59.reuse, 0x200, RZ, 0xc0, !PT ;  /* 0x000002003bff7812 */ /* 0x040fe4000780c0ff */
[----:B------:R-:W-:Y:S02]  /*206290*/  LOP3.LUT P1, RZ, R59, 0x80, RZ, 0xc0, !PT ;  /* 0x000000803bff7812 */ /* 0x000fe4000782c0ff */
[----:B------:R-:W-:Y:S01]  /*2062a0*/  LOP3.LUT R56, R56, 0xfffffdff, RZ, 0xc0, !PT ;  /* 0xfffffdff38387812 */ /* 0x000fe200078ec0ff */
[----:B--2---:R0:W-:Y:S04]  /*2062b0*/  @P5 STG.E.U8 desc[UR22][R54.64], R61 ;  /* 0x0000003d36005986 */ /* 0x0041e8000c101116 */
[----:B0-----:R-:W2:Y:S04]  /*2062c0*/  LDL.LU.64 R54, [R1+0x9c0] ;  /* 0x0009c00001367983 */ /* 0x001ea80000300a00 */
[----:B------:R-:W2:Y:S04]  /*2062d0*/  LDL.LU.64 R28, [R1+0xa00] ;  /* 0x000a0000011c7983 */ /* 0x000ea80000300a00 */
[----:B------:R-:W2:Y:S04]  /*2062e0*/  LDL.LU R42, [R1+0x65c] ;  /* 0x00065c00012a7983 */ /* 0x000ea80000300800 */
[----:B------:R-:W2:Y:S04]  /*2062f0*/  LDL.LU.64 R32, [R1+0x9f8] ;  /* 0x0009f80001207983 */ /* 0x000ea80000300a00 */
[----:B------:R-:W2:Y:S01]  /*206300*/  LDL.LU.64 R34, [R1+0x9f0] ;  /* 0x0009f00001227983 */ /* 0x000ea20000300a00 */
[----:B------:R-:W-:-:S03]  /*206310*/  PRMT R61, R58, 0x7770, RZ ;  /* 0x000077703a3d7816 */ /* 0x000fc600000000ff */
[----:B------:R-:W2:Y:S01]  /*206320*/  LDL.LU.64 R36, [R1+0x9d8] ;  /* 0x0009d80001247983 */ /* 0x000ea20000300a00 */
[----:B------:R-:W-:Y:S02]  /*206330*/  @P0 LOP3.LUT R56, R56, 0x200, RZ, 0xfc, !PT ;  /* 0x0000020038380812 */ /* 0x000fe400078efcff */
[----:B------:R-:W-:Y:S01]  /*206340*/  LOP3.LUT P0, RZ, R59, 0x100, RZ, 0xc0, !PT ;  /* 0x000001003bff7812 */ /* 0x000fe2000780c0ff */
[----:B----4-:R0:W-:Y:S04]  /*206350*/  @P2 STG.E.U8 desc[UR22][R44.64], R61 ;  /* 0x0000003d2c002986 */ /* 0x0101e8000c101116 */
[----:B------:R-:W4:Y:S04]  /*206360*/  LDL.LU.64 R38, [R1+0x9d0] ;  /* 0x0009d00001267983 */ /* 0x000f280000300a00 */
[----:B------:R-:W4:Y:S01]  /*206370*/  LDL.LU.64 R40, [R1+0x9c8] ;  /* 0x0009c80001287983 */ /* 0x000f220000300a00 */
[----:B0-----:R-:W-:-:S05]  /*206380*/  PRMT R61, R58, 0x7771, RZ ;  /* 0x000077713a3d7816 */ /* 0x001fca00000000ff */
[----:B------:R0:W-:Y:S02]  /*206390*/  @P1 STG.E.U8 desc[UR22][R46.64], R61 ;  /* 0x0000003d2e001986 */ /* 0x0001e4000c101116 */
[----:B0-----:R-:W-:-:S05]  /*2063a0*/  PRMT R61, R58, 0x7772, RZ ;  /* 0x000077723a3d7816 */ /* 0x001fca00000000ff */
[----:B------:R0:W-:Y:S02]  /*2063b0*/  @P0 STG.E.U8 desc[UR22][R48.64], R61 ;  /* 0x0000003d30000986 */ /* 0x0001e4000c101116 */
[----:B0-----:R-:W-:Y:S02]  /*2063c0*/  PRMT R61, R58, 0x7773, RZ ;  /* 0x000077733a3d7816 */ /* 0x001fe400000000ff */
[----:B------:R-:W4:Y:S04]  /*2063d0*/  LDL.LU R58, [R1+0x8570] ;  /* 0x00857000013a7983 */ /* 0x000f280000300800 */
[----:B------:R-:W4:Y:S04]  /*2063e0*/  LDL.LU.64 R44, [R1+0xa40] ;  /* 0x000a4000012c7983 */ /* 0x000f280000300a00 */
[----:B------:R-:W4:Y:S04]  /*2063f0*/  LDL.LU.64 R46, [R1+0xa10] ;  /* 0x000a1000012e7983 */ /* 0x000f280000300a00 */
[----:B------:R-:W4:Y:S01]  /*206400*/  LDL.LU.64 R48, [R1+0xa38] ;  /* 0x000a380001307983 */ /* 0x000f220000300a00 */
[----:B------:R-:W-:-:S13]  /*206410*/  LOP3.LUT P0, RZ, R56, 0x200, RZ, 0xc0, !PT ;  /* 0x0000020038ff7812 */ /* 0x000fda000780c0ff */
[----:B------:R0:W-:Y:S01]  /*206420*/  @P0 STG.E.U8 desc[UR22][R50.64], R61 ;  /* 0x0000003d32000986 */ /* 0x0001e2000c101116 */
[----:B------:R-:W-:-:S03]  /*206430*/  LOP3.LUT P0, RZ, R56, 0x100, RZ, 0xc0, !PT ;  /* 0x0000010038ff7812 */ /* 0x000fc6000780c0ff */
[----:B0-----:R-:W4:Y:S01]  /*206440*/  LDL.LU.64 R50, [R1+0xa30] ;  /* 0x000a300001327983 */ /* 0x001f220000300a00 */
[----:B------:R-:W-:-:S03]  /*206450*/  PRMT R61, R31, 0x7770, RZ ;  /* 0x000077701f3d7816 */ /* 0x000fc600000000ff */
[----:B------:R-:W4:Y:S06]  /*206460*/  LDL.LU R43, [R1+0x63c] ;  /* 0x00063c00012b7983 */ /* 0x000f2c0000300800 */
[----:B---3--:R0:W-:Y:S04]  /*206470*/  @P0 STG.E.U8 desc[UR22][R52.64], R61 ;  /* 0x0000003d34000986 */ /* 0x0081e8000c101116 */
[----:B0-----:R-:W3:Y:S01]  /*206480*/  LDL.LU.64 R52, [R1+0xa18] ;  /* 0x000a180001347983 */ /* 0x001ee20000300a00 */
[----:B------:R-:W-:-:S02]  /*206490*/  LOP3.LUT P0, RZ, R56, 0x80, RZ, 0xc0, !PT ;  /* 0x0000008038ff7812 */ /* 0x000fc4000780c0ff */
[----:B------:R-:W-:Y:S02]  /*2064a0*/  PRMT R61, R31, 0x7771, RZ ;  /* 0x000077711f3d7816 */ /* 0x000fe400000000ff */
[C---:B------:R-:W-:Y:S02]  /*2064b0*/  LOP3.LUT P6, RZ, R59.reuse, 0x20000, RZ, 0xc0, !PT ;  /* 0x000200003bff7812 */ /* 0x040fe400078cc0ff */
[C---:B------:R-:W-:Y:S02]  /*2064c0*/  LOP3.LUT P3, RZ, R59.reuse, 0x40000, RZ, 0xc0, !PT ;  /* 0x000400003bff7812 */ /* 0x040fe4000786c0ff */
[C---:B------:R-:W-:Y:S02]  /*2064d0*/  LOP3.LUT P4, RZ, R59.reuse, 0x80000, RZ, 0xc0, !PT ;  /* 0x000800003bff7812 */ /* 0x040fe4000788c0ff */
[----:B------:R-:W-:-:S03]  /*2064e0*/  LOP3.LUT P5, RZ, R59, 0x100000, RZ, 0xc0, !PT ;  /* 0x001000003bff7812 */ /* 0x000fc600078ac0ff */
[----:B--2---:R0:W-:Y:S01]  /*2064f0*/  @P0 STG.E.U8 desc[UR22][R54.64], R61 ;  /* 0x0000003d36000986 */ /* 0x0041e2000c101116 */
[C---:B------:R-:W-:Y:S02]  /*206500*/  LOP3.LUT P0, RZ, R56.reuse, 0x40, RZ, 0xc0, !PT ;  /* 0x0000004038ff7812 */ /* 0x040fe4000780c0ff */
[----:B0-----:R-:W-:Y:S01]  /*206510*/  PRMT R61, R31, 0x7772, RZ ;  /* 0x000077721f3d7816 */ /* 0x001fe200000000ff */
[----:B------:R-:W2:Y:S10]  /*206520*/  LDL.LU.64 R54, [R1+0x8568] ;  /* 0x0085680001367983 */ /* 0x000eb40000300a00 */
        /* <DEDUP_REMOVED lines=12> */
[----:B----4-:R0:W-:Y:S02]  /*2065f0*/  @P0 STG.E.U8 desc[UR22][R38.64], R61 ;  /* 0x0000003d26000986 */ /* 0x0101e4000c101116 */
[----:B0-----:R-:W-:-:S05]  /*206600*/  PRMT R61, R42, 0x7773, RZ ;  /* 0x000077732a3d7816 */ /* 0x001fca00000000ff */
[----:B------:R0:W-:Y:S02]  /*206610*/  @P6 STG.E.U8 desc[UR22][R40.64], R61 ;  /* 0x0000003d28006986 */ /* 0x0001e4000c101116 */
[----:B0-----:R-:W-:-:S05]  /*206620*/  PRMT R61, R58, 0x7770, RZ ;  /* 0x000077703a3d7816 */ /* 0x001fca00000000ff */
[----:B------:R0:W-:Y:S02]  /*206630*/  @P3 STG.E.U8 desc[UR22][R44.64], R61 ;  /* 0x0000003d2c003986 */ /* 0x0001e4000c101116 */
[----:B0-----:R-:W-:-:S05]  /*206640*/  PRMT R61, R58, 0x7771, RZ ;  /* 0x000077713a3d7816 */ /* 0x001fca00000000ff */
[----:B------:R0:W-:Y:S02]  /*206650*/  @P4 STG.E.U8 desc[UR22][R46.64], R61 ;  /* 0x0000003d2e004986 */ /* 0x0001e4000c101116 */
[----:B0-----:R-:W-:-:S05]  /*206660*/  PRMT R61, R58, 0x7772, RZ ;  /* 0x000077723a3d7816 */ /* 0x001fca00000000ff */
[----:B------:R0:W-:Y:S02]  /*206670*/  @P5 STG.E.U8 desc[UR22][R48.64], R61 ;  /* 0x0000003d30005986 */ /* 0x0001e4000c101116 */
[----:B0-----:R-:W-:Y:S02]  /*206680*/  PRMT R61, R58, 0x7773, RZ ;  /* 0x000077733a3d7816 */ /* 0x001fe400000000ff */
[----:B------:R-:W4:Y:S01]  /*206690*/  LDL.LU R58, [R1+0x8560] ;  /* 0x00856000013a7983 */ /* 0x000f220000300800 */
[C---:B------:R-:W-:Y:S02]  /*2066a0*/  LOP3.LUT P2, RZ, R59.reuse, 0x200000, RZ, 0xc0, !PT ;  /* 0x002000003bff7812 */ /* 0x040fe4000784c0ff */
[----:B------:R-:W-:-:S11]  /*2066b0*/  LOP3.LUT P1, RZ, R59, 0x400000, RZ, 0xc0, !PT ;  /* 0x004000003bff7812 */ /* 0x000fd6000782c0ff */
[----:B------:R0:W-:Y:S02]  /*2066c0*/  @P2 STG.E.U8 desc[UR22][R50.64], R61 ;  /* 0x0000003d32002986 */ /* 0x0001e4000c101116 */
[----:B0-----:R-:W-:-:S05]  /*2066d0*/  PRMT R61, R43, 0x7770, RZ ;  /* 0x000077702b3d7816 */ /* 0x001fca00000000ff */
[----:B---3--:R0:W-:Y:S04]  /*2066e0*/  @P1 STG.E.U8 desc[UR22][R52.64], R61 ;  /* 0x0000003d34001986 */ /* 0x0081e8000c101116 */
[----:B0-----:R-:W3:Y:S01]  /*2066f0*/  LDL.LU.64 R52, [R1+0xa58] ;  /* 0x000a580001347983 */ /* 0x001ee20000300a00 */
[----:B------:R-:W-:-:S03]  /*206700*/  LOP3.LUT R60, R60, 0xfbffffff, RZ, 0xc0, !PT ;  /* 0xfbffffff3c3c7812 */ /* 0x000fc600078ec0ff */
[----:B------:R-:W2:Y:S04]  /*206710*/  LDL.LU.64 R40, [R1+0xa50] ;  /* 0x000a500001287983 */ /* 0x000ea80000300a00 */
[----:B------:R-:W2:Y:S04]  /*206720*/  LDL.LU.64 R44, [R1+0xa48] ;  /* 0x000a4800012c7983 */ /* 0x000ea80000300a00 */
[----:B------:R-:W2:Y:S04]  /*206730*/  LDL.LU.64 R46, [R1+0xab8] ;  /* 0x000ab800012e7983 */ /* 0x000ea80000300a00 */
[----:B------:R-:W2:Y:S04]  /*206740*/  LDL.LU.64 R48, [R1+0xa70] ;  /* 0x000a700001307983 */ /* 0x000ea80000300a00 */
[----:B------:R-:W2:Y:S04]  /*206750*/  LDL.LU.64 R50, [R1+0xab0] ;  /* 0x000ab00001327983 */ /* 0x000ea80000300a00 */
[----:B------:R-:W2:Y:S01]  /*206760*/  LDL.LU R61, [R1+0x620] ;  /* 0x00062000013d7983 */ /* 0x000ea20000300800 */
[----:B------:R-:W-:-:S02]  /*206770*/  LOP3.LUT R56, R56, 0xfffffffe, RZ, 0xc0, !PT ;  /* 0xfffffffe38387812 */ /* 0x000fc400078ec0ff */
[C---:B------:R-:W-:Y:S02]  /*206780*/  LOP3.LUT P4, RZ, R59.reuse, 0x800000, RZ, 0xc0, !PT ;  /* 0x008000003bff7812 */ /* 0x040fe4000788c0ff */
[C---:B------:R-:W-:Y:S02]  /*206790*/  LOP3.LUT P5, RZ, R59.reuse, 0x1000000, RZ, 0xc0, !PT ;  /* 0x010000003bff7812 */ /* 0x040fe400078ac0ff */
[C---:B------:R-:W-:Y:S02]  /*2067a0*/  LOP3.LUT P2, RZ, R59.reuse, 0x2000000, RZ, 0xc0, !PT ;  /* 0x020000003bff7812 */ /* 0x040fe4000784c0ff */
[----:B------:R-:W-:Y:S02]  /*2067b0*/  LOP3.LUT P1, RZ, R59, 0x4000000, RZ, 0xc0, !PT ;  /* 0x040000003bff7812 */ /* 0x000fe4000782c0ff */
[----:B----4-:R-:W-:-:S13]  /*2067c0*/  LOP3.LUT P0, RZ, R58, 0x8, RZ, 0xc0, !PT ;  /* 0x000000083aff7812 */ /* 0x010fda000780c0ff */
        /* <DEDUP_REMOVED lines=16> */
[----:B------:R-:W-:-:S13]  /*2068d0*/  LOP3.LUT P0, RZ, R59, 0x20000000, RZ, 0xc0, !PT ;  /* 0x200000003bff7812 */ /* 0x000fda000780c0ff */
[----:B------:R-:W-:Y:S02]  /*2068e0*/  @P0 LOP3.LUT R56, R56, 0x1, RZ, 0xfc, !PT ;  /* 0x0000000138380812 */ /* 0x000fe400078efcff */
[----:B------:R-:W-:Y:S02]  /*2068f0*/  LOP3.LUT P0, RZ, R59, 0x10000000, RZ, 0xc0, !PT ;  /* 0x100000003bff7812 */ /* 0x000fe4000780c0ff */
[----:B------:R-:W-:-:S11]  /*206900*/  LOP3.LUT R56, R56, 0xfffffffd, RZ, 0xc0, !PT ;  /* 0xfffffffd38387812 */ /* 0x000fd600078ec0ff */
[----:B------:R-:W-:Y:S02]  /*206910*/  @P0 LOP3.LUT R56, R56, 0x2, RZ, 0xfc, !PT ;  /* 0x0000000238380812 */ /* 0x000fe400078efcff */
[----:B------:R-:W-:Y:S02]  /*206920*/  LOP3.LUT P0, RZ, R59, 0x8000000, RZ, 0xc0, !PT ;  /* 0x080000003bff7812 */ /* 0x000fe4000780c0ff */
[----:B------:R-:W-:-:S05]  /*206930*/  PRMT R59, R43, 0x7771, RZ ;  /* 0x000077712b3b7816 */ /* 0x000fca00000000ff */
[----:B---3--:R0:W-:Y:S04]  /*206940*/  @P4 STG.E.U8 desc[UR22][R52.64], R59 ;  /* 0x0000003b34004986 */ /* 0x0081e8000c101116 */
[----:B0-----:R-:W3:Y:S04]  /*206950*/  LDL.LU.64 R52, [R1+0xaa8] ;  /* 0x000aa80001347983 */ /* 0x001ee80000300a00 */
[----:B------:R-:W4:Y:S04]  /*206960*/  LDL.LU R42, [R1+0x610] ;  /* 0x00061000012a7983 */ /* 0x000f280000300800 */
[----:B------:R-:W4:Y:S04]  /*206970*/  LDL.LU.64 R28, [R1+0xaa0] ;  /* 0x000aa000011c7983 */ /* 0x000f280000300a00 */
[----:B------:R-:W4:Y:S04]  /*206980*/  LDL.LU.64 R30, [R1+0xa88] ;  /* 0x000a8800011e7983 */ /* 0x000f280000300a00 */
[----:B------:R-:W4:Y:S01]  /*206990*/  LDL.LU.64 R32, [R1+0xa80] ;  /* 0x000a800001207983 */ /* 0x000f220000300a00 */
[----:B------:R-:W-:-:S03]  /*2069a0*/  PRMT R59, R43, 0x7772, RZ ;  /* 0x000077722b3b7816 */ /* 0x000fc600000000ff */
[----:B------:R-:W4:Y:S04]  /*2069b0*/  LDL.LU.64 R34, [R1+0xa78] ;  /* 0x000a780001227983 */ /* 0x000f280000300a00 */
[----:B--2---:R0:W-:Y:S02]  /*2069c0*/  @P5 STG.E.U8 desc[UR22][R40.64], R59 ;  /* 0x0000003b28005986 */ /* 0x0041e4000c101116 */
[----:B0-----:R-:W-:Y:S02]  /*2069d0*/  PRMT R59, R43, 0x7773, RZ ;  /* 0x000077732b3b7816 */ /* 0x001fe400000000ff */
[----:B------:R-:W2:Y:S04]  /*2069e0*/  LDL.LU R43, [R1+0x600] ;  /* 0x00060000012b7983 */ /* 0x000ea80000300800 */
[----:B------:R-:W2:Y:S04]  /*2069f0*/  LDL.LU.64 R36, [R1+0xb08] ;  /* 0x000b080001247983 */ /* 0x000ea80000300a00 */
[----:B------:R0:W-:Y:S04]  /*206a00*/  @P2 STG.E.U8 desc[UR22][R44.64], R59 ;  /* 0x0000003b2c002986 */ /* 0x0001e8000c101116 */
[----:B------:R-:W2:Y:S04]  /*206a10*/  LDL.LU.64 R38, [R1+0xac0] ;  /* 0x000ac00001267983 */ /* 0x000ea80000300a00 */
[----:B------:R-:W2:Y:S01]  /*206a20*/  LDL.LU.64 R40, [R1+0xb00] ;  /* 0x000b000001287983 */ /* 0x000ea20000300a00 */
[----:B0-----:R-:W-:-:S03]  /*206a30*/  PRMT R59, R61, 0x7770, RZ ;  /* 0x000077703d3b7816 */ /* 0x001fc600000000ff */
[----:B------:R-:W2:Y:S04]  /*206a40*/  LDL.LU.64 R44, [R1+0xae8] ;  /* 0x000ae800012c7983 */ /* 0x000ea80000300a00 */
[----:B------:R0:W-:Y:S02]  /*206a50*/  @P1 STG.E.U8 desc[UR22][R46.64], R59 ;  /* 0x0000003b2e001986 */ /* 0x0001e4000c101116 */
[----:B0-----:R-:W-:Y:S02]  /*206a60*/  PRMT R59, R61, 0x7771, RZ ;  /* 0x000077713d3b7816 */ /* 0x001fe400000000ff */
[----:B------:R-:W2:Y:S04]  /*206a70*/  LDL.LU.64 R46, [R1+0xae0] ;  /* 0x000ae000012e7983 */ /* 0x000ea80000300a00 */
[----:B------:R0:W-:Y:S01]  /*206a80*/  @P0 STG.E.U8 desc[UR22][R48.64], R59 ;  /* 0x0000003b30000986 */ /* 0x0001e2000c101116 */
[----:B------:R-:W-:-:S02]  /*206a90*/  LOP3.LUT P0, RZ, R56, 0x2, RZ, 0xc0, !PT ;  /* 0x0000000238ff7812 */ /* 0x000fc4000780c0ff */
[----:B0-----:R-:W-:Y:S01]  /*206aa0*/  PRMT R59, R61, 0x7772, RZ ;  /* 0x000077723d3b7816 */ /* 0x001fe200000000ff */
[----:B------:R-:W2:Y:S10]  /*206ab0*/  LDL.LU.64 R48, [R1+0xad8] ;  /* 0x000ad80001307983 */ /* 0x000eb40000300a00 */
[----:B------:R0:W-:Y:S01]  /*206ac0*/  @P0 STG.E.U8 desc[UR22][R50.64], R59 ;  /* 0x0000003b32000986 */ /* 0x0001e2000c101116 */
[----:B------:R-:W-:-:S02]  /*206ad0*/  LOP3.LUT P0, RZ, R56, 0x1, RZ, 0xc0, !PT ;  /* 0x0000000138ff7812 */ /* 0x000fc4000780c0ff */
[----:B------:R-:W-:Y:S01]  /*206ae0*/  PRMT R56, R61, 0x7773, RZ ;  /* 0x000077733d387816 */ /* 0x000fe200000000ff */
[----:B0-----:R-:W2:Y:S10]  /*206af0*/  LDL.LU.64 R50, [R1+0xad0] ;  /* 0x000ad00001327983 */ /* 0x001eb40000300a00 */
[----:B---3--:R0:W-:Y:S04]  /*206b00*/  @P0 STG.E.U8 desc[UR22][R52.64], R56 ;  /* 0x0000003834000986 */ /* 0x0081e8000c101116 */
[----:B0-----:R-:W3:Y:S01]  /*206b10*/  LDL.LU.64 R52, [R1+0xac8] ;  /* 0x000ac80001347983 */ /* 0x001ee20000300a00 */
[----:B------:R-:W-:-:S02]  /*206b20*/  LOP3.LUT P0, RZ, R60, 0x80000000, RZ, 0xc0, !PT ;  /* 0x800000003cff7812 */ /* 0x000fc4000780c0ff */
[----:B----4-:R-:W-:-:S11]  /*206b30*/  PRMT R56, R42, 0x7770, RZ ;  /* 0x000077702a387816 */ /* 0x010fd600000000ff */
        /* <DEDUP_REMOVED lines=11> */
[----:B--2---:R-:W-:-:S11]  /*206bf0*/  PRMT R56, R43, 0x7770, RZ ;  /* 0x000077702b387816 */ /* 0x004fd600000000ff */
[----:B------:R0:W-:Y:S01]  /*206c00*/  @P0 STG.E.U8 desc[UR22][R36.64], R56 ;  /* 0x0000003824000986 */ /* 0x0001e2000c101116 */
[----:B------:R-:W-:Y:S02]  /*206c10*/  LOP3.LUT P0, RZ, R60, 0x4000000, RZ, 0xc0, !PT ;  /* 0x040000003cff7812 */ /* 0x000fe4000780c0ff */
[C---:B------:R-:W-:Y:S02]  /*206c20*/  LOP3.LUT P6, RZ, R58.reuse, 0x10, RZ, 0xc0, !PT ;  /* 0x000000103aff7812 */ /* 0x040fe400078cc0ff */
[----:B------:R-:W-:Y:S02]  /*206c30*/  LOP3.LUT P3, RZ, R58, 0x20, RZ, 0xc0, !PT ;  /* 0x000000203aff7812 */ /* 0x000fe4000786c0ff */
[----:B0-----:R-:W-:-:S07]  /*206c40*/  PRMT R56, R43, 0x7771, RZ ;  /* 0x000077712b387816 */ /* 0x001fce00000000ff */
[----:B------:R0:W-:Y:S01]  /*206c50*/  @P0 STG.E.U8 desc[UR22][R38.64], R56 ;  /* 0x0000003826000986 */ /* 0x0001e2000c101116 */
[----:B------:R-:W-:Y:S02]  /*206c60*/  LOP3.LUT P4, RZ, R58, 0x40, RZ, 0xc0, !PT ;  /* 0x000000403aff7812 */ /* 0x000fe4000788c0ff */
[----:B0-----:R-:W-:-:S05]  /*206c70*/  PRMT R56, R43, 0x7772, RZ ;  /* 0x000077722b387816 */ /* 0x001fca00000000ff */
        /* <DEDUP_REMOVED lines=12> */
[----:B0-----:R-:W-:Y:S02]  /*206d40*/  PRMT R56, R55, 0x7773, RZ ;  /* 0x0000777337387816 */ /* 0x001fe400000000ff */
[----:B------:R-:W2:Y:S04]  /*206d50*/  LDL.LU R55, [R1+0x855c] ;  /* 0x00855c0001377983 */ /* 0x000ea80000300800 */
[----:B------:R-:W4:Y:S04]  /*206d60*/  LDL.LU.64 R50, [R1+0xb58] ;  /* 0x000b580001327983 */ /* 0x000f280000300a00 */
[----:B------:R-:W2:Y:S04]  /*206d70*/  LDL.LU.64 R40, [R1+0xb10] ;  /* 0x000b100001287983 */ /* 0x000ea80000300a00 */
[----:B------:R-:W2:Y:S04]  /*206d80*/  LDL.LU.64 R42, [R1+0xb50] ;  /* 0x000b5000012a7983 */ /* 0x000ea80000300a00 */
[----:B---3--:R0:W-:Y:S04]  /*206d90*/  @P1 STG.E.U8 desc[UR22][R52.64], R56 ;  /* 0x0000003834001986 */ /* 0x0081e8000c101116 */
[----:B0-----:R-:W3:Y:S04]  /*206da0*/  LDL.LU R52, [R1+0x624] ;  /* 0x0006240001347983 */ /* 0x001ee80000300800 */
[----:B------:R-:W2:Y:S04]  /*206db0*/  LDL.LU.64 R44, [R1+0xb48] ;  /* 0x000b4800012c7983 */ /* 0x000ea80000300a00 */
[----:B------:R-:W2:Y:S04]  /*206dc0*/  LDL.LU.64 R46, [R1+0xb40] ;  /* 0x000b4000012e7983 */ /* 0x000ea80000300a00 */
[----:B------:R-:W2:Y:S04]  /*206dd0*/  LDL.LU.64 R48, [R1+0xb28] ;  /* 0x000b280001307983 */ /* 0x000ea80000300a00 */
[----:B------:R-:W2:Y:S01]  /*206de0*/  LDL.LU R61, [R1+0x614] ;  /* 0x00061400013d7983 */ /* 0x000ea20000300800 */
[----:B------:R-:W-:-:S02]  /*206df0*/  LOP3.LUT P4, RZ, R58, 0x400, RZ, 0xc0, !PT ;  /* 0x000004003aff7812 */ /* 0x000fc4000788c0ff */
        /* <DEDUP_REMOVED lines=14> */
[----:B---3--:R-:W-:-:S05]  /*206ee0*/  PRMT R56, R52, 0x7770, RZ ;  /* 0x0000777034387816 */ /* 0x008fca00000000ff */
[----:B----4-:R0:W-:Y:S04]  /*206ef0*/  @P4 STG.E.U8 desc[UR22][R50.64], R56 ;  /* 0x0000003832004986 */ /* 0x0101e8000c101116 */
[----:B0-----:R-:W3:Y:S04]  /*206f00*/  LDL.LU.64 R50, [R1+0xb20] ;  /* 0x000b200001327983 */ /* 0x001ee80000300a00 */
[----:B------:R-:W4:Y:S04]  /*206f10*/  LDL.LU R53, [R1+0x604] ;  /* 0x0006040001357983 */ /* 0x000f280000300800 */
[----:B------:R-:W4:Y:S04]  /*206f20*/  LDL.LU.64 R28, [R1+0xb18] ;  /* 0x000b1800011c7983 */ /* 0x000f280000300a00 */
[----:B------:R-:W4:Y:S01]  /*206f30*/  LDL.LU.64 R30, [R1+0xba8] ;  /* 0x000ba800011e7983 */ /* 0x000f220000300a00 */
[----:B------:R-:W-:-:S02]  /*206f40*/  @P0 LOP3.LUT R60, R60, 0x400000, RZ, 0xfc, !PT ;  /* 0x004000003c3c0812 */ /* 0x000fc400078efcff */
[----:B------:R-:W-:Y:S01]  /*206f50*/  LOP3.LUT P0, RZ, R58, 0x20000, RZ, 0xc0, !PT ;  /* 0x000200003aff7812 */ /* 0x000fe2000780c0ff */
[----:B------:R-:W4:Y:S01]  /*206f60*/  LDL.LU.64 R32, [R1+0xb70] ;  /* 0x000b700001207983 */ /* 0x000f220000300a00 */
[----:B------:R-:W-:-:S03]  /*206f70*/  LOP3.LUT R60, R60, 0xff7fffff, RZ, 0xc0, !PT ;  /* 0xff7fffff3c3c7812 */ /* 0x000fc600078ec0ff */
[----:B------:R-:W4:Y:S01]  /*206f80*/  LDL.LU.64 R34, [R1+0xba0] ;  /* 0x000ba00001227983 */ /* 0x000f220000300a00 */
[C---:B------:R-:W-:Y:S02]  /*206f90*/  LOP3.LUT P5, RZ, R58.reuse, 0x800, RZ, 0xc0, !PT ;  /* 0x000008003aff7812 */ /* 0x040fe400078ac0ff */
[----:B------:R-:W-:Y:S01]  /*206fa0*/  LOP3.LUT P2, RZ, R58, 0x1000, RZ, 0xc0, !PT ;  /* 0x000010003aff7812 */ /* 0x000fe2000784c0ff */
[----:B------:R-:W4:Y:S04]  /*206fb0*/  LDL.LU.64 R36, [R1+0xb98] ;  /* 0x000b980001247983 */ /* 0x000f280000300a00 */
[----:B------:R-:W-:Y:S01]  /*206fc0*/  @P0 LOP3.LUT R60, R60, 0x800000, RZ, 0xfc, !PT ;  /* 0x008000003c3c0812 */ /* 0x000fe200078efcff */
[----:B------:R-:W4:Y:S01]  /*206fd0*/  LDL.LU.64 R38, [R1+0xb90] ;  /* 0x000b900001267983 */ /* 0x000f220000300a00 */
[----:B------:R-:W-:-:S02]  /*206fe0*/  LOP3.LUT P0, RZ, R58, 0x10000, RZ, 0xc0, !PT ;  /* 0x000100003aff7812 */ /* 0x000fc4000780c0ff */
[----:B------:R-:W-:Y:S02]  /*206ff0*/  LOP3.LUT R60, R60, 0xfeffffff, RZ, 0xc0, !PT ;  /* 0xfeffffff3c3c7812 */ /* 0x000fe400078ec0ff */
[----:B------:R-:W-:-:S09]  /*207000*/  PRMT R56, R52, 0x7771, RZ ;  /* 0x0000777134387816 */ /* 0x000fd200000000ff */
[----:B------:R-:W-:Y:S02]  /*207010*/  @P0 LOP3.LUT R60, R60, 0x1000000, RZ, 0xfc, !PT ;  /* 0x010000003c3c0812 */ /* 0x000fe400078efcff */
[C---:B------:R-:W-:Y:S01]  /*207020*/  LOP3.LUT P0, RZ, R58.reuse, 0x8000, RZ, 0xc0, !PT ;  /* 0x000080003aff7812 */ /* 0x040fe2000780c0ff */
[----:B--2---:R0:W-:Y:S01]  /*207030*/  @P5 STG.E.U8 desc[UR22][R40.64], R56 ;  /* 0x0000003828005986 */ /* 0x0041e2000c101116 */
[----:B------:R-:W-:Y:S02]  /*207040*/  LOP3.LUT P1, RZ, R58, 0x2000, RZ, 0xc0, !PT ;  /* 0x000020003aff7812 */ /* 0x000fe4000782c0ff */
[----:B------:R-:W-:Y:S02]  /*207050*/  LOP3.LUT R60, R60, 0xfdffffff, RZ, 0xc0, !PT ;  /* 0xfdffffff3c3c7812 */ /* 0x000fe400078ec0ff */
[----:B0-----:R-:W-:Y:S01]  /*207060*/  PRMT R56, R52, 0x7772, RZ ;  /* 0x0000777234387816 */ /* 0x001fe200000000ff */
[----:B------:R-:W2:Y:S06]  /*207070*/  LDL.LU.64 R40, [R1+0xb88] ;  /* 0x000b880001287983 */ /* 0x000eac0000300a00 */
[----:B------:R-:W-:-:S02]  /*207080*/  @P0 LOP3.LUT R60, R60, 0x2000000, RZ, 0xfc, !PT ;  /* 0x020000003c3c0812 */ /* 0x000fc400078efcff */
[----:B------:R-:W-:Y:S01]  /*207090*/  LOP3.LUT P0, RZ, R58, 0x4000, RZ, 0xc0, !PT ;  /* 0x000040003aff7812 */ /* 0x000fe2000780c0ff */
[----:B------:R0:W-:Y:S02]  /*2070a0*/  @P2 STG.E.U8 desc[UR22][R42.64], R56 ;  /* 0x000000382a002986 */ /* 0x0001e4000c101116 */
[----:B0-----:R-:W-:Y:S02]  /*2070b0*/  PRMT R56, R52, 0x7773, RZ ;  /* 0x0000777334387816 */ /* 0x001fe400000000ff */
[----:B------:R-:W2:Y:S04]  /*2070c0*/  LDL.LU.64 R42, [R1+0xb80] ;  /* 0x000b8000012a7983 */ /* 0x000ea80000300a00 */
[----:B------:R0:W-:Y:S02]  /*2070d0*/  @P1 STG.E.U8 desc[UR22][R44.64], R56 ;  /* 0x000000382c001986 */ /* 0x0001e4000c101116 */
[----:B0-----:R-:W-:-:S02]  /*2070e0*/  PRMT R56, R61, 0x7770, RZ ;  /* 0x000077703d387816 */ /* 0x001fc400000000ff */
[----:B------:R-:W2:Y:S04]  /*2070f0*/  LDL.LU.64 R44, [R1+0xb78] ;  /* 0x000b7800012c7983 */ /* 0x000ea80000300a00 */
[----:B------:R0:W-:Y:S01]  /*207100*/  @P0 STG.E.U8 desc[UR22][R46.64], R56 ;  /* 0x000000382e000986 */ /* 0x0001e2000c101116 */
[----:B------:R-:W-:-:S03]  /*207110*/  LOP3.LUT P0, RZ, R60, 0x2000000, RZ, 0xc0, !PT ;  /* 0x020000003cff7812 */ /* 0x000fc6000780c0ff */
[----:B------:R-:W2:Y:S01]  /*207120*/  LDL.LU R52, [R1+0x628] ;  /* 0x0006280001347983 */ /* 0x000ea20000300800 */
[----:B0-----:R-:W-:-:S03]  /*207130*/  PRMT R56, R61, 0x7771, RZ ;  /* 0x000077713d387816 */ /* 0x001fc600000000ff */
[----:B------:R-:W2:Y:S06]  /*207140*/  LDL.LU.64 R46, [R1+0xc00] ;  /* 0x000c0000012e7983 */ /* 0x000eac0000300a00 */
[----:B------:R0:W-:Y:S01]  /*207150*/  @P0 STG.E.U8 desc[UR22][R48.64], R56 ;  /* 0x0000003830000986 */ /* 0x0001e2000c101116 */
[----:B------:R-:W-:-:S03]  /*207160*/  LOP3.LUT P0, RZ, R60, 0x1000000, RZ, 0xc0, !PT ;  /* 0x010000003cff7812 */ /* 0x000fc6000780c0ff */
[----:B0-----:R-:W2:Y:S01]  /*207170*/  LDL.LU.64 R48, [R1+0xbb0] ;  /* 0x000bb00001307983 */ /* 0x001ea20000300a00 */
[----:B------:R-:W-:-:S09]  /*207180*/  PRMT R56, R61, 0x7772, RZ ;  /* 0x000077723d387816 */ /* 0x000fd200000000ff */
[----:B---3--:R0:W-:Y:S04]  /*207190*/  @P0 STG.E.U8 desc[UR22][R50.64], R56 ;  /* 0x0000003832000986 */ /* 0x0081e8000c101116 */
[----:B0-----:R-:W3:Y:S01]  /*2071a0*/  LDL.LU.64 R50, [R1+0xbf8] ;  /* 0x000bf80001327983 */ /* 0x001ee20000300a00 */
[----:B------:R-:W-:Y:S02]  /*2071b0*/  LOP3.LUT P0, RZ, R60, 0x800000, RZ, 0xc0, !PT ;  /* 0x008000003cff7812 */ /* 0x000fe4000780c0ff */
[----:B------:R-:W-:-:S11]  /*2071c0*/  PRMT R56, R61, 0x7773, RZ ;  /* 0x000077733d387816 */ /* 0x000fd600000000ff */
[----:B----4-:R0:W-:Y:S01]  /*2071d0*/  @P0 STG.E.U8 desc[UR22][R28.64], R56 ;  /* 0x000000381c000986 */ /* 0x0101e2000c101116 */
        /* <DEDUP_REMOVED lines=19> */
[----:B--2---:R0:W-:Y:S01]  /*207310*/  @P6 STG.E.U8 desc[UR22][R40.64], R56 ;  /* 0x0000003828006986 */ /* 0x0041e2000c101116 */
[----:B------:R-:W-:Y:S02]  /*207320*/  LOP3.LUT P5, RZ, R58, 0x4000000, RZ, 0xc0, !PT ;  /* 0x040000003aff7812 */ /* 0x000fe400078ac0ff */
[----:B0-----:R-:W-:-:S05]  /*207330*/  PRMT R56, R57, 0x7772, RZ ;  /* 0x0000777239387816 */ /* 0x001fca00000000ff */
[----:B------:R0:W-:Y:S01]  /*207340*/  @P3 STG.E.U8 desc[UR22][R42.64], R56 ;  /* 0x000000382a003986 */ /* 0x0001e2000c101116 */
[C---:B------:R-:W-:Y:S02]  /*207350*/  LOP3.LUT P2, RZ, R58.reuse, 0x8000000, RZ, 0xc0, !PT ;  /* 0x080000003aff7812 */ /* 0x040fe4000784c0ff */
[----:B0-----:R-:W-:Y:S02]  /*207360*/  PRMT R56, R57, 0x7773, RZ ;  /* 0x0000777339387816 */ /* 0x001fe400000000ff */
[----:B------:R-:W-:Y:S01]  /*207370*/  LOP3.LUT P1, RZ, R58, 0x10000000, RZ, 0xc0, !PT ;  /* 0x100000003aff7812 */ /* 0x000fe2000782c0ff */
[----:B------:R-:W2:Y:S04]  /*207380*/  LDL.LU R57, [R1+0x8558] ;  /* 0x0085580001397983 */ /* 0x000ea80000300800 */
[----:B------:R0:W-:Y:S02]  /*207390*/  @P4 STG.E.U8 desc[UR22][R44.64], R56 ;  /* 0x000000382c004986 */ /* 0x0001e4000c101116 */
[----:B0-----:R-:W-:-:S05]  /*2073a0*/  PRMT R56, R52, 0x7770, RZ ;  /* 0x0000777034387816 */ /* 0x001fca00000000ff */
[----:B------:R0:W-:Y:S02]  /*2073b0*/  @P5 STG.E.U8 desc[UR22][R46.64], R56 ;  /* 0x000000382e005986 */ /* 0x0001e4000c101116 */
[----:B0-----:R-:W-:-:S05]  /*2073c0*/  PRMT R56, R52, 0x7771, RZ ;  /* 0x0000777134387816 */ /* 0x001fca00000000ff */
[----:B------:R0:W-:Y:S02]  /*2073d0*/  @P2 STG.E.U8 desc[UR22][R48.64], R56 ;  /* 0x0000003830002986 */ /* 0x0001e4000c101116 */
[----:B0-----:R-:W-:-:S05]  /*2073e0*/  PRMT R56, R52, 0x7772, RZ ;  /* 0x0000777234387816 */ /* 0x001fca00000000ff */
[----:B---3--:R0:W-:Y:S04]  /*2073f0*/  @P1 STG.E.U8 desc[UR22][R50.64], R56 ;  /* 0x0000003832001986 */ /* 0x0081e8000c101116 */
[----:B0-----:R-:W3:Y:S04]  /*207400*/  LDL.LU.64 R50, [R1+0xbf0] ;  /* 0x000bf00001327983 */ /* 0x001ee80000300a00 */
[----:B------:R-:W4:Y:S04]  /*207410*/  LDL.LU.64 R40, [R1+0xbe8] ;  /* 0x000be80001287983 */ /* 0x000f280000300a00 */
[----:B------:R-:W4:Y:S04]  /*207420*/  LDL.LU.64 R42, [R1+0xbe0] ;  /* 0x000be000012a7983 */ /* 0x000f280000300a00 */
[----:B------:R-:W4:Y:S04]  /*207430*/  LDL.LU.64 R44, [R1+0xbd0] ;  /* 0x000bd000012c7983 */ /* 0x000f280000300a00 */
[----:B------:R-:W4:Y:S04]  /*207440*/  LDL.LU R53, [R1+0x618] ;  /* 0x0006180001357983 */ /* 0x000f280000300800 */
[----:B------:R-:W4:Y:S01]  /*207450*/  LDL.LU.64 R46, [R1+0xbb8] ;  /* 0x000bb800012e7983 */ /* 0x000f220000300a00 */
[----:B------:R-:W-:-:S03]  /*207460*/  LOP3.LUT P4, RZ, R58, 0x20000000, RZ, 0xc0, !PT ;  /* 0x200000003aff7812 */ /* 0x000fc6000788c0ff */
[----:B------:R-:W4:Y:S01]  /*207470*/  LDL.LU.64 R48, [R1+0xc50] ;  /* 0x000c500001307983 */ /* 0x000f220000300a00 */
[----:B------:R-:W-:Y:S02]  /*207480*/  PRMT R56, R52, 0x7773, RZ ;  /* 0x0000777334387816 */ /* 0x000fe400000000ff */
[----:B------:R-:W-:Y:S02]  /*207490*/  LOP3.LUT R60, R60, 0xfffffbff, RZ, 0xc0, !PT ;  /* 0xfffffbff3c3c7812 */ /* 0x000fe400078ec0ff */
[C---:B------:R-:W-:Y:S02]  /*2074a0*/  LOP3.LUT P5, RZ, R58.reuse, 0x40000000, RZ, 0xc0, !PT ;  /* 0x400000003aff7812 */ /* 0x040fe400078ac0ff */
[----:B------:R-:W-:Y:S02]  /*2074b0*/  LOP3.LUT P2, RZ, R58, 0x80000000, RZ, 0xc0, !PT ;  /* 0x800000003aff7812 */ /* 0x000fe4000784c0ff */
[----:B--2---:R-:W-:Y:S01]  /*2074c0*/  LOP3.LUT P0, RZ, R57, 0x200, RZ, 0xc0, !PT ;  /* 0x0000020039ff7812 */ /* 0x004fe2000780c0ff */
[----:B---3--:R0:W-:Y:S04]  /*2074d0*/  @P4 STG.E.U8 desc[UR22][R50.64], R56 ;  /* 0x0000003832004986 */ /* 0x0081e8000c101116 */
[----:B0-----:R-:W2:Y:S04]  /*2074e0*/  LDL.LU.64 R50, [R1+0xc08] ;  /* 0x000c080001327983 */ /* 0x001ea80000300a00 */
[----:B------:R-:W3:Y:S04]  /*2074f0*/  LDL.LU.64 R28, [R1+0xc48] ;  /* 0x000c4800011c7983 */ /* 0x000ee80000300a00 */
[----:B------:R-:W-:-:S02]  /*207500*/  @P0 LOP3.LUT R60, R60, 0x400, RZ, 0xfc, !PT ;  /* 0x000004003c3c0812 */ /* 0x000fc400078efcff */
[----:B------:R-:W-:Y:S01]  /*207510*/  LOP3.LUT P0, RZ, R57, 0x100, RZ, 0xc0, !PT ;  /* 0x0000010039ff7812 */ /* 0x000fe2000780c0ff */
[----:B------:R-:W3:Y:S01]  /*207520*/  LDL.LU.64 R30, [R1+0xc40] ;  /* 0x000c4000011e7983 */ /* 0x000ee20000300a00 */
[----:B------:R-:W-:Y:S02]  /*207530*/  LOP3.LUT R60, R60, 0xfffff7ff, RZ, 0xc0, !PT ;  /* 0xfffff7ff3c3c7812 */ /* 0x000fe400078ec0ff */
[----:B----4-:R-:W-:Y:S01]  /*207540*/  PRMT R56, R53, 0x7770, RZ ;  /* 0x0000777035387816 */ /* 0x010fe200000000ff */
[----:B------:R-:W4:Y:S08]  /*207550*/  LDL.LU R52, [R1+0x5f8] ;  /* 0x0005f80001347983 */ /* 0x000f300000300800 */
[----:B------:R-:W-:Y:S01]  /*207560*/  @P0 LOP3.LUT R60, R60, 0x800, RZ, 0xfc, !PT ;  /* 0x000008003c3c0812 */ /* 0x000fe200078efcff */
[----:B------:R0:W-:Y:S01]  /*207570*/  @P5 STG.E.U8 desc[UR22][R40.64], R56 ;  /* 0x0000003828005986 */ /* 0x0001e2000c101116 */
[----:B------:R-:W-:-:S02]  /*207580*/  LOP3.LUT P0, RZ, R57, 0x80, RZ, 0xc0, !PT ;  /* 0x0000008039ff7812 */ /* 0x000fc4000780c0ff */
[----:B------:R-:W-:Y:S01]  /*207590*/  LOP3.LUT R60, R60, 0xffffefff, RZ, 0xc0, !PT ;  /* 0xffffefff3c3c7812 */ /* 0x000fe200078ec0ff */
[----:B------:R-:W4:Y:S01]  /*2075a0*/  LDL.LU.64 R32, [R1+0xc38] ;  /* 0x000c380001207983 */ /* 0x000f220000300a00 */
[----:B------:R-:W-:-:S03]  /*2075b0*/  LOP3.LUT P1, RZ, R57, 0x1, RZ, 0xc0, !PT ;  /* 0x0000000139ff7812 */ /* 0x000fc6000782c0ff */
[----:B------:R-:W4:Y:S01]  /*2075c0*/  LDL.LU.64 R34, [R1+0xc30] ;  /* 0x000c300001227983 */ /* 0x000f220000300a00 */
[----:B0-----:R-:W-:-:S03]  /*2075d0*/  PRMT R56, R53, 0x7771, RZ ;  /* 0x0000777135387816 */ /* 0x001fc600000000ff */
[----:B------:R-:W4:Y:S02]  /*2075e0*/  LDL.LU.64 R36, [R1+0xc28] ;  /* 0x000c280001247983 */ /* 0x000f240000300a00 */
[----:B------:R-:W-:Y:S02]  /*2075f0*/  @P0 LOP3.LUT R60, R60, 0x1000, RZ, 0xfc, !PT ;  /* 0x000010003c3c0812 */ /* 0x000fe400078efcff */
[----:B------:R-:W-:Y:S01]  /*207600*/  LOP3.LUT P0, RZ, R57, 0x40, RZ, 0xc0, !PT ;  /* 0x0000004039ff7812 */ /* 0x000fe2000780c0ff */
[----:B------:R0:W-:Y:S01]  /*207610*/  @P2 STG.E.U8 desc[UR22][R42.64], R56 ;  /* 0x000000382a002986 */ /* 0x0001e2000c101116 */
[----:B------:R-:W-:-:S03]  /*207620*/  LOP3.LUT R60, R60, 0xffffdfff, RZ, 0xc0, !PT ;  /* 0xffffdfff3c3c7812 */ /* 0x000fc600078ec0ff */
[----:B------:R-:W4:Y:S04]  /*207630*/  LDL.LU.64 R38, [R1+0xc20] ;  /* 0x000c200001267983 */ /* 0x000f280000300a00 */
[----:B------:R-:W4:Y:S04]  /*207640*/  LDL.LU.64 R40, [R1+0xcb0] ;  /* 0x000cb00001287983 */ /* 0x000f280000300a00 */
[----:B------:R-:W-:Y:S01]  /*207650*/  @P0 LOP3.LUT R60, R60, 0x2000, RZ, 0xfc, !PT ;  /* 0x000020003c3c0812 */ /* 0x000fe200078efcff */
[----:B0-----:R-:W4:Y:S01]  /*207660*/  LDL.LU.64 R42, [R1+0xc58] ;  /* 0x000c5800012a7983 */ /* 0x001f220000300a00 */
[----:B------:R-:W-:-:S02]  /*207670*/  LOP3.LUT P0, RZ, R57, 0x20, RZ, 0xc0, !PT ;  /* 0x0000002039ff7812 */ /* 0x000fc4000780c0ff */
        /* <DEDUP_REMOVED lines=10> */
[----:B------:R-:W-:-:S09]  /*207720*/  PRMT R56, R53, 0x7772, RZ ;  /* 0x0000777235387816 */ /* 0x000fd200000000ff */
[----:B------:R-:W-:Y:S02]  /*207730*/  @P0 LOP3.LUT R60, R60, 0x20000, RZ, 0xfc, !PT ;  /* 0x000200003c3c0812 */ /* 0x000fe400078efcff */
[----:B------:R-:W-:Y:S01]  /*207740*/  LOP3.LUT P0, RZ, R57, 0x2, RZ, 0xc0, !PT ;  /* 0x0000000239ff7812 */ /* 0x000fe2000780c0ff */
[----:B------:R0:W-:Y:S02]  /*207750*/  @P1 STG.E.U8 desc[UR22][R44.64], R56 ;  /* 0x000000382c001986 */ /* 0x0001e4000c101116 */
[----:B0-----:R-:W-:Y:S02]  /*207760*/  PRMT R56, R53, 0x7773, RZ ;  /* 0x0000777335387816 */ /* 0x001fe400000000ff */
[----:B------:R-:W4:Y:S08]  /*207770*/  LDL.LU.64 R44, [R1+0xc98] ;  /* 0x000c9800012c7983 */ /* 0x000f300000300a00 */
[----:B------:R0:W-:Y:S01]  /*207780*/  @P0 STG.E.U8 desc[UR22][R46.64], R56 ;  /* 0x000000382e000986 */ /* 0x0001e2000c101116 */
[----:B------:R-:W-:-:S03]  /*207790*/  LOP3.LUT P0, RZ, R60, 0x20000, RZ, 0xc0, !PT ;  /* 0x000200003cff7812 */ /* 0x000fc6000780c0ff */
[----:B------:R-:W4:Y:S01]  /*2077a0*/  LDL.LU R53, [R1+0x61c] ;  /* 0x00061c0001357983 */ /* 0x000f220000300800 */
[----:B0-----:R-:W-:-:S03]  /*2077b0*/  PRMT R56, R55, 0x7770, RZ ;  /* 0x0000777037387816 */ /* 0x001fc600000000ff */
[----:B------:R-:W4:Y:S06]  /*2077c0*/  LDL.LU.64 R46, [R1+0xc90] ;  /* 0x000c9000012e7983 */ /* 0x000f2c0000300a00 */
[----:B------:R0:W-:Y:S01]  /*2077d0*/  @P0 STG.E.U8 desc[UR22][R48.64], R56 ;  /* 0x0000003830000986 */ /* 0x0001e2000c101116 */
[C---:B------:R-:W-:Y:S02]  /*2077e0*/  LOP3.LUT P0, RZ, R60.reuse, 0x10000, RZ, 0xc0, !PT ;  /* 0x000100003cff7812 */ /* 0x040fe4000780c0ff */
[----:B0-----:R-:W-:Y:S01]  /*2077f0*/  PRMT R56, R55, 0x7771, RZ ;  /* 0x0000777137387816 */ /* 0x001fe200000000ff */
[----:B------:R-:W4:Y:S10]  /*207800*/  LDL.LU.64 R48, [R1+0xc88] ;  /* 0x000c880001307983 */ /* 0x000f340000300a00 */
[----:B--2---:R0:W-:Y:S01]  /*207810*/  @P0 STG.E.U8 desc[UR22][R50.64], R56 ;  /* 0x0000003832000986 */ /* 0x0041e2000c101116 */
[----:B------:R-:W-:-:S02]  /*207820*/  LOP3.LUT P0, RZ, R60, 0x8000, RZ, 0xc0, !PT ;  /* 0x000080003cff7812 */ /* 0x000fc4000780c0ff */
[C---:B0-----:R-:W-:Y:S01]  /*207830*/  PRMT R56, R55.reuse, 0x7772, RZ ;  /* 0x0000777237387816 */ /* 0x041fe200000000ff */
[----:B------:R-:W2:Y:S10]  /*207840*/  LDL.LU.64 R50, [R1+0xc80] ;  /* 0x000c800001327983 */ /* 0x000eb40000300a00 */
[----:B---3--:R0:W-:Y:S02]  /*207850*/  @P0 STG.E.U8 desc[UR22][R28.64], R56 ;  /* 0x000000381c000986 */ /* 0x0081e4000c101116 */
[----:B0-----:R-:W-:-:S02]  /*207860*/  PRMT R56, R55, 0x7773, RZ ;  /* 0x0000777337387816 */ /* 0x001fc400000000ff */
[----:B------:R-:W3:Y:S01]  /*207870*/  LDL.LU R55, [R1+0x8554] ;  /* 0x0085540001377983 */ /* 0x000ee20000300800 */
[----:B------:R-:W-:-:S13]  /*207880*/  LOP3.LUT P0, RZ, R60, 0x4000, RZ, 0xc0, !PT ;  /* 0x000040003cff7812 */ /* 0x000fda000780c0ff */
[----:B------:R4:W-:Y:S01]  /*207890*/  @P0 STG.E.U8 desc[UR22][R30.64], R56 ;  /* 0x000000381e000986 */ /* 0x0009e2000c101116 */
[----:B------:R-:W-:Y:S02]  /*2078a0*/  LOP3.LUT P0, RZ, R60, 0x2000, RZ, 0xc0, !PT ;  /* 0x000020003cff7812 */ /* 0x000fe4000780c0ff */
        /* <DEDUP_REMOVED lines=13> */
[C---:B------:R-:W-:Y:S02]  /*207980*/  LOP3.LUT P4, RZ, R57.reuse, 0x1000, RZ, 0xc0, !PT ;  /* 0x0000100039ff7812 */ /* 0x040fe4000788c0ff */
[C---:B------:R-:W-:Y:S02]  /*207990*/  LOP3.LUT P5, RZ, R57.reuse, 0x2000, RZ, 0xc0, !PT ;  /* 0x0000200039ff7812 */ /* 0x040fe400078ac0ff */
[C---:B------:R-:W-:Y:S02]  /*2079a0*/  LOP3.LUT P2, RZ, R57.reuse, 0x4000, RZ, 0xc0, !PT ;  /* 0x0000400039ff7812 */ /* 0x040fe4000784c0ff */
[----:B------:R-:W-:Y:S02]  /*2079b0*/  LOP3.LUT P1, RZ, R57, 0x8000, RZ, 0xc0, !PT ;  /* 0x0000800039ff7812 */ /* 0x000fe4000782c0ff */
[----:B---3--:R-:W-:-:S05]  /*2079c0*/  PRMT R56, R55, 0x7770, RZ ;  /* 0x0000777037387816 */ /* 0x008fca00000000ff */
[----:B------:R0:W-:Y:S02]  /*2079d0*/  @P6 STG.E.U8 desc[UR22][R40.64], R56 ;  /* 0x0000003828006986 */ /* 0x0001e4000c101116 */
[----:B0-----:R-:W-:-:S05]  /*2079e0*/  PRMT R56, R55, 0x7771, RZ ;  /* 0x0000777137387816 */ /* 0x001fca00000000ff */
[----:B------:R0:W-:Y:S02]  /*2079f0*/  @P3 STG.E.U8 desc[UR22][R42.64], R56 ;  /* 0x000000382a003986 */ /* 0x0001e4000c101116 */
[----:B0-----:R-:W-:-:S05]  /*207a00*/  PRMT R56, R55, 0x7772, RZ ;  /* 0x0000777237387816 */ /* 0x001fca00000000ff */
[----:B------:R0:W-:Y:S02]  /*207a10*/  @P4 STG.E.U8 desc[UR22][R44.64], R56 ;  /* 0x000000382c004986 */ /* 0x0001e4000c101116 */
[----:B0-----:R-:W-:Y:S02]  /*207a20*/  PRMT R56, R55, 0x7773, RZ ;  /* 0x0000777337387816 */ /* 0x001fe400000000ff */
[----:B------:R-:W3:Y:S04]  /*207a30*/  LDL.LU R55, [R1+0x8550] ;  /* 0x0085500001377983 */ /* 0x000ee80000300800 */
[----:B------:R-:W4:Y:S04]  /*207a40*/  LDL.LU.64 R40, [R1+0xc78] ;  /* 0x000c780001287983 */ /* 0x000f280000300a00 */
[----:B------:R0:W-:Y:S02]  /*207a50*/  @P5 STG.E.U8 desc[UR22][R46.64], R56 ;  /* 0x000000382e005986 */ /* 0x0001e4000c101116 */
[----:B0-----:R-:W-:-:S05]  /*207a60*/  PRMT R56, R53, 0x7770, RZ ;  /* 0x0000777035387816 */ /* 0x001fca00000000ff */
[----:B------:R0:W-:Y:S02]  /*207a70*/  @P2 STG.E.U8 desc[UR22][R48.64], R56 ;  /* 0x0000003830002986 */ /* 0x0001e4000c101116 */
[----:B0-----:R-:W-:-:S05]  /*207a80*/  PRMT R56, R53, 0x7771, RZ ;  /* 0x0000777135387816 */ /* 0x001fca00000000ff */
[----:B--2---:R0:W-:Y:S04]  /*207a90*/  @P1 STG.E.U8 desc[UR22][R50.64], R56 ;  /* 0x0000003832001986 */ /* 0x0041e8000c101116 */
[----:B0-----:R-:W2:Y:S04]  /*207aa0*/  LDL.LU.64 R50, [R1+0xc70] ;  /* 0x000c700001327983 */ /* 0x001ea80000300a00 */
[----:B------:R-:W3:Y:S04]  /*207ab0*/  LDL.LU.64 R46, [R1+0xd00] ;  /* 0x000d0000012e7983 */ /* 0x000ee80000300a00 */
[----:B------:R-:W3:Y:S04]  /*207ac0*/  LDL.LU.64 R38, [R1+0xcb8] ;  /* 0x000cb80001267983 */ /* 0x000ee80000300a00 */
[----:B------:R-:W3:Y:S04]  /*207ad0*/  LDL.LU.64 R42, [R1+0xcf8] ;  /* 0x000cf800012a7983 */ /* 0x000ee80000300a00 */
[----:B------:R-:W3:Y:S01]  /*207ae0*/  LDL.LU R45, [R1+0x60c] ;  /* 0x00060c00012d7983 */ /* 0x000ee20000300800 */
[----:B------:R-:W-:-:S03]  /*207af0*/  LOP3.LUT P4, RZ, R57, 0x10000, RZ, 0xc0, !PT ;  /* 0x0001000039ff7812 */ /* 0x000fc6000788c0ff */
[----:B------:R-:W3:Y:S01]  /*207b00*/  LDL.LU.64 R48, [R1+0xcf0] ;  /* 0x000cf00001307983 */ /* 0x000ee20000300a00 */
[----:B------:R-:W-:Y:S02]  /*207b10*/  PRMT R56, R53, 0x7772, RZ ;  /* 0x0000777235387816 */ /* 0x000fe400000000ff */
        /* <DEDUP_REMOVED lines=8> */
[----:B------:R-:W-:Y:S01]  /*207ba0*/  LOP3.LUT R60, R60, 0xffffffef, RZ, 0xc0, !PT ;  /* 0xffffffef3c3c7812 */ /* 0x000fe200078ec0ff */
[----:B----4-:R0:W-:Y:S04]  /*207bb0*/  @P4 STG.E.U8 desc[UR22][R40.64], R56 ;  /* 0x0000003828004986 */ /* 0x0101e8000c101116 */
[----:B0-----:R-:W4:Y:S01]  /*207bc0*/  LDL.LU R40, [R1+0x5fc] ;  /* 0x0005fc0001287983 */ /* 0x001f220000300800 */
[----:B------:R-:W-:-:S03]  /*207bd0*/  PRMT R56, R53, 0x7773, RZ ;  /* 0x0000777335387816 */ /* 0x000fc600000000ff */
[----:B------:R-:W4:Y:S02]  /*207be0*/  LDL.LU.64 R52, [R1+0xcd8] ;  /* 0x000cd80001347983 */ /* 0x000f240000300a00 */
[----:B------:R-:W-:Y:S02]  /*207bf0*/  @P0 LOP3.LUT R60, R60, 0x10, RZ, 0xfc, !PT ;  /* 0x000000103c3c0812 */ /* 0x000fe400078efcff */
[----:B------:R-:W-:Y:S02]  /*207c00*/  LOP3.LUT P0, RZ, R57, 0x2000000, RZ, 0xc0, !PT ;  /* 0x0200000039ff7812 */ /* 0x000fe4000780c0ff */
[----:B------:R-:W-:-:S11]  /*207c10*/  LOP3.LUT R60, R60, 0xffffffdf, RZ, 0xc0, !PT ;  /* 0xffffffdf3c3c7812 */ /* 0x000fd600078ec0ff */
[----:B------:R-:W-:Y:S02]  /*207c20*/  @P0 LOP3.LUT R60, R60, 0x20, RZ, 0xfc, !PT ;  /* 0x000000203c3c0812 */ /* 0x000fe400078efcff */
[----:B------:R-:W-:Y:S01]  /*207c30*/  LOP3.LUT P0, RZ, R57, 0x1000000, RZ, 0xc0, !PT ;  /* 0x0100000039ff7812 */ /* 0x000fe2000780c0ff */
[----:B--2---:R0:W-:Y:S04]  /*207c40*/  @P5 STG.E.U8 desc[UR22][R50.64], R56 ;  /* 0x0000003832005986 */ /* 0x0041e8000c101116 */
[----:B0-----:R-:W2:Y:S01]  /*207c50*/  LDL.LU.64 R50, [R1+0xcd0] ;  /* 0x000cd00001327983 */ /* 0x001ea20000300a00 */
[----:B------:R-:W-:-:S03]  /*207c60*/  LOP3.LUT R60, R60, 0xffffffbf, RZ, 0xc0, !PT ;  /* 0xffffffbf3c3c7812 */ /* 0x000fc600078ec0ff */
[----:B------:R-:W2:Y:S04]  /*207c70*/  LDL.LU.64 R58, [R1+0xcc8] ;  /* 0x000cc800013a7983 */ /* 0x000ea80000300a00 */
[----:B------:R-:W-:Y:S02]  /*207c80*/  @P0 LOP3.LUT R60, R60, 0x40, RZ, 0xfc, !PT ;  /* 0x000000403c3c0812 */ /* 0x000fe400078efcff */
[C---:B------:R-:W-:Y:S01]  /*207c90*/  LOP3.LUT P0, RZ, R57.reuse, 0x800000, RZ, 0xc0, !PT ;  /* 0x0080000039ff7812 */ /* 0x040fe2000780c0ff */
[----:B------:R-:W2:Y:S01]  /*207ca0*/  LDL.LU.64 R28, [R1+0xcc0] ;  /* 0x000cc000011c7983 */ /* 0x000ea20000300a00 */
[----:B------:R-:W-:Y:S02]  /*207cb0*/  LOP3.LUT P2, RZ, R57, 0x40000, RZ, 0xc0, !PT ;  /* 0x0004000039ff7812 */ /* 0x000fe4000784c0ff */
[----:B------:R-:W-:-:S02]  /*207cc0*/  LOP3.LUT R60, R60, 0xffffff7f, RZ, 0xc0, !PT ;  /* 0xffffff7f3c3c7812 */ /* 0x000fc400078ec0ff */
[----:B---3--:R-:W-:-:S07]  /*207cd0*/  PRMT R56, R45, 0x7770, RZ ;  /* 0x000077702d387816 */ /* 0x008fce00000000ff */
[----:B------:R-:W-:Y:S02]  /*207ce0*/  @P0 LOP3.LUT R60, R60, 0x80, RZ, 0xfc, !PT ;  /* 0x000000803c3c0812 */ /* 0x000fe400078efcff */
[----:B------:R-:W-:Y:S01]  /*207cf0*/  LOP3.LUT P0, RZ, R57, 0x400000, RZ, 0xc0, !PT ;  /* 0x0040000039ff7812 */ /* 0x000fe2000780c0ff */
[----:B------:R0:W-:Y:S01]  /*207d00*/  @P2 STG.E.U8 desc[UR22][R46.64], R56 ;  /* 0x000000382e002986 */ /* 0x0001e2000c101116 */
[----:B------:R-:W-:-:S03]  /*207d10*/  LOP3.LUT R60, R60, 0xfffffeff, RZ, 0xc0, !PT ;  /* 0xfffffeff3c3c7812 */ /* 0x000fc600078ec0ff */
[----:B0-----:R-:W3:Y:S04]  /*207d20*/  LDL.LU R46, [R1+0x5e0] ;  /* 0x0005e000012e7983 */ /* 0x001ee80000300800 */
[----:B------:R-:W3:Y:S04]  /*207d30*/  LDL.LU.64 R30, [R1+0xd60] ;  /* 0x000d6000011e7983 */ /* 0x000ee80000300a00 */
[----:B------:R-:W-:Y:S02]  /*207d40*/  @P0 LOP3.LUT R60, R60, 0x100, RZ, 0xfc, !PT ;  /* 0x000001003c3c0812 */ /* 0x000fe400078efcff */
[C---:B------:R-:W-:Y:S01]  /*207d50*/  LOP3.LUT P0, RZ, R57.reuse, 0x200000, RZ, 0xc0, !PT ;  /* 0x0020000039ff7812 */ /* 0x040fe2000780c0ff */
[----:B------:R-:W3:Y:S01]  /*207d60*/  LDL.LU.64 R32, [R1+0xd08] ;  /* 0x000d080001207983 */ /* 0x000ee20000300a00 */
[----:B------:R-:W-:-:S02]  /*207d70*/  LOP3.LUT P1, RZ, R57, 0x80000, RZ, 0xc0, !PT ;  /* 0x0008000039ff7812 */ /* 0x000fc4000782c0ff */
[----:B------:R-:W-:Y:S01]  /*207d80*/  LOP3.LUT R60, R60, 0xfffffdff, RZ, 0xc0, !PT ;  /* 0xfffffdff3c3c7812 */ /* 0x000fe200078ec0ff */
[----:B------:R-:W3:Y:S01]  /*207d90*/  LDL.LU R47, [R1+0x5d0] ;  /* 0x0005d000012f7983 */ /* 0x000ee20000300800 */
[----:B------:R-:W-:-:S03]  /*207da0*/  PRMT R56, R45, 0x7771, RZ ;  /* 0x000077712d387816 */ /* 0x000fc600000000ff */
[----:B------:R-:W3:Y:S04]  /*207db0*/  LDL.LU.64 R34, [R1+0xd48] ;  /* 0x000d480001227983 */ /* 0x000ee80000300a00 */
[----:B------:R-:W-:Y:S01]  /*207dc0*/  @P0 LOP3.LUT R60, R60, 0x200, RZ, 0xfc, !PT ;  /* 0x000002003c3c0812 */ /* 0x000fe200078efcff */
[----:B------:R-:W3:Y:S01]  /*207dd0*/  LDL.LU.64 R36, [R1+0xd40] ;  /* 0x000d400001247983 */ /* 0x000ee20000300a00 */
[----:B------:R-:W-:-:S03]  /*207de0*/  LOP3.LUT P0, RZ, R57, 0x100000, RZ, 0xc0, !PT ;  /* 0x0010000039ff7812 */ /* 0x000fc6000780c0ff */
[----:B------:R0:W-:Y:S02]  /*207df0*/  @P1 STG.E.U8 desc[UR22][R38.64], R56 ;  /* 0x0000003826001986 */ /* 0x0001e4000c101116 */
[----:B0-----:R-:W-:Y:S02]  /*207e00*/  PRMT R56, R45, 0x7772, RZ ;  /* 0x000077722d387816 */ /* 0x001fe400000000ff */
[----:B------:R-:W3:Y:S06]  /*207e10*/  LDL.LU.64 R38, [R1+0xd28] ;  /* 0x000d280001267983 */ /* 0x000eec0000300a00 */
[----:B------:R0:W-:Y:S01]  /*207e20*/  @P0 STG.E.U8 desc[UR22][R42.64], R56 ;  /* 0x000000382a000986 */ /* 0x0001e2000c101116 */
[----:B------:R-:W-:-:S02]  /*207e30*/  LOP3.LUT P0, RZ, R60, 0x200, RZ, 0xc0, !PT ;  /* 0x000002003cff7812 */ /* 0x000fc4000780c0ff */
[----:B0-----:R-:W-:Y:S01]  /*207e40*/  PRMT R56, R45, 0x7773, RZ ;  /* 0x000077732d387816 */ /* 0x001fe200000000ff */
[----:B------:R-:W3:Y:S10]  /*207e50*/  LDL.LU.64 R42, [R1+0xd20] ;  /* 0x000d2000012a7983 */ /* 0x000ef40000300a00 */
[----:B------:R0:W-:Y:S01]  /*207e60*/  @P0 STG.E.U8 desc[UR22][R48.64], R56 ;  /* 0x0000003830000986 */ /* 0x0001e2000c101116 */
[----:B------:R-:W-:-:S03]  /*207e70*/  LOP3.LUT P0, RZ, R60, 0x100, RZ, 0xc0, !PT ;  /* 0x000001003cff7812 */ /* 0x000fc6000780c0ff */
[----:B------:R-:W3:Y:S04]  /*207e80*/  LDL.LU.64 R44, [R1+0xd18] ;  /* 0x000d1800012c7983 */ /* 0x000ee80000300a00 */
[----:B0-----:R-:W3:Y:S04]  /*207e90*/  LDL.LU.64 R48, [R1+0xd10] ;  /* 0x000d100001307983 */ /* 0x001ee80000300a00 */
[----:B------:R-:W3:Y:S01]  /*207ea0*/  LDL.LU R41, [R1+0x5c0] ;  /* 0x0005c00001297983 */ /* 0x000ee20000300800 */
[----:B----4-:R-:W-:-:S05]  /*207eb0*/  PRMT R56, R40, 0x7770, RZ ;  /* 0x0000777028387816 */ /* 0x010fca00000000ff */
[----:B------:R0:W-:Y:S04]  /*207ec0*/  @P0 STG.E.U8 desc[UR22][R52.64], R56 ;  /* 0x0000003834000986 */ /* 0x0001e8000c101116 */
[----:B0-----:R-:W4:Y:S01]  /*207ed0*/  LDL.LU.64 R52, [R1+0xd70] ;  /* 0x000d700001347983 */ /* 0x001f220000300a00 */
[----:B------:R-:W-:Y:S02]  /*207ee0*/  LOP3.LUT P0, RZ, R60, 0x80, RZ, 0xc0, !PT ;  /* 0x000000803cff7812 */ /* 0x000fe4000780c0ff */
[----:B------:R-:W-:-:S11]  /*207ef0*/  PRMT R56, R40, 0x7771, RZ ;  /* 0x0000777128387816 */ /* 0x000fd600000000ff */
[----:B--2---:R0:W-:Y:S01]  /*207f00*/  @P0 STG.E.U8 desc[UR22][R50.64], R56 ;  /* 0x0000003832000986 */ /* 0x0041e2000c101116 */
[----:B------:R-:W-:Y:S02]  /*207f10*/  LOP3.LUT P0, RZ, R60, 0x40, RZ, 0xc0, !PT ;  /* 0x000000403cff7812 */ /* 0x000fe4000780c0ff */
[----:B0-----:R-:W-:Y:S01]  /*207f20*/  PRMT R56, R40, 0x7772, RZ ;  /* 0x0000777228387816 */ /* 0x001fe200000000ff */
[----:B------:R-:W2:Y:S10]  /*207f30*/  LDL.LU.64 R50, [R1+0x8548] ;  /* 0x0085480001327983 */ /* 0x000eb40000300a00 */
[----:B------:R0:W-:Y:S01]  /*207f40*/  @P0 STG.E.U8 desc[UR22][R58.64], R56 ;  /* 0x000000383a000986 */ /* 0x0001e2000c101116 */
[----:B------:R-:W-:-:S02]  /*207f50*/  LOP3.LUT P0, RZ, R60, 0x20, RZ, 0xc0, !PT ;  /* 0x000000203cff7812 */ /* 0x000fc4000780c0ff */
[----:B0-----:R-:W-:-:S11]  /*207f60*/  PRMT R56, R40, 0x7773, RZ ;  /* 0x0000777328387816 */ /* 0x001fd600000000ff */
[----:B------:R3:W-:Y:S01]  /*207f70*/  @P0 STG.E.U8 desc[UR22][R28.64], R56 ;  /* 0x000000381c000986 */ /* 0x0007e2000c101116 */
[----:B------:R-:W-:Y:S02]  /*207f80*/  LOP3.LUT P0, RZ, R60, 0x10, RZ, 0xc0, !PT ;  /* 0x000000103cff7812 */ /* 0x000fe4000780c0ff */
[----:B---3--:R-:W-:-:S11]  /*207f90*/  PRMT R56, R46, 0x7770, RZ ;  /* 0x000077702e387816 */ /* 0x008fd600000000ff */
        /* <DEDUP_REMOVED lines=24> */
[----:B----4-:R0:W-:Y:S04]  /*208120*/  @P1 STG.E.U8 desc[UR22][R52.64], R56 ;  /* 0x0000003834001986 */ /* 0x0101e8000c101116 */
[----:B0-----:R-:W3:Y:S04]  /*208130*/  LDL.LU.64 R52, [R1+0xd68] ;  /* 0x000d680001347983 */ /* 0x001ee80000300a00 */
[----:B------:R-:W4:Y:S04]  /*208140*/  LDL.LU.64 R38, [R1+0xdb0] ;  /* 0x000db00001267983 */ /* 0x000f280000300a00 */
[----:B------:R-:W2:Y:S04]  /*208150*/  LDL.LU.64 R42, [R1+0xda8] ;  /* 0x000da800012a7983 */ /* 0x000ea80000300a00 */
[----:B------:R-:W2:Y:S04]  /*208160*/  LDL.LU.64 R44, [R1+0xda0] ;  /* 0x000da000012c7983 */ /* 0x000ea80000300a00 */
[----:B------:R-:W2:Y:S04]  /*208170*/  LDL.LU.64 R46, [R1+0xd88] ;  /* 0x000d8800012e7983 */ /* 0x000ea80000300a00 */
[----:B------:R-:W2:Y:S01]  /*208180*/  LDL.LU.64 R48, [R1+0xd80] ;  /* 0x000d800001307983 */ /* 0x000ea20000300a00 */
[----:B------:R-:W-:-:S02]  /*208190*/  LOP3.LUT P4, RZ, R55, 0x8, RZ, 0xc0, !PT ;  /* 0x0000000837ff7812 */ /* 0x000fc4000788c0ff */
[----:B------:R-:W-:Y:S02]  /*2081a0*/  PRMT R56, R41, 0x7771, RZ ;  /* 0x0000777129387816 */ /* 0x000fe400000000ff */
        /* <DEDUP_REMOVED lines=18> */
[C---:B------:R-:W-:Y:S02]  /*2082d0*/  LOP3.LUT P0, RZ, R55.reuse, 0x200, RZ, 0xc0, !PT ;  /* 0x0000020037ff7812 */ /* 0x040fe4000780c0ff */
[----:B------:R-:W-:Y:S02]  /*2082e0*/  LOP3.LUT R60, R60, 0xfffffffe, RZ, 0xc0, !PT ;  /* 0xfffffffe3c3c7812 */ /* 0x000fe400078ec0ff */
[C---:B------:R-:W-:Y:S02]  /*2082f0*/  LOP3.LUT P5, RZ, R55.reuse, 0x10, RZ, 0xc0, !PT ;  /* 0x0000001037ff7812 */ /* 0x040fe400078ac0ff */
[----:B------:R-:W-:-:S07]  /*208300*/  LOP3.LUT P2, RZ, R55, 0x20, RZ, 0xc0, !PT ;  /* 0x0000002037ff7812 */ /* 0x000fce000784c0ff */
[----:B------:R-:W-:Y:S02]  /*208310*/  @P0 LOP3.LUT R60, R60, 0x1, RZ, 0xfc, !PT ;  /* 0x000000013c3c0812 */ /* 0x000fe400078efcff */
[C---:B------:R-:W-:Y:S02]  /*208320*/  LOP3.LUT P0, RZ, R55.reuse, 0x100, RZ, 0xc0, !PT ;  /* 0x0000010037ff7812 */ /* 0x040fe4000780c0ff */
[----:B------:R-:W-:Y:S02]  /*208330*/  LOP3.LUT P1, RZ, R55, 0x40, RZ, 0xc0, !PT ;  /* 0x0000004037ff7812 */ /* 0x000fe4000782c0ff */
[----:B------:R-:W-:-:S09]  /*208340*/  LOP3.LUT R60, R60, 0xfffffffd, RZ, 0xc0, !PT ;  /* 0xfffffffd3c3c7812 */ /* 0x000fd200078ec0ff */
[----:B------:R-:W-:Y:S02]  /*208350*/  @P0 LOP3.LUT R60, R60, 0x2, RZ, 0xfc, !PT ;  /* 0x000000023c3c0812 */ /* 0x000fe400078efcff */
[----:B------:R-:W-:Y:S01]  /*208360*/  LOP3.LUT P0, RZ, R55, 0x80, RZ, 0xc0, !PT ;  /* 0x0000008037ff7812 */ /* 0x000fe2000780c0ff */
[----:B---3--:R0:W-:Y:S04]  /*208370*/  @P4 STG.E.U8 desc[UR22][R52.64], R56 ;  /* 0x0000003834004986 */ /* 0x0081e8000c101116 */
[----:B0-----:R-:W3:Y:S04]  /*208380*/  LDL.LU.64 R52, [R1+0xd78] ;  /* 0x000d780001347983 */ /* 0x001ee80000300a00 */
[----:B------:R-:W3:Y:S04]  /*208390*/  LDL.LU R40, [R1+0x5e4] ;  /* 0x0005e40001287983 */ /* 0x000ee80000300800 */
[----:B------:R-:W3:Y:S04]  /*2083a0*/  LDL.LU.64 R58, [R1+0xdf0] ;  /* 0x000df000013a7983 */ /* 0x000ee80000300a00 */
[----:B------:R-:W3:Y:S04]  /*2083b0*/  LDL.LU.64 R28, [R1+0xdb8] ;  /* 0x000db800011c7983 */ /* 0x000ee80000300a00 */
[----:B------:R-:W3:Y:S01]  /*2083c0*/  LDL.LU.64 R30, [R1+0xde8] ;  /* 0x000de800011e7983 */ /* 0x000ee20000300a00 */
[----:B------:R-:W-:-:S03]  /*2083d0*/  PRMT R56, R41, 0x7772, RZ ;  /* 0x0000777229387816 */ /* 0x000fc600000000ff */
[----:B------:R-:W3:Y:S04]  /*2083e0*/  LDL.LU.64 R32, [R1+0xde0] ;  /* 0x000de00001207983 */ /* 0x000ee80000300a00 */
[----:B----4-:R0:W-:Y:S02]  /*2083f0*/  @P5 STG.E.U8 desc[UR22][R38.64], R56 ;  /* 0x0000003826005986 */ /* 0x0101e4000c101116 */
[----:B0-----:R-:W-:Y:S02]  /*208400*/  PRMT R56, R41, 0x7773, RZ ;  /* 0x0000777329387816 */ /* 0x001fe400000000ff */
[----:B------:R-:W4:Y:S04]  /*208410*/  LDL.LU R41, [R1+0x5d4] ;  /* 0x0005d40001297983 */ /* 0x000f280000300800 */
[----:B--2---:R0:W-:Y:S04]  /*208420*/  @P2 STG.E.U8 desc[UR22][R42.64], R56 ;  /* 0x000000382a002986 */ /* 0x0041e8000c101116 */
[----:B------:R-:W2:Y:S04]  /*208430*/  LDL.LU.64 R34, [R1+0xdd8] ;  /* 0x000dd80001227983 */ /* 0x000ea80000300a00 */
[----:B------:R-:W2:Y:S01]  /*208440*/  LDL.LU.64 R36, [R1+0xdd0] ;  /* 0x000dd00001247983 */ /* 0x000ea20000300a00 */
[----:B0-----:R-:W-:-:S03]  /*208450*/  PRMT R56, R54, 0x7770, RZ ;  /* 0x0000777036387816 */ /* 0x001fc600000000ff */
[----:B------:R-:W2:Y:S04]  /*208460*/  LDL.LU.64 R38, [R1+0xdc8] ;  /* 0x000dc80001267983 */ /* 0x000ea80000300a00 */
[----:B------:R0:W-:Y:S04]  /*208470*/  @P1 STG.E.U8 desc[UR22][R44.64], R56 ;  /* 0x000000382c001986 */ /* 0x0001e8000c101116 */
[----:B------:R-:W2:Y:S01]  /*208480*/  LDL.LU.64 R42, [R1+0xdc0] ;  /* 0x000dc000012a7983 */ /* 0x000ea20000300a00 */
[----:B0-----:R-:W-:-:S03]  /*208490*/  PRMT R56, R54, 0x7771, RZ ;  /* 0x0000777136387816 */ /* 0x001fc600000000ff */
[----:B------:R-:W2:Y:S04]  /*2084a0*/  LDL.LU.64 R44, [R1+0xe50] ;  /* 0x000e5000012c7983 */ /* 0x000ea80000300a00 */
[----:B------:R0:W-:Y:S01]  /*2084b0*/  @P0 STG.E.U8 desc[UR22][R46.64], R56 ;  /* 0x000000382e000986 */ /* 0x0001e2000c101116 */
[----:B------:R-:W-:Y:S02]  /*2084c0*/  LOP3.LUT P0, RZ, R60, 0x2, RZ, 0xc0, !PT ;  /* 0x000000023cff7812 */ /* 0x000fe4000780c0ff */
[C---:B0-----:R-:W-:Y:S01]  /*2084d0*/  PRMT R56, R54.reuse, 0x7772, RZ ;  /* 0x0000777236387816 */ /* 0x041fe200000000ff */
[----:B------:R-:W2:Y:S10]  /*2084e0*/  LDL.LU.64 R46, [R1+0xdf8] ;  /* 0x000df800012e7983 */ /* 0x000eb40000300a00 */
[----:B------:R0:W-:Y:S04]  /*2084f0*/  @P0 STG.E.U8 desc[UR22][R48.64], R56 ;  /* 0x0000003830000986 */ /* 0x0001e8000c101116 */
[----:B0-----:R-:W2:Y:S01]  /*208500*/  LDL.LU.64 R48, [R1+0xe38] ;  /* 0x000e380001307983 */ /* 0x001ea20000300a00 */
[----:B------:R-:W-:-:S03]  /*208510*/  PRMT R56, R54, 0x7773, RZ ;  /* 0x0000777336387816 */ /* 0x000fc600000000ff */
[----:B------:R-:W2:Y:S01]  /*208520*/  LDL.LU R54, [R1+0x8544] ;  /* 0x0085440001367983 */ /* 0x000ea20000300800 */
[----:B------:R-:W-:Y:S02]  /*208530*/  LOP3.LUT P0, RZ, R60, 0x1, RZ, 0xc0, !PT ;  /* 0x000000013cff7812 */ /* 0x000fe4000780c0ff */
[C---:B------:R-:W-:Y:S02]  /*208540*/  LOP3.LUT P6, RZ, R55.reuse, 0x10000, RZ, 0xc0, !PT ;  /* 0x0001000037ff7812 */ /* 0x040fe400078cc0ff */
[C---:B------:R-:W-:Y:S02]  /*208550*/  LOP3.LUT P3, RZ, R55.reuse, 0x20000, RZ, 0xc0, !PT ;  /* 0x0002000037ff7812 */ /* 0x040fe4000786c0ff */
[C---:B------:R-:W-:Y:S02]  /*208560*/  LOP3.LUT P4, RZ, R55.reuse, 0x40000, RZ, 0xc0, !PT ;  /* 0x0004000037ff7812 */ /* 0x040fe4000788c0ff */
[C---:B------:R-:W-:Y:S02]  /*208570*/  LOP3.LUT P5, RZ, R55.reuse, 0x80000, RZ, 0xc0, !PT ;  /* 0x0008000037ff7812 */ /* 0x040fe400078ac0ff */
[----:B------:R-:W-:-:S03]  /*208580*/  LOP3.LUT P2, RZ, R55, 0x100000, RZ, 0xc0, !PT ;  /* 0x0010000037ff7812 */ /* 0x000fc6000784c0ff */
[----:B---3--:R0:W-:Y:S04]  /*208590*/  @P0 STG.E.U8 desc[UR22][R52.64], R56 ;  /* 0x0000003834000986 */ /* 0x0081e8000c101116 */
[----:B0-----:R-:W3:Y:S01]  /*2085a0*/  LDL.LU.64 R52, [R1+0xe30] ;  /* 0x000e300001347983 */ /* 0x001ee20000300a00 */
[----:B------:R-:W-:Y:S02]  /*2085b0*/  LOP3.LUT P0, RZ, R57, 0x80000000, RZ, 0xc0, !PT ;  /* 0x8000000039ff7812 */ /* 0x000fe4000780c0ff */
[----:B------:R-:W-:-:S11]  /*2085c0*/  PRMT R56, R40, 0x7770, RZ ;  /* 0x0000777028387816 */ /* 0x000fd600000000ff */
        /* <DEDUP_REMOVED lines=11> */
[----:B----4-:R-:W-:-:S11]  /*208680*/  PRMT R56, R41, 0x7770, RZ ;  /* 0x0000777029387816 */ /* 0x010fd600000000ff */
[----:B--2---:R0:W-:Y:S01]  /*208690*/  @P0 STG.E.U8 desc[UR22][R34.64], R56 ;  /* 0x0000003822000986 */ /* 0x0041e2000c101116 */
[----:B------:R-:W-:Y:S02]  /*2086a0*/  LOP3.LUT P0, RZ, R57, 0x4000000, RZ, 0xc0, !PT ;  /* 0x0400000039ff7812 */ /* 0x000fe4000780c0ff */
[----:B0-----:R-:W-:-:S11]  /*2086b0*/  PRMT R56, R41, 0x7771, RZ ;  /* 0x0000777129387816 */ /* 0x001fd600000000ff */
[----:B------:R0:W-:Y:S02]  /*2086c0*/  @P0 STG.E.U8 desc[UR22][R36.64], R56 ;  /* 0x0000003824000986 */ /* 0x0001e4000c101116 */
        /* <DEDUP_REMOVED lines=11> */
[----:B------:R-:W2:Y:S01]  /*208780*/  LDL.LU R54, [R1+0x8540] ;  /* 0x0085400001367983 */ /* 0x000ea20000300800 */
[----:B------:R-:W-:-:S13]  /*208790*/  LOP3.LUT P1, RZ, R55, 0x200000, RZ, 0xc0, !PT ;  /* 0x0020000037ff7812 */ /* 0x000fda000782c0ff */
[----:B---3--:R0:W-:Y:S04]  /*2087a0*/  @P1 STG.E.U8 desc[UR22][R52.64], R56 ;  /* 0x0000003834001986 */ /* 0x0081e8000c101116 */
[----:B0-----:R-:W3:Y:S04]  /*2087b0*/  LDL.LU.64 R52, [R1+0xe28] ;  /* 0x000e280001347983 */ /* 0x001ee80000300a00 */
[----:B------:R-:W4:Y:S04]  /*2087c0*/  LDL.LU.64 R38, [R1+0xe20] ;  /* 0x000e200001267983 */ /* 0x000f280000300a00 */
[----:B------:R-:W4:Y:S04]  /*2087d0*/  LDL.LU.64 R40, [R1+0xe18] ;  /* 0x000e180001287983 */ /* 0x000f280000300a00 */
[----:B------:R-:W3:Y:S01]  /*2087e0*/  LDL.LU R43, [R1+0x5b4] ;  /* 0x0005b400012b7983 */ /* 0x000ee20000300800 */
[----:B------:R-:W-:-:S03]  /*2087f0*/  LOP3.LUT R57, R57, 0xfffbffff, RZ, 0xc0, !PT ;  /* 0xfffbffff39397812 */ /* 0x000fc600078ec0ff */
[----:B------:R-:W4:Y:S04]  /*208800*/  LDL.LU.64 R44, [R1+0xe10] ;  /* 0x000e1000012c7983 */ /* 0x000f280000300a00 */
[----:B------:R-:W4:Y:S04]  /*208810*/  LDL.LU.64 R46, [R1+0xe90] ;  /* 0x000e9000012e7983 */ /* 0x000f280000300a00 */
[----:B------:R-:W4:Y:S04]  /*208820*/  LDL.LU.64 R48, [R1+0xe58] ;  /* 0x000e580001307983 */ /* 0x000f280000300a00 */
[----:B------:R-:W4:Y:S01]  /*208830*/  LDL.LU R32, [R1+0x5e8] ;  /* 0x0005e80001207983 */ /* 0x000f220000300800 */
[----:B------:R-:W-:-:S02]  /*208840*/  LOP3.LUT P4, RZ, R55, 0x400000, RZ, 0xc0, !PT ;  /* 0x0040000037ff7812 */ /* 0x000fc4000788c0ff */
[C---:B------:R-:W-:Y:S02]  /*208850*/  LOP3.LUT P5, RZ, R55.reuse, 0x800000, RZ, 0xc0, !PT ;  /* 0x0080000037ff7812 */ /* 0x040fe400078ac0ff */
[C---:B------:R-:W-:Y:S02]  /*208860*/  LOP3.LUT P2, RZ, R55.reuse, 0x1000000, RZ, 0xc0, !PT ;  /* 0x0100000037ff7812 */ /* 0x040fe4000784c0ff */
[----:B------:R-:W-:Y:S02]  /*208870*/  LOP3.LUT P1, RZ, R55, 0x2000000, RZ, 0xc0, !PT ;  /* 0x0200000037ff7812 */ /* 0x000fe4000782c0ff */
[----:B--2---:R-:W-:-:S13]  /*208880*/  LOP3.LUT P0, RZ, R54, 0x4, RZ, 0xc0, !PT ;  /* 0x0000000436ff7812 */ /* 0x004fda000780c0ff */
        /* <DEDUP_REMOVED lines=23> */
[----:B---3--:R-:W-:-:S05]  /*208a00*/  PRMT R55, R43, 0x7770, RZ ;  /* 0x000077702b377816 */ /* 0x008fca00000000ff */
[----:B------:R0:W-:Y:S04]  /*208a10*/  @P4 STG.E.U8 desc[UR22][R52.64], R55 ;  /* 0x0000003734004986 */ /* 0x0001e8000c101116 */
[----:B0-----:R-:W2:Y:S04]  /*208a20*/  LDL.LU.64 R52, [R1+0xe88] ;  /* 0x000e880001347983 */ /* 0x001ea80000300a00 */
[----:B------:R-:W3:Y:S04]  /*208a30*/  LDL.LU.64 R60, [R1+0xe80] ;  /* 0x000e8000013c7983 */ /* 0x000ee80000300a00 */
[----:B------:R-:W3:Y:S04]  /*208a40*/  LDL.LU.64 R58, [R1+0xe78] ;  /* 0x000e7800013a7983 */ /* 0x000ee80000300a00 */
[----:B------:R-:W3:Y:S04]  /*208a50*/  LDL.LU R33, [R1+0x5d8] ;  /* 0x0005d80001217983 */ /* 0x000ee80000300800 */
[----:B------:R-:W3:Y:S04]  /*208a60*/  LDL.LU.64 R28, [R1+0xe70] ;  /* 0x000e7000011c7983 */ /* 0x000ee80000300a00 */
[----:B------:R-:W3:Y:S01]  /*208a70*/  LDL.LU.64 R30, [R1+0xe68] ;  /* 0x000e6800011e7983 */ /* 0x000ee20000300a00 */
[----:B------:R-:W-:-:S03]  /*208a80*/  PRMT R55, R43, 0x7771, RZ ;  /* 0x000077712b377816 */ /* 0x000fc600000000ff */
[----:B------:R-:W3:Y:S04]  /*208a90*/  LDL.LU.64 R34, [R1+0xe60] ;  /* 0x000e600001227983 */ /* 0x000ee80000300a00 */
[----:B----4-:R0:W-:Y:S02]  /*208aa0*/  @P5 STG.E.U8 desc[UR22][R38.64], R55 ;  /* 0x0000003726005986 */ /* 0x0101e4000c101116 */
[----:B0-----:R-:W-:-:S05]  /*208ab0*/  PRMT R55, R43, 0x7772, RZ ;  /* 0x000077722b377816 */ /* 0x001fca00000000ff */
[----:B------:R0:W-:Y:S02]  /*208ac0*/  @P2 STG.E.U8 desc[UR22][R40.64], R55 ;  /* 0x0000003728002986 */ /* 0x0001e4000c101116 */
[----:B0-----:R-:W-:-:S05]  /*208ad0*/  PRMT R55, R43, 0x7773, RZ ;  /* 0x000077732b377816 */ /* 0x001fca00000000ff */
[----:B------:R0:W-:Y:S04]  /*208ae0*/  @P1 STG.E.U8 desc[UR22][R44.64], R55 ;  /* 0x000000372c001986 */ /* 0x0001e8000c101116 */
[----:B0-----:R-:W4:Y:S01]  /*208af0*/  LDL.LU R44, [R1+0x5c8] ;  /* 0x0005c800012c7983 */ /* 0x001f220000300800 */
[----:B------:R-:W-:-:S03]  /*208b00*/  PRMT R55, R32, 0x7770, RZ ;  /* 0x0000777020377816 */ /* 0x000fc600000000ff */
[----:B------:R-:W4:Y:S04]  /*208b10*/  LDL.LU.64 R36, [R1+0xef0] ;  /* 0x000ef00001247983 */ /* 0x000f280000300a00 */
[----:B------:R-:W4:Y:S04]  /*208b20*/  LDL.LU.64 R38, [R1+0xe98] ;  /* 0x000e980001267983 */ /* 0x000f280000300a00 */
[----:B------:R0:W-:Y:S01]  /*208b30*/  @P0 STG.E.U8 desc[UR22][R46.64], R55 ;  /* 0x000000372e000986 */ /* 0x0001e2000c101116 */
[----:B------:R-:W-:-:S03]  /*208b40*/  LOP3.LUT P0, RZ, R57, 0x2000000, RZ, 0xc0, !PT ;  /* 0x0200000039ff7812 */ /* 0x000fc6000780c0ff */
[----:B------:R-:W4:Y:S04]  /*208b50*/  LDL.LU.64 R40, [R1+0xed8] ;  /* 0x000ed80001287983 */ /* 0x000f280000300a00 */
[----:B------:R-:W4:Y:S01]  /*208b60*/  LDL.LU.64 R42, [R1+0xed0] ;  /* 0x000ed000012a7983 */ /* 0x000f220000300a00 */
[----:B0-----:R-:W-:-:S03]  /*208b70*/  PRMT R55, R32, 0x7771, RZ ;  /* 0x0000777120377816 */ /* 0x001fc600000000ff */
[----:B------:R-:W4:Y:S04]  /*208b80*/  LDL.LU R45, [R1+0x5b8] ;  /* 0x0005b800012d7983 */ /* 0x000f280000300800 */
[----:B------:R0:W-:Y:S01]  /*208b90*/  @P0 STG.E.U8 desc[UR22][R48.64], R55 ;  /* 0x0000003730000986 */ /* 0x0001e2000c101116 */
[----:B------:R-:W-:-:S03]  /*208ba0*/  LOP3.LUT P0, RZ, R57, 0x1000000, RZ, 0xc0, !PT ;  /* 0x0100000039ff7812 */ /* 0x000fc6000780c0ff */
[----:B------:R-:W4:Y:S04]  /*208bb0*/  LDL.LU.64 R46, [R1+0xec8] ;  /* 0x000ec800012e7983 */ /* 0x000f280000300a00 */
[----:B0-----:R-:W4:Y:S01]  /*208bc0*/  LDL.LU.64 R48, [R1+0xec0] ;  /* 0x000ec00001307983 */ /* 0x001f220000300a00 */
[----:B------:R-:W-:-:S05]  /*208bd0*/  PRMT R55, R32, 0x7772, RZ ;  /* 0x0000777220377816 */ /* 0x000fca00000000ff */
[----:B--2---:R0:W-:Y:S04]  /*208be0*/  @P0 STG.E.U8 desc[UR22][R52.64], R55 ;  /* 0x0000003734000986 */ /* 0x0041e8000c101116 */
[----:B0-----:R-:W2:Y:S01]  /*208bf0*/  LDL.LU.64 R52, [R1+0xea8] ;  /* 0x000ea80001347983 */ /* 0x001ea20000300a00 */
[----:B------:R-:W-:Y:S02]  /*208c00*/  LOP3.LUT P0, RZ, R57, 0x800000, RZ, 0xc0, !PT ;  /* 0x0080000039ff7812 */ /* 0x000fe4000780c0ff */
[----:B------:R-:W-:-:S11]  /*208c10*/  PRMT R55, R32, 0x7773, RZ ;  /* 0x0000777320377816 */ /* 0x000fd600000000ff */
        /* <DEDUP_REMOVED lines=16> */
[----:B----4-:R-:W-:-:S07]  /*208d20*/  PRMT R55, R44, 0x7770, RZ ;  /* 0x000077702c377816 */ /* 0x010fce00000000ff */
        /* <DEDUP_REMOVED lines=16> */
[----:B------:R-:W3:Y:S04]  /*208e30*/  LDL.LU.64 R48, [R1+0xea0] ;  /* 0x000ea00001307983 */ /* 0x000ee80000300a00 */
[----:B--2---:R0:W-:Y:S04]  /*208e40*/  @P1 STG.E.U8 desc[UR22][R52.64], R55 ;  /* 0x0000003734001986 */ /* 0x0041e8000c101116 */
[----:B0-----:R-:W2:Y:S04]  /*208e50*/  LDL.LU.64 R52, [R1+0xf50] ;  /* 0x000f500001347983 */ /* 0x001ea80000300a00 */
[----:B------:R-:W4:Y:S04]  /*208e60*/  LDL.LU.64 R38, [R1+0xef8] ;  /* 0x000ef80001267983 */ /* 0x000f280000300a00 */
[----:B------:R-:W4:Y:S04]  /*208e70*/  LDL.LU.64 R40, [R1+0xf48] ;  /* 0x000f480001287983 */ /* 0x000f280000300a00 */
[----:B------:R-:W2:Y:S04]  /*208e80*/  LDL.LU R44, [R1+0x5ec] ;  /* 0x0005ec00012c7983 */ /* 0x000ea80000300800 */
[----:B------:R-:W4:Y:S04]  /*208e90*/  LDL.LU.64 R42, [R1+0xf40] ;  /* 0x000f4000012a7983 */ /* 0x000f280000300a00 */
[----:B------:R-:W4:Y:S04]  /*208ea0*/  LDL.LU.64 R46, [R1+0xf18] ;  /* 0x000f1800012e7983 */ /* 0x000f280000300a00 */
[----:B------:R-:W4:Y:S01]  /*208eb0*/  LDL.LU R61, [R1+0x5dc] ;  /* 0x0005dc00013d7983 */ /* 0x000f220000300800 */
[----:B------:R-:W-:-:S02]  /*208ec0*/  LOP3.LUT P4, RZ, R54, 0x200, RZ, 0xc0, !PT ;  /* 0x0000020036ff7812 */ /* 0x000fc4000788c0ff */
[----:B------:R-:W-:Y:S02]  /*208ed0*/  PRMT R55, R45, 0x7773, RZ ;  /* 0x000077732d377816 */ /* 0x000fe400000000ff */
[C---:B------:R-:W-:Y:S02]  /*208ee0*/  LOP3.LUT P5, RZ, R54.reuse, 0x400, RZ, 0xc0, !PT ;  /* 0x0000040036ff7812 */ /* 0x040fe400078ac0ff */
[----:B------:R-:W-:-:S07]  /*208ef0*/  LOP3.LUT P0, RZ, R54, 0x200000, RZ, 0xc0, !PT ;  /* 0x0020000036ff7812 */ /* 0x000fce000780c0ff */
[----:B---3--:R0:W-:Y:S04]  /*208f00*/  @P4 STG.E.U8 desc[UR22][R48.64], R55 ;  /* 0x0000003730004986 */ /* 0x0081e8000c101116 */
[----:B0-----:R-:W3:Y:S01]  /*208f10*/  LDL.LU.64 R48, [R1+0xf10] ;  /* 0x000f100001307983 */ /* 0x001ee20000300a00 */
[----:B--2---:R-:W-:-:S05]  /*208f20*/  PRMT R55, R44, 0x7770, RZ ;  /* 0x000077702c377816 */ /* 0x004fca00000000ff */
[----:B------:R0:W-:Y:S04]  /*208f30*/  @P5 STG.E.U8 desc[UR22][R52.64], R55 ;  /* 0x0000003734005986 */ /* 0x0001e8000c101116 */
[----:B0-----:R-:W2:Y:S01]  /*208f40*/  LDL.LU.64 R52, [R1+0xf08] ;  /* 0x000f080001347983 */ /* 0x001ea20000300a00 */
[----:B------:R-:W-:Y:S02]  /*208f50*/  LOP3.LUT R57, R57, 0xfffffbff, RZ, 0xc0, !PT ;  /* 0xfffffbff39397812 */ /* 0x000fe400078ec0ff */
[C---:B------:R-:W-:Y:S01]  /*208f60*/  LOP3.LUT P2, RZ, R54.reuse, 0x800, RZ, 0xc0, !PT ;  /* 0x0000080036ff7812 */ /* 0x040fe2000784c0ff */
[----:B------:R-:W2:Y:S01]  /*208f70*/  LDL.LU.64 R58, [R1+0xf00] ;  /* 0x000f0000013a7983 */ /* 0x000ea20000300a00 */
[----:B------:R-:W-:Y:S02]  /*208f80*/  @P0 LOP3.LUT R57, R57, 0x400, RZ, 0xfc, !PT ;  /* 0x0000040039390812 */ /* 0x000fe400078efcff */
[----:B------:R-:W-:Y:S01]  /*208f90*/  LOP3.LUT P0, RZ, R54, 0x100000, RZ, 0xc0, !PT ;  /* 0x0010000036ff7812 */ /* 0x000fe2000780c0ff */
[----:B------:R-:W2:Y:S01]  /*208fa0*/  LDL.LU R45, [R1+0x5cc] ;  /* 0x0005cc00012d7983 */ /* 0x000ea20000300800 */
[----:B------:R-:W-:-:S02]  /*208fb0*/  LOP3.LUT R57, R57, 0xfffff7ff, RZ, 0xc0, !PT ;  /* 0xfffff7ff39397812 */ /* 0x000fc400078ec0ff */
[----:B------:R-:W-:Y:S01]  /*208fc0*/  LOP3.LUT P1, RZ, R54, 0x1000, RZ, 0xc0, !PT ;  /* 0x0000100036ff7812 */ /* 0x000fe2000782c0ff */
[----:B------:R-:W2:Y:S01]  /*208fd0*/  LDL.LU.64 R28, [R1+0xf90] ;  /* 0x000f9000011c7983 */ /* 0x000ea20000300a00 */
[----:B------:R-:W-:-:S03]  /*208fe0*/  PRMT R55, R44, 0x7771, RZ ;  /* 0x000077712c377816 */ /* 0x000fc600000000ff */
[----:B------:R-:W2:Y:S04]  /*208ff0*/  LDL.LU.64 R30, [R1+0xf58] ;  /* 0x000f5800011e7983 */ /* 0x000ea80000300a00 */
[----:B------:R-:W-:Y:S01]  /*209000*/  @P0 LOP3.LUT R57, R57, 0x800, RZ, 0xfc, !PT ;  /* 0x0000080039390812 */ /* 0x000fe200078efcff */
[----:B----4-:R0:W-:Y:S01]  /*209010*/  @P2 STG.E.U8 desc[UR22][R38.64], R55 ;  /* 0x0000003726002986 */ /* 0x0101e2000c101116 */
[----:B------:R-:W-:Y:S02]  /*209020*/  LOP3.LUT P0, RZ, R54, 0x80000, RZ, 0xc0, !PT ;  /* 0x0008000036ff7812 */ /* 0x000fe4000780c0ff */
[----:B------:R-:W-:Y:S01]  /*209030*/  LOP3.LUT R57, R57, 0xffffefff, RZ, 0xc0, !PT ;  /* 0xffffefff39397812 */ /* 0x000fe200078ec0ff */
[----:B------:R-:W4:Y:S04]  /*209040*/  LDL.LU.64 R32, [R1+0xf88] ;  /* 0x000f880001207983 */ /* 0x000f280000300a00 */
[----:B------:R-:W4:Y:S01]  /*209050*/  LDL.LU.64 R34, [R1+0xf80] ;  /* 0x000f800001227983 */ /* 0x000f220000300a00 */
[----:B0-----:R-:W-:-:S03]  /*209060*/  PRMT R55, R44, 0x7772, RZ ;  /* 0x000077722c377816 */ /* 0x001fc600000000ff */
[----:B------:R-:W4:Y:S02]  /*209070*/  LDL.LU.64 R36, [R1+0xf78] ;  /* 0x000f780001247983 */ /* 0x000f240000300a00 */
[----:B------:R-:W-:Y:S02]  /*209080*/  @P0 LOP3.LUT R57, R57, 0x1000, RZ, 0xfc, !PT ;  /* 0x0000100039390812 */ /* 0x000fe400078efcff */
[----:B------:R-:W-:Y:S01]  /*209090*/  LOP3.LUT P0, RZ, R54, 0x40000, RZ, 0xc0, !PT ;  /* 0x0004000036ff7812 */ /* 0x000fe2000780c0ff */
[----:B------:R0:W-:Y:S01]  /*2090a0*/  @P1 STG.E.U8 desc[UR22][R40.64], R55 ;  /* 0x0000003728001986 */ /* 0x0001e2000c101116 */
[----:B------:R-:W-:-:S03]  /*2090b0*/  LOP3.LUT R57, R57, 0xffffdfff, RZ, 0xc0, !PT ;  /* 0xffffdfff39397812 */ /* 0x000fc600078ec0ff */
[----:B------:R-:W4:Y:S08]  /*2090c0*/  LDL.LU.64 R38, [R1+0xf70] ;  /* 0x000f700001267983 */ /* 0x000f300000300a00 */
        /* <DEDUP_REMOVED lines=14> */
[----:B------:R-:W4:Y:S07]  /*2091b0*/  LDL.LU R44, [R1+0x5a0] ;  /* 0x0005a000012c7983 */ /* 0x000f2e0000300800 */
[----:B------:R-:W-:-:S02]  /*2091c0*/  @P0 LOP3.LUT R57, R57, 0x20000, RZ, 0xfc, !PT ;  /* 0x0002000039390812 */ /* 0x000fc400078efcff */
[----:B------:R-:W-:-:S13]  /*2091d0*/  LOP3.LUT P0, RZ, R54, 0x2000, RZ, 0xc0, !PT ;  /* 0x0000200036ff7812 */ /* 0x000fda000780c0ff */
[----:B------:R0:W-:Y:S01]  /*2091e0*/  @P0 STG.E.U8 desc[UR22][R42.64], R55 ;  /* 0x000000372a000986 */ /* 0x0001e2000c101116 */
[----:B------:R-:W-:Y:S02]  /*2091f0*/  LOP3.LUT P0, RZ, R57, 0x20000, RZ, 0xc0, !PT ;  /* 0x0002000039ff7812 */ /* 0x000fe4000780c0ff */
[----:B0-----:R-:W-:Y:S01]  /*209200*/  PRMT R55, R61, 0x7770, RZ ;  /* 0x000077703d377816 */ /* 0x001fe200000000ff */
[----:B------:R-:W4:Y:S10]  /*209210*/  LDL.LU.64 R42, [R1+0xf60] ;  /* 0x000f6000012a7983 */ /* 0x000f340000300a00 */
[----:B------:R0:W-:Y:S01]  /*209220*/  @P0 STG.E.U8 desc[UR22][R46.64], R55 ;  /* 0x000000372e000986 */ /* 0x0001e2000c101116 */
[----:B------:R-:W-:-:S02]  /*209230*/  LOP3.LUT P0, RZ, R57, 0x10000, RZ, 0xc0, !PT ;  /* 0x0001000039ff7812 */ /* 0x000fc4000780c0ff */
[----:B0-----:R-:W-:Y:S01]  /*209240*/  PRMT R55, R61, 0x7771, RZ ;  /* 0x000077713d377816 */ /* 0x001fe200000000ff */
[----:B------:R-:W4:Y:S10]  /*209250*/  LDL.LU.64 R46, [R1+0xff0] ;  /* 0x000ff000012e7983 */ /* 0x000f340000300a00 */
[----:B---3--:R0:W-:Y:S01]  /*209260*/  @P0 STG.E.U8 desc[UR22][R48.64], R55 ;  /* 0x0000003730000986 */ /* 0x0081e2000c101116 */
[----:B------:R-:W-:-:S02]  /*209270*/  LOP3.LUT P0, RZ, R57, 0x8000, RZ, 0xc0, !PT ;  /* 0x0000800039ff7812 */ /* 0x000fc4000780c0ff */
[----:B0-----:R-:W-:Y:S01]  /*209280*/  PRMT R55, R61, 0x7772, RZ ;  /* 0x000077723d377816 */ /* 0x001fe200000000ff */
[----:B------:R-:W3:Y:S10]  /*209290*/  LDL.LU.64 R48, [R1+0xf98] ;  /* 0x000f980001307983 */ /* 0x000ef40000300a00 */
[----:B--2---:R0:W-:Y:S04]  /*2092a0*/  @P0 STG.E.U8 desc[UR22][R52.64], R55 ;  /* 0x0000003734000986 */ /* 0x0041e8000c101116 */
[----:B0-----:R-:W2:Y:S01]  /*2092b0*/  LDL.LU.64 R52, [R1+0x8538] ;  /* 0x0085380001347983 */ /* 0x001ea20000300a00 */
[----:B------:R-:W-:-:S02]  /*2092c0*/  LOP3.LUT P0, RZ, R57, 0x4000, RZ, 0xc0, !PT ;  /* 0x0000400039ff7812 */ /* 0x000fc4000780c0ff */
        /* <DEDUP_REMOVED lines=10> */
[----:B----4-:R0:W-:Y:S01]  /*209370*/  @P0 STG.E.U8 desc[UR22][R32.64], R55 ;  /* 0x0000003720000986 */ /* 0x0101e2000c101116 */
        /* <DEDUP_REMOVED lines=9> */
[----:B--2---:R-:W-:-:S05]  /*209410*/  PRMT R55, R53, 0x7770, RZ ;  /* 0x0000777035377816 */ /* 0x004fca00000000ff */
[----:B------:R0:W-:Y:S02]  /*209420*/  @P6 STG.E.U8 desc[UR22][R36.64], R55 ;  /* 0x0000003724006986 */ /* 0x0001e4000c101116 */
[----:B0-----:R-:W-:-:S05]  /*209430*/  PRMT R55, R53, 0x7771, RZ ;  /* 0x0000777135377816 */ /* 0x001fca00000000ff */
[----:B------:R0:W-:Y:S02]  /*209440*/  @P3 STG.E.U8 desc[UR22][R38.64], R55 ;  /* 0x0000003726003986 */ /* 0x0001e4000c101116 */
[----:B0-----:R-:W-:-:S05]  /*209450*/  PRMT R55, R53, 0x7772, RZ ;  /* 0x0000777235377816 */ /* 0x001fca00000000ff */
[----:B------:R0:W-:Y:S02]  /*209460*/  @P4 STG.E.U8 desc[UR22][R40.64], R55 ;  /* 0x0000003728004986 */ /* 0x0001e4000c101116 */
[----:B0-----:R-:W-:Y:S02]  /*209470*/  PRMT R55, R53, 0x7773, RZ ;  /* 0x0000777335377816 */ /* 0x001fe400000000ff */
[----:B------:R-:W2:Y:S04]  /*209480*/  LDL.LU R53, [R1+0x8530] ;  /* 0x0085300001357983 */ /* 0x000ea80000300800 */
        /* <DEDUP_REMOVED lines=9> */
[----:B------:R-:W4:Y:S04]  /*209520*/  LDL.LU.64 R42, [R1+0xfa8] ;  /* 0x000fa800012a7983 */ /* 0x000f280000300a00 */
[----:B------:R-:W4:Y:S01]  /*209530*/  LDL.LU R45, [R1+0x590] ;  /* 0x00059000012d7983 */ /* 0x000f220000300800 */
[----:B------:R-:W-:-:S03]  /*209540*/  LOP3.LUT P4, RZ, R54, 0x10000000, RZ, 0xc0, !PT ;  /* 0x1000000036ff7812 */ /* 0x000fc6000788c0ff */
[----:B------:R-:W4:Y:S01]  /*209550*/  LDL.LU.64 R46, [R1+0xfa0] ;  /* 0x000fa000012e7983 */ /* 0x000f220000300a00 */
[----:B------:R-:W-:Y:S02]  /*209560*/  PRMT R55, R44, 0x7772, RZ ;  /* 0x000077722c377816 */ /* 0x000fe400000000ff */
[----:B------:R-:W-:Y:S02]  /*209570*/  LOP3.LUT R57, R57, 0xfffffffb, RZ, 0xc0, !PT ;  /* 0xfffffffb39397812 */ /* 0x000fe400078ec0ff */
[C---:B------:R-:W-:Y:S02]  /*209580*/  LOP3.LUT P5, RZ, R54.reuse, 0x20000000, RZ, 0xc0, !PT ;  /* 0x2000000036ff7812 */ /* 0x040fe400078ac0ff */
[C---:B------:R-:W-:Y:S02]  /*209590*/  LOP3.LUT P2, RZ, R54.reuse, 0x40000000, RZ, 0xc0, !PT ;  /* 0x4000000036ff7812 */ /* 0x040fe4000784c0ff */
[----:B------:R-:W-:Y:S01]  /*2095a0*/  LOP3.LUT P1, RZ, R54, 0x80000000, RZ, 0xc0, !PT ;  /* 0x8000000036ff7812 */ /* 0x000fe2000782c0ff */
[----:B---3--:R0:W-:Y:S04]  /*2095b0*/  @P4 STG.E.U8 desc[UR22][R48.64], R55 ;  /* 0x0000003730004986 */ /* 0x0081e8000c101116 */
[----:B0-----:R-:W3:Y:S04]  /*2095c0*/  LDL.LU.64 R48, [R1+0x1040] ;  /* 0x0010400001307983 */ /* 0x001ee80000300a00 */
[----:B------:R-:W3:Y:S04]  /*2095d0*/  LDL.LU.64 R60, [R1+0xff8] ;  /* 0x000ff800013c7983 */ /* 0x000ee80000300a00 */
[----:B------:R-:W3:Y:S01]  /*2095e0*/  LDL.LU.64 R58, [R1+0x1028] ;  /* 0x00102800013a7983 */ /* 0x000ee20000300a00 */
        /* <DEDUP_REMOVED lines=22> */
[----:B----4-:R0:W-:Y:S01]  /*209750*/  @P5 STG.E.U8 desc[UR22][R38.64], R55 ;  /* 0x0000003726005986 */ /* 0x0101e2000c101116 */
[----:B------:R-:W-:Y:S02]  /*209760*/  LOP3.LUT R57, R57, 0xfffffdff, RZ, 0xc0, !PT ;  /* 0xfffffdff39397812 */ /* 0x000fe400078ec0ff */
[----:B0-----:R-:W-:Y:S01]  /*209770*/  PRMT R55, R45, 0x7770, RZ ;  /* 0x000077702d377816 */ /* 0x001fe200000000ff */
[----:B------:R-:W2:Y:S08]  /*209780*/  LDL.LU R38, [R1+0x570] ;  /* 0x0005700001267983 */ /* 0x000eb00000300800 */
[----:B------:R-:W-:-:S02]  /*209790*/  @P0 LOP3.LUT R57, R57, 0x200, RZ, 0xfc, !PT ;  /* 0x0000020039390812 */ /* 0x000fc400078efcff */
[----:B------:R-:W-:Y:S01]  /*2097a0*/  LOP3.LUT P0, RZ, R53, 0x1, RZ, 0xc0, !PT ;  /* 0x0000000135ff7812 */ /* 0x000fe2000780c0ff */
[----:B------:R0:W-:Y:S04]  /*2097b0*/  @P2 STG.E.U8 desc[UR22][R36.64], R55 ;  /* 0x0000003724002986 */ /* 0x0001e8000c101116 */
[----:B------:R-:W4:Y:S04]  /*2097c0*/  LDL.LU.64 R28, [R1+0x1020] ;  /* 0x00102000011c7983 */ /* 0x000f280000300a00 */
[----:B------:R-:W2:Y:S01]  /*2097d0*/  LDL.LU.64 R30, [R1+0x1018] ;  /* 0x00101800011e7983 */ /* 0x000ea20000300a00 */
[----:B0-----:R-:W-:-:S03]  /*2097e0*/  PRMT R55, R45, 0x7771, RZ ;  /* 0x000077712d377816 */ /* 0x001fc600000000ff */
[----:B------:R-:W2:Y:S04]  /*2097f0*/  LDL.LU.64 R32, [R1+0x1010] ;  /* 0x0010100001207983 */ /* 0x000ea80000300a00 */
[----:B------:R0:W-:Y:S04]  /*209800*/  @P1 STG.E.U8 desc[UR22][R40.64], R55 ;  /* 0x0000003728001986 */ /* 0x0001e8000c101116 */
[----:B------:R-:W2:Y:S04]  /*209810*/  LDL.LU.64 R34, [R1+0x1008] ;  /* 0x0010080001227983 */ /* 0x000ea80000300a00 */
[----:B------:R-:W2:Y:S01]  /*209820*/  LDL.LU.64 R36, [R1+0x1000] ;  /* 0x0010000001247983 */ /* 0x000ea20000300a00 */
[----:B0-----:R-:W-:-:S03]  /*209830*/  PRMT R55, R45, 0x7772, RZ ;  /* 0x000077722d377816 */ /* 0x001fc600000000ff */
[----:B------:R-:W2:Y:S04]  /*209840*/  LDL.LU.64 R40, [R1+0x1068] ;  /* 0x0010680001287983 */ /* 0x000ea80000300a00 */
[----:B------:R0:W-:Y:S01]  /*209850*/  @P0 STG.E.U8 desc[UR22][R42.64], R55 ;  /* 0x000000372a000986 */ /* 0x0001e2000c101116 */
[----:B------:R-:W-:Y:S02]  /*209860*/  LOP3.LUT P0, RZ, R57, 0x200, RZ, 0xc0, !PT ;  /* 0x0000020039ff7812 */ /* 0x000fe4000780c0ff */
[----:B0-----:R-:W-:Y:S01]  /*209870*/  PRMT R55, R45, 0x7773, RZ ;  /* 0x000077732d377816 */ /* 0x001fe200000000ff */
[----:B------:R-:W2:Y:S10]  /*209880*/  LDL.LU.64 R42, [R1+0x1048] ;  /* 0x00104800012a7983 */ /* 0x000eb40000300a00 */
[----:B------:R0:W-:Y:S01]  /*209890*/  @P0 STG.E.U8 desc[UR22][R46.64], R55 ;  /* 0x000000372e000986 */ /* 0x0001e2000c101116 */
[----:B------:R-:W-:-:S03]  /*2098a0*/  LOP3.LUT P0, RZ, R57, 0x100, RZ, 0xc0, !PT ;  /* 0x0000010039ff7812 */ /* 0x000fc6000780c0ff */
[----:B------:R-:W2:Y:S01]  /*2098b0*/  LDL.LU.64 R44, [R1+0x1060] ;  /* 0x00106000012c7983 */ /* 0x000ea20000300a00 */
[----:B0-----:R-:W-:-:S03]  /*2098c0*/  PRMT R55, R52, 0x7770, RZ ;  /* 0x0000777034377816 */ /* 0x001fc600000000ff */
[----:B------:R-:W2:Y:S04]  /*2098d0*/  LDL.LU.64 R46, [R1+0x1058] ;  /* 0x00105800012e7983 */ /* 0x000ea80000300a00 */
[----:B------:R-:W2:Y:S04]  /*2098e0*/  LDL.LU R39, [R1+0x594] ;  /* 0x0005940001277983 */ /* 0x000ea80000300800 */
[----:B---3--:R0:W-:Y:S01]  /*2098f0*/  @P0 STG.E.U8 desc[UR22][R48.64], R55 ;  /* 0x0000003730000986 */ /* 0x0081e2000c101116 */
[C---:B------:R-:W-:Y:S02]  /*209900*/  LOP3.LUT P0, RZ, R57.reuse, 0x80, RZ, 0xc0, !PT ;  /* 0x0000008039ff7812 */ /* 0x040fe4000780c0ff */
[----:B0-----:R-:W-:Y:S01]  /*209910*/  PRMT R55, R52, 0x7771, RZ ;  /* 0x0000777134377816 */ /* 0x001fe200000000ff */
[----:B------:R-:W3:Y:S10]  /*209920*/  LDL.LU.64 R48, [R1+0x1050] ;  /* 0x0010500001307983 */ /* 0x000ef40000300a00 */
[----:B------:R0:W-:Y:S01]  /*209930*/  @P0 STG.E.U8 desc[UR22][R60.64], R55 ;  /* 0x000000373c000986 */ /* 0x0001e2000c101116 */
[----:B------:R-:W-:-:S02]  /*209940*/  LOP3.LUT P0, RZ, R57, 0x40, RZ, 0xc0, !PT ;  /* 0x0000004039ff7812 */ /* 0x000fc4000780c0ff */
        /* <DEDUP_REMOVED lines=11> */
[----:B----4-:R2:W-:Y:S01]  /*209a00*/  @P0 STG.E.U8 desc[UR22][R28.64], R55 ;  /* 0x000000371c000986 */ /* 0x0105e2000c101116 */
[----:B------:R-:W-:Y:S02]  /*209a10*/  LOP3.LUT P0, RZ, R57, 0x10, RZ, 0xc0, !PT ;  /* 0x0000001039ff7812 */ /* 0x000fe4000780c0ff */
[----:B--2---:R-:W-:-:S11]  /*209a20*/  PRMT R55, R38, 0x7770, RZ ;  /* 0x0000777026377816 */ /* 0x004fd600000000ff */
[----:B------:R0:W-:Y:S01]  /*209a30*/  @P0 STG.E.U8 desc[UR22][R30.64], R55 ;  /* 0x000000371e000986 */ /* 0x0001e2000c101116 */
[----:B------:R-:W-:Y:S02]  /*209a40*/  LOP3.LUT P0, RZ, R57, 0x8, RZ, 0xc0, !PT ;  /* 0x0000000839ff7812 */ /* 0x000fe4000780c0ff */
[----:B0-----:R-:W-:-:S11]  /*209a50*/  PRMT R55, R38, 0x7771, RZ ;  /* 0x0000777126377816 */ /* 0x001fd600000000ff */
[----:B------:R0:W-:Y:S01]  /*209a60*/  @P0 STG.E.U8 desc[UR22][R32.64], R55 ;  /* 0x0000003720000986 */ /* 0x0001e2000c101116 */
[----:B------:R-:W-:Y:S02]  /*209a70*/  LOP3.LUT P0, RZ, R57, 0x4, RZ, 0xc0, !PT ;  /* 0x0000000439ff7812 */ /* 0x000fe4000780c0ff */
[----:B0-----:R-:W-:-:S11]  /*209a80*/  PRMT R55, R38, 0x7772, RZ ;  /* 0x0000777226377816 */ /* 0x001fd600000000ff */
        /* <DEDUP_REMOVED lines=13> */
[----:B------:R0:W-:Y:S04]  /*209b60*/  @P1 STG.E.U8 desc[UR22][R48.64], R55 ;  /* 0x0000003730001986 */ /* 0x0001e8000c101116 */
[----:B0-----:R-:W3:Y:S04]  /*209b70*/  LDL.LU.64 R48, [R1+0x3668] ;  /* 0x0036680001307983 */ /* 0x001ee80000300a00 */
[----:B------:R-:W4:Y:S04]  /*209b80*/  LDL.LU.64 R36, [R1+0x1078] ;  /* 0x0010780001247983 */ /* 0x000f280000300a00 */
[----:B------:R-:W2:Y:S04]  /*209b90*/  LDL.LU.64 R46, [R1+0x1070] ;  /* 0x00107000012e7983 */ /* 0x000ea80000300a00 */
[----:B------:R-:W2:Y:S04]  /*209ba0*/  LDL.LU.64 R40, [R1+0x3660] ;  /* 0x0036600001287983 */ /* 0x000ea80000300a00 */
[----:B------:R-:W2:Y:S04]  /*209bb0*/  LDL.LU.64 R42, [R1+0x1090] ;  /* 0x00109000012a7983 */ /* 0x000ea80000300a00 */
[----:B------:R-:W2:Y:S04]  /*209bc0*/  LDL.LU.64 R44, [R1+0x10a0] ;  /* 0x0010a000012c7983 */ /* 0x000ea80000300a00 */
[----:B------:R-:W2:Y:S01]  /*209bd0*/  LDL.LU R28, [R1+0x584] ;  /* 0x00058400011c7983 */ /* 0x000ea20000300800 */
        /* <DEDUP_REMOVED lines=24> */
[C---:B------:R-:W-:Y:S02]  /*209d60*/  LOP3.LUT P0, RZ, R53.reuse, 0x100000, RZ, 0xc0, !PT ;  /* 0x0010000035ff7812 */ /* 0x040fe4000780c0ff */
[----:B------:R-:W-:Y:S02]  /*209d70*/  LOP3.LUT P2, RZ, R53, 0x20000, RZ, 0xc0, !PT ;  /* 0x0002000035ff7812 */ /* 0x000fe4000784c0ff */
[----:B------:R-:W-:Y:S01]  /*209d80*/  LOP3.LUT R57, R57, 0xfffffffd, RZ, 0xc0, !PT ;  /* 0xfffffffd39397812 */ /* 0x000fe200078ec0ff */
[----:B---3--:R0:W-:Y:S04]  /*209d90*/  @P4 STG.E.U8 desc[UR22][R48.64], R55 ;  /* 0x0000003730004986 */ /* 0x0081e8000c101116 */
[----:B0-----:R-:W3:Y:S01]  /*209da0*/  LDL.LU.64 R48, [R1+0x1098] ;  /* 0x0010980001307983 */ /* 0x001ee20000300a00 */
[----:B------:R-:W-:-:S02]  /*209db0*/  PRMT R55, R39, 0x7772, RZ ;  /* 0x0000777227377816 */ /* 0x000fc400000000ff */
[----:B------:R-:W-:Y:S01]  /*209dc0*/  LOP3.LUT P1, RZ, R53, 0x40000, RZ, 0xc0, !PT ;  /* 0x0004000035ff7812 */ /* 0x000fe2000782c0ff */
[----:B------:R-:W3:Y:S01]  /*209dd0*/  LDL.LU R29, [R1+0x574] ;  /* 0x00057400011d7983 */ /* 0x000ee20000300800 */
[----:B------:R-:W-:Y:S02]  /*209de0*/  @P0 LOP3.LUT R57, R57, 0x2, RZ, 0xfc, !PT ;  /* 0x0000000239390812 */ /* 0x000fe400078efcff */
[C---:B------:R-:W-:Y:S01]  /*209df0*/  LOP3.LUT P0, RZ, R53.reuse, 0x80000, RZ, 0xc0, !PT ;  /* 0x0008000035ff7812 */ /* 0x040fe2000780c0ff */
[----:B----4-:R-:W-:Y:S01]  /*209e00*/  @P5 STG.E.U8 desc[UR22][R36.64], R55 ;  /* 0x0000003724005986 */ /* 0x010fe2000c101116 */
[C---:B------:R-:W-:Y:S02]  /*209e10*/  LOP3.LUT P6, RZ, R53.reuse, 0x10000000, RZ, 0xc0, !PT ;  /* 0x1000000035ff7812 */ /* 0x040fe400078cc0ff */
[C---:B------:R-:W-:Y:S01]  /*209e20*/  LOP3.LUT P3, RZ, R53.reuse, 0x20000000, RZ, 0xc0, !PT ;  /* 0x2000000035ff7812 */ /* 0x040fe2000786c0ff */
[----:B------:R-:W4:Y:S01]  /*209e30*/  LDL.LU.64 R60, [R1+0x3650] ;  /* 0x00365000013c7983 */ /* 0x000f220000300a00 */
[----:B------:R-:W-:-:S02]  /*209e40*/  LOP3.LUT P4, RZ, R53, 0x40000000, RZ, 0xc0, !PT ;  /* 0x4000000035ff7812 */ /* 0x000fc4000788c0ff */
[----:B------:R-:W-:Y:S01]  /*209e50*/  LOP3.LUT P5, RZ, R53, 0x80000000, RZ, 0xc0, !PT ;  /* 0x8000000035ff7812 */ /* 0x000fe200078ac0ff */
[----:B------:R-:W4:Y:S01]  /*209e60*/  LDL.LU.64 R58, [R1+0x3648] ;  /* 0x00364800013a7983 */ /* 0x000f220000300a00 */
[----:B------:R-:W-:-:S03]  /*209e70*/  PRMT R53, R39, 0x7773, RZ ;  /* 0x0000777327357816 */ /* 0x000fc600000000ff */
[----:B------:R-:W4:Y:S04]  /*209e80*/  LDL.LU.64 R30, [R1+0x3640] ;  /* 0x00364000011e7983 */ /* 0x000f280000300a00 */
[----:B--2---:R0:W-:Y:S02]  /*209e90*/  @P2 STG.E.U8 desc[UR22][R46.64], R53 ;  /* 0x000000352e002986 */ /* 0x0041e4000c101116 */
[C---:B0-----:R-:W-:Y:S02]  /*209ea0*/  PRMT R53, R28.reuse, 0x7770, RZ ;  /* 0x000077701c357816 */ /* 0x041fe400000000ff */
[----:B------:R-:W2:Y:S04]  /*209eb0*/  LDL.LU R46, [R1+0x5a8] ;  /* 0x0005a800012e7983 */ /* 0x000ea80000300800 */
[----:B------:R0:W-:Y:S04]  /*209ec0*/  @P1 STG.E.U8 desc[UR22][R40.64], R53 ;  /* 0x0000003528001986 */ /* 0x0001e8000c101116 */
[----:B------:R-:W2:Y:S04]  /*209ed0*/  LDL.LU.64 R32, [R1+0x3638] ;  /* 0x0036380001207983 */ /* 0x000ea80000300a00 */
[----:B------:R-:W2:Y:S01]  /*209ee0*/  LDL.LU.64 R34, [R1+0x10a8] ;  /* 0x0010a80001227983 */ /* 0x000ea20000300a00 */
[----:B0-----:R-:W-:-:S03]  /*209ef0*/  PRMT R53, R28, 0x7771, RZ ;  /* 0x000077711c357816 */ /* 0x001fc600000000ff */
[----:B------:R-:W2:Y:S04]  /*209f00*/  LDL.LU R47, [R1+0x598] ;  /* 0x00059800012f7983 */ /* 0x000ea80000300800 */
[----:B------:R0:W-:Y:S01]  /*209f10*/  @P0 STG.E.U8 desc[UR22][R42.64], R53 ;  /* 0x000000352a000986 */ /* 0x0001e2000c101116 */
[----:B------:R-:W-:-:S03]  /*209f20*/  LOP3.LUT P0, RZ, R57, 0x2, RZ, 0xc0, !PT ;  /* 0x0000000239ff7812 */ /* 0x000fc6000780c0ff */
[----:B------:R-:W2:Y:S04]  /*209f30*/  LDL.LU.64 R36, [R1+0x10b8] ;  /* 0x0010b80001247983 */ /* 0x000ea80000300a00 */
[----:B------:R-:W2:Y:S01]  /*209f40*/  LDL.LU.64 R38, [R1+0x10b0] ;  /* 0x0010b00001267983 */ /* 0x000ea20000300a00 */
[----:B0-----:R-:W-:-:S03]  /*209f50*/  PRMT R53, R28, 0x7772, RZ ;  /* 0x000077721c357816 */ /* 0x001fc600000000ff */
[----:B------:R-:W2:Y:S04]  /*209f60*/  LDL.LU.64 R40, [R1+0x3630] ;  /* 0x0036300001287983 */ /* 0x000ea80000300a00 */
[----:B------:R0:W-:Y:S01]  /*209f70*/  @P0 STG.E.U8 desc[UR22][R44.64], R53 ;  /* 0x000000352c000986 */ /* 0x0001e2000c101116 */
[----:B------:R-:W-:-:S03]  /*209f80*/  LOP3.LUT P0, RZ, R57, 0x1, RZ, 0xc0, !PT ;  /* 0x0000000139ff7812 */ /* 0x000fc6000780c0ff */
[----:B------:R-:W2:Y:S04]  /*209f90*/  LDL.LU.64 R42, [R1+0x3628] ;  /* 0x00362800012a7983 */ /* 0x000ea80000300a00 */
[----:B0-----:R-:W2:Y:S04]  /*209fa0*/  LDL.LU.64 R44, [R1+0x3620] ;  /* 0x00362000012c7983 */ /* 0x001ea80000300a00 */
[----:B------:R-:W4:Y:S01]  /*209fb0*/  LDL.LU.64 R56, [R1+0x3658] ;  /* 0x0036580001387983 */ /* 0x000f220000300a00 */
[----:B------:R-:W-:-:S05]  /*209fc0*/  PRMT R53, R28, 0x7773, RZ ;  /* 0x000077731c357816 */ /* 0x000fca00000000ff */
        /* <DEDUP_REMOVED lines=18> */
[----:B0-----:R-:W-:-:S11]  /*20a0f0*/  PRMT R53, R46, 0x7771, RZ ;  /* 0x000077712e357816 */ /* 0x001fd600000000ff */
[----:B------:R0:W-:Y:S02]  /*20a100*/  @P0 STG.E.U8 desc[UR22][R34.64], R53 ;  /* 0x0000003522000986 */ /* 0x0001e4000c101116 */
        /* <DEDUP_REMOVED lines=12> */
[----:B0-----:R-:W-:-:S05]  /*20a1d0*/  PRMT R53, R47, 0x7773, RZ ;  /* 0x000077732f357816 */ /* 0x001fca00000000ff */
[----:B---3--:R0:W-:Y:S04]  /*20a1e0*/  @P1 STG.E.U8 desc[UR22][R48.64], R53 ;  /* 0x0000003530001986 */ /* 0x0081e8000c101116 */
[----:B0-----:R-:W2:Y:S04]  /*20a1f0*/  LDL.LU.64 R48, [R1+0x3610] ;  /* 0x0036100001307983 */ /* 0x001ea80000300a00 */
[----:B------:R-:W3:Y:S04]  /*20a200*/  LDL.LU.64 R36, [R1+0x18f0] ;  /* 0x0018f00001247983 */ /* 0x000ee80000300a00 */
[----:B------:R-:W4:Y:S04]  /*20a210*/  LDL.LU.64 R38, [R1+0x1900] ;  /* 0x0019000001267983 */ /* 0x000f280000300a00 */
[----:B------:R-:W2:Y:S04]  /*20a220*/  LDL.LU R47, [R1+0x588] ;  /* 0x00058800012f7983 */ /* 0x000ea80000300800 */
[----:B------:R-:W4:Y:S04]  /*20a230*/  LDL.LU.64 R40, [R1+0x18f8] ;  /* 0x0018f80001287983 */ /* 0x000f280000300a00 */
[----:B------:R-:W4:Y:S01]  /*20a240*/  LDL.LU.64 R42, [R1+0x3608] ;  /* 0x00360800012a7983 */ /* 0x000f220000300a00 */
[----:B------:R-:W-:-:S03]  /*20a250*/  LOP3.LUT P4, RZ, R52, 0x4, RZ, 0xc0, !PT ;  /* 0x0000000434ff7812 */ /* 0x000fc6000788c0ff */
[----:B------:R-:W4:Y:S01]  /*20a260*/  LDL.LU.64 R44, [R1+0x3600] ;  /* 0x00360000012c7983 */ /* 0x000f220000300a00 */
        /* <DEDUP_REMOVED lines=14> */
[----:B--2---:R-:W-:-:S05]  /*20a350*/  PRMT R53, R47, 0x7770, RZ ;  /* 0x000077702f357816 */ /* 0x004fca00000000ff */
[----:B------:R0:W-:Y:S04]  /*20a360*/  @P4 STG.E.U8 desc[UR22][R48.64], R53 ;  /* 0x0000003530004986 */ /* 0x0001e8000c101116 */
[----:B0-----:R-:W2:Y:S01]  /*20a370*/  LDL.LU.64 R48, [R1+0x35f8] ;  /* 0x0035f80001307983 */ /* 0x001ea20000300a00 */
[----:B------:R-:W-:Y:S02]  /*20a380*/  @P0 LOP3.LUT R54, R54, 0x400000, RZ, 0xfc, !PT ;  /* 0x0040000036360812 */ /* 0x000fe400078efcff */
[----:B------:R-:W-:Y:S01]  /*20a390*/  LOP3.LUT P0, RZ, R52, 0x200, RZ, 0xc0, !PT ;  /* 0x0000020034ff7812 */ /* 0x000fe2000780c0ff */
[----:B------:R-:W2:Y:S01]  /*20a3a0*/  LDL.LU R46, [R1+0x5ac] ;  /* 0x0005ac00012e7983 */ /* 0x000ea20000300800 */
[----:B------:R-:W-:-:S03]  /*20a3b0*/  LOP3.LUT R54, R54, 0xff7fffff, RZ, 0xc0, !PT ;  /* 0xff7fffff36367812 */ /* 0x000fc600078ec0ff */
[----:B------:R-:W2:Y:S01]  /*20a3c0*/  LDL.LU.64 R60, [R1+0x35f0] ;  /* 0x0035f000013c7983 */ /* 0x000ea20000300a00 */
[C---:B------:R-:W-:Y:S02]  /*20a3d0*/  LOP3.LUT P5, RZ, R52.reuse, 0x8, RZ, 0xc0, !PT ;  /* 0x0000000834ff7812 */ /* 0x040fe400078ac0ff */
[----:B------:R-:W-:Y:S01]  /*20a3e0*/  LOP3.LUT P2, RZ, R52, 0x10, RZ, 0xc0, !PT ;  /* 0x0000001034ff7812 */ /* 0x000fe2000784c0ff */
[----:B------:R-:W2:Y:S04]  /*20a3f0*/  LDL.LU.64 R58, [R1+0x35e8] ;  /* 0x0035e800013a7983 */ /* 0x000ea80000300a00 */
[----:B------:R-:W-:Y:S01]  /*20a400*/  @P0 LOP3.LUT R54, R54, 0x800000, RZ, 0xfc, !PT ;  /* 0x0080000036360812 */ /* 0x000fe200078efcff */
[----:B------:R-:W2:Y:S01]  /*20a410*/  LDL.LU.64 R28, [R1+0x1908] ;  /* 0x00190800011c7983 */ /* 0x000ea20000300a00 */
[----:B------:R-:W-:-:S02]  /*20a420*/  LOP3.LUT P0, RZ, R52, 0x100, RZ, 0xc0, !PT ;  /* 0x0000010034ff7812 */ /* 0x000fc4000780c0ff */
[----:B------:R-:W-:Y:S01]  /*20a430*/  LOP3.LUT R54, R54, 0xfeffffff, RZ, 0xc0, !PT ;  /* 0xfeffffff36367812 */ /* 0x000fe200078ec0ff */
[----:B------:R-:W2:Y:S01]  /*20a440*/  LDL.LU.64 R30, [R1+0x1918] ;  /* 0x00191800011e7983 */ /* 0x000ea20000300a00 */
[----:B------:R-:W-:Y:S02]  /*20a450*/  PRMT R53, R47, 0x7771, RZ ;  /* 0x000077712f357816 */ /* 0x000fe400000000ff */
[----:B------:R-:W-:Y:S01]  /*20a460*/  LOP3.LUT P1, RZ, R52, 0x20, RZ, 0xc0, !PT ;  /* 0x0000002034ff7812 */ /* 0x000fe2000782c0ff */
[----:B------:R-:W2:Y:S06]  /*20a470*/  LDL.LU.64 R32, [R1+0x1910] ;  /* 0x0019100001207983 */ /* 0x000eac0000300a00 */
[----:B------:R-:W-:Y:S01]  /*20a480*/  @P0 LOP3.LUT R54, R54, 0x1000000, RZ, 0xfc, !PT ;  /* 0x0100000036360812 */ /* 0x000fe200078efcff */
[----:B---3--:R0:W-:Y:S01]  /*20a490*/  @P5 STG.E.U8 desc[UR22][R36.64], R53 ;  /* 0x0000003524005986 */ /* 0x0081e2000c101116 */
[----:B------:R-:W-:-:S02]  /*20a4a0*/  LOP3.LUT P0, RZ, R52, 0x80, RZ, 0xc0, !PT ;  /* 0x0000008034ff7812 */ /* 0x000fc4000780c0ff */
[----:B------:R-:W-:Y:S01]  /*20a4b0*/  LOP3.LUT R54, R54, 0xfdffffff, RZ, 0xc0, !PT ;  /* 0xfdffffff36367812 */ /* 0x000fe200078ec0ff */
[----:B------:R-:W3:Y:S01]  /*20a4c0*/  LDL.LU.64 R34, [R1+0x35e0] ;  /* 0x0035e00001227983 */ /* 0x000ee20000300a00 */
[----:B0-----:R-:W-:-:S03]  /*20a4d0*/  PRMT R53, R47, 0x7772, RZ ;  /* 0x000077722f357816 */ /* 0x001fc600000000ff */
[----:B------:R-:W3:Y:S06]  /*20a4e0*/  LDL.LU.64 R36, [R1+0x35d8] ;  /* 0x0035d80001247983 */ /* 0x000eec0000300a00 */
[----:B------:R-:W-:Y:S02]  /*20a4f0*/  @P0 LOP3.LUT R54, R54, 0x2000000, RZ, 0xfc, !PT ;  /* 0x0200000036360812 */ /* 0x000fe400078efcff */
[----:B------:R-:W-:Y:S01]  /*20a500*/  LOP3.LUT P0, RZ, R52, 0x40, RZ, 0xc0, !PT ;  /* 0x0000004034ff7812 */ /* 0x000fe2000780c0ff */
[----:B----4-:R0:W-:Y:S02]  /*20a510*/  @P2 STG.E.U8 desc[UR22][R38.64], R53 ;  /* 0x0000003526002986 */ /* 0x0101e4000c101116 */
[----:B0-----:R-:W-:-:S02]  /*20a520*/  PRMT R53, R47, 0x7773, RZ ;  /* 0x000077732f357816 */ /* 0x001fc400000000ff */
[----:B------:R-:W4:Y:S04]  /*20a530*/  LDL.LU.64 R38, [R1+0x35d0] ;  /* 0x0035d00001267983 */ /* 0x000f280000300a00 */
[----:B------:R0:W-:Y:S02]  /*20a540*/  @P1 STG.E.U8 desc[UR22][R40.64], R53 ;  /* 0x0000003528001986 */ /* 0x0001e4000c101116 */
[----:B0-----:R-:W-:Y:S02]  /*20a550*/  PRMT R53, R51, 0x7770, RZ ;  /* 0x0000777033357816 */ /* 0x001fe400000000ff */
[----:B------:R-:W4:Y:S04]  /*20a560*/  LDL.LU.64 R40, [R1+0x35c8] ;  /* 0x0035c80001287983 */ /* 0x000f280000300a00 */
[----:B------:R0:W-:Y:S01]  /*20a570*/  @P0 STG.E.U8 desc[UR22][R42.64], R53 ;  /* 0x000000352a000986 */ /* 0x0001e2000c101116 */
[----:B------:R-:W-:-:S03]  /*20a580*/  LOP3.LUT P0, RZ, R54, 0x2000000, RZ, 0xc0, !PT ;  /* 0x0200000036ff7812 */ /* 0x000fc6000780c0ff */
[----:B------:R-:W4:Y:S01]  /*20a590*/  LDL.LU R47, [R1+0x58c] ;  /* 0x00058c00012f7983 */ /* 0x000f220000300800 */
[----:B0-----:R-:W-:-:S03]  /*20a5a0*/  PRMT R53, R51, 0x7771, RZ ;  /* 0x0000777133357816 */ /* 0x001fc600000000ff */
[----:B------:R-:W4:Y:S06]  /*20a5b0*/  LDL.LU.64 R42, [R1+0x35c0] ;  /* 0x0035c000012a7983 */ /* 0x000f2c0000300a00 */
[----:B------:R0:W-:Y:S01]  /*20a5c0*/  @P0 STG.E.U8 desc[UR22][R44.64], R53 ;  /* 0x000000352c000986 */ /* 0x0001e2000c101116 */
[----:B------:R-:W-:Y:S02]  /*20a5d0*/  LOP3.LUT P0, RZ, R54, 0x1000000, RZ, 0xc0, !PT ;  /* 0x0100000036ff7812 */ /* 0x000fe4000780c0ff */
[C---:B0-----:R-:W-:Y:S01]  /*20a5e0*/  PRMT R53, R51.reuse, 0x7772, RZ ;  /* 0x0000777233357816 */ /* 0x041fe200000000ff */
[----:B------:R-:W4:Y:S10]  /*20a5f0*/  LDL.LU.64 R44, [R1+0x1920] ;  /* 0x00192000012c7983 */ /* 0x000f340000300a00 */
[----:B--2---:R0:W-:Y:S04]  /*20a600*/  @P0 STG.E.U8 desc[UR22][R48.64], R53 ;  /* 0x0000003530000986 */ /* 0x0041e8000c101116 */
[----:B0-----:R-:W2:Y:S01]  /*20a610*/  LDL.LU.64 R48, [R1+0x1930] ;  /* 0x0019300001307983 */ /* 0x001ea20000300a00 */
[----:B------:R-:W-:-:S03]  /*20a620*/  PRMT R53, R51, 0x7773, RZ ;  /* 0x0000777333357816 */ /* 0x000fc600000000ff */
[----:B------:R-:W3:Y:S01]  /*20a630*/  LDL.LU R51, [R1+0x8524] ;  /* 0x0085240001337983 */ /* 0x000ee20000300800 */
[----:B------:R-:W-:-:S13]  /*20a640*/  LOP3.LUT P0, RZ, R54, 0x800000, RZ, 0xc0, !PT ;  /* 0x0080000036ff7812 */ /* 0x000fda000780c0ff */
        /* <DEDUP_REMOVED lines=15> */
[C---:B------:R-:W-:Y:S02]  /*20a740*/  LOP3.LUT P3, RZ, R52.reuse, 0x10000, RZ, 0xc0, !PT ;  /* 0x0001000034ff7812 */ /* 0x040fe4000786c0ff */
[C---:B------:R-:W-:Y:S02]  /*20a750*/  LOP3.LUT P4, RZ, R52.reuse, 0x20000, RZ, 0xc0, !PT ;  /* 0x0002000034ff7812 */ /* 0x040fe4000788c0ff */
[C---:B------:R-:W-:Y:S02]  /*20a760*/  LOP3.LUT P5, RZ, R52.reuse, 0x40000, RZ, 0xc0, !PT ;  /* 0x0004000034ff7812 */ /* 0x040fe400078ac0ff */
[----:B------:R-:W-:-:S02]  /*20a770*/  LOP3.LUT P2, RZ, R52, 0x80000, RZ, 0xc0, !PT ;  /* 0x0008000034ff7812 */ /* 0x000fc4000784c0ff */
[----:B------:R-:W-:Y:S02]  /*20a780*/  LOP3.LUT P1, RZ, R52, 0x100000, RZ, 0xc0, !PT ;  /* 0x0010000034ff7812 */ /* 0x000fe4000782c0ff */
[----:B---3--:R-:W-:-:S05]  /*20a790*/  PRMT R53, R51, 0x7770, RZ ;  /* 0x0000777033357816 */ /* 0x008fca00000000ff */
[----:B------:R0:W-:Y:S02]  /*20a7a0*/  @P0 STG.E.U8 desc[UR22][R34.64], R53 ;  /* 0x0000003522000986 */ /* 0x0001e4000c101116 */
[----:B0-----:R-:W-:-:S05]  /*20a7b0*/  PRMT R53, R51, 0x7771, RZ ;  /* 0x0000777133357816 */ /* 0x001fca00000000ff */
[----:B------:R0:W-:Y:S02]  /*20a7c0*/  @P6 STG.E.U8 desc[UR22][R36.64], R53 ;  /* 0x0000003524006986 */ /* 0x0001e4000c101116 */
[----:B0-----:R-:W-:-:S05]  /*20a7d0*/  PRMT R53, R51, 0x7772, RZ ;  /* 0x0000777233357816 */ /* 0x001fca00000000ff */
[----:B----4-:R0:W-:Y:S02]  /*20a7e0*/  @P3 STG.E.U8 desc[UR22][R38.64], R53 ;  /* 0x0000003526003986 */ /* 0x0101e4000c101116 */
[----:B0-----:R-:W-:Y:S02]  /*20a7f0*/  PRMT R53, R51, 0x7773, RZ ;  /* 0x0000777333357816 */ /* 0x001fe400000000ff */
[----:B------:R-:W3:Y:S04]  /*20a800*/  LDL.LU R51, [R1+0x8520] ;  /* 0x0085200001337983 */ /* 0x000ee80000300800 */
[----:B------:R0:W-:Y:S02]  /*20a810*/  @P4 STG.E.U8 desc[UR22][R40.64], R53 ;  /* 0x0000003528004986 */ /* 0x0001e4000c101116 */
[----:B0-----:R-:W-:-:S05]  /*20a820*/  PRMT R53, R47, 0x7770, RZ ;  /* 0x000077702f357816 */ /* 0x001fca00000000ff */
[----:B------:R0:W-:Y:S02]  /*20a830*/  @P5 STG.E.U8 desc[UR22][R42.64], R53 ;  /* 0x000000352a005986 */ /* 0x0001e4000c101116 */
[----:B0-----:R-:W-:-:S05]  /*20a840*/  PRMT R53, R47, 0x7771, RZ ;  /* 0x000077712f357816 */ /* 0x001fca00000000ff */
[----:B------:R0:W-:Y:S02]  /*20a850*/  @P2 STG.E.U8 desc[UR22][R44.64], R53 ;  /* 0x000000352c002986 */ /* 0x0001e4000c101116 */
[----:B0-----:R-:W-:-:S05]  /*20a860*/  PRMT R53, R47, 0x7772, RZ ;  /* 0x000077722f357816 */ /* 0x001fca00000000ff */
[----:B--2---:R0:W-:Y:S04]  /*20a870*/  @P1 STG.E.U8 desc[UR22][R48.64], R53 ;  /* 0x0000003530001986 */ /* 0x0041e8000c101116 */
[----:B0-----:R-:W2:Y:S04]  /*20a880*/  LDL.LU.64 R48, [R1+0x1928] ;  /* 0x0019280001307983 */ /* 0x001ea80000300a00 */
[----:B------:R-:W4:Y:S04]  /*20a890*/  LDL.LU.64 R36, [R1+0x35b8] ;  /* 0x0035b80001247983 */ /* 0x000f280000300a00 */
[----:B------:R-:W4:Y:S04]  /*20a8a0*/  LDL.LU.64 R38, [R1+0x35b0] ;  /* 0x0035b00001267983 */ /* 0x000f280000300a00 */
[----:B------:R-:W4:Y:S04]  /*20a8b0*/  LDL.LU.64 R40, [R1+0x35a8] ;  /* 0x0035a80001287983 */ /* 0x000f280000300a00 */
[----:B------:R-:W4:Y:S04]  /*20a8c0*/  LDL.LU R42, [R1+0x57c] ;  /* 0x00057c00012a7983 */ /* 0x000f280000300800 */
[----:B------:R-:W4:Y:S04]  /*20a8d0*/  LDL.LU.64 R44, [R1+0x35a0] ;  /* 0x0035a000012c7983 */ /* 0x000f280000300a00 */
[----:B------:R-:W4:Y:S01]  /*20a8e0*/  LDL.LU R32, [R1+0x560] ;  /* 0x0005600001207983 */ /* 0x000f220000300800 */
[----:B------:R-:W-:-:S03]  /*20a8f0*/  PRMT R53, R47, 0x7773, RZ ;  /* 0x000077732f357816 */ /* 0x000fc600000000ff */
[----:B------:R-:W4:Y:S01]  /*20a900*/  LDL.LU.64 R46, [R1+0x3598] ;  /* 0x00359800012e7983 */ /* 0x000f220000300a00 */
[----:B------:R-:W-:Y:S02]  /*20a910*/  LOP3.LUT P4, RZ, R52, 0x200000, RZ, 0xc0, !PT ;  /* 0x0020000034ff7812 */ /* 0x000fe4000788c0ff */
[----:B------:R-:W-:Y:S02]  /*20a920*/  LOP3.LUT R54, R54, 0xfffffbff, RZ, 0xc0, !PT ;  /* 0xfffffbff36367812 */ /* 0x000fe400078ec0ff */
[C---:B------:R-:W-:Y:S02]  /*20a930*/  LOP3.LUT P5, RZ, R52.reuse, 0x400000, RZ, 0xc0, !PT ;  /* 0x0040000034ff7812 */ /* 0x040fe400078ac0ff */
[C---:B------:R-:W-:Y:S02]  /*20a940*/  LOP3.LUT P2, RZ, R52.reuse, 0x800000, RZ, 0xc0, !PT ;  /* 0x0080000034ff7812 */ /* 0x040fe4000784c0ff */
[----:B------:R-:W-:-:S05]  /*20a950*/  LOP3.LUT P1, RZ, R52, 0x1000000, RZ, 0xc0, !PT ;  /* 0x0100000034ff7812 */ /* 0x000fca000782c0ff */
[----:B--2---:R0:W-:Y:S04]  /*20a960*/  @P4 STG.E.U8 desc[UR22][R48.64], R53 ;  /* 0x0000003530004986 */ /* 0x0041e8000c101116 */
[----:B0-----:R-:W2:Y:S01]  /*20a970*/  LDL.LU.64 R48, [R1+0x1938] ;  /* 0x0019380001307983 */ /* 0x001ea20000300a00 */
[----:B---3--:R-:W-:-:S03]  /*20a980*/  LOP3.LUT P0, RZ, R51, 0x2, RZ, 0xc0, !PT ;  /* 0x0000000233ff7812 */ /* 0x008fc6000780c0ff */
[----:B------:R-:W3:Y:S04]  /*20a990*/  LDL.LU.64 R56, [R1+0x1948] ;  /* 0x0019480001387983 */ /* 0x000ee80000300a00 */
[----:B------:R-:W3:Y:S04]  /*20a9a0*/  LDL.LU.64 R60, [R1+0x1940] ;  /* 0x00194000013c7983 */ /* 0x000ee80000300a00 */
[----:B------:R-:W3:Y:S02]  /*20a9b0*/  LDL.LU R33, [R1+0x550] ;  /* 0x0005500001217983 */ /* 0x000ee40000300800 */
[----:B------:R-:W-:-:S02]  /*20a9c0*/  @P0 LOP3.LUT R54, R54, 0x400, RZ, 0xfc, !PT ;  /* 0x0000040036360812 */ /* 0x000fc400078efcff */
[----:B------:R-:W-:Y:S01]  /*20a9d0*/  LOP3.LUT P0, RZ, R51, 0x1, RZ, 0xc0, !PT ;  /* 0x0000000133ff7812 */ /* 0x000fe2000780c0ff */
[----:B------:R-:W3:Y:S01]  /*20a9e0*/  LDL.LU.64 R58, [R1+0x3590] ;  /* 0x00359000013a7983 */ /* 0x000ee20000300a00 */
[----:B------:R-:W-:-:S03]  /*20a9f0*/  LOP3.LUT R54, R54, 0xfffff7ff, RZ, 0xc0, !PT ;  /* 0xfffff7ff36367812 */ /* 0x000fc600078ec0ff */
[----:B------:R-:W3:Y:S04]  /*20aa00*/  LDL.LU.64 R28, [R1+0x3588] ;  /* 0x00358800011c7983 */ /* 0x000ee80000300a00 */
[----:B------:R-:W3:Y:S04]  /*20aa10*/  LDL.LU.64 R30, [R1+0x3580] ;  /* 0x00358000011e7983 */ /* 0x000ee80000300a00 */
[----:B------:R-:W-:Y:S01]  /*20aa20*/  @P0 LOP3.LUT R54, R54, 0x800, RZ, 0xfc, !PT ;  /* 0x0000080036360812 */ /* 0x000fe200078efcff */
[----:B------:R-:W3:Y:S01]  /*20aa30*/  LDL.LU R43, [R1+0x540] ;  /* 0x00054000012b7983 */ /* 0x000ee20000300800 */
[----:B------:R-:W-:-:S02]  /*20aa40*/  LOP3.LUT P0, RZ, R52, 0x80000000, RZ, 0xc0, !PT ;  /* 0x8000000034ff7812 */ /* 0x000fc4000780c0ff */
[----:B------:R-:W-:Y:S01]  /*20aa50*/  LOP3.LUT R54, R54, 0xffffefff, RZ, 0xc0, !PT ;  /* 0xffffefff36367812 */ /* 0x000fe200078ec0ff */
[----:B------:R-:W3:Y:S10]  /*20aa60*/  LDL.LU.64 R34, [R1+0x3578] ;  /* 0x0035780001227983 */ /* 0x000ef40000300a00 */
[----:B------:R-:W-:-:S02]  /*20aa70*/  @P0 LOP3.LUT R54, R54, 0x1000, RZ, 0xfc, !PT ;  /* 0x0000100036360812 */ /* 0x000fc400078efcff */
        /* <DEDUP_REMOVED lines=11> */
[----:B----4-:R-:W-:-:S09]  /*20ab30*/  PRMT R53, R42, 0x7770, RZ ;  /* 0x000077702a357816 */ /* 0x010fd200000000ff */
[----:B------:R-:W-:Y:S02]  /*20ab40*/  @P0 LOP3.LUT R54, R54, 0x10000, RZ, 0xfc, !PT ;  /* 0x0001000036360812 */ /* 0x000fe400078efcff */
[----:B------:R-:W-:Y:S01]  /*20ab50*/  LOP3.LUT P0, RZ, R52, 0x4000000, RZ, 0xc0, !PT ;  /* 0x0400000034ff7812 */ /* 0x000fe2000780c0ff */
[----:B------:R0:W-:Y:S01]  /*20ab60*/  @P5 STG.E.U8 desc[UR22][R36.64], R53 ;  /* 0x0000003524005986 */ /* 0x0001e2000c101116 */
[----:B------:R-:W-:Y:S02]  /*20ab70*/  LOP3.LUT R54, R54, 0xfffdffff, RZ, 0xc0, !PT ;  /* 0xfffdffff36367812 */ /* 0x000fe400078ec0ff */
[----:B0-----:R-:W-:Y:S01]  /*20ab80*/  PRMT R53, R42, 0x7771, RZ ;  /* 0x000077712a357816 */ /* 0x001fe200000000ff */
[----:B------:R-:W4:Y:S08]  /*20ab90*/  LDL.LU.64 R36, [R1+0x3570] ;  /* 0x0035700001247983 */ /* 0x000f300000300a00 */
[----:B------:R-:W-:-:S02]  /*20aba0*/  @P0 LOP3.LUT R54, R54, 0x20000, RZ, 0xfc, !PT ;  /* 0x0002000036360812 */ /* 0x000fc400078efcff */
[----:B------:R-:W-:Y:S01]  /*20abb0*/  LOP3.LUT P0, RZ, R52, 0x2000000, RZ, 0xc0, !PT ;  /* 0x0200000034ff7812 */ /* 0x000fe2000780c0ff */
[----:B------:R0:W-:Y:S02]  /*20abc0*/  @P2 STG.E.U8 desc[UR22][R38.64], R53 ;  /* 0x0000003526002986 */ /* 0x0001e4000c101116 */
[C---:B0-----:R-:W-:Y:S02]  /*20abd0*/  PRMT R53, R42.reuse, 0x7772, RZ ;  /* 0x000077722a357816 */ /* 0x041fe400000000ff */
[----:B------:R-:W4:Y:S04]  /*20abe0*/  LDL.LU.64 R38, [R1+0x1950] ;  /* 0x0019500001267983 */ /* 0x000f280000300a00 */
[----:B------:R0:W-:Y:S02]  /*20abf0*/  @P1 STG.E.U8 desc[UR22][R40.64], R53 ;  /* 0x0000003528001986 */ /* 0x0001e4000c101116 */
[----:B0-----:R-:W-:-:S02]  /*20ac00*/  PRMT R53, R42, 0x7773, RZ ;  /* 0x000077732a357816 */ /* 0x001fc400000000ff */
[----:B------:R-:W4:Y:S04]  /*20ac10*/  LDL.LU.64 R40, [R1+0x1960] ;  /* 0x0019600001287983 */ /* 0x000f280000300a00 */
[----:B------:R0:W-:Y:S01]  /*20ac20*/  @P0 STG.E.U8 desc[UR22][R44.64], R53 ;  /* 0x000000352c000986 */ /* 0x0001e2000c101116 */
[----:B------:R-:W-:-:S03]  /*20ac30*/  LOP3.LUT P0, RZ, R54, 0x20000, RZ, 0xc0, !PT ;  /* 0x0002000036ff7812 */ /* 0x000fc6000780c0ff */
[----:B------:R-:W4:Y:S01]  /*20ac40*/  LDL.LU R42, [R1+0x530] ;  /* 0x00053000012a7983 */ /* 0x000f220000300800 */
[----:B0-----:R-:W-:-:S03]  /*20ac50*/  PRMT R53, R32, 0x7770, RZ ;  /* 0x0000777020357816 */ /* 0x001fc600000000ff */
[----:B------:R-:W4:Y:S06]  /*20ac60*/  LDL.LU.64 R44, [R1+0x1958] ;  /* 0x00195800012c7983 */ /* 0x000f2c0000300a00 */
[----:B------:R0:W-:Y:S04]  /*20ac70*/  @P0 STG.E.U8 desc[UR22][R46.64], R53 ;  /* 0x000000352e000986 */ /* 0x0001e8000c101116 */
[----:B0-----:R-:W4:Y:S01]  /*20ac80*/  LDL.LU.64 R46, [R1+0x3568] ;  /* 0x00356800012e7983 */ /* 0x001f220000300a00 */
[----:B------:R-:W-:-:S02]  /*20ac90*/  LOP3.LUT P0, RZ, R54, 0x10000, RZ, 0xc0, !PT ;  /* 0x0001000036ff7812 */ /* 0x000fc4000780c0ff */
[----:B------:R-:W-:-:S11]  /*20aca0*/  PRMT R53, R32, 0x7771, RZ ;  /* 0x0000777120357816 */ /* 0x000fd600000000ff */
        /* <DEDUP_REMOVED lines=42> */
[----:B------:R-:W4:Y:S04]  /*20af50*/  LDL.LU.64 R40, [R1+0x2918] ;  /* 0x0029180001287983 */ /* 0x000f280000300a00 */
[----:B------:R-:W4:Y:S01]  /*20af60*/  LDL.LU R43, [R1+0x564] ;  /* 0x00056400012b7983 */ /* 0x000f220000300800 */
        /* <DEDUP_REMOVED lines=15> */
[----:B------:R-:W-:Y:S01]  /*20b060*/  LOP3.LUT R54, R54, 0xffffffdf, RZ, 0xc0, !PT ;  /* 0xffffffdf36367812 */ /* 0x000fe200078ec0ff */
[----:B---3--:R0:W-:Y:S04]  /*20b070*/  @P4 STG.E.U8 desc[UR22][R46.64], R53 ;  /* 0x000000352e004986 */ /* 0x0081e8000c101116 */
[----:B0-----:R-:W3:Y:S01]  /*20b080*/  LDL.LU.64 R46, [R1+0x3540] ;  /* 0x00354000012e7983 */ /* 0x001ee20000300a00 */
[----:B------:R-:W-:-:S05]  /*20b090*/  PRMT R53, R42, 0x7773, RZ ;  /* 0x000077732a357816 */ /* 0x000fca00000000ff */
        /* <DEDUP_REMOVED lines=9> */
[----:B------:R-:W-:Y:S01]  /*20b130*/  LOP3.LUT P2, RZ, R51, 0x400, RZ, 0xc0, !PT ;  /* 0x0000040033ff7812 */ /* 0x000fe2000784c0ff */
[----:B--2---:R0:W-:Y:S04]  /*20b140*/  @P5 STG.E.U8 desc[UR22][R48.64], R53 ;  /* 0x0000003530005986 */ /* 0x0041e8000c101116 */
[----:B0-----:R-:W2:Y:S04]  /*20b150*/  LDL.LU.64 R48, [R1+0x3538] ;  /* 0x0035380001307983 */ /* 0x001ea80000300a00 */
[----:B------:R-:W2:Y:S04]  /*20b160*/  LDL.LU.64 R56, [R1+0x3530] ;  /* 0x0035300001387983 */ /* 0x000ea80000300a00 */
[----:B------:R-:W2:Y:S04]  /*20b170*/  LDL.LU R36, [R1+0x544] ;  /* 0x0005440001247983 */ /* 0x000ea80000300800 */
[----:B------:R-:W2:Y:S04]  /*20b180*/  LDL.LU.64 R58, [R1+0x3528] ;  /* 0x00352800013a7983 */ /* 0x000ea80000300a00 */
[----:B------:R-:W2:Y:S01]  /*20b190*/  LDL.LU.64 R28, [R1+0x3520] ;  /* 0x00352000011c7983 */ /* 0x000ea20000300a00 */
[----:B------:R-:W-:-:S03]  /*20b1a0*/  @P0 LOP3.LUT R54, R54, 0x100, RZ, 0xfc, !PT ;  /* 0x0000010036360812 */ /* 0x000fc600078efcff */
[----:B------:R-:W2:Y:S01]  /*20b1b0*/  LDL.LU.64 R30, [R1+0x2920] ;  /* 0x00292000011e7983 */ /* 0x000ea20000300a00 */
[C---:B------:R-:W-:Y:S02]  /*20b1c0*/  LOP3.LUT P0, RZ, R51.reuse, 0x2000, RZ, 0xc0, !PT ;  /* 0x0000200033ff7812 */ /* 0x040fe4000780c0ff */
[----:B------:R-:W-:Y:S01]  /*20b1d0*/  LOP3.LUT P1, RZ, R51, 0x800, RZ, 0xc0, !PT ;  /* 0x0000080033ff7812 */ /* 0x000fe2000782c0ff */
[----:B------:R-:W2:Y:S01]  /*20b1e0*/  LDL.LU.64 R32, [R1+0x2930] ;  /* 0x0029300001207983 */ /* 0x000ea20000300a00 */
[----:B------:R-:W-:Y:S02]  /*20b1f0*/  LOP3.LUT R54, R54, 0xfffffdff, RZ, 0xc0, !PT ;  /* 0xfffffdff36367812 */ /* 0x000fe400078ec0ff */
[----:B----4-:R-:W-:-:S05]  /*20b200*/  PRMT R53, R43, 0x7770, RZ ;  /* 0x000077702b357816 */ /* 0x010fca00000000ff */
[----:B------:R0:W-:Y:S02]  /*20b210*/  @P2 STG.E.U8 desc[UR22][R34.64], R53 ;  /* 0x0000003522002986 */ /* 0x0001e4000c101116 */
[----:B------:R-:W-:Y:S02]  /*20b220*/  @P0 LOP3.LUT R54, R54, 0x200, RZ, 0xfc, !PT ;  /* 0x0000020036360812 */ /* 0x000fe400078efcff */
[----:B------:R-:W-:Y:S02]  /*20b230*/  LOP3.LUT P0, RZ, R51, 0x1000, RZ, 0xc0, !PT ;  /* 0x0000100033ff7812 */ /* 0x000fe4000780c0ff */
[C---:B0-----:R-:W-:Y:S01]  /*20b240*/  PRMT R53, R43.reuse, 0x7771, RZ ;  /* 0x000077712b357816 */ /* 0x041fe200000000ff */
[----:B------:R-:W4:Y:S04]  /*20b250*/  LDL.LU.64 R34, [R1+0x2928] ;  /* 0x0029280001227983 */ /* 0x000f280000300a00 */
[----:B------:R0:W-:Y:S02]  /*20b260*/  @P1 STG.E.U8 desc[UR22][R38.64], R53 ;  /* 0x0000003526001986 */ /* 0x0001e4000c101116 */
[----:B0-----:R-:W-:-:S02]  /*20b270*/  PRMT R53, R43, 0x7772, RZ ;  /* 0x000077722b357816 */ /* 0x001fc400000000ff */
[----:B------:R-:W4:Y:S04]  /*20b280*/  LDL.LU.64 R38, [R1+0x3518] ;  /* 0x0035180001267983 */ /* 0x000f280000300a00 */
[----:B------:R0:W-:Y:S04]  /*20b290*/  @P0 STG.E.U8 desc[UR22][R40.64], R53 ;  /* 0x0000003528000986 */ /* 0x0001e8000c101116 */
[----:B0-----:R-:W4:Y:S01]  /*20b2a0*/  LDL.LU.64 R40, [R1+0x3510] ;  /* 0x0035100001287983 */ /* 0x001f220000300a00 */
[----:B------:R-:W-:-:S03]  /*20b2b0*/  PRMT R53, R43, 0x7773, RZ ;  /* 0x000077732b357816 */ /* 0x000fc600000000ff */
        /* <DEDUP_REMOVED lines=33> */
[----:B----4-:R0:W-:Y:S02]  /*20b4d0*/  @P6 STG.E.U8 desc[UR22][R34.64], R53 ;  /* 0x0000003522006986 */ /* 0x0101e4000c101116 */
        /* <DEDUP_REMOVED lines=60> */
[----:B------:R0:W-:Y:S04]  /*20b8a0*/  @P2 STG.E.U8 desc[UR22][R38.64], R51 ;  /* 0x0000003326002986 */ /* 0x0001e8000c101116 */
        /* <DEDUP_REMOVED lines=13> */
[----:B------:R-:W-:-:S02]  /*20b980*/  LOP3.LUT P0, RZ, R54, 0x1, RZ, 0xc0, !PT ;  /* 0x0000000136ff7812 */ /* 0x000fc4000780c0ff */
[----:B0-----:R-:W-:Y:S01]  /*20b990*/  PRMT R51, R36, 0x7773, RZ ;  /* 0x0000777324337816 */ /* 0x001fe200000000ff */
[----:B------:R-:W2:Y:S10]  /*20b9a0*/  LDL.LU.64 R44, [R1+0x2978] ;  /* 0x00297800012c7983 */ /* 0x000eb40000300a00 */
[----:B---3--:R0:W-:Y:S01]  /*20b9b0*/  @P0 STG.E.U8 desc[UR22][R46.64], R51 ;  /* 0x000000332e000986 */ /* 0x0081e2000c101116 */
[----:B------:R-:W-:-:S02]  /*20b9c0*/  LOP3.LUT P0, RZ, R52, 0x80000000, RZ, 0xc0, !PT ;  /* 0x8000000034ff7812 */ /* 0x000fc4000780c0ff */
[----:B0-----:R-:W-:Y:S01]  /*20b9d0*/  PRMT R51, R49, 0x7770, RZ ;  /* 0x0000777031337816 */ /* 0x001fe200000000ff */
[----:B------:R-:W3:Y:S10]  /*20b9e0*/  LDL.LU.64 R46, [R1+0x2970] ;  /* 0x00297000012e7983 */ /* 0x000ef40000300a00 */
[----:B----4-:R0:W-:Y:S01]  /*20b9f0*/  @P0 STG.E.U8 desc[UR22][R56.64], R51 ;  /* 0x0000003338000986 */ /* 0x0101e2000c101116 */
[----:B------:R-:W-:-:S02]  /*20ba00*/  LOP3.LUT P0, RZ, R52, 0x40000000, RZ, 0xc0, !PT ;  /* 0x4000000034ff7812 */ /* 0x000fc4000780c0ff */
[----:B0-----:R-:W-:-:S11]  /*20ba10*/  PRMT R51, R49, 0x7771, RZ ;  /* 0x0000777131337816 */ /* 0x001fd600000000ff */
[----:B------:R0:W-:Y:S01]  /*20ba20*/  @P0 STG.E.U8 desc[UR22][R60.64], R51 ;  /* 0x000000333c000986 */ /* 0x0001e2000c101116 */
[----:B------:R-:W-:Y:S02]  /*20ba30*/  LOP3.LUT P0, RZ, R52, 0x20000000, RZ, 0xc0, !PT ;  /* 0x2000000034ff7812 */ /* 0x000fe4000780c0ff */
[----:B0-----:R-:W-:-:S11]  /*20ba40*/  PRMT R51, R49, 0x7772, RZ ;  /* 0x0000777231337816 */ /* 0x001fd600000000ff */
[----:B------:R0:W-:Y:S02]  /*20ba50*/  @P0 STG.E.U8 desc[UR22][R58.64], R51 ;  /* 0x000000333a000986 */ /* 0x0001e4000c101116 */
[----:B0-----:R-:W-:Y:S02]  /*20ba60*/  PRMT R51, R49, 0x7773, RZ ;  /* 0x0000777331337816 */ /* 0x001fe400000000ff */
[----:B------:R-:W4:Y:S01]  /*20ba70*/  LDL.LU R49, [R1+0x850c] ;  /* 0x00850c0001317983 */ /* 0x000f220000300800 */
[----:B------:R-:W-:-:S13]  /*20ba80*/  LOP3.LUT P0, RZ, R52, 0x10000000, RZ, 0xc0, !PT ;  /* 0x1000000034ff7812 */ /* 0x000fda000780c0ff */
        /* <DEDUP_REMOVED lines=15> */
[C---:B------:R-:W-:Y:S02]  /*20bb80*/  LOP3.LUT P2, RZ, R50.reuse, 0x1000, RZ, 0xc0, !PT ;  /* 0x0000100032ff7812 */ /* 0x040fe4000784c0ff */
[----:B------:R-:W-:Y:S02]  /*20bb90*/  LOP3.LUT P1, RZ, R50, 0x2000, RZ, 0xc0, !PT ;  /* 0x0000200032ff7812 */ /* 0x000fe4000782c0ff */
[----:B----4-:R-:W-:-:S05]  /*20bba0*/  PRMT R51, R49, 0x7770, RZ ;  /* 0x0000777031337816 */ /* 0x010fca00000000ff */
[----:B------:R0:W-:Y:S02]  /*20bbb0*/  @P4 STG.E.U8 desc[UR22][R40.64], R51 ;  /* 0x0000003328004986 */ /* 0x0001e4000c101116 */
[----:B0-----:R-:W-:-:S05]  /*20bbc0*/  PRMT R51, R49, 0x7771, RZ ;  /* 0x0000777131337816 */ /* 0x001fca00000000ff */
[----:B------:R0:W-:Y:S02]  /*20bbd0*/  @P5 STG.E.U8 desc[UR22][R42.64], R51 ;  /* 0x000000332a005986 */ /* 0x0001e4000c101116 */
[----:B0-----:R-:W-:-:S05]  /*20bbe0*/  PRMT R51, R49, 0x7772, RZ ;  /* 0x0000777231337816 */ /* 0x001fca00000000ff */
[----:B------:R0:W-:Y:S02]  /*20bbf0*/  @P2 STG.E.U8 desc[UR22][R44.64], R51 ;  /* 0x000000332c002986 */ /* 0x0001e4000c101116 */
[----:B0-----:R-:W-:Y:S02]  /*20bc00*/  PRMT R51, R49, 0x7773, RZ ;  /* 0x0000777331337816 */ /* 0x001fe400000000ff */
[----:B------:R-:W2:Y:S04]  /*20bc10*/  LDL.LU R49, [R1+0x8508] ;  /* 0x0085080001317983 */ /* 0x000ea80000300800 */
[----:B---3--:R0:W-:Y:S04]  /*20bc20*/  @P1 STG.E.U8 desc[UR22][R46.64], R51 ;  /* 0x000000332e001986 */ /* 0x0081e8000c101116 */
[----:B0-----:R-:W3:Y:S04]  /*20bc30*/  LDL.LU.64 R46, [R1+0x3790] ;  /* 0x00379000012e7983 */ /* 0x001ee80000300a00 */
[----:B------:R-:W4:Y:S04]  /*20bc40*/  LDL.LU.64 R34, [R1+0x3788] ;  /* 0x0037880001227983 */ /* 0x000f280000300a00 */
[----:B------:R-:W2:Y:S04]  /*20bc50*/  LDL.LU.64 R36, [R1+0x3780] ;  /* 0x0037800001247983 */ /* 0x000ea80000300a00 */
[----:B------:R-:W3:Y:S04]  /*20bc60*/  LDL.LU R39, [R1+0x55c] ;  /* 0x00055c0001277983 */ /* 0x000ee80000300800 */
        /* <DEDUP_REMOVED lines=20> */
[----:B------:R0:W-:Y:S04]  /*20bdb0*/  @P4 STG.E.U8 desc[UR22][R46.64], R51 ;  /* 0x000000332e004986 */ /* 0x0001e8000c101116 */
[----:B0-----:R-:W3:Y:S04]  /*20bdc0*/  LDL.LU.64 R46, [R1+0x2990] ;  /* 0x00299000012e7983 */ /* 0x001ee80000300a00 */
[----:B------:R-:W3:Y:S04]  /*20bdd0*/  LDL.LU.64 R54, [R1+0x2988] ;  /* 0x0029880001367983 */ /* 0x000ee80000300a00 */
[----:B------:R-:W3:Y:S04]  /*20bde0*/  LDL.LU.64 R56, [R1+0x3768] ;  /* 0x0037680001387983 */ /* 0x000ee80000300a00 */
[----:B------:R-:W3:Y:S01]  /*20bdf0*/  LDL.LU R29, [R1+0x53c] ;  /* 0x00053c00011d7983 */ /* 0x000ee20000300800 */
[----:B------:R-:W-:-:S02]  /*20be00*/  @P0 LOP3.LUT R52, R52, 0x400000, RZ, 0xfc, !PT ;  /* 0x0040000034340812 */ /* 0x000fc400078efcff */
[----:B------:R-:W-:Y:S01]  /*20be10*/  LOP3.LUT P0, RZ, R50, 0x200000, RZ, 0xc0, !PT ;  /* 0x0020000032ff7812 */ /* 0x000fe2000780c0ff */
[----:B------:R-:W3:Y:S01]  /*20be20*/  LDL.LU.64 R60, [R1+0x3760] ;  /* 0x00376000013c7983 */ /* 0x000ee20000300a00 */
[----:B------:R-:W-:Y:S02]  /*20be30*/  LOP3.LUT R52, R52, 0xff7fffff, RZ, 0xc0, !PT ;  /* 0xff7fffff34347812 */ /* 0x000fe400078ec0ff */
[C---:B------:R-:W-:Y:S01]  /*20be40*/  LOP3.LUT P5, RZ, R50.reuse, 0x8000, RZ, 0xc0, !PT ;  /* 0x0000800032ff7812 */ /* 0x040fe200078ac0ff */
[----:B------:R-:W3:Y:S01]  /*20be50*/  LDL.LU.64 R58, [R1+0x3758] ;  /* 0x00375800013a7983 */ /* 0x000ee20000300a00 */
[----:B------:R-:W-:Y:S02]  /*20be60*/  LOP3.LUT P2, RZ, R50, 0x10000, RZ, 0xc0, !PT ;  /* 0x0001000032ff7812 */ /* 0x000fe4000784c0ff */
[----:B------:R-:W-:Y:S01]  /*20be70*/  PRMT R51, R39, 0x7771, RZ ;  /* 0x0000777127337816 */ /* 0x000fe200000000ff */
[----:B------:R-:W3:Y:S04]  /*20be80*/  LDL.LU.64 R30, [R1+0x3750] ;  /* 0x00375000011e7983 */ /* 0x000ee80000300a00 */
[----:B------:R-:W-:-:S02]  /*20be90*/  @P0 LOP3.LUT R52, R52, 0x800000, RZ, 0xfc, !PT ;  /* 0x0080000034340812 */ /* 0x000fc400078efcff */
[----:B------:R-:W-:Y:S02]  /*20bea0*/  LOP3.LUT P0, RZ, R50, 0x100000, RZ, 0xc0, !PT ;  /* 0x0010000032ff7812 */ /* 0x000fe4000780c0ff */
[----:B------:R-:W-:Y:S01]  /*20beb0*/  LOP3.LUT R52, R52, 0xfeffffff, RZ, 0xc0, !PT ;  /* 0xfeffffff34347812 */ /* 0x000fe200078ec0ff */
[----:B----4-:R0:W-:Y:S01]  /*20bec0*/  @P5 STG.E.U8 desc[UR22][R34.64], R51 ;  /* 0x0000003322005986 */ /* 0x0101e2000c101116 */
[----:B------:R-:W-:-:S09]  /*20bed0*/  LOP3.LUT P1, RZ, R50, 0x20000, RZ, 0xc0, !PT ;  /* 0x0002000032ff7812 */ /* 0x000fd2000782c0ff */
[----:B------:R-:W-:Y:S02]  /*20bee0*/  @P0 LOP3.LUT R52, R52, 0x1000000, RZ, 0xfc, !PT ;  /* 0x0100000034340812 */ /* 0x000fe400078efcff */
[----:B------:R-:W-:Y:S02]  /*20bef0*/  LOP3.LUT P0, RZ, R50, 0x80000, RZ, 0xc0, !PT ;  /* 0x0008000032ff7812 */ /* 0x000fe4000780c0ff */
[----:B0-----:R-:W-:Y:S02]  /*20bf00*/  PRMT R51, R39, 0x7772, RZ ;  /* 0x0000777227337816 */ /* 0x001fe400000000ff */
[----:B------:R-:W-:Y:S02]  /*20bf10*/  LOP3.LUT R52, R52, 0xfdffffff, RZ, 0xc0, !PT ;  /* 0xfdffffff34347812 */ /* 0x000fe400078ec0ff */
[C---:B------:R-:W-:Y:S01]  /*20bf20*/  LOP3.LUT P6, RZ, R50.reuse, 0x8000000, RZ, 0xc0, !PT ;  /* 0x0800000032ff7812 */ /* 0x040fe200078cc0ff */
[----:B--2---:R-:W-:Y:S01]  /*20bf30*/  @P2 STG.E.U8 desc[UR22][R36.64], R51 ;  /* 0x0000003324002986 */ /* 0x004fe2000c101116 */
[----:B------:R-:W-:-:S02]  /*20bf40*/  LOP3.LUT P3, RZ, R50, 0x10000000, RZ, 0xc0, !PT ;  /* 0x1000000032ff7812 */ /* 0x000fc4000786c0ff */
[C---:B------:R-:W-:Y:S02]  /*20bf50*/  LOP3.LUT P4, RZ, R50.reuse, 0x20000000, RZ, 0xc0, !PT ;  /* 0x2000000032ff7812 */ /* 0x040fe4000788c0ff */
[----:B------:R-:W-:Y:S02]  /*20bf60*/  LOP3.LUT P5, RZ, R50, 0x40000000, RZ, 0xc0, !PT ;  /* 0x4000000032ff7812 */ /* 0x000fe400078ac0ff */
[----:B------:R-:W-:Y:S02]  /*20bf70*/  @P0 LOP3.LUT R52, R52, 0x2000000, RZ, 0xfc, !PT ;  /* 0x0200000034340812 */ /* 0x000fe400078efcff */
[C---:B------:R-:W-:Y:S02]  /*20bf80*/  LOP3.LUT P0, RZ, R50.reuse, 0x40000, RZ, 0xc0, !PT ;  /* 0x0004000032ff7812 */ /* 0x040fe4000780c0ff */
[----:B------:R-:W-:Y:S02]  /*20bf90*/  LOP3.LUT P2, RZ, R50, 0x80000000, RZ, 0xc0, !PT ;  /* 0x8000000032ff7812 */ /* 0x000fe4000784c0ff */
[----:B------:R-:W-:-:S05]  /*20bfa0*/  PRMT R50, R39, 0x7773, RZ ;  /* 0x0000777327327816 */ /* 0x000fca00000000ff */
[----:B------:R0:W-:Y:S04]  /*20bfb0*/  @P1 STG.E.U8 desc[UR22][R44.64], R50 ;  /* 0x000000322c001986 */ /* 0x0001e8000c101116 */
[----:B0-----:R-:W2:Y:S01]  /*20bfc0*/  LDL.LU R45, [R1+0x520] ;  /* 0x00052000012d7983 */ /* 0x001ea20000300800 */
        /* <DEDUP_REMOVED lines=33> */
[----:B----4-:R0:W-:Y:S02]  /*20c1e0*/  @P0 STG.E.U8 desc[UR22][R32.64], R50 ;  /* 0x0000003220000986 */ /* 0x0101e4000c101116 */
[----:B0-----:R-:W-:-:S05]  /*20c1f0*/  PRMT R50, R45, 0x7771, RZ ;  /* 0x000077712d327816 */ /* 0x001fca00000000ff */
[----:B------:R0:W-:Y:S02]  /*20c200*/  @P6 STG.E.U8 desc[UR22][R34.64], R50 ;  /* 0x0000003222006986 */ /* 0x0001e4000c101116 */
        /* <DEDUP_REMOVED lines=14> */
[----:B------:R-:W4:Y:S04]  /*20c2f0*/  LDL.LU.64 R38, [R1+0x29c0] ;  /* 0x0029c00001267983 */ /* 0x000f280000300a00 */
[----:B------:R-:W3:Y:S04]  /*20c300*/  LDL.LU R45, [R1+0x500] ;  /* 0x00050000012d7983 */ /* 0x000ee80000300800 */
[----:B------:R-:W4:Y:S01]  /*20c310*/  LDL.LU.64 R40, [R1+0x29b8] ;  /* 0x0029b80001287983 */ /* 0x000f220000300a00 */
[----:B------:R-:W-:-:S03]  /*20c320*/  LOP3.LUT P4, RZ, R49, 0x2, RZ, 0xc0, !PT ;  /* 0x0000000231ff7812 */ /* 0x000fc6000788c0ff */
[----:B------:R-:W4:Y:S01]  /*20c330*/  LDL.LU.64 R42, [R1+0x3718] ;  /* 0x00371800012a7983 */ /* 0x000f220000300a00 */
        /* <DEDUP_REMOVED lines=14> */
[----:B--2---:R0:W-:Y:S04]  /*20c420*/  @P4 STG.E.U8 desc[UR22][R46.64], R50 ;  /* 0x000000322e004986 */ /* 0x0041e8000c101116 */
[----:B0-----:R-:W2:Y:S04]  /*20c430*/  LDL.LU.64 R46, [R1+0x3710] ;  /* 0x00371000012e7983 */ /* 0x001ea80000300a00 */
[----:B------:R-:W2:Y:S01]  /*20c440*/  LDL.LU.64 R56, [R1+0x3708] ;  /* 0x0037080001387983 */ /* 0x000ea20000300a00 */
[----:B------:R-:W-:-:S02]  /*20c450*/  LOP3.LUT R52, R52, 0xffffbfff, RZ, 0xc0, !PT ;  /* 0xffffbfff34347812 */ /* 0x000fc400078ec0ff */
[C---:B------:R-:W-:Y:S01]  /*20c460*/  LOP3.LUT P5, RZ, R49.reuse, 0x4, RZ, 0xc0, !PT ;  /* 0x0000000431ff7812 */ /* 0x040fe200078ac0ff */
[----:B------:R-:W2:Y:S01]  /*20c470*/  LDL.LU.64 R60, [R1+0x3700] ;  /* 0x00370000013c7983 */ /* 0x000ea20000300a00 */
[----:B------:R-:W-:Y:S02]  /*20c480*/  @P0 LOP3.LUT R52, R52, 0x4000, RZ, 0xfc, !PT ;  /* 0x0000400034340812 */ /* 0x000fe400078efcff */
[C---:B------:R-:W-:Y:S01]  /*20c490*/  LOP3.LUT P0, RZ, R49.reuse, 0x100, RZ, 0xc0, !PT ;  /* 0x0000010031ff7812 */ /* 0x040fe2000780c0ff */
[----:B------:R-:W2:Y:S01]  /*20c4a0*/  LDL.LU R44, [R1+0x524] ;  /* 0x00052400012c7983 */ /* 0x000ea20000300800 */
[----:B------:R-:W-:Y:S02]  /*20c4b0*/  LOP3.LUT R52, R52, 0xffff7fff, RZ, 0xc0, !PT ;  /* 0xffff7fff34347812 */ /* 0x000fe400078ec0ff */
[----:B------:R-:W-:Y:S01]  /*20c4c0*/  LOP3.LUT P2, RZ, R49, 0x8, RZ, 0xc0, !PT ;  /* 0x0000000831ff7812 */ /* 0x000fe2000784c0ff */
[----:B------:R-:W2:Y:S01]  /*20c4d0*/  LDL.LU.64 R58, [R1+0x36f8] ;  /* 0x0036f800013a7983 */ /* 0x000ea20000300a00 */
[----:B---3--:R-:W-:-:S02]  /*20c4e0*/  PRMT R50, R45, 0x7770, RZ ;  /* 0x000077702d327816 */ /* 0x008fc400000000ff */
[C---:B------:R-:W-:Y:S01]  /*20c4f0*/  LOP3.LUT P1, RZ, R49.reuse, 0x10, RZ, 0xc0, !PT ;  /* 0x0000001031ff7812 */ /* 0x040fe2000782c0ff */
[----:B------:R-:W3:Y:S04]  /*20c500*/  LDL.LU.64 R28, [R1+0x29c8] ;  /* 0x0029c800011c7983 */ /* 0x000ee80000300a00 */
[----:B------:R-:W-:Y:S01]  /*20c510*/  @P0 LOP3.LUT R52, R52, 0x8000, RZ, 0xfc, !PT ;  /* 0x0000800034340812 */ /* 0x000fe200078efcff */
[----:B------:R0:W-:Y:S01]  /*20c520*/  @P5 STG.E.U8 desc[UR22][R34.64], R50 ;  /* 0x0000003222005986 */ /* 0x0001e2000c101116 */
[----:B------:R-:W-:Y:S02]  /*20c530*/  LOP3.LUT P0, RZ, R49, 0x80, RZ, 0xc0, !PT ;  /* 0x0000008031ff7812 */ /* 0x000fe4000780c0ff */
[----:B------:R-:W-:Y:S01]  /*20c540*/  LOP3.LUT R52, R52, 0xfffeffff, RZ, 0xc0, !PT ;  /* 0xfffeffff34347812 */ /* 0x000fe200078ec0ff */
[----:B------:R-:W3:Y:S04]  /*20c550*/  LDL.LU.64 R30, [R1+0x29d8] ;  /* 0x0029d800011e7983 */ /* 0x000ee80000300a00 */
[----:B------:R-:W3:Y:S01]  /*20c560*/  LDL.LU.64 R32, [R1+0x29d0] ;  /* 0x0029d00001207983 */ /* 0x000ee20000300a00 */
[----:B0-----:R-:W-:-:S03]  /*20c570*/  PRMT R50, R45, 0x7771, RZ ;  /* 0x000077712d327816 */ /* 0x001fc600000000ff */
[----:B------:R-:W3:Y:S02]  /*20c580*/  LDL.LU.64 R34, [R1+0x36f0] ;  /* 0x0036f00001227983 */ /* 0x000ee40000300a00 */
[----:B------:R-:W-:Y:S02]  /*20c590*/  @P0 LOP3.LUT R52, R52, 0x10000, RZ, 0xfc, !PT ;  /* 0x0001000034340812 */ /* 0x000fe400078efcff */
[----:B------:R-:W-:Y:S02]  /*20c5a0*/  LOP3.LUT P0, RZ, R49, 0x40, RZ, 0xc0, !PT ;  /* 0x0000004031ff7812 */ /* 0x000fe4000780c0ff */
[----:B------:R-:W-:Y:S01]  /*20c5b0*/  LOP3.LUT R52, R52, 0xfffdffff, RZ, 0xc0, !PT ;  /* 0xfffdffff34347812 */ /* 0x000fe200078ec0ff */
[----:B----4-:R0:W-:Y:S10]  /*20c5c0*/  @P2 STG.E.U8 desc[UR22][R36.64], R50 ;  /* 0x0000003224002986 */ /* 0x0101f4000c101116 */
[----:B------:R-:W-:-:S02]  /*20c5d0*/  @P0 LOP3.LUT R52, R52, 0x20000, RZ, 0xfc, !PT ;  /* 0x0002000034340812 */ /* 0x000fc400078efcff */
[----:B------:R-:W-:Y:S01]  /*20c5e0*/  LOP3.LUT P0, RZ, R49, 0x20, RZ, 0xc0, !PT ;  /* 0x0000002031ff7812 */ /* 0x000fe2000780c0ff */
[----:B0-----:R-:W4:Y:S01]  /*20c5f0*/  LDL.LU.64 R36, [R1+0x36e8] ;  /* 0x0036e80001247983 */ /* 0x001f220000300a00 */
[----:B------:R-:W-:-:S05]  /*20c600*/  PRMT R50, R45, 0x7772, RZ ;  /* 0x000077722d327816 */ /* 0x000fca00000000ff */
        /* <DEDUP_REMOVED lines=10> */
[----:B0-----:R-:W-:Y:S01]  /*20c6b0*/  PRMT R50, R48, 0x7771, RZ ;  /* 0x0000777130327816 */ /* 0x001fe200000000ff */
[----:B------:R-:W4:Y:S10]  /*20c6c0*/  LDL.LU.64 R42, [R1+0x36d0] ;  /* 0x0036d000012a7983 */ /* 0x000f340000300a00 */
[----:B--2---:R0:W-:Y:S01]  /*20c6d0*/  @P0 STG.E.U8 desc[UR22][R46.64], R50 ;  /* 0x000000322e000986 */ /* 0x0041e2000c101116 */
[----:B------:R-:W-:-:S02]  /*20c6e0*/  LOP3.LUT P0, RZ, R52, 0x8000, RZ, 0xc0, !PT ;  /* 0x0000800034ff7812 */ /* 0x000fc4000780c0ff */
[C---:B0-----:R-:W-:Y:S01]  /*20c6f0*/  PRMT R50, R48.reuse, 0x7772, RZ ;  /* 0x0000777230327816 */ /* 0x041fe200000000ff */
[----:B------:R-:W2:Y:S10]  /*20c700*/  LDL.LU.64 R46, [R1+0x29e0] ;  /* 0x0029e000012e7983 */ /* 0x000eb40000300a00 */
[----:B------:R0:W-:Y:S02]  /*20c710*/  @P0 STG.E.U8 desc[UR22][R56.64], R50 ;  /* 0x0000003238000986 */ /* 0x0001e4000c101116 */
[----:B0-----:R-:W-:-:S02]  /*20c720*/  PRMT R50, R48, 0x7773, RZ ;  /* 0x0000777330327816 */ /* 0x001fc400000000ff */
[----:B------:R-:W4:Y:S01]  /*20c730*/  LDL.LU R48, [R1+0x8504] ;  /* 0x0085040001307983 */ /* 0x000f220000300800 */
[----:B------:R-:W-:-:S13]  /*20c740*/  LOP3.LUT P0, RZ, R52, 0x4000, RZ, 0xc0, !PT ;  /* 0x0000400034ff7812 */ /* 0x000fda000780c0ff */
[----:B------:R0:W-:Y:S01]  /*20c750*/  @P0 STG.E.U8 desc[UR22][R60.64], R50 ;  /* 0x000000323c000986 */ /* 0x0001e2000c101116 */
[----:B------:R-:W-:Y:S02]  /*20c760*/  LOP3.LUT P0, RZ, R52, 0x2000, RZ, 0xc0, !PT ;  /* 0x0000200034ff7812 */ /* 0x000fe4000780c0ff */
[----:B0-----:R-:W-:-:S11]  /*20c770*/  PRMT R50, R44, 0x7770, RZ ;  /* 0x000077702c327816 */ /* 0x001fd600000000ff */
        /* <DEDUP_REMOVED lines=26> */
[----:B0-----:R-:W-:-:S02]  /*20c920*/  PRMT R50, R45, 0x7770, RZ ;  /* 0x000077702d327816 */ /* 0x001fc400000000ff */
[----:B------:R-:W3:Y:S04]  /*20c930*/  LDL.LU.64 R40, [R1+0x29e8] ;  /* 0x0029e80001287983 */ /* 0x000ee80000300a00 */
[----:B------:R0:W-:Y:S02]  /*20c940*/  @P2 STG.E.U8 desc[UR22][R42.64], R50 ;  /* 0x000000322a002986 */ /* 0x0001e4000c101116 */
[----:B0-----:R-:W-:-:S05]  /*20c950*/  PRMT R50, R45, 0x7771, RZ ;  /* 0x000077712d327816 */ /* 0x001fca00000000ff */
[----:B--2---:R0:W-:Y:S04]  /*20c960*/  @P1 STG.E.U8 desc[UR22][R46.64], R50 ;  /* 0x000000322e001986 */ /* 0x0041e8000c101116 */
[----:B0-----:R-:W2:Y:S04]  /*20c970*/  LDL.LU.64 R46, [R1+0x36c8] ;  /* 0x0036c800012e7983 */ /* 0x001ea80000300a00 */
[----:B------:R-:W2:Y:S04]  /*20c980*/  LDL.LU.64 R30, [R1+0x36b8] ;  /* 0x0036b800011e7983 */ /* 0x000ea80000300a00 */
[----:B------:R-:W2:Y:S04]  /*20c990*/  LDL.LU.64 R34, [R1+0x36b0] ;  /* 0x0036b00001227983 */ /* 0x000ea80000300a00 */
[----:B------:R-:W2:Y:S01]  /*20c9a0*/  LDL.LU R37, [R1+0x4f4] ;  /* 0x0004f40001257983 */ /* 0x000ea20000300800 */
[----:B------:R-:W-:-:S03]  /*20c9b0*/  LOP3.LUT P4, RZ, R49, 0x100000, RZ, 0xc0, !PT ;  /* 0x0010000031ff7812 */ /* 0x000fc6000788c0ff */
[----:B------:R-:W2:Y:S01]  /*20c9c0*/  LDL.LU.64 R42, [R1+0x36a8] ;  /* 0x0036a800012a7983 */ /* 0x000ea20000300a00 */
[----:B------:R-:W-:-:S03]  /*20c9d0*/  PRMT R50, R45, 0x7772, RZ ;  /* 0x000077722d327816 */ /* 0x000fc600000000ff */
[----:B------:R-:W2:Y:S01]  /*20c9e0*/  LDL.LU R32, [R1+0x528] ;  /* 0x0005280001207983 */ /* 0x000ea20000300800 */
[----:B------:R-:W-:Y:S02]  /*20c9f0*/  LOP3.LUT R52, R52, 0xfffffffb, RZ, 0xc0, !PT ;  /* 0xfffffffb34347812 */ /* 0x000fe400078ec0ff */
[C---:B------:R-:W-:Y:S02]  /*20ca00*/  LOP3.LUT P5, RZ, R49.reuse, 0x200000, RZ, 0xc0, !PT ;  /* 0x0020000031ff7812 */ /* 0x040fe400078ac0ff */
[----:B------:R-:W-:Y:S01]  /*20ca10*/  LOP3.LUT P2, RZ, R49, 0x400000, RZ, 0xc0, !PT ;  /* 0x0040000031ff7812 */ /* 0x000fe2000784c0ff */
[----:B----4-:R0:W-:Y:S02]  /*20ca20*/  @P4 STG.E.U8 desc[UR22][R38.64], R50 ;  /* 0x0000003226004986 */ /* 0x0101e4000c101116 */
[----:B0-----:R-:W-:Y:S02]  /*20ca30*/  PRMT R50, R45, 0x7773, RZ ;  /* 0x000077732d327816 */ /* 0x001fe400000000ff */
[----:B------:R-:W4:Y:S01]  /*20ca40*/  LDL.LU.64 R44, [R1+0x36a0] ;  /* 0x0036a000012c7983 */ /* 0x000f220000300a00 */
[----:B---3--:R-:W-:-:S13]  /*20ca50*/  LOP3.LUT P0, RZ, R48, 0x1, RZ, 0xc0, !PT ;  /* 0x0000000130ff7812 */ /* 0x008fda000780c0ff */
[----:B------:R-:W-:Y:S02]  /*20ca60*/  @P0 LOP3.LUT R52, R52, 0x4, RZ, 0xfc, !PT ;  /* 0x0000000434340812 */ /* 0x000fe400078efcff */
[----:B------:R-:W-:Y:S02]  /*20ca70*/  LOP3.LUT P0, RZ, R49, 0x80000000, RZ, 0xc0, !PT ;  /* 0x8000000031ff7812 */ /* 0x000fe4000780c0ff */
[----:B------:R-:W-:-:S11]  /*20ca80*/  LOP3.LUT R52, R52, 0xfffffff7, RZ, 0xc0, !PT ;  /* 0xfffffff734347812 */ /* 0x000fd600078ec0ff */
[----:B------:R-:W-:Y:S02]  /*20ca90*/  @P0 LOP3.LUT R52, R52, 0x8, RZ, 0xfc, !PT ;  /* 0x0000000834340812 */ /* 0x000fe400078efcff */
[----:B------:R-:W-:Y:S02]  /*20caa0*/  LOP3.LUT P0, RZ, R49, 0x40000000, RZ, 0xc0, !PT ;  /* 0x4000000031ff7812 */ /* 0x000fe4000780c0ff */
[----:B------:R-:W-:Y:S01]  /*20cab0*/  LOP3.LUT R52, R52, 0xffffffef, RZ, 0xc0, !PT ;  /* 0xffffffef34347812 */ /* 0x000fe200078ec0ff */
[----:B------:R0:W-:Y:S10]  /*20cac0*/  @P5 STG.E.U8 desc[UR22][R40.64], R50 ;  /* 0x0000003228005986 */ /* 0x0001f4000c101116 */
[----:B------:R-:W-:-:S02]  /*20cad0*/  @P0 LOP3.LUT R52, R52, 0x10, RZ, 0xfc, !PT ;  /* 0x0000001034340812 */ /* 0x000fc400078efcff */
[----:B------:R-:W-:Y:S01]  /*20cae0*/  LOP3.LUT P0, RZ, R49, 0x20000000, RZ, 0xc0, !PT ;  /* 0x2000000031ff7812 */ /* 0x000fe2000780c0ff */
[----:B0-----:R-:W3:Y:S01]  /*20caf0*/  LDL.LU.64 R40, [R1+0x29f8] ;  /* 0x0029f80001287983 */ /* 0x001ee20000300a00 */
[----:B------:R-:W-:Y:S02]  /*20cb00*/  LOP3.LUT R52, R52, 0xffffffdf, RZ, 0xc0, !PT ;  /* 0xffffffdf34347812 */ /* 0x000fe400078ec0ff */
[----:B--2---:R-:W-:-:S09]  /*20cb10*/  PRMT R50, R37, 0x7770, RZ ;  /* 0x0000777025327816 */ /* 0x004fd200000000ff */
[----:B------:R-:W-:Y:S02]  /*20cb20*/  @P0 LOP3.LUT R52, R52, 0x20, RZ, 0xfc, !PT ;  /* 0x0000002034340812 */ /* 0x000fe400078efcff */
[----:B------:R-:W-:Y:S01]  /*20cb30*/  LOP3.LUT P0, RZ, R49, 0x10000000, RZ, 0xc0, !PT ;  /* 0x1000000031ff7812 */ /* 0x000fe2000780c0ff */
[----:B------:R0:W-:Y:S01]  /*20cb40*/  @P2 STG.E.U8 desc[UR22][R46.64], R50 ;  /* 0x000000322e002986 */ /* 0x0001e2000c101116 */
[----:B------:R-:W-:-:S03]  /*20cb50*/  LOP3.LUT R52, R52, 0xffffffbf, RZ, 0xc0, !PT ;  /* 0xffffffbf34347812 */ /* 0x000fc600078ec0ff */
[----:B0-----:R-:W2:Y:S08]  /*20cb60*/  LDL.LU.64 R46, [R1+0x2a08] ;  /* 0x002a0800012e7983 */ /* 0x001eb00000300a00 */
[----:B------:R-:W-:Y:S02]  /*20cb70*/  @P0 LOP3.LUT R52, R52, 0x40, RZ, 0xfc, !PT ;  /* 0x0000004034340812 */ /* 0x000fe400078efcff */
[----:B------:R-:W-:Y:S01]  /*20cb80*/  LOP3.LUT P0, RZ, R49, 0x8000000, RZ, 0xc0, !PT ;  /* 0x0800000031ff7812 */ /* 0x000fe2000780c0ff */
[----:B------:R-:W2:Y:S01]  /*20cb90*/  LDL.LU.64 R54, [R1+0x2a00] ;  /* 0x002a000001367983 */ /* 0x000ea20000300a00 */
[----:B------:R-:W-:-:S03]  /*20cba0*/  LOP3.LUT R52, R52, 0xffffff7f, RZ, 0xc0, !PT ;  /* 0xffffff7f34347812 */ /* 0x000fc600078ec0ff */
[----:B------:R-:W2:Y:S04]  /*20cbb0*/  LDL.LU R38, [R1+0x518] ;  /* 0x0005180001267983 */ /* 0x000ea80000300800 */
[----:B------:R-:W2:Y:S04]  /*20cbc0*/  LDL.LU.64 R56, [R1+0x3698] ;  /* 0x0036980001387983 */ /* 0x000ea80000300a00 */
[----:B------:R-:W-:Y:S01]  /*20cbd0*/  @P0 LOP3.LUT R52, R52, 0x80, RZ, 0xfc, !PT ;  /* 0x0000008034340812 */ /* 0x000fe200078efcff */
[----:B------:R-:W2:Y:S01]  /*20cbe0*/  LDL.LU.64 R60, [R1+0x3690] ;  /* 0x00369000013c7983 */ /* 0x000ea20000300a00 */
[----:B------:R-:W-:-:S02]  /*20cbf0*/  LOP3.LUT P0, RZ, R49, 0x4000000, RZ, 0xc0, !PT ;  /* 0x0400000031ff7812 */ /* 0x000fc4000780c0ff */
[----:B------:R-:W-:Y:S01]  /*20cc00*/  LOP3.LUT R52, R52, 0xfffffeff, RZ, 0xc0, !PT ;  /* 0xfffffeff34347812 */ /* 0x000fe200078ec0ff */
[----:B------:R-:W2:Y:S01]  /*20cc10*/  LDL.LU R39, [R1+0x508] ;  /* 0x0005080001277983 */ /* 0x000ea20000300800 */
[----:B------:R-:W-:Y:S02]  /*20cc20*/  LOP3.LUT P1, RZ, R49, 0x800000, RZ, 0xc0, !PT ;  /* 0x0080000031ff7812 */ /* 0x000fe4000782c0ff */
[----:B------:R-:W-:Y:S01]  /*20cc30*/  PRMT R50, R37, 0x7771, RZ ;  /* 0x0000777125327816 */ /* 0x000fe200000000ff */
[----:B------:R-:W2:Y:S04]  /*20cc40*/  LDL.LU.64 R58, [R1+0x3688] ;  /* 0x00368800013a7983 */ /* 0x000ea80000300a00 */
[----:B------:R-:W2:Y:S02]  /*20cc50*/  LDL.LU.64 R28, [R1+0x3680] ;  /* 0x00368000011c7983 */ /* 0x000ea40000300a00 */
[----:B------:R-:W-:-:S02]  /*20cc60*/  @P0 LOP3.LUT R52, R52, 0x100, RZ, 0xfc, !PT ;  /* 0x0000010034340812 */ /* 0x000fc400078efcff */
[----:B------:R-:W-:Y:S02]  /*20cc70*/  LOP3.LUT P0, RZ, R49, 0x2000000, RZ, 0xc0, !PT ;  /* 0x0200000031ff7812 */ /* 0x000fe4000780c0ff */
[----:B------:R-:W-:Y:S01]  /*20cc80*/  LOP3.LUT R52, R52, 0xfffffdff, RZ, 0xc0, !PT ;  /* 0xfffffdff34347812 */ /* 0x000fe200078ec0ff */
[----:B------:R0:W-:Y:S10]  /*20cc90*/  @P1 STG.E.U8 desc[UR22][R30.64], R50 ;  /* 0x000000321e001986 */ /* 0x0001f4000c101116 */
[----:B------:R-:W-:-:S02]  /*20cca0*/  @P0 LOP3.LUT R52, R52, 0x200, RZ, 0xfc, !PT ;  /* 0x0000020034340812 */ /* 0x000fc400078efcff */
[----:B------:R-:W-:Y:S01]  /*20ccb0*/  LOP3.LUT P0, RZ, R49, 0x1000000, RZ, 0xc0, !PT ;  /* 0x0100000031ff7812 */ /* 0x000fe2000780c0ff */
[----:B0-----:R-:W2:Y:S01]  /*20ccc0*/  LDL.LU.64 R30, [R1+0x3678] ;  /* 0x00367800011e7983 */ /* 0x001ea20000300a00 */
[----:B------:R-:W-:-:S11]  /*20ccd0*/  PRMT R50, R37, 0x7772, RZ ;  /* 0x0000777225327816 */ /* 0x000fd600000000ff */
[----:B------:R0:W-:Y:S01]  /*20cce0*/  @P0 STG.E.U8 desc[UR22][R34.64], R50 ;  /* 0x0000003222000986 */ /* 0x0001e2000c101116 */
[C---:B------:R-:W-:Y:S02]  /*20ccf0*/  LOP3.LUT P0, RZ, R52.reuse, 0x200, RZ, 0xc0, !PT ;  /* 0x0000020034ff7812 */ /* 0x040fe4000780c0ff */
[----:B0-----:R-:W-:Y:S01]  /*20cd00*/  PRMT R50, R37, 0x7773, RZ ;  /* 0x0000777325327816 */ /* 0x001fe200000000ff */
[----:B------:R-:W2:Y:S10]  /*20cd10*/  LDL.LU.64 R34, [R1+0x2a10] ;  /* 0x002a100001227983 */ /* 0x000eb40000300a00 */
[----:B------:R0:W-:Y:S01]  /*20cd20*/  @P0 STG.E.U8 desc[UR22][R42.64], R50 ;  /* 0x000000322a000986 */ /* 0x0001e2000c101116 */
[----:B------:R-:W-:-:S03]  /*20cd30*/  LOP3.LUT P0, RZ, R52, 0x100, RZ, 0xc0, !PT ;  /* 0x0000010034ff7812 */ /* 0x000fc6000780c0ff */
[----:B------:R-:W2:Y:S04]  /*20cd40*/  LDL.LU.64 R36, [R1+0x2a20] ;  /* 0x002a200001247983 */ /* 0x000ea80000300a00 */
[----:B0-----:R-:W2:Y:S01]  /*20cd50*/  LDL.LU.64 R42, [R1+0x2a18] ;  /* 0x002a1800012a7983 */ /* 0x001ea20000300a00 */
[----:B------:R-:W-:-:S03]  /*20cd60*/  PRMT R50, R32, 0x7770, RZ ;  /* 0x0000777020327816 */ /* 0x000fc600000000ff */
[----:B------:R-:W2:Y:S04]  /*20cd70*/  LDL.LU R33, [R1+0x4f8] ;  /* 0x0004f80001217983 */ /* 0x000ea80000300800 */
[----:B----4-:R0:W-:Y:S04]  /*20cd80*/  @P0 STG.E.U8 desc[UR22][R44.64], R50 ;  /* 0x000000322c000986 */ /* 0x0101e8000c101116 */
[----:B0-----:R-:W4:Y:S01]  /*20cd90*/  LDL.LU.64 R44, [R1+0x3670] ;  /* 0x00367000012c7983 */ /* 0x001f220000300a00 */
[----:B------:R-:W-:Y:S02]  /*20cda0*/  LOP3.LUT P0, RZ, R52, 0x80, RZ, 0xc0, !PT ;  /* 0x0000008034ff7812 */ /* 0x000fe4000780c0ff */
[----:B------:R-:W-:-:S11]  /*20cdb0*/  PRMT R50, R32, 0x7771, RZ ;  /* 0x0000777120327816 */ /* 0x000fd600000000ff */
[----:B---3--:R0:W-:Y:S01]  /*20cdc0*/  @P0 STG.E.U8 desc[UR22][R40.64], R50 ;  /* 0x0000003228000986 */ /* 0x0081e2000c101116 */
[----:B------:R-:W-:Y:S02]  /*20cdd0*/  LOP3.LUT P0, RZ, R52, 0x40, RZ, 0xc0, !PT ;  /* 0x0000004034ff7812 */ /* 0x000fe4000780c0ff */
[----:B0-----:R-:W-:Y:S01]  /*20cde0*/  PRMT R50, R32, 0x7772, RZ ;  /* 0x0000777220327816 */ /* 0x001fe200000000ff */
[----:B------:R-:W3:Y:S10]  /*20cdf0*/  LDL.LU.64 R40, [R1+0x84f8] ;  /* 0x0084f80001287983 */ /* 0x000ef40000300a00 */
[----:B--2---:R0:W-:Y:S01]  /*20ce00*/  @P0 STG.E.U8 desc[UR22][R46.64], R50 ;  /* 0x000000322e000986 */ /* 0x0041e2000c101116 */
[----:B------:R-:W-:-:S02]  /*20ce10*/  LOP3.LUT P0, RZ, R52, 0x20, RZ, 0xc0, !PT ;  /* 0x0000002034ff7812 */ /* 0x000fc4000780c0ff */
        /* <DEDUP_REMOVED lines=30> */
[----:B0-----:R-:W4:Y:S04]  /*20d000*/  LDL.LU.64 R44, [R1+0x3988] ;  /* 0x00398800012c7983 */ /* 0x001f280000300a00 */
[----:B------:R-:W3:Y:S04]  /*20d010*/  LDL.LU.64 R30, [R1+0x3980] ;  /* 0x00398000011e7983 */ /* 0x000ee80000300a00 */
[----:B------:R-:W2:Y:S04]  /*20d020*/  LDL.LU.64 R34, [R1+0x3978] ;  /* 0x0039780001227983 */ /* 0x000ea80000300a00 */
[----:B------:R-:W2:Y:S04]  /*20d030*/  LDL.LU.64 R36, [R1+0x3970] ;  /* 0x0039700001247983 */ /* 0x000ea80000300a00 */
[----:B------:R-:W2:Y:S04]  /*20d040*/  LDL.LU.64 R38, [R1+0x2a28] ;  /* 0x002a280001267983 */ /* 0x000ea80000300a00 */
[----:B------:R-:W2:Y:S04]  /*20d050*/  LDL.LU.64 R42, [R1+0x2a38] ;  /* 0x002a3800012a7983 */ /* 0x000ea80000300a00 */
[----:B------:R-:W2:Y:S01]  /*20d060*/  LDL.LU R51, [R1+0x52c] ;  /* 0x00052c0001337983 */ /* 0x000ea20000300800 */
[----:B------:R-:W-:-:S02]  /*20d070*/  LOP3.LUT P0, RZ, R48, 0x80000, RZ, 0xc0, !PT ;  /* 0x0008000030ff7812 */ /* 0x000fc4000780c0ff */
[----:B------:R-:W-:-:S11]  /*20d080*/  LOP3.LUT R49, R49, 0xfbffffff, RZ, 0xc0, !PT ;  /* 0xfbffffff31317812 */ /* 0x000fd600078ec0ff */
[----:B------:R-:W-:Y:S02]  /*20d090*/  @P0 LOP3.LUT R49, R49, 0x4000000, RZ, 0xfc, !PT ;  /* 0x0400000031310812 */ /* 0x000fe400078efcff */
[----:B------:R-:W-:Y:S02]  /*20d0a0*/  LOP3.LUT P0, RZ, R48, 0x40000, RZ, 0xc0, !PT ;  /* 0x0004000030ff7812 */ /* 0x000fe4000780c0ff */
[----:B------:R-:W-:-:S11]  /*20d0b0*/  LOP3.LUT R49, R49, 0xf7ffffff, RZ, 0xc0, !PT ;  /* 0xf7ffffff31317812 */ /* 0x000fd600078ec0ff */
[----:B------:R-:W-:Y:S02]  /*20d0c0*/  @P0 LOP3.LUT R49, R49, 0x8000000, RZ, 0xfc, !PT ;  /* 0x0800000031310812 */ /* 0x000fe400078efcff */
[C---:B------:R-:W-:Y:S02]  /*20d0d0*/  LOP3.LUT P0, RZ, R48.reuse, 0x20000, RZ, 0xc0, !PT ;  /* 0x0002000030ff7812 */ /* 0x040fe4000780c0ff */
[----:B------:R-:W-:Y:S02]  /*20d0e0*/  LOP3.LUT P4, RZ, R48, 0x80, RZ, 0xc0, !PT ;  /* 0x0000008030ff7812 */ /* 0x000fe4000788c0ff */
[----:B------:R-:W-:Y:S02]  /*20d0f0*/  LOP3.LUT R49, R49, 0xefffffff, RZ, 0xc0, !PT ;  /* 0xefffffff31317812 */ /* 0x000fe400078ec0ff */
[----:B------:R-:W-:-:S07]  /*20d100*/  PRMT R50, R33, 0x7771, RZ ;  /* 0x0000777121327816 */ /* 0x000fce00000000ff */
        /* <DEDUP_REMOVED lines=20> */
[----:B----4-:R0:W-:Y:S04]  /*20d250*/  @P4 STG.E.U8 desc[UR22][R44.64], R50 ;  /* 0x000000322c004986 */ /* 0x0101e8000c101116 */
[----:B0-----:R-:W4:Y:S01]  /*20d260*/  LDL.LU.64 R44, [R1+0x2a30] ;  /* 0x002a3000012c7983 */ /* 0x001f220000300a00 */
[----:B------:R-:W-:-:S03]  /*20d270*/  PRMT R50, R33, 0x7772, RZ ;  /* 0x0000777221327816 */ /* 0x000fc600000000ff */
[----:B------:R-:W4:Y:S04]  /*20d280*/  LDL.LU R32, [R1+0x51c] ;  /* 0x00051c0001207983 */ /* 0x000f280000300800 */
[----:B---3--:R0:W-:Y:S04]  /*20d290*/  @P5 STG.E.U8 desc[UR22][R30.64], R50 ;  /* 0x000000321e005986 */ /* 0x0081e8000c101116 */
[----:B------:R-:W3:Y:S04]  /*20d2a0*/  LDL.LU.64 R54, [R1+0x3960] ;  /* 0x0039600001367983 */ /* 0x000ee80000300a00 */
[----:B------:R-:W3:Y:S01]  /*20d2b0*/  LDL.LU.64 R56, [R1+0x3958] ;  /* 0x0039580001387983 */ /* 0x000ee20000300a00 */
[----:B0-----:R-:W-:-:S03]  /*20d2c0*/  PRMT R50, R33, 0x7773, RZ ;  /* 0x0000777321327816 */ /* 0x001fc600000000ff */
[----:B------:R-:W3:Y:S04]  /*20d2d0*/  LDL.LU.64 R60, [R1+0x3950] ;  /* 0x00395000013c7983 */ /* 0x000ee80000300a00 */
[----:B--2---:R0:W-:Y:S04]  /*20d2e0*/  @P2 STG.E.U8 desc[UR22][R34.64], R50 ;  /* 0x0000003222002986 */ /* 0x0041e8000c101116 */
[----:B------:R-:W2:Y:S04]  /*20d2f0*/  LDL.LU R33, [R1+0x50c] ;  /* 0x00050c0001217983 */ /* 0x000ea80000300800 */
        /* <DEDUP_REMOVED lines=9> */
[C---:B------:R-:W-:Y:S02]  /*20d390*/  LOP3.LUT P0, RZ, R52.reuse, 0x2, RZ, 0xc0, !PT ;  /* 0x0000000234ff7812 */ /* 0x040fe4000780c0ff */
[----:B0-----:R-:W-:Y:S01]  /*20d3a0*/  PRMT R50, R51, 0x7772, RZ ;  /* 0x0000777233327816 */ /* 0x001fe200000000ff */
[----:B------:R-:W2:Y:S10]  /*20d3b0*/  LDL.LU.64 R38, [R1+0x3938] ;  /* 0x0039380001267983 */ /* 0x000eb40000300a00 */
[----:B------:R0:W-:Y:S01]  /*20d3c0*/  @P0 STG.E.U8 desc[UR22][R42.64], R50 ;  /* 0x000000322a000986 */ /* 0x0001e2000c101116 */
[----:B------:R-:W-:-:S03]  /*20d3d0*/  LOP3.LUT P0, RZ, R52, 0x1, RZ, 0xc0, !PT ;  /* 0x0000000134ff7812 */ /* 0x000fc6000780c0ff */
[----:B0-----:R-:W2:Y:S04]  /*20d3e0*/  LDL.LU.64 R42, [R1+0x3930] ;  /* 0x00393000012a7983 */ /* 0x001ea80000300a00 */
[----:B------:R-:W3:Y:S01]  /*20d3f0*/  LDL.LU.64 R52, [R1+0x3968] ;  /* 0x0039680001347983 */ /* 0x000ee20000300a00 */
[----:B------:R-:W-:Y:S02]  /*20d400*/  PRMT R50, R51, 0x7773, RZ ;  /* 0x0000777333327816 */ /* 0x000fe400000000ff */
[C---:B------:R-:W-:Y:S02]  /*20d410*/  LOP3.LUT P6, RZ, R48.reuse, 0x100000, RZ, 0xc0, !PT ;  /* 0x0010000030ff7812 */ /* 0x040fe400078cc0ff */
[C---:B------:R-:W-:Y:S02]  /*20d420*/  LOP3.LUT P3, RZ, R48.reuse, 0x200000, RZ, 0xc0, !PT ;  /* 0x0020000030ff7812 */ /* 0x040fe4000786c0ff */
[----:B------:R-:W-:-:S02]  /*20d430*/  LOP3.LUT P4, RZ, R48, 0x400000, RZ, 0xc0, !PT ;  /* 0x0040000030ff7812 */ /* 0x000fc4000788c0ff */
[C---:B------:R-:W-:Y:S02]  /*20d440*/  LOP3.LUT P5, RZ, R48.reuse, 0x800000, RZ, 0xc0, !PT ;  /* 0x0080000030ff7812 */ /* 0x040fe400078ac0ff */
[----:B------:R-:W-:Y:S01]  /*20d450*/  LOP3.LUT P2, RZ, R48, 0x1000000, RZ, 0xc0, !PT ;  /* 0x0100000030ff7812 */ /* 0x000fe2000784c0ff */
[----:B----4-:R0:W-:Y:S04]  /*20d460*/  @P0 STG.E.U8 desc[UR22][R44.64], R50 ;  /* 0x000000322c000986 */ /* 0x0101e8000c101116 */
[----:B0-----:R-:W4:Y:S01]  /*20d470*/  LDL.LU.64 R44, [R1+0x3928] ;  /* 0x00392800012c7983 */ /* 0x001f220000300a00 */
        /* <DEDUP_REMOVED lines=31> */
[----:B----4-:R0:W-:Y:S04]  /*20d670*/  @P1 STG.E.U8 desc[UR22][R44.64], R50 ;  /* 0x000000322c001986 */ /* 0x0101e8000c101116 */
[----:B0-----:R-:W3:Y:S04]  /*20d680*/  LDL.LU.64 R44, [R1+0x3920] ;  /* 0x00392000012c7983 */ /* 0x001ee80000300a00 */
[----:B------:R-:W4:Y:S04]  /*20d690*/  LDL.LU.64 R30, [R1+0x2a58] ;  /* 0x002a5800011e7983 */ /* 0x000f280000300a00 */
[----:B------:R-:W4:Y:S04]  /*20d6a0*/  LDL.LU.64 R32, [R1+0x2a68] ;  /* 0x002a680001207983 */ /* 0x000f280000300a00 */
[----:B------:R-:W3:Y:S04]  /*20d6b0*/  LDL.LU R35, [R1+0x4e0] ;  /* 0x0004e00001237983 */ /* 0x000ee80000300800 */
[----:B------:R-:W4:Y:S04]  /*20d6c0*/  LDL.LU.64 R36, [R1+0x2a60] ;  /* 0x002a600001247983 */ /* 0x000f280000300a00 */
[----:B------:R-:W4:Y:S04]  /*20d6d0*/  LDL.LU.64 R38, [R1+0x3918] ;  /* 0x0039180001267983 */ /* 0x000f280000300a00 */
[----:B------:R-:W4:Y:S04]  /*20d6e0*/  LDL.LU.64 R42, [R1+0x3910] ;  /* 0x00391000012a7983 */ /* 0x000f280000300a00 */
[----:B------:R-:W4:Y:S01]  /*20d6f0*/  LDL.LU R60, [R1+0x4d0] ;  /* 0x0004d000013c7983 */ /* 0x000f220000300800 */
[----:B------:R-:W-:-:S02]  /*20d700*/  LOP3.LUT R49, R49, 0xfffbffff, RZ, 0xc0, !PT ;  /* 0xfffbffff31317812 */ /* 0x000fc400078ec0ff */
[C---:B------:R-:W-:Y:S02]  /*20d710*/  LOP3.LUT P4, RZ, R48.reuse, 0x4000000, RZ, 0xc0, !PT ;  /* 0x0400000030ff7812 */ /* 0x040fe4000788c0ff */
        /* <DEDUP_REMOVED lines=42> */
[----:B0-----:R-:W4:Y:S04]  /*20d9c0*/  LDL.LU R36, [R1+0x4b0] ;  /* 0x0004b00001247983 */ /* 0x001f280000300800 */
[----:B------:R-:W4:Y:S04]  /*20d9d0*/  LDL.LU.64 R28, [R1+0x38d0] ;  /* 0x0038d000011c7983 */ /* 0x000f280000300a00 */
[----:B------:R-:W4:Y:S01]  /*20d9e0*/  LDL.LU.64 R30, [R1+0x38c8] ;  /* 0x0038c800011e7983 */ /* 0x000f220000300a00 */
[----:B------:R-:W-:-:S03]  /*20d9f0*/  PRMT R48, R60, 0x7770, RZ ;  /* 0x000077703c307816 */ /* 0x000fc600000000ff */
        /* <DEDUP_REMOVED lines=11> */
[C---:B------:R-:W-:Y:S02]  /*20dab0*/  LOP3.LUT P6, RZ, R47.reuse, 0x80, RZ, 0xc0, !PT ;  /* 0x000000802fff7812 */ /* 0x040fe400078cc0ff */
[C---:B------:R-:W-:Y:S02]  /*20dac0*/  LOP3.LUT P3, RZ, R47.reuse, 0x100, RZ, 0xc0, !PT ;  /* 0x000001002fff7812 */ /* 0x040fe4000786c0ff */
[C---:B------:R-:W-:Y:S02]  /*20dad0*/  LOP3.LUT P4, RZ, R47.reuse, 0x200, RZ, 0xc0, !PT ;  /* 0x000002002fff7812 */ /* 0x040fe4000788c0ff */
[C---:B------:R-:W-:Y:S02]  /*20dae0*/  LOP3.LUT P5, RZ, R47.reuse, 0x400, RZ, 0xc0, !PT ;  /* 0x000004002fff7812 */ /* 0x040fe400078ac0ff */
[----:B------:R-:W-:Y:S01]  /*20daf0*/  LOP3.LUT P2, RZ, R47, 0x800, RZ, 0xc0, !PT ;  /* 0x000008002fff7812 */ /* 0x000fe2000784c0ff */
[----:B--2---:R0:W-:Y:S01]  /*20db00*/  @P0 STG.E.U8 desc[UR22][R44.64], R48 ;  /* 0x000000302c000986 */ /* 0x0041e2000c101116 */
[----:B------:R-:W-:-:S03]  /*20db10*/  LOP3.LUT P0, RZ, R49, 0x800000, RZ, 0xc0, !PT ;  /* 0x0080000031ff7812 */ /* 0x000fc6000780c0ff */
[----:B0-----:R-:W2:Y:S01]  /*20db20*/  LDL.LU.64 R44, [R1+0x2a98] ;  /* 0x002a9800012c7983 */ /* 0x001ea20000300a00 */
[----:B------:R-:W-:-:S09]  /*20db30*/  PRMT R48, R60, 0x7773, RZ ;  /* 0x000077733c307816 */ /* 0x000fd200000000ff */
        /* <DEDUP_REMOVED lines=28> */
[----:B------:R-:W-:Y:S02]  /*20dd00*/  PRMT R48, R37, 0x7772, RZ ;  /* 0x0000777225307816 */ /* 0x000fe400000000ff */
[----:B------:R-:W-:-:S09]  /*20dd10*/  LOP3.LUT P4, RZ, R47, 0x2000, RZ, 0xc0, !PT ;  /* 0x000020002fff7812 */ /* 0x000fd2000788c0ff */
        /* <DEDUP_REMOVED lines=8> */
[----:B------:R-:W-:-:S02]  /*20dda0*/  PRMT R48, R37, 0x7773, RZ ;  /* 0x0000777325307816 */ /* 0x000fc400000000ff */
[----:B------:R-:W-:-:S03]  /*20ddb0*/  LOP3.LUT P0, RZ, R47, 0x2000000, RZ, 0xc0, !PT ;  /* 0x020000002fff7812 */ /* 0x000fc6000780c0ff */
[----:B---3--:R0:W-:Y:S04]  /*20ddc0*/  @P4 STG.E.U8 desc[UR22][R42.64], R48 ;  /* 0x000000302a004986 */ /* 0x0081e8000c101116 */
[----:B0-----:R-:W3:Y:S01]  /*20ddd0*/  LDL.LU.64 R42, [R1+0x2aa0] ;  /* 0x002aa000012a7983 */ /* 0x001ee20000300a00 */
[----:B------:R-:W-:-:S05]  /*20dde0*/  LOP3.LUT R49, R49, 0xfffffbff, RZ, 0xc0, !PT ;  /* 0xfffffbff31317812 */ /* 0x000fca00078ec0ff */
        /* <DEDUP_REMOVED lines=18> */
[----:B--2---:R-:W-:-:S05]  /*20df10*/  PRMT R48, R36, 0x7770, RZ ;  /* 0x0000777024307816 */ /* 0x004fca00000000ff */
[----:B------:R0:W-:Y:S04]  /*20df20*/  @P5 STG.E.U8 desc[UR22][R44.64], R48 ;  /* 0x000000302c005986 */ /* 0x0001e8000c101116 */
[----:B0-----:R-:W2:Y:S04]  /*20df30*/  LDL.LU.64 R44, [R1+0x2ab0] ;  /* 0x002ab000012c7983 */ /* 0x001ea80000300a00 */
[----:B------:R-:W2:Y:S04]  /*20df40*/  LDL.LU.64 R52, [R1+0x2aa8] ;  /* 0x002aa80001347983 */ /* 0x000ea80000300a00 */
[----:B------:R-:W2:Y:S01]  /*20df50*/  LDL.LU.64 R54, [R1+0x3880] ;  /* 0x0038800001367983 */ /* 0x000ea20000300a00 */
[----:B------:R-:W-:-:S03]  /*20df60*/  LOP3.LUT R49, R49, 0xfffeffff, RZ, 0xc0, !PT ;  /* 0xfffeffff31317812 */ /* 0x000fc600078ec0ff */
[----:B------:R-:W2:Y:S01]  /*20df70*/  LDL.LU.64 R56, [R1+0x3878] ;  /* 0x0038780001387983 */ /* 0x000ea20000300a00 */
[----:B------:R-:W-:Y:S02]  /*20df80*/  @P0 LOP3.LUT R49, R49, 0x10000, RZ, 0xfc, !PT ;  /* 0x0001000031310812 */ /* 0x000fe400078efcff */
[C---:B------:R-:W-:Y:S01]  /*20df90*/  LOP3.LUT P0, RZ, R47.reuse, 0x40000, RZ, 0xc0, !PT ;  /* 0x000400002fff7812 */ /* 0x040fe2000780c0ff */
[----:B------:R-:W2:Y:S01]  /*20dfa0*/  LDL.LU.64 R60, [R1+0x3870] ;  /* 0x00387000013c7983 */ /* 0x000ea20000300a00 */
[C---:B------:R-:W-:Y:S02]  /*20dfb0*/  LOP3.LUT P2, RZ, R47.reuse, 0x8000, RZ, 0xc0, !PT ;  /* 0x000080002fff7812 */ /* 0x040fe4000784c0ff */
[----:B------:R-:W-:Y:S01]  /*20dfc0*/  LOP3.LUT P1, RZ, R47, 0x10000, RZ, 0xc0, !PT ;  /* 0x000100002fff7812 */ /* 0x000fe2000782c0ff */
[----:B------:R-:W2:Y:S01]  /*20dfd0*/  LDL.LU R37, [R1+0x4e8] ;  /* 0x0004e80001257983 */ /* 0x000ea20000300800 */
[----:B------:R-:W-:Y:S02]  /*20dfe0*/  LOP3.LUT R49, R49, 0xfffdffff, RZ, 0xc0, !PT ;  /* 0xfffdffff31317812 */ /* 0x000fe400078ec0ff */
[----:B------:R-:W-:Y:S01]  /*20dff0*/  PRMT R48, R36, 0x7771, RZ ;  /* 0x0000777124307816 */ /* 0x000fe200000000ff */
[----:B------:R-:W2:Y:S04]  /*20e000*/  LDL.LU.64 R58, [R1+0x3868] ;  /* 0x00386800013a7983 */ /* 0x000ea80000300a00 */
[----:B------:R-:W-:Y:S01]  /*20e010*/  @P0 LOP3.LUT R49, R49, 0x20000, RZ, 0xfc, !PT ;  /* 0x0002000031310812 */ /* 0x000fe200078efcff */
[----:B------:R-:W2:Y:S01]  /*20e020*/  LDL.LU.64 R28, [R1+0x3860] ;  /* 0x00386000011c7983 */ /* 0x000ea20000300a00 */
[----:B------:R-:W-:-:S03]  /*20e030*/  LOP3.LUT P0, RZ, R47, 0x20000, RZ, 0xc0, !PT ;  /* 0x000200002fff7812 */ /* 0x000fc6000780c0ff */
        /* <DEDUP_REMOVED lines=11> */
[----:B------:R0:W-:Y:S01]  /*20e0f0*/  @P0 STG.E.U8 desc[UR22][R38.64], R48 ;  /* 0x0000003026000986 */ /* 0x0001e2000c101116 */
[----:B------:R-:W-:-:S03]  /*20e100*/  LOP3.LUT P0, RZ, R49, 0x10000, RZ, 0xc0, !PT ;  /* 0x0001000031ff7812 */ /* 0x000fc6000780c0ff */
[----:B0-----:R-:W4:Y:S01]  /*20e110*/  LDL.LU.64 R38, [R1+0x3858] ;  /* 0x0038580001267983 */ /* 0x001f220000300a00 */
[----:B------:R-:W-:-:S09]  /*20e120*/  PRMT R48, R51, 0x7771, RZ ;  /* 0x0000777133307816 */ /* 0x000fd200000000ff */
[----:B---3--:R0:W-:Y:S04]  /*20e130*/  @P0 STG.E.U8 desc[UR22][R42.64], R48 ;  /* 0x000000302a000986 */ /* 0x0081e8000c101116 */
[----:B0-----:R-:W3:Y:S01]  /*20e140*/  LDL.LU.64 R42, [R1+0x3850] ;  /* 0x00385000012a7983 */ /* 0x001ee20000300a00 */
[----:B------:R-:W-:Y:S02]  /*20e150*/  LOP3.LUT P0, RZ, R49, 0x8000, RZ, 0xc0, !PT ;  /* 0x0000800031ff7812 */ /* 0x000fe4000780c0ff */
[----:B------:R-:W-:Y:S02]  /*20e160*/  PRMT R48, R51, 0x7772, RZ ;  /* 0x0000777233307816 */ /* 0x000fe400000000ff */
[C---:B------:R-:W-:Y:S02]  /*20e170*/  LOP3.LUT P6, RZ, R47.reuse, 0x4000000, RZ, 0xc0, !PT ;  /* 0x040000002fff7812 */ /* 0x040fe400078cc0ff */
[----:B------:R-:W-:-:S02]  /*20e180*/  LOP3.LUT P3, RZ, R47, 0x8000000, RZ, 0xc0, !PT ;  /* 0x080000002fff7812 */ /* 0x000fc4000786c0ff */
[C---:B------:R-:W-:Y:S02]  /*20e190*/  LOP3.LUT P4, RZ, R47.reuse, 0x10000000, RZ, 0xc0, !PT ;  /* 0x100000002fff7812 */ /* 0x040fe4000788c0ff */
[C---:B------:R-:W-:Y:S02]  /*20e1a0*/  LOP3.LUT P5, RZ, R47.reuse, 0x20000000, RZ, 0xc0, !PT ;  /* 0x200000002fff7812 */ /* 0x040fe400078ac0ff */
[C---:B------:R-:W-:Y:S02]  /*20e1b0*/  LOP3.LUT P2, RZ, R47.reuse, 0x40000000, RZ, 0xc0, !PT ;  /* 0x400000002fff7812 */ /* 0x040fe4000784c0ff */
[----:B------:R-:W-:Y:S01]  /*20e1c0*/  LOP3.LUT P1, RZ, R47, 0x80000000, RZ, 0xc0, !PT ;  /* 0x800000002fff7812 */ /* 0x000fe2000782c0ff */
        /* <DEDUP_REMOVED lines=15> */
[----:B0-----:R-:W-:Y:S02]  /*20e2c0*/  PRMT R48, R46, 0x7773, RZ ;  /* 0x000077732e307816 */ /* 0x001fe400000000ff */
[----:B------:R-:W2:Y:S09]  /*20e2d0*/  LDL.LU R46, [R1+0x84d8] ;  /* 0x0084d800012e7983 */ /* 0x000eb20000300800 */
[----:B------:R0:W-:Y:S02]  /*20e2e0*/  @P0 STG.E.U8 desc[UR22][R58.64], R48 ;  /* 0x000000303a000986 */ /* 0x0001e4000c101116 */
[----:B0-----:R-:W-:-:S05]  /*20e2f0*/  PRMT R48, R37, 0x7770, RZ ;  /* 0x0000777025307816 */ /* 0x001fca00000000ff */
        /* <DEDUP_REMOVED lines=16> */
[----:B------:R-:W4:Y:S04]  /*20e400*/  LDL.LU R37, [R1+0x4c8] ;  /* 0x0004c80001257983 */ /* 0x000f280000300800 */
[----:B------:R-:W4:Y:S01]  /*20e410*/  LDL.LU.64 R38, [R1+0x2ad8] ;  /* 0x002ad80001267983 */ /* 0x000f220000300a00 */
[----:B------:R-:W-:-:S02]  /*20e420*/  PRMT R48, R36, 0x7772, RZ ;  /* 0x0000777224307816 */ /* 0x000fc400000000ff */
[----:B--2---:R-:W-:-:S13]  /*20e430*/  LOP3.LUT P4, RZ, R46, 0x1, RZ, 0xc0, !PT ;  /* 0x000000012eff7812 */ /* 0x004fda000788c0ff */
[----:B---3--:R0:W-:Y:S04]  /*20e440*/  @P4 STG.E.U8 desc[UR22][R42.64], R48 ;  /* 0x000000302a004986 */ /* 0x0081e8000c101116 */
[----:B0-----:R-:W2:Y:S04]  /*20e450*/  LDL.LU.64 R42, [R1+0x3830] ;  /* 0x00383000012a7983 */ /* 0x001ea80000300a00 */
[----:B------:R-:W3:Y:S04]  /*20e460*/  LDL.LU.64 R50, [R1+0x3828] ;  /* 0x0038280001327983 */ /* 0x000ee80000300a00 */
[----:B------:R-:W3:Y:S01]  /*20e470*/  LDL.LU.64 R52, [R1+0x3820] ;  /* 0x0038200001347983 */ /* 0x000ee20000300a00 */
        /* <DEDUP_REMOVED lines=21> */
[----:B------:R-:W-:Y:S02]  /*20e5d0*/  LOP3.LUT P2, RZ, R46, 0x4, RZ, 0xc0, !PT ;  /* 0x000000042eff7812 */ /* 0x000fe4000784c0ff */
[----:B------:R-:W-:-:S05]  /*20e5e0*/  PRMT R48, R36, 0x7773, RZ ;  /* 0x0000777324307816 */ /* 0x000fca00000000ff */
[----:B------:R-:W-:Y:S02]  /*20e5f0*/  @P0 LOP3.LUT R49, R49, 0x100, RZ, 0xfc, !PT ;  /* 0x0000010031310812 */ /* 0x000fe400078efcff */
[C---:B------:R-:W-:Y:S02]  /*20e600*/  LOP3.LUT P0, RZ, R46.reuse, 0x20, RZ, 0xc0, !PT ;  /* 0x000000202eff7812 */ /* 0x040fe4000780c0ff */
[----:B------:R-:W-:Y:S01]  /*20e610*/  LOP3.LUT P1, RZ, R46, 0x8, RZ, 0xc0, !PT ;  /* 0x000000082eff7812 */ /* 0x000fe2000782c0ff */
[----:B----4-:R0:W-:Y:S01]  /*20e620*/  @P5 STG.E.U8 desc[UR22][R30.64], R48 ;  /* 0x000000301e005986 */ /* 0x0101e2000c101116 */
[----:B------:R-:W-:Y:S02]  /*20e630*/  LOP3.LUT R49, R49, 0xfffffdff, RZ, 0xc0, !PT ;  /* 0xfffffdff31317812 */ /* 0x000fe400078ec0ff */
[----:B0-----:R-:W-:Y:S01]  /*20e640*/  PRMT R48, R37, 0x7770, RZ ;  /* 0x0000777025307816 */ /* 0x001fe200000000ff */
[----:B------:R-:W4:Y:S06]  /*20e650*/  LDL.LU R30, [R1+0x4ec] ;  /* 0x0004ec00011e7983 */ /* 0x000f2c0000300800 */
[----:B------:R-:W-:-:S02]  /*20e660*/  @P0 LOP3.LUT R49, R49, 0x200, RZ, 0xfc, !PT ;  /* 0x0000020031310812 */ /* 0x000fc400078efcff */
[----:B------:R-:W-:Y:S01]  /*20e670*/  LOP3.LUT P0, RZ, R46, 0x10, RZ, 0xc0, !PT ;  /* 0x000000102eff7812 */ /* 0x000fe2000780c0ff */
[----:B------:R0:W-:Y:S04]  /*20e680*/  @P2 STG.E.U8 desc[UR22][R28.64], R48 ;  /* 0x000000301c002986 */ /* 0x0001e8000c101116 */
[----:B------:R-:W4:Y:S04]  /*20e690*/  LDL.LU.64 R54, [R1+0x3818] ;  /* 0x0038180001367983 */ /* 0x000f280000300a00 */
[----:B------:R-:W4:Y:S01]  /*20e6a0*/  LDL.LU.64 R56, [R1+0x3810] ;  /* 0x0038100001387983 */ /* 0x000f220000300a00 */
[----:B0-----:R-:W-:-:S03]  /*20e6b0*/  PRMT R48, R37, 0x7771, RZ ;  /* 0x0000777125307816 */ /* 0x001fc600000000ff */
[----:B------:R-:W4:Y:S04]  /*20e6c0*/  LDL.LU.64 R60, [R1+0x2ae8] ;  /* 0x002ae800013c7983 */ /* 0x000f280000300a00 */
[----:B------:R0:W-:Y:S04]  /*20e6d0*/  @P1 STG.E.U8 desc[UR22][R32.64], R48 ;  /* 0x0000003020001986 */ /* 0x0001e8000c101116 */
[----:B------:R-:W4:Y:S04]  /*20e6e0*/  LDL.LU.64 R58, [R1+0x2af8] ;  /* 0x002af800013a7983 */ /* 0x000f280000300a00 */
[----:B------:R-:W4:Y:S01]  /*20e6f0*/  LDL.LU.64 R28, [R1+0x2af0] ;  /* 0x002af000011c7983 */ /* 0x000f220000300a00 */
[----:B0-----:R-:W-:-:S03]  /*20e700*/  PRMT R48, R37, 0x7772, RZ ;  /* 0x0000777225307816 */ /* 0x001fc600000000ff */
[----:B------:R-:W4:Y:S04]  /*20e710*/  LDL.LU.64 R32, [R1+0x3808] ;  /* 0x0038080001207983 */ /* 0x000f280000300a00 */
[----:B------:R0:W-:Y:S01]  /*20e720*/  @P0 STG.E.U8 desc[UR22][R34.64], R48 ;  /* 0x0000003022000986 */ /* 0x0001e2000c101116 */
[----:B------:R-:W-:Y:S02]  /*20e730*/  LOP3.LUT P0, RZ, R49, 0x200, RZ, 0xc0, !PT ;  /* 0x0000020031ff7812 */ /* 0x000fe4000780c0ff */
[----:B0-----:R-:W-:Y:S01]  /*20e740*/  PRMT R48, R37, 0x7773, RZ ;  /* 0x0000777325307816 */ /* 0x001fe200000000ff */
[----:B------:R-:W4:Y:S10]  /*20e750*/  LDL.LU.64 R34, [R1+0x3800] ;  /* 0x0038000001227983 */ /* 0x000f340000300a00 */
[----:B------:R0:W-:Y:S01]  /*20e760*/  @P0 STG.E.U8 desc[UR22][R38.64], R48 ;  /* 0x0000003026000986 */ /* 0x0001e2000c101116 */
[----:B------:R-:W-:-:S03]  /*20e770*/  LOP3.LUT P0, RZ, R49, 0x100, RZ, 0xc0, !PT ;  /* 0x0000010031ff7812 */ /* 0x000fc6000780c0ff */
[----:B------:R-:W4:Y:S01]  /*20e780*/  LDL.LU.64 R36, [R1+0x37f8] ;  /* 0x0037f80001247983 */ /* 0x000f220000300a00 */
[----:B0-----:R-:W-:-:S03]  /*20e790*/  PRMT R48, R45, 0x7770, RZ ;  /* 0x000077702d307816 */ /* 0x001fc600000000ff */
[----:B------:R-:W4:Y:S04]  /*20e7a0*/  LDL.LU.64 R38, [R1+0x37f0] ;  /* 0x0037f00001267983 */ /* 0x000f280000300a00 */
[----:B------:R-:W4:Y:S04]  /*20e7b0*/  LDL.LU R31, [R1+0x4cc] ;  /* 0x0004cc00011f7983 */ /* 0x000f280000300800 */
[----:B--2---:R0:W-:Y:S01]  /*20e7c0*/  @P0 STG.E.U8 desc[UR22][R42.64], R48 ;  /* 0x000000302a000986 */ /* 0x0041e2000c101116 */
[----:B------:R-:W-:Y:S02]  /*20e7d0*/  LOP3.LUT P0, RZ, R49, 0x80, RZ, 0xc0, !PT ;  /* 0x0000008031ff7812 */ /* 0x000fe4000780c0ff */
[----:B0-----:R-:W-:Y:S01]  /*20e7e0*/  PRMT R48, R45, 0x7771, RZ ;  /* 0x000077712d307816 */ /* 0x001fe200000000ff */
[----:B------:R-:W2:Y:S10]  /*20e7f0*/  LDL.LU.64 R42, [R1+0x37e8] ;  /* 0x0037e800012a7983 */ /* 0x000eb40000300a00 */
[----:B---3--:R0:W-:Y:S01]  /*20e800*/  @P0 STG.E.U8 desc[UR22][R50.64], R48 ;  /* 0x0000003032000986 */ /* 0x0081e2000c101116 */
        /* <DEDUP_REMOVED lines=32> */
[----:B------:R0:W-:Y:S02]  /*20ea10*/  @P2 STG.E.U8 desc[UR22][R38.64], R48 ;  /* 0x0000003026002986 */ /* 0x0001e4000c101116 */
[----:B0-----:R-:W-:-:S05]  /*20ea20*/  PRMT R48, R31, 0x7770, RZ ;  /* 0x000077701f307816 */ /* 0x001fca00000000ff */
[----:B--2---:R0:W-:Y:S04]  /*20ea30*/  @P1 STG.E.U8 desc[UR22][R42.64], R48 ;  /* 0x000000302a001986 */ /* 0x0041e8000c101116 */
[----:B0-----:R-:W2:Y:S04]  /*20ea40*/  LDL.LU.64 R42, [R1+0x2b00] ;  /* 0x002b0000012a7983 */ /* 0x001ea80000300a00 */
[----:B------:R-:W4:Y:S04]  /*20ea50*/  LDL.LU.64 R28, [R1+0x3160] ;  /* 0x00316000011c7983 */ /* 0x000f280000300a00 */
[----:B------:R-:W3:Y:S04]  /*20ea60*/  LDL.LU.64 R38, [R1+0x2b08] ;  /* 0x002b080001267983 */ /* 0x000ee80000300a00 */
[----:B------:R-:W3:Y:S04]  /*20ea70*/  LDL.LU.64 R32, [R1+0x3af8] ;  /* 0x003af80001207983 */ /* 0x000ee80000300a00 */
[----:B------:R-:W3:Y:S04]  /*20ea80*/  LDL.LU.64 R34, [R1+0x3af0] ;  /* 0x003af00001227983 */ /* 0x000ee80000300a00 */
[----:B------:R-:W3:Y:S04]  /*20ea90*/  LDL.LU.64 R36, [R1+0x3ae8] ;  /* 0x003ae80001247983 */ /* 0x000ee80000300a00 */
[----:B------:R-:W3:Y:S01]  /*20eaa0*/  LDL.LU R54, [R1+0x4bc] ;  /* 0x0004bc0001367983 */ /* 0x000ee20000300800 */
        /* <DEDUP_REMOVED lines=23> */
[----:B------:R-:W-:Y:S02]  /*20ec20*/  LOP3.LUT R49, R49, 0xfffffffd, RZ, 0xc0, !PT ;  /* 0xfffffffd31317812 */ /* 0x000fe400078ec0ff */
[C---:B------:R-:W-:Y:S02]  /*20ec30*/  LOP3.LUT P5, RZ, R46.reuse, 0x100000, RZ, 0xc0, !PT ;  /* 0x001000002eff7812 */ /* 0x040fe400078ac0ff */
[C---:B------:R-:W-:Y:S02]  /*20ec40*/  LOP3.LUT P2, RZ, R46.reuse, 0x200000, RZ, 0xc0, !PT ;  /* 0x002000002eff7812 */ /* 0x040fe4000784c0ff */
[----:B------:R-:W-:-:S05]  /*20ec50*/  LOP3.LUT P1, RZ, R46, 0x400000, RZ, 0xc0, !PT ;  /* 0x004000002eff7812 */ /* 0x000fca000782c0ff */
[----:B------:R-:W-:Y:S02]  /*20ec60*/  @P0 LOP3.LUT R49, R49, 0x2, RZ, 0xfc, !PT ;  /* 0x0000000231310812 */ /* 0x000fe400078efcff */
[----:B------:R-:W-:Y:S02]  /*20ec70*/  LOP3.LUT P0, RZ, R46, 0x800000, RZ, 0xc0, !PT ;  /* 0x008000002eff7812 */ /* 0x000fe4000780c0ff */
[----:B------:R-:W-:-:S05]  /*20ec80*/  PRMT R46, R31, 0x7771, RZ ;  /* 0x000077711f2e7816 */ /* 0x000fca00000000ff */
[----:B--2---:R0:W-:Y:S04]  /*20ec90*/  @P4 STG.E.U8 desc[UR22][R42.64], R46 ;  /* 0x0000002e2a004986 */ /* 0x0041e8000c101116 */
[----:B0-----:R-:W2:Y:S01]  /*20eca0*/  LDL.LU.64 R42, [R1+0x3ae0] ;  /* 0x003ae000012a7983 */ /* 0x001ea20000300a00 */
[----:B------:R-:W-:-:S03]  /*20ecb0*/  PRMT R46, R31, 0x7772, RZ ;  /* 0x000077721f2e7816 */ /* 0x000fc600000000ff */
[----:B------:R-:W2:Y:S04]  /*20ecc0*/  LDL.LU R55, [R1+0x4a0] ;  /* 0x0004a00001377983 */ /* 0x000ea80000300800 */
[----:B----4-:R0:W-:Y:S04]  /*20ecd0*/  @P5 STG.E.U8 desc[UR22][R28.64], R46 ;  /* 0x0000002e1c005986 */ /* 0x0101e8000c101116 */
[----:B------:R-:W4:Y:S04]  /*20ece0*/  LDL.LU.64 R50, [R1+0x3168] ;  /* 0x0031680001327983 */ /* 0x000f280000300a00 */
[----:B------:R-:W4:Y:S01]  /*20ecf0*/  LDL.LU.64 R52, [R1+0x3178] ;  /* 0x0031780001347983 */ /* 0x000f220000300a00 */
[----:B0-----:R-:W-:-:S03]  /*20ed00*/  PRMT R46, R31, 0x7773, RZ ;  /* 0x000077731f2e7816 */ /* 0x001fc600000000ff */
[----:B------:R-:W4:Y:S04]  /*20ed10*/  LDL.LU.64 R56, [R1+0x3170] ;  /* 0x0031700001387983 */ /* 0x000f280000300a00 */
[----:B---3--:R0:W-:Y:S02]  /*20ed20*/  @P2 STG.E.U8 desc[UR22][R38.64], R46 ;  /* 0x0000002e26002986 */ /* 0x0081e4000c101116 */
[C---:B0-----:R-:W-:Y:S02]  /*20ed30*/  PRMT R46, R54.reuse, 0x7770, RZ ;  /* 0x00007770362e7816 */ /* 0x041fe400000000ff */
[----:B------:R-:W3:Y:S04]  /*20ed40*/  LDL.LU R38, [R1+0x490] ;  /* 0x0004900001267983 */ /* 0x000ee80000300800 */
[----:B------:R0:W-:Y:S04]  /*20ed50*/  @P1 STG.E.U8 desc[UR22][R32.64], R46 ;  /* 0x0000002e20001986 */ /* 0x0001e8000c101116 */
[----:B------:R-:W3:Y:S04]  /*20ed60*/  LDL.LU.64 R60, [R1+0x3ad0] ;  /* 0x003ad000013c7983 */ /* 0x000ee80000300a00 */
[----:B------:R-:W3:Y:S01]  /*20ed70*/  LDL.LU.64 R58, [R1+0x3ac8] ;  /* 0x003ac800013a7983 */ /* 0x000ee20000300a00 */
[----:B0-----:R-:W-:-:S03]  /*20ed80*/  PRMT R46, R54, 0x7771, RZ ;  /* 0x00007771362e7816 */ /* 0x001fc600000000ff */
[----:B------:R-:W3:Y:S04]  /*20ed90*/  LDL.LU R39, [R1+0x480] ;  /* 0x0004800001277983 */ /* 0x000ee80000300800 */
[----:B------:R0:W-:Y:S01]  /*20eda0*/  @P0 STG.E.U8 desc[UR22][R34.64], R46 ;  /* 0x0000002e22000986 */ /* 0x0001e2000c101116 */
[----:B------:R-:W-:-:S03]  /*20edb0*/  LOP3.LUT P0, RZ, R49, 0x2, RZ, 0xc0, !PT ;  /* 0x0000000231ff7812 */ /* 0x000fc6000780c0ff */
[----:B------:R-:W3:Y:S04]  /*20edc0*/  LDL.LU.64 R28, [R1+0x3ac0] ;  /* 0x003ac000011c7983 */ /* 0x000ee80000300a00 */
[----:B------:R-:W3:Y:S01]  /*20edd0*/  LDL.LU.64 R30, [R1+0x3ab8] ;  /* 0x003ab800011e7983 */ /* 0x000ee20000300a00 */
[----:B0-----:R-:W-:-:S03]  /*20ede0*/  PRMT R46, R54, 0x7772, RZ ;  /* 0x00007772362e7816 */ /* 0x001fc600000000ff */
[----:B------:R-:W3:Y:S04]  /*20edf0*/  LDL.LU.64 R32, [R1+0x3ab0] ;  /* 0x003ab00001207983 */ /* 0x000ee80000300a00 */
[----:B------:R0:W-:Y:S01]  /*20ee00*/  @P0 STG.E.U8 desc[UR22][R36.64], R46 ;  /* 0x0000002e24000986 */ /* 0x0001e2000c101116 */
[----:B------:R-:W-:-:S03]  /*20ee10*/  LOP3.LUT P0, RZ, R49, 0x1, RZ, 0xc0, !PT ;  /* 0x0000000131ff7812 */ /* 0x000fc6000780c0ff */
[----:B------:R-:W3:Y:S04]  /*20ee20*/  LDL.LU.64 R34, [R1+0x3180] ;  /* 0x0031800001227983 */ /* 0x000ee80000300a00 */
[----:B0-----:R-:W3:Y:S04]  /*20ee30*/  LDL.LU.64 R36, [R1+0x3190] ;  /* 0x0031900001247983 */ /* 0x001ee80000300a00 */
[----:B------:R-:W4:Y:S01]  /*20ee40*/  LDL.LU.64 R48, [R1+0x3ad8] ;  /* 0x003ad80001307983 */ /* 0x000f220000300a00 */
[----:B------:R-:W-:-:S05]  /*20ee50*/  PRMT R46, R54, 0x7773, RZ ;  /* 0x00007773362e7816 */ /* 0x000fca00000000ff */
[----:B--2---:R0:W-:Y:S04]  /*20ee60*/  @P0 STG.E.U8 desc[UR22][R42.64], R46 ;  /* 0x0000002e2a000986 */ /* 0x0041e8000c101116 */
[----:B0-----:R-:W2:Y:S01]  /*20ee70*/  LDL.LU.64 R42, [R1+0x3188] ;  /* 0x00318800012a7983 */ /* 0x001ea20000300a00 */
[----:B------:R-:W-:Y:S02]  /*20ee80*/  LOP3.LUT P0, RZ, R47, 0x80000000, RZ, 0xc0, !PT ;  /* 0x800000002fff7812 */ /* 0x000fe4000780c0ff */
[----:B------:R-:W-:Y:S02]  /*20ee90*/  PRMT R46, R55, 0x7770, RZ ;  /* 0x00007770372e7816 */ /* 0x000fe400000000ff */
[C---:B------:R-:W-:Y:S02]  /*20eea0*/  LOP3.LUT P6, RZ, R45.reuse, 0x1, RZ, 0xc0, !PT ;  /* 0x000000012dff7812 */ /* 0x040fe400078cc0ff */
[----:B------:R-:W-:-:S07]  /*20eeb0*/  LOP3.LUT P3, RZ, R45, 0x2, RZ, 0xc0, !PT ;  /* 0x000000022dff7812 */ /* 0x000fce000786c0ff */
        /* <DEDUP_REMOVED lines=31> */
[----:B--2---:R0:W-:Y:S04]  /*20f0b0*/  @P1 STG.E.U8 desc[UR22][R42.64], R46 ;  /* 0x0000002e2a001986 */ /* 0x0041e8000c101116 */
[----:B0-----:R-:W2:Y:S04]  /*20f0c0*/  LDL.LU.64 R42, [R1+0x3aa8] ;  /* 0x003aa800012a7983 */ /* 0x001ea80000300a00 */
[----:B------:R-:W3:Y:S04]  /*20f0d0*/  LDL.LU.64 R28, [R1+0x3aa0] ;  /* 0x003aa000011c7983 */ /* 0x000ee80000300a00 */
[----:B------:R-:W4:Y:S04]  /*20f0e0*/  LDL.LU.64 R30, [R1+0x3a98] ;  /* 0x003a9800011e7983 */ /* 0x000f280000300a00 */
[----:B------:R-:W4:Y:S04]  /*20f0f0*/  LDL.LU.64 R32, [R1+0x3a90] ;  /* 0x003a900001207983 */ /* 0x000f280000300a00 */
[----:B------:R-:W4:Y:S04]  /*20f100*/  LDL.LU.64 R34, [R1+0x3a88] ;  /* 0x003a880001227983 */ /* 0x000f280000300a00 */
[----:B------:R-:W4:Y:S04]  /*20f110*/  LDL.LU.64 R36, [R1+0x3198] ;  /* 0x0031980001247983 */ /* 0x000f280000300a00 */
[----:B------:R-:W4:Y:S01]  /*20f120*/  LDL.LU R48, [R1+0x4a4] ;  /* 0x0004a40001307983 */ /* 0x000f220000300800 */
[----:B------:R-:W-:-:S02]  /*20f130*/  LOP3.LUT P4, RZ, R45, 0x40, RZ, 0xc0, !PT ;  /* 0x000000402dff7812 */ /* 0x000fc4000788c0ff */
[----:B------:R-:W-:Y:S02]  /*20f140*/  PRMT R46, R44, 0x7770, RZ ;  /* 0x000077702c2e7816 */ /* 0x000fe400000000ff */
[C---:B------:R-:W-:Y:S02]  /*20f150*/  LOP3.LUT P5, RZ, R45.reuse, 0x80, RZ, 0xc0, !PT ;  /* 0x000000802dff7812 */ /* 0x040fe400078ac0ff */
[C---:B------:R-:W-:Y:S02]  /*20f160*/  LOP3.LUT P2, RZ, R45.reuse, 0x100, RZ, 0xc0, !PT ;  /* 0x000001002dff7812 */ /* 0x040fe4000784c0ff */
        /* <DEDUP_REMOVED lines=15> */
[----:B------:R-:W2:Y:S04]  /*20f260*/  LDL.LU R38, [R1+0x494] ;  /* 0x0004940001267983 */ /* 0x000ea80000300800 */
[----:B------:R-:W2:Y:S04]  /*20f270*/  LDL.LU.64 R50, [R1+0x31a0] ;  /* 0x0031a00001327983 */ /* 0x000ea80000300a00 */
[----:B------:R-:W2:Y:S01]  /*20f280*/  LDL.LU.64 R52, [R1+0x3a80] ;  /* 0x003a800001347983 */ /* 0x000ea20000300a00 */
[----:B------:R-:W-:-:S03]  /*20f290*/  PRMT R46, R44, 0x7771, RZ ;  /* 0x000077712c2e7816 */ /* 0x000fc600000000ff */
[----:B------:R-:W2:Y:S04]  /*20f2a0*/  LDL.LU.64 R54, [R1+0x3a78] ;  /* 0x003a780001367983 */ /* 0x000ea80000300a00 */
[----:B---3--:R0:W-:Y:S02]  /*20f2b0*/  @P5 STG.E.U8 desc[UR22][R28.64], R46 ;  /* 0x0000002e1c005986 */ /* 0x0081e4000c101116 */
[----:B0-----:R-:W-:-:S05]  /*20f2c0*/  PRMT R46, R44, 0x7772, RZ ;  /* 0x000077722c2e7816 */ /* 0x001fca00000000ff */
[----:B----4-:R0:W-:Y:S02]  /*20f2d0*/  @P2 STG.E.U8 desc[UR22][R30.64], R46 ;  /* 0x0000002e1e002986 */ /* 0x0101e4000c101116 */
[----:B0-----:R-:W-:Y:S02]  /*20f2e0*/  PRMT R46, R44, 0x7773, RZ ;  /* 0x000077732c2e7816 */ /* 0x001fe400000000ff */
[----:B------:R-:W3:Y:S04]  /*20f2f0*/  LDL.LU R44, [R1+0x84cc] ;  /* 0x0084cc00012c7983 */ /* 0x000ee80000300800 */
[----:B------:R-:W4:Y:S04]  /*20f300*/  LDL.LU.64 R56, [R1+0x3a70] ;  /* 0x003a700001387983 */ /* 0x000f280000300a00 */
[----:B------:R-:W3:Y:S04]  /*20f310*/  LDL.LU.64 R60, [R1+0x3a68] ;  /* 0x003a6800013c7983 */ /* 0x000ee80000300a00 */
[----:B------:R-:W3:Y:S04]  /*20f320*/  LDL.LU.64 R58, [R1+0x3a60] ;  /* 0x003a6000013a7983 */ /* 0x000ee80000300a00 */
[----:B------:R-:W3:Y:S04]  /*20f330*/  LDL.LU.64 R28, [R1+0x31b0] ;  /* 0x0031b000011c7983 */ /* 0x000ee80000300a00 */
[----:B------:R-:W3:Y:S01]  /*20f340*/  LDL.LU.64 R30, [R1+0x31c0] ;  /* 0x0031c000011e7983 */ /* 0x000ee20000300a00 */
[----:B------:R-:W-:-:S04]  /*20f350*/  LOP3.LUT R47, R47, 0xffbfffff, RZ, 0xc0, !PT ;  /* 0xffbfffff2f2f7812 */ /* 0x000fc800078ec0ff */
        /* <DEDUP_REMOVED lines=9> */
[----:B------:R-:W-:Y:S01]  /*20f3f0*/  LOP3.LUT R47, R47, 0xfdffffff, RZ, 0xc0, !PT ;  /* 0xfdffffff2f2f7812 */ /* 0x000fe200078ec0ff */
[----:B------:R0:W-:Y:S10]  /*20f400*/  @P1 STG.E.U8 desc[UR22][R32.64], R46 ;  /* 0x0000002e20001986 */ /* 0x0001f4000c101116 */
[----:B------:R-:W-:-:S02]  /*20f410*/  @P0 LOP3.LUT R47, R47, 0x2000000, RZ, 0xfc, !PT ;  /* 0x020000002f2f0812 */ /* 0x000fc400078efcff */
[----:B------:R-:W-:Y:S01]  /*20f420*/  LOP3.LUT P0, RZ, R45, 0x400, RZ, 0xc0, !PT ;  /* 0x000004002dff7812 */ /* 0x000fe2000780c0ff */
[----:B0-----:R-:W3:Y:S01]  /*20f430*/  LDL.LU.64 R32, [R1+0x31b8] ;  /* 0x0031b80001207983 */ /* 0x001ee20000300a00 */
[----:B------:R-:W-:-:S03]  /*20f440*/  PRMT R46, R48, 0x7770, RZ ;  /* 0x00007770302e7816 */ /* 0x000fc600000000ff */
[----:B------:R-:W3:Y:S08]  /*20f450*/  LDL.LU R39, [R1+0x474] ;  /* 0x0004740001277983 */ /* 0x000ef00000300800 */
[----:B------:R0:W-:Y:S01]  /*20f460*/  @P0 STG.E.U8 desc[UR22][R34.64], R46 ;  /* 0x0000002e22000986 */ /* 0x0001e2000c101116 */
[C---:B------:R-:W-:Y:S02]  /*20f470*/  LOP3.LUT P0, RZ, R47.reuse, 0x2000000, RZ, 0xc0, !PT ;  /* 0x020000002fff7812 */ /* 0x040fe4000780c0ff */
[----:B0-----:R-:W-:Y:S01]  /*20f480*/  PRMT R46, R48, 0x7771, RZ ;  /* 0x00007771302e7816 */ /* 0x001fe200000000ff */
[----:B------:R-:W3:Y:S10]  /*20f490*/  LDL.LU.64 R34, [R1+0x3a58] ;  /* 0x003a580001227983 */ /* 0x000ef40000300a00 */
[----:B------:R0:W-:Y:S01]  /*20f4a0*/  @P0 STG.E.U8 desc[UR22][R36.64], R46 ;  /* 0x0000002e24000986 */ /* 0x0001e2000c101116 */
[----:B------:R-:W-:-:S03]  /*20f4b0*/  LOP3.LUT P0, RZ, R47, 0x1000000, RZ, 0xc0, !PT ;  /* 0x010000002fff7812 */ /* 0x000fc6000780c0ff */
[----:B0-----:R-:W3:Y:S01]  /*20f4c0*/  LDL.LU.64 R36, [R1+0x3a50] ;  /* 0x003a500001247983 */ /* 0x001ee20000300a00 */
[----:B------:R-:W-:-:S09]  /*20f4d0*/  PRMT R46, R48, 0x7772, RZ ;  /* 0x00007772302e7816 */ /* 0x000fd200000000ff */
[----:B--2---:R0:W-:Y:S04]  /*20f4e0*/  @P0 STG.E.U8 desc[UR22][R42.64], R46 ;  /* 0x0000002e2a000986 */ /* 0x0041e8000c101116 */
[----:B0-----:R-:W2:Y:S01]  /*20f4f0*/  LDL.LU.64 R42, [R1+0x3a48] ;  /* 0x003a4800012a7983 */ /* 0x001ea20000300a00 */
        /* <DEDUP_REMOVED lines=13> */
[----:B0-----:R-:W-:-:S11]  /*20f5d0*/  PRMT R46, R38, 0x7773, RZ ;  /* 0x00007773262e7816 */ /* 0x001fd600000000ff */
[----:B---3--:R0:W-:Y:S01]  /*20f5e0*/  @P0 STG.E.U8 desc[UR22][R60.64], R46 ;  /* 0x0000002e3c000986 */ /* 0x0081e2000c101116 */
[----:B------:R-:W-:Y:S02]  /*20f5f0*/  LOP3.LUT P0, RZ, R47, 0x40000, RZ, 0xc0, !PT ;  /* 0x000400002fff7812 */ /* 0x000fe4000780c0ff */
[C---:B------:R-:W-:Y:S02]  /*20f600*/  LOP3.LUT P6, RZ, R45.reuse, 0x80000, RZ, 0xc0, !PT ;  /* 0x000800002dff7812 */ /* 0x040fe400078cc0ff */
[----:B------:R-:W-:Y:S02]  /*20f610*/  LOP3.LUT P3, RZ, R45, 0x100000, RZ, 0xc0, !PT ;  /* 0x001000002dff7812 */ /* 0x000fe4000786c0ff */
[----:B0-----:R-:W-:-:S07]  /*20f620*/  PRMT R46, R44, 0x7770, RZ ;  /* 0x000077702c2e7816 */ /* 0x001fce00000000ff */
[----:B------:R0:W-:Y:S02]  /*20f630*/  @P0 STG.E.U8 desc[UR22][R58.64], R46 ;  /* 0x0000002e3a000986 */ /* 0x0001e4000c101116 */
[----:B0-----:R-:W-:-:S05]  /*20f640*/  PRMT R46, R44, 0x7771, RZ ;  /* 0x000077712c2e7816 */ /* 0x001fca00000000ff */
[----:B------:R0:W-:Y:S02]  /*20f650*/  @P6 STG.E.U8 desc[UR22][R28.64], R46 ;  /* 0x0000002e1c006986 */ /* 0x0001e4000c101116 */
[----:B0-----:R-:W-:-:S05]  /*20f660*/  PRMT R46, R44, 0x7772, RZ ;  /* 0x000077722c2e7816 */ /* 0x001fca00000000ff */
[----:B------:R0:W-:Y:S02]  /*20f670*/  @P3 STG.E.U8 desc[UR22][R30.64], R46 ;  /* 0x0000002e1e003986 */ /* 0x0001e4000c101116 */
[----:B0-----:R-:W-:Y:S02]  /*20f680*/  PRMT R46, R44, 0x7773, RZ ;  /* 0x000077732c2e7816 */ /* 0x001fe400000000ff */
[----:B------:R-:W3:Y:S01]  /*20f690*/  LDL.LU R44, [R1+0x84c8] ;  /* 0x0084c800012c7983 */ /* 0x000ee20000300800 */
[C---:B------:R-:W-:Y:S02]  /*20f6a0*/  LOP3.LUT P4, RZ, R45.reuse, 0x200000, RZ, 0xc0, !PT ;  /* 0x002000002dff7812 */ /* 0x040fe4000788c0ff */
[C---:B------:R-:W-:Y:S02]  /*20f6b0*/  LOP3.LUT P5, RZ, R45.reuse, 0x400000, RZ, 0xc0, !PT ;  /* 0x004000002dff7812 */ /* 0x040fe400078ac0ff */
[C---:B------:R-:W-:Y:S02]  /*20f6c0*/  LOP3.LUT P2, RZ, R45.reuse, 0x800000, RZ, 0xc0, !PT ;  /* 0x008000002dff7812 */ /* 0x040fe4000784c0ff */
[----:B------:R-:W-:-:S07]  /*20f6d0*/  LOP3.LUT P1, RZ, R45, 0x1000000, RZ, 0xc0, !PT ;  /* 0x010000002dff7812 */ /* 0x000fce000782c0ff */
[----:B------:R0:W-:Y:S02]  /*20f6e0*/  @P4 STG.E.U8 desc[UR22][R32.64], R46 ;  /* 0x0000002e20004986 */ /* 0x0001e4000c101116 */
[----:B0-----:R-:W-:-:S05]  /*20f6f0*/  PRMT R46, R39, 0x7770, RZ ;  /* 0x00007770272e7816 */ /* 0x001fca00000000ff */
[----:B------:R0:W-:Y:S02]  /*20f700*/  @P5 STG.E.U8 desc[UR22][R34.64], R46 ;  /* 0x0000002e22005986 */ /* 0x0001e4000c101116 */
[----:B0-----:R-:W-:-:S05]  /*20f710*/  PRMT R46, R39, 0x7771, RZ ;  /* 0x00007771272e7816 */ /* 0x001fca00000000ff */
[----:B------:R0:W-:Y:S02]  /*20f720*/  @P2 STG.E.U8 desc[UR22][R36.64], R46 ;  /* 0x0000002e24002986 */ /* 0x0001e4000c101116 */
[----:B0-----:R-:W-:-:S05]  /*20f730*/  PRMT R46, R39, 0x7772, RZ ;  /* 0x00007772272e7816 */ /* 0x001fca00000000ff */
[----:B--2---:R0:W-:Y:S04]  /*20f740*/  @P1 STG.E.U8 desc[UR22][R42.64], R46 ;  /* 0x0000002e2a001986 */ /* 0x0041e8000c101116 */
[----:B0-----:R-:W2:Y:S01]  /*20f750*/  LDL.LU.64 R42, [R1+0x3a40] ;  /* 0x003a4000012a7983 */ /* 0x001ea20000300a00 */
[----:B------:R-:W-:-:S03]  /*20f760*/  LOP3.LUT R47, R47, 0xfffffbff, RZ, 0xc0, !PT ;  /* 0xfffffbff2f2f7812 */ /* 0x000fc600078ec0ff */
[----:B------:R-:W4:Y:S04]  /*20f770*/  LDL.LU.64 R28, [R1+0x3a38] ;  /* 0x003a3800011c7983 */ /* 0x000f280000300a00 */
[----:B------:R-:W4:Y:S04]  /*20f780*/  LDL.LU.64 R30, [R1+0x31c8] ;  /* 0x0031c800011e7983 */ /* 0x000f280000300a00 */
[----:B------:R-:W4:Y:S04]  /*20f790*/  LDL.LU.64 R32, [R1+0x31d8] ;  /* 0x0031d80001207983 */ /* 0x000f280000300a00 */
[----:B------:R-:W4:Y:S04]  /*20f7a0*/  LDL.LU R34, [R1+0x4a8] ;  /* 0x0004a80001227983 */ /* 0x000f280000300800 */
[----:B------:R-:W4:Y:S01]  /*20f7b0*/  LDL.LU.64 R36, [R1+0x31d0] ;  /* 0x0031d00001247983 */ /* 0x000f220000300a00 */
[----:B------:R-:W-:-:S03]  /*20f7c0*/  LOP3.LUT P4, RZ, R45, 0x2000000, RZ, 0xc0, !PT ;  /* 0x020000002dff7812 */ /* 0x000fc6000788c0ff */
[----:B------:R-:W4:Y:S01]  /*20f7d0*/  LDL.LU R60, [R1+0x498] ;  /* 0x00049800013c7983 */ /* 0x000f220000300800 */
[----:B---3--:R-:W-:-:S13]  /*20f7e0*/  LOP3.LUT P0, RZ, R44, 0x20, RZ, 0xc0, !PT ;  /* 0x000000202cff7812 */ /* 0x008fda000780c0ff */
        /* <DEDUP_REMOVED lines=22> */
[C---:B------:R-:W-:Y:S02]  /*20f950*/  LOP3.LUT P2, RZ, R45.reuse, 0x8000000, RZ, 0xc0, !PT ;  /* 0x080000002dff7812 */ /* 0x040fe4000784c0ff */
[----:B------:R-:W-:-:S05]  /*20f960*/  LOP3.LUT P1, RZ, R45, 0x10000000, RZ, 0xc0, !PT ;  /* 0x100000002dff7812 */ /* 0x000fca000782c0ff */
[----:B------:R-:W-:Y:S02]  /*20f970*/  @P0 LOP3.LUT R47, R47, 0x20000, RZ, 0xfc, !PT ;  /* 0x000200002f2f0812 */ /* 0x000fe400078efcff */
[----:B------:R-:W-:Y:S02]  /*20f980*/  LOP3.LUT P0, RZ, R45, 0x20000000, RZ, 0xc0, !PT ;  /* 0x200000002dff7812 */ /* 0x000fe4000780c0ff */
[----:B------:R-:W-:Y:S02]  /*20f990*/  PRMT R45, R39, 0x7773, RZ ;  /* 0x00007773272d7816 */ /* 0x000fe400000000ff */
[----:B------:R-:W3:Y:S04]  /*20f9a0*/  LDL.LU.64 R38, [R1+0x3a30] ;  /* 0x003a300001267983 */ /* 0x000ee80000300a00 */
[----:B--2---:R0:W-:Y:S04]  /*20f9b0*/  @P4 STG.E.U8 desc[UR22][R42.64], R45 ;  /* 0x0000002d2a004986 */ /* 0x0041e8000c101116 */
[----:B0-----:R-:W2:Y:S04]  /*20f9c0*/  LDL.LU.64 R42, [R1+0x3a28] ;  /* 0x003a2800012a7983 */ /* 0x001ea80000300a00 */
[----:B------:R-:W2:Y:S04]  /*20f9d0*/  LDL.LU.64 R48, [R1+0x3a20] ;  /* 0x003a200001307983 */ /* 0x000ea80000300a00 */
[----:B------:R-:W2:Y:S04]  /*20f9e0*/  LDL.LU.64 R50, [R1+0x3a18] ;  /* 0x003a180001327983 */ /* 0x000ea80000300a00 */
[----:B------:R-:W2:Y:S04]  /*20f9f0*/  LDL.LU R61, [R1+0x488] ;  /* 0x00048800013d7983 */ /* 0x000ea80000300800 */
[----:B------:R-:W2:Y:S04]  /*20fa00*/  LDL.LU.64 R52, [R1+0x3a10] ;  /* 0x003a100001347983 */ /* 0x000ea80000300a00 */
[----:B------:R-:W2:Y:S04]  /*20fa10*/  LDL.LU.64 R54, [R1+0x31e0] ;  /* 0x0031e00001367983 */ /* 0x000ea80000300a00 */
[----:B------:R-:W2:Y:S01]  /*20fa20*/  LDL.LU.64 R56, [R1+0x31f0] ;  /* 0x0031f00001387983 */ /* 0x000ea20000300a00 */
[----:B----4-:R-:W-:-:S03]  /*20fa30*/  PRMT R45, R34, 0x7770, RZ ;  /* 0x00007770222d7816 */ /* 0x010fc600000000ff */
[----:B------:R-:W4:Y:S04]  /*20fa40*/  LDL.LU R35, [R1+0x478] ;  /* 0x0004780001237983 */ /* 0x000f280000300800 */
[----:B------:R0:W-:Y:S04]  /*20fa50*/  @P5 STG.E.U8 desc[UR22][R28.64], R45 ;  /* 0x0000002d1c005986 */ /* 0x0001e8000c101116 */
[----:B------:R-:W4:Y:S01]  /*20fa60*/  LDL.LU.64 R58, [R1+0x31e8] ;  /* 0x0031e800013a7983 */ /* 0x000f220000300a00 */
[----:B0-----:R-:W-:-:S03]  /*20fa70*/  PRMT R45, R34, 0x7771, RZ ;  /* 0x00007771222d7816 */ /* 0x001fc600000000ff */
[----:B------:R-:W4:Y:S04]  /*20fa80*/  LDL.LU.64 R28, [R1+0x3a08] ;  /* 0x003a0800011c7983 */ /* 0x000f280000300a00 */
        /* <DEDUP_REMOVED lines=11> */
[----:B---3--:R0:W-:Y:S01]  /*20fb40*/  @P0 STG.E.U8 desc[UR22][R38.64], R45 ;  /* 0x0000002d26000986 */ /* 0x0081e2000c101116 */
        /* <DEDUP_REMOVED lines=24> */
[----:B----4-:R0:W-:Y:S01]  /*20fcd0*/  @P0 STG.E.U8 desc[UR22][R58.64], R45 ;  /* 0x0000002d3a000986 */ /* 0x0101e2000c101116 */
        /* <DEDUP_REMOVED lines=10> */
[----:B------:R0:W-:Y:S01]  /*20fd80*/  @P5 STG.E.U8 desc[UR22][R36.64], R45 ;  /* 0x0000002d24005986 */ /* 0x0001e2000c101116 */
[----:B------:R-:W-:Y:S02]  /*20fd90*/  LOP3.LUT P1, RZ, R44, 0x800, RZ, 0xc0, !PT ;  /* 0x000008002cff7812 */ /* 0x000fe4000782c0ff */
[----:B0-----:R-:W-:-:S05]  /*20fda0*/  PRMT R45, R34, 0x7770, RZ ;  /* 0x00007770222d7816 */ /* 0x001fca00000000ff */
[----:B---3--:R0:W-:Y:S04]  /*20fdb0*/  @P2 STG.E.U8 desc[UR22][R38.64], R45 ;  /* 0x0000002d26002986 */ /* 0x0081e8000c101116 */
[----:B0-----:R-:W3:Y:S01]  /*20fdc0*/  LDL.LU.64 R38, [R1+0x3208] ;  /* 0x0032080001267983 */ /* 0x001ee20000300a00 */
[----:B------:R-:W-:-:S05]  /*20fdd0*/  PRMT R45, R34, 0x7771, RZ ;  /* 0x00007771222d7816 */ /* 0x000fca00000000ff */
        /* <DEDUP_REMOVED lines=22> */
[----:B--2---:R0:W-:Y:S04]  /*20ff40*/  @P5 STG.E.U8 desc[UR22][R42.64], R45 ;  /* 0x0000002d2a005986 */ /* 0x0041e8000c101116 */
[----:B0-----:R-:W2:Y:S01]  /*20ff50*/  LDL.LU.64 R42, [R1+0x3210] ;  /* 0x00321000012a7983 */ /* 0x001ea20000300a00 */
[----:B------:R-:W-:Y:S02]  /*20ff60*/  @P0 LOP3.LUT R47, R47, 0x10, RZ, 0xfc, !PT ;  /* 0x000000102f2f0812 */ /* 0x000fe400078efcff */
[C---:B------:R-:W-:Y:S01]  /*20ff70*/  LOP3.LUT P0, RZ, R44.reuse, 0x200000, RZ, 0xc0, !PT ;  /* 0x002000002cff7812 */ /* 0x040fe2000780c0ff */
[----:B------:R-:W2:Y:S01]  /*20ff80*/  LDL.LU.64 R48, [R1+0x3220] ;  /* 0x0032200001307983 */ /* 0x000ea20000300a00 */
[----:B------:R-:W-:Y:S02]  /*20ff90*/  LOP3.LUT R47, R47, 0xffffffdf, RZ, 0xc0, !PT ;  /* 0xffffffdf2f2f7812 */ /* 0x000fe400078ec0ff */
[C---:B------:R-:W-:Y:S01]  /*20ffa0*/  LOP3.LUT P2, RZ, R44.reuse, 0x4000, RZ, 0xc0, !PT ;  /* 0x000040002cff7812 */ /* 0x040fe2000784c0ff */
[----:B------:R-:W2:Y:S01]  /*20ffb0*/  LDL.LU R28, [R1+0x47c] ;  /* 0x00047c00011c7983 */ /* 0x000ea20000300800 */
[----:B------:R-:W-:-:S02]  /*20ffc0*/  LOP3.LUT P1, RZ, R44, 0x8000, RZ, 0xc0, !PT ;  /* 0x000080002cff7812 */ /* 0x000fc4000782c0ff */
[----:B----4-:R-:W-:Y:S01]  /*20ffd0*/  PRMT R45, R35, 0x7770, RZ ;  /* 0x00007770232d7816 */ /* 0x010fe200000000ff */
[----:B------:R-:W4:Y:S04]  /*20ffe0*/  LDL.LU.64 R52, [R1+0x3218] ;  /* 0x0032180001347983 */ /* 0x000f280000300a00 */
[----:B------:R-:W-:Y:S01]  /*20fff0*/  @P0 LOP3.LUT R47, R47, 0x20, RZ, 0xfc, !PT ;  /* 0x000000202f2f0812 */ /* 0x000fe200078efcff */
[----:B------:R-:W4:Y:S01]  /*210000*/  LDL.LU.64 R54, [R1+0x39b8] ;  /* 0x0039b80001367983 */ /* 0x000f220000300a00 */
[----:B------:R-:W-:Y:S02]  /*210010*/  LOP3.LUT P0, RZ, R44, 0x100000, RZ, 0xc0, !PT ;  /* 0x001000002cff7812 */ /* 0x000fe4000780c0ff */
[----:B------:R-:W-:Y:S01]  /*210020*/  LOP3.LUT R47, R47, 0xffffffbf, RZ, 0xc0, !PT ;  /* 0xffffffbf2f2f7812 */ /* 0x000fe200078ec0ff */
[----:B------:R0:W-:Y:S04]  /*210030*/  @P2 STG.E.U8 desc[UR22][R58.64], R45 ;  /* 0x0000002d3a002986 */ /* 0x0001e8000c101116 */
[----:B------:R-:W4:Y:S04]  /*210040*/  LDL.LU.64 R56, [R1+0x39b0] ;  /* 0x0039b00001387983 */ /* 0x000f280000300a00 */
[----:B------:R-:W4:Y:S02]  /*210050*/  LDL.LU.64 R60, [R1+0x39a8] ;  /* 0x0039a800013c7983 */ /* 0x000f240000300a00 */
[----:B------:R-:W-:-:S02]  /*210060*/  @P0 LOP3.LUT R47, R47, 0x40, RZ, 0xfc, !PT ;  /* 0x000000402f2f0812 */ /* 0x000fc400078efcff */
[----:B------:R-:W-:Y:S01]  /*210070*/  LOP3.LUT P0, RZ, R44, 0x80000, RZ, 0xc0, !PT ;  /* 0x000800002cff7812 */ /* 0x000fe2000780c0ff */
[----:B0-----:R-:W4:Y:S01]  /*210080*/  LDL.LU.64 R58, [R1+0x39a0] ;  /* 0x0039a000013a7983 */ /* 0x001f220000300a00 */
        /* <DEDUP_REMOVED lines=14> */
[----:B------:R-:W-:-:S02]  /*210170*/  LOP3.LUT P0, RZ, R47, 0x200, RZ, 0xc0, !PT ;  /* 0x000002002fff7812 */ /* 0x000fc4000780c0ff */
        /* <DEDUP_REMOVED lines=8> */
[----:B---3--:R0:W-:Y:S01]  /*210200*/  @P0 STG.E.U8 desc[UR22][R38.64], R45 ;  /* 0x0000002d26000986 */ /* 0x0081e2000c101116 */
[----:B------:R-:W-:Y:S02]  /*210210*/  LOP3.LUT P0, RZ, R47, 0x80, RZ, 0xc0, !PT ;  /* 0x000000802fff7812 */ /* 0x000fe4000780c0ff */
        /* <DEDUP_REMOVED lines=43> */
[----:B------:R-:W4:Y:S04]  /*2104d0*/  LDL.LU.64 R36, [R1+0x3250] ;  /* 0x0032500001247983 */ /* 0x000f280000300a00 */
[----:B------:R-:W4:Y:S01]  /*2104e0*/  LDL.LU R28, [R1+0x440] ;  /* 0x00044000011c7983 */ /* 0x000f220000300800 */
[----:B------:R-:W-:-:S02]  /*2104f0*/  LOP3.LUT P4, RZ, R44, 0x80000000, RZ, 0xc0, !PT ;  /* 0x800000002cff7812 */ /* 0x000fc4000788c0ff */
[----:B------:R-:W-:Y:S02]  /*210500*/  PRMT R45, R29, 0x7771, RZ ;  /* 0x000077711d2d7816 */ /* 0x000fe400000000ff */
[----:B------:R-:W-:Y:S02]  /*210510*/  LOP3.LUT R44, R44, 0xfbffffff, RZ, 0xc0, !PT ;  /* 0xfbffffff2c2c7812 */ /* 0x000fe400078ec0ff */
[----:B------:R-:W-:-:S07]  /*210520*/  LOP3.LUT R47, R47, 0xfffffffe, RZ, 0xc0, !PT ;  /* 0xfffffffe2f2f7812 */ /* 0x000fce00078ec0ff */
[----:B---3--:R0:W-:Y:S04]  /*210530*/  @P4 STG.E.U8 desc[UR22][R38.64], R45 ;  /* 0x0000002d26004986 */ /* 0x0081e8000c101116 */
[----:B0-----:R-:W3:Y:S04]  /*210540*/  LDL.LU.64 R38, [R1+0x3248] ;  /* 0x0032480001267983 */ /* 0x001ee80000300a00 */
[----:B------:R-:W3:Y:S04]  /*210550*/  LDL.LU.64 R48, [R1+0x3c60] ;  /* 0x003c600001307983 */ /* 0x000ee80000300a00 */
[----:B------:R-:W3:Y:S04]  /*210560*/  LDL.LU.64 R50, [R1+0x3c58] ;  /* 0x003c580001327983 */ /* 0x000ee80000300a00 */
[----:B------:R-:W3:Y:S01]  /*210570*/  LDL.LU.64 R52, [R1+0x3c50] ;  /* 0x003c500001347983 */ /* 0x000ee20000300a00 */
[----:B--2---:R-:W-:-:S02]  /*210580*/  LOP3.LUT P0, RZ, R43, 0x800, RZ, 0xc0, !PT ;  /* 0x000008002bff7812 */ /* 0x004fc4000780c0ff */
[----:B------:R-:W-:Y:S01]  /*210590*/  LOP3.LUT P5, RZ, R43, 0x1, RZ, 0xc0, !PT ;  /* 0x000000012bff7812 */ /* 0x000fe200078ac0ff */
[----:B------:R-:W2:Y:S10]  /*2105a0*/  LDL.LU.64 R54, [R1+0x3c48] ;  /* 0x003c480001367983 */ /* 0x000eb40000300a00 */
        /* <DEDUP_REMOVED lines=17> */
[----:B------:R-:W-:Y:S02]  /*2106c0*/  LOP3.LUT P2, RZ, R43, 0x2, RZ, 0xc0, !PT ;  /* 0x000000022bff7812 */ /* 0x000fe4000784c0ff */
[----:B------:R-:W-:-:S09]  /*2106d0*/  PRMT R45, R29, 0x7772, RZ ;  /* 0x000077721d2d7816 */ /* 0x000fd200000000ff */
[----:B------:R-:W-:Y:S02]  /*2106e0*/  @P0 LOP3.LUT R47, R47, 0x1, RZ, 0xfc, !PT ;  /* 0x000000012f2f0812 */ /* 0x000fe400078efcff */
[C---:B------:R-:W-:Y:S01]  /*2106f0*/  LOP3.LUT P0, RZ, R43.reuse, 0x10, RZ, 0xc0, !PT ;  /* 0x000000102bff7812 */ /* 0x040fe2000780c0ff */
[----:B----4-:R0:W-:Y:S01]  /*210700*/  @P5 STG.E.U8 desc[UR22][R58.64], R45 ;  /* 0x0000002d3a005986 */ /* 0x0101e2000c101116 */
[----:B------:R-:W-:Y:S02]  /*210710*/  LOP3.LUT P1, RZ, R43, 0x4, RZ, 0xc0, !PT ;  /* 0x000000042bff7812 */ /* 0x000fe4000782c0ff */
[----:B------:R-:W-:Y:S02]  /*210720*/  LOP3.LUT R47, R47, 0xfffffffd, RZ, 0xc0, !PT ;  /* 0xfffffffd2f2f7812 */ /* 0x000fe400078ec0ff */
[----:B0-----:R-:W-:-:S07]  /*210730*/  PRMT R45, R29, 0x7773, RZ ;  /* 0x000077731d2d7816 */ /* 0x001fce00000000ff */
[----:B------:R-:W-:Y:S01]  /*210740*/  @P0 LOP3.LUT R47, R47, 0x2, RZ, 0xfc, !PT ;  /* 0x000000022f2f0812 */ /* 0x000fe200078efcff */
[----:B------:R-:W4:Y:S01]  /*210750*/  LDL.LU R29, [R1+0x464] ;  /* 0x00046400011d7983 */ /* 0x000f220000300800 */
[----:B------:R-:W-:-:S03]  /*210760*/  LOP3.LUT P0, RZ, R43, 0x8, RZ, 0xc0, !PT ;  /* 0x000000082bff7812 */ /* 0x000fc6000780c0ff */
[----:B------:R0:W-:Y:S04]  /*210770*/  @P2 STG.E.U8 desc[UR22][R30.64], R45 ;  /* 0x0000002d1e002986 */ /* 0x0001e8000c101116 */
[----:B------:R-:W4:Y:S04]  /*210780*/  LDL.LU.64 R56, [R1+0x3c40] ;  /* 0x003c400001387983 */ /* 0x000f280000300a00 */
[----:B------:R-:W4:Y:S01]  /*210790*/  LDL.LU.64 R60, [R1+0x3258] ;  /* 0x00325800013c7983 */ /* 0x000f220000300a00 */
[----:B0-----:R-:W-:-:S03]  /*2107a0*/  PRMT R45, R28, 0x7770, RZ ;  /* 0x000077701c2d7816 */ /* 0x001fc600000000ff */
[----:B------:R-:W4:Y:S04]  /*2107b0*/  LDL.LU.64 R58, [R1+0x3268] ;  /* 0x00326800013a7983 */ /* 0x000f280000300a00 */
[----:B------:R0:W-:Y:S04]  /*2107c0*/  @P1 STG.E.U8 desc[UR22][R32.64], R45 ;  /* 0x0000002d20001986 */ /* 0x0001e8000c101116 */
[----:B------:R-:W4:Y:S01]  /*2107d0*/  LDL.LU.64 R30, [R1+0x3260] ;  /* 0x00326000011e7983 */ /* 0x000f220000300a00 */
[----:B0-----:R-:W-:-:S03]  /*2107e0*/  PRMT R45, R28, 0x7771, RZ ;  /* 0x000077711c2d7816 */ /* 0x001fc600000000ff */
[----:B------:R-:W4:Y:S04]  /*2107f0*/  LDL.LU.64 R32, [R1+0x3c38] ;  /* 0x003c380001207983 */ /* 0x000f280000300a00 */
[----:B------:R0:W-:Y:S01]  /*210800*/  @P0 STG.E.U8 desc[UR22][R34.64], R45 ;  /* 0x0000002d22000986 */ /* 0x0001e2000c101116 */
[C---:B------:R-:W-:Y:S02]  /*210810*/  LOP3.LUT P0, RZ, R47.reuse, 0x2, RZ, 0xc0, !PT ;  /* 0x000000022fff7812 */ /* 0x040fe4000780c0ff */
        /* <DEDUP_REMOVED lines=10> */
[----:B------:R0:W-:Y:S01]  /*2108c0*/  @P0 STG.E.U8 desc[UR22][R48.64], R45 ;  /* 0x0000002d30000986 */ /* 0x0001e2000c101116 */
[----:B------:R-:W-:-:S02]  /*2108d0*/  LOP3.LUT P0, RZ, R44, 0x40000000, RZ, 0xc0, !PT ;  /* 0x400000002cff7812 */ /* 0x000fc4000780c0ff */
[----:B0-----:R-:W-:-:S11]  /*2108e0*/  PRMT R45, R41, 0x7771, RZ ;  /* 0x00007771292d7816 */ /* 0x001fd600000000ff */
[----:B------:R0:W-:Y:S01]  /*2108f0*/  @P0 STG.E.U8 desc[UR22][R50.64], R45 ;  /* 0x0000002d32000986 */ /* 0x0001e2000c101116 */
[----:B------:R-:W-:Y:S02]  /*210900*/  LOP3.LUT P0, RZ, R44, 0x20000000, RZ, 0xc0, !PT ;  /* 0x200000002cff7812 */ /* 0x000fe4000780c0ff */
[----:B0-----:R-:W-:-:S11]  /*210910*/  PRMT R45, R41, 0x7772, RZ ;  /* 0x00007772292d7816 */ /* 0x001fd600000000ff */
[----:B------:R0:W-:Y:S02]  /*210920*/  @P0 STG.E.U8 desc[UR22][R52.64], R45 ;  /* 0x0000002d34000986 */ /* 0x0001e4000c101116 */
[----:B0-----:R-:W-:Y:S02]  /*210930*/  PRMT R45, R41, 0x7773, RZ ;  /* 0x00007773292d7816 */ /* 0x001fe400000000ff */
[----:B------:R-:W3:Y:S01]  /*210940*/  LDL.LU R41, [R1+0x84b4] ;  /* 0x0084b40001297983 */ /* 0x000ee20000300800 */
[----:B------:R-:W-:-:S13]  /*210950*/  LOP3.LUT P0, RZ, R44, 0x10000000, RZ, 0xc0, !PT ;  /* 0x100000002cff7812 */ /* 0x000fda000780c0ff */
[----:B--2---:R4:W-:Y:S01]  /*210960*/  @P0 STG.E.U8 desc[UR22][R54.64], R45 ;  /* 0x0000002d36000986 */ /* 0x0049e2000c101116 */
[----:B------:R-:W-:Y:S02]  /*210970*/  LOP3.LUT P0, RZ, R44, 0x8000000, RZ, 0xc0, !PT ;  /* 0x080000002cff7812 */ /* 0x000fe4000780c0ff */
[C---:B------:R-:W-:Y:S02]  /*210980*/  LOP3.LUT P6, RZ, R43.reuse, 0x1000, RZ, 0xc0, !PT ;  /* 0x000010002bff7812 */ /* 0x040fe400078cc0ff */
[C---:B------:R-:W-:Y:S02]  /*210990*/  LOP3.LUT P3, RZ, R43.reuse, 0x2000, RZ, 0xc0, !PT ;  /* 0x000020002bff7812 */ /* 0x040fe4000786c0ff */
[C---:B------:R-:W-:Y:S02]  /*2109a0*/  LOP3.LUT P4, RZ, R43.reuse, 0x4000, RZ, 0xc0, !PT ;  /* 0x000040002bff7812 */ /* 0x040fe4000788c0ff */
[C---:B------:R-:W-:Y:S02]  /*2109b0*/  LOP3.LUT P5, RZ, R43.reuse, 0x8000, RZ, 0xc0, !PT ;  /* 0x000080002bff7812 */ /* 0x040fe400078ac0ff */
[----:B------:R-:W-:-:S02]  /*2109c0*/  LOP3.LUT P2, RZ, R43, 0x10000, RZ, 0xc0, !PT ;  /* 0x000100002bff7812 */ /* 0x000fc4000784c0ff */
[----:B------:R-:W-:Y:S02]  /*2109d0*/  LOP3.LUT P1, RZ, R43, 0x20000, RZ, 0xc0, !PT ;  /* 0x000200002bff7812 */ /* 0x000fe4000782c0ff */
[----:B----4-:R-:W-:-:S05]  /*2109e0*/  PRMT R45, R29, 0x7770, RZ ;  /* 0x000077701d2d7816 */ /* 0x010fca00000000ff */
        /* <DEDUP_REMOVED lines=16> */
[----:B------:R0:W-:Y:S04]  /*210af0*/  @P1 STG.E.U8 desc[UR22][R38.64], R45 ;  /* 0x0000002d26001986 */ /* 0x0001e8000c101116 */
        /* <DEDUP_REMOVED lines=26> */
[----:B------:R-:W3:Y:S01]  /*210ca0*/  LDL.LU.64 R46, [R1+0x3bf8] ;  /* 0x003bf800012e7983 */ /* 0x000ee20000300a00 */
[----:B------:R-:W-:Y:S02]  /*210cb0*/  @P0 LOP3.LUT R44, R44, 0x400000, RZ, 0xfc, !PT ;  /* 0x004000002c2c0812 */ /* 0x000fe400078efcff */
[----:B------:R-:W-:Y:S01]  /*210cc0*/  LOP3.LUT P0, RZ, R43, 0x2000000, RZ, 0xc0, !PT ;  /* 0x020000002bff7812 */ /* 0x000fe2000780c0ff */
[----:B------:R-:W3:Y:S04]  /*210cd0*/  LDL.LU.64 R48, [R1+0x3bf0] ;  /* 0x003bf00001307983 */ /* 0x000ee80000300a00 */
[----:B------:R-:W3:Y:S01]  /*210ce0*/  LDL.LU R30, [R1+0x468] ;  /* 0x00046800011e7983 */ /* 0x000ee20000300800 */
[----:B------:R-:W-:-:S03]  /*210cf0*/  LOP3.LUT R44, R44, 0xff7fffff, RZ, 0xc0, !PT ;  /* 0xff7fffff2c2c7812 */ /* 0x000fc600078ec0ff */
[----:B------:R-:W3:Y:S04]  /*210d00*/  LDL.LU.64 R50, [R1+0x3288] ;  /* 0x0032880001327983 */ /* 0x000ee80000300a00 */
[----:B------:R-:W-:Y:S01]  /*210d10*/  @P0 LOP3.LUT R44, R44, 0x800000, RZ, 0xfc, !PT ;  /* 0x008000002c2c0812 */ /* 0x000fe200078efcff */
[----:B------:R-:W3:Y:S01]  /*210d20*/  LDL.LU.64 R52, [R1+0x3298] ;  /* 0x0032980001347983 */ /* 0x000ee20000300a00 */
[C---:B------:R-:W-:Y:S02]  /*210d30*/  LOP3.LUT P0, RZ, R43.reuse, 0x1000000, RZ, 0xc0, !PT ;  /* 0x010000002bff7812 */ /* 0x040fe4000780c0ff */
[----:B------:R-:W-:Y:S01]  /*210d40*/  LOP3.LUT R44, R44, 0xfeffffff, RZ, 0xc0, !PT ;  /* 0xfeffffff2c2c7812 */ /* 0x000fe200078ec0ff */
[----:B------:R-:W3:Y:S01]  /*210d50*/  LDL.LU.64 R54, [R1+0x3290] ;  /* 0x0032900001367983 */ /* 0x000ee20000300a00 */
        /* <DEDUP_REMOVED lines=10> */
[----:B----4-:R0:W-:Y:S02]  /*210e00*/  @P5 STG.E.U8 desc[UR22][R58.64], R43 ;  /* 0x0000002b3a005986 */ /* 0x0101e4000c101116 */
[----:B0-----:R-:W-:-:S05]  /*210e10*/  PRMT R43, R31, 0x7772, RZ ;  /* 0x000077721f2b7816 */ /* 0x001fca00000000ff */
[----:B--2---:R0:W-:Y:S02]  /*210e20*/  @P2 STG.E.U8 desc[UR22][R28.64], R43 ;  /* 0x0000002b1c002986 */ /* 0x0041e4000c101116 */
[----:B0-----:R-:W-:Y:S02]  /*210e30*/  PRMT R43, R31, 0x7773, RZ ;  /* 0x000077731f2b7816 */ /* 0x001fe400000000ff */
[----:B------:R-:W2:Y:S04]  /*210e40*/  LDL.LU R31, [R1+0x458] ;  /* 0x00045800011f7983 */ /* 0x000ea80000300800 */
[----:B------:R-:W4:Y:S04]  /*210e50*/  LDL.LU.64 R56, [R1+0x3be8] ;  /* 0x003be80001387983 */ /* 0x000f280000300a00 */
[----:B------:R0:W-:Y:S04]  /*210e60*/  @P1 STG.E.U8 desc[UR22][R32.64], R43 ;  /* 0x0000002b20001986 */ /* 0x0001e8000c101116 */
[----:B------:R-:W4:Y:S04]  /*210e70*/  LDL.LU.64 R58, [R1+0x3be0] ;  /* 0x003be000013a7983 */ /* 0x000f280000300a00 */
[----:B------:R-:W4:Y:S01]  /*210e80*/  LDL.LU.64 R28, [R1+0x3bd8] ;  /* 0x003bd800011c7983 */ /* 0x000f220000300a00 */
[----:B0-----:R-:W-:-:S03]  /*210e90*/  PRMT R43, R60, 0x7770, RZ ;  /* 0x000077703c2b7816 */ /* 0x001fc600000000ff */
        /* <DEDUP_REMOVED lines=29> */
[----:B--2---:R-:W-:-:S09]  /*211070*/  PRMT R43, R31, 0x7770, RZ ;  /* 0x000077701f2b7816 */ /* 0x004fd200000000ff */
        /* <DEDUP_REMOVED lines=25> */
[----:B------:R-:W-:Y:S02]  /*211210*/  LOP3.LUT R44, R44, 0xfffffbff, RZ, 0xc0, !PT ;  /* 0xfffffbff2c2c7812 */ /* 0x000fe400078ec0ff */
[----:B------:R-:W-:Y:S02]  /*211220*/  LOP3.LUT P4, RZ, R41, 0x20, RZ, 0xc0, !PT ;  /* 0x0000002029ff7812 */ /* 0x000fe4000788c0ff */
[----:B------:R-:W-:-:S07]  /*211230*/  PRMT R43, R61, 0x7773, RZ ;  /* 0x000077733d2b7816 */ /* 0x000fce00000000ff */
        /* <DEDUP_REMOVED lines=29> */
[----:B------:R-:W-:-:S03]  /*211410*/  PRMT R43, R42, 0x7770, RZ ;  /* 0x000077702a2b7816 */ /* 0x000fc600000000ff */
[----:B------:R-:W2:Y:S04]  /*211420*/  LDL.LU.64 R50, [R1+0x32c0] ;  /* 0x0032c00001327983 */ /* 0x000ea80000300a00 */
[----:B---3--:R0:W-:Y:S04]  /*211430*/  @P5 STG.E.U8 desc[UR22][R32.64], R43 ;  /* 0x0000002b20005986 */ /* 0x0081e8000c101116 */
[----:B0-----:R-:W3:Y:S04]  /*211440*/  LDL.LU R33, [R1+0x45c] ;  /* 0x00045c0001217983 */ /* 0x001ee80000300800 */
[----:B------:R-:W3:Y:S04]  /*211450*/  LDL.LU.64 R52, [R1+0x3b98] ;  /* 0x003b980001347983 */ /* 0x000ee80000300a00 */
[----:B------:R-:W3:Y:S01]  /*211460*/  LDL.LU.64 R54, [R1+0x3b90] ;  /* 0x003b900001367983 */ /* 0x000ee20000300a00 */
[----:B------:R-:W-:-:S03]  /*211470*/  PRMT R43, R42, 0x7771, RZ ;  /* 0x000077712a2b7816 */ /* 0x000fc600000000ff */
[----:B------:R-:W3:Y:S04]  /*211480*/  LDL.LU.64 R56, [R1+0x3b88] ;  /* 0x003b880001387983 */ /* 0x000ee80000300a00 */
[----:B----4-:R0:W-:Y:S02]  /*211490*/  @P2 STG.E.U8 desc[UR22][R28.64], R43 ;  /* 0x0000002b1c002986 */ /* 0x0101e4000c101116 */
[----:B0-----:R-:W-:-:S05]  /*2114a0*/  PRMT R43, R42, 0x7772, RZ ;  /* 0x000077722a2b7816 */ /* 0x001fca00000000ff */
[----:B------:R0:W-:Y:S02]  /*2114b0*/  @P1 STG.E.U8 desc[UR22][R30.64], R43 ;  /* 0x0000002b1e001986 */ /* 0x0001e4000c101116 */
[----:B0-----:R-:W-:Y:S02]  /*2114c0*/  PRMT R43, R42, 0x7773, RZ ;  /* 0x000077732a2b7816 */ /* 0x001fe400000000ff */
[----:B------:R-:W4:Y:S04]  /*2114d0*/  LDL.LU R42, [R1+0x84ac] ;  /* 0x0084ac00012a7983 */ /* 0x000f280000300800 */
[----:B------:R-:W4:Y:S04]  /*2114e0*/  LDL.LU.64 R60, [R1+0x3b80] ;  /* 0x003b8000013c7983 */ /* 0x000f280000300a00 */
[----:B------:R-:W4:Y:S04]  /*2114f0*/  LDL.LU.64 R58, [R1+0x3b78] ;  /* 0x003b7800013a7983 */ /* 0x000f280000300a00 */
        /* <DEDUP_REMOVED lines=46> */
[----:B------:R0:W-:Y:S04]  /*2117e0*/  @P2 STG.E.U8 desc[UR22][R36.64], R43 ;  /* 0x0000002b24002986 */ /* 0x0001e8000c101116 */
[----:B0-----:R-:W4:Y:S01]  /*2117f0*/  LDL.LU.64 R36, [R1+0x3b60] ;  /* 0x003b600001247983 */ /* 0x001f220000300a00 */
[C---:B------:R-:W-:Y:S02]  /*211800*/  LOP3.LUT P1, RZ, R41.reuse, 0x800000, RZ, 0xc0, !PT ;  /* 0x0080000029ff7812 */ /* 0x040fe4000782c0ff */
[----:B------:R-:W-:Y:S02]  /*211810*/  PRMT R43, R32, 0x7771, RZ ;  /* 0x00007771202b7816 */ /* 0x000fe400000000ff */
[----:B------:R-:W-:-:S09]  /*211820*/  LOP3.LUT P4, RZ, R41, 0x1000000, RZ, 0xc0, !PT ;  /* 0x0100000029ff7812 */ /* 0x000fd2000788c0ff */
[----:B--2---:R0:W-:Y:S04]  /*211830*/  @P1 STG.E.U8 desc[UR22][R38.64], R43 ;  /* 0x0000002b26001986 */ /* 0x0041e8000c101116 */
[----:B0-----:R-:W2:Y:S04]  /*211840*/  LDL.LU.64 R38, [R1+0x3b58] ;  /* 0x003b580001267983 */ /* 0x001ea80000300a00 */
[----:B------:R-:W2:Y:S04]  /*211850*/  LDL.LU.64 R58, [R1+0x3b50] ;  /* 0x003b5000013a7983 */ /* 0x000ea80000300a00 */
[----:B------:R-:W2:Y:S04]  /*211860*/  LDL.LU.64 R28, [R1+0x32e8] ;  /* 0x0032e800011c7983 */ /* 0x000ea80000300a00 */
[----:B------:R-:W2:Y:S04]  /*211870*/  LDL.LU.64 R30, [R1+0x32f8] ;  /* 0x0032f800011e7983 */ /* 0x000ea80000300a00 */
[----:B------:R-:W2:Y:S04]  /*211880*/  LDL.LU R33, [R1+0x420] ;  /* 0x0004200001217983 */ /* 0x000ea80000300800 */
[----:B------:R-:W2:Y:S01]  /*211890*/  LDL.LU.64 R34, [R1+0x32f0] ;  /* 0x0032f00001227983 */ /* 0x000ea20000300a00 */
[----:B------:R-:W-:-:S03]  /*2118a0*/  PRMT R43, R32, 0x7772, RZ ;  /* 0x00007772202b7816 */ /* 0x000fc600000000ff */
[----:B------:R-:W2:Y:S04]  /*2118b0*/  LDL.LU R48, [R1+0x410] ;  /* 0x0004100001307983 */ /* 0x000ea80000300800 */
[----:B----4-:R0:W-:Y:S04]  /*2118c0*/  @P4 STG.E.U8 desc[UR22][R36.64], R43 ;  /* 0x0000002b24004986 */ /* 0x0101e8000c101116 */
[----:B0-----:R-:W4:Y:S01]  /*2118d0*/  LDL.LU.64 R36, [R1+0x3b48] ;  /* 0x003b480001247983 */ /* 0x001f220000300a00 */
[----:B---3--:R-:W-:Y:S02]  /*2118e0*/  LOP3.LUT P0, RZ, R42, 0x10, RZ, 0xc0, !PT ;  /* 0x000000102aff7812 */ /* 0x008fe4000780c0ff */
[----:B------:R-:W-:-:S11]  /*2118f0*/  LOP3.LUT R44, R44, 0xfffffffb, RZ, 0xc0, !PT ;  /* 0xfffffffb2c2c7812 */ /* 0x000fd600078ec0ff */
[----:B------:R-:W-:Y:S02]  /*211900*/  @P0 LOP3.LUT R44, R44, 0x4, RZ, 0xfc, !PT ;  /* 0x000000042c2c0812 */ /* 0x000fe400078efcff */
[----:B------:R-:W-:Y:S02]  /*211910*/  LOP3.LUT P0, RZ, R42, 0x8, RZ, 0xc0, !PT ;  /* 0x000000082aff7812 */ /* 0x000fe4000780c0ff */
[----:B------:R-:W-:Y:S02]  /*211920*/  LOP3.LUT R44, R44, 0xfffffff7, RZ, 0xc0, !PT ;  /* 0xfffffff72c2c7812 */ /* 0x000fe400078ec0ff */
[----:B------:R-:W-:-:S09]  /*211930*/  LOP3.LUT P5, RZ, R41, 0x2000000, RZ, 0xc0, !PT ;  /* 0x0200000029ff7812 */ /* 0x000fd200078ac0ff */
[----:B------:R-:W-:Y:S02]  /*211940*/  @P0 LOP3.LUT R44, R44, 0x8, RZ, 0xfc, !PT ;  /* 0x000000082c2c0812 */ /* 0x000fe400078efcff */
[----:B------:R-:W-:Y:S02]  /*211950*/  LOP3.LUT P0, RZ, R42, 0x4, RZ, 0xc0, !PT ;  /* 0x000000042aff7812 */ /* 0x000fe4000780c0ff */
[----:B------:R-:W-:Y:S02]  /*211960*/  LOP3.LUT R44, R44, 0xffffffef, RZ, 0xc0, !PT ;  /* 0xffffffef2c2c7812 */ /* 0x000fe400078ec0ff */
[----:B------:R-:W-:-:S09]  /*211970*/  PRMT R43, R32, 0x7773, RZ ;  /* 0x00007773202b7816 */ /* 0x000fd200000000ff */
        /* <DEDUP_REMOVED lines=11> */
[----:B------:R-:W3:Y:S04]  /*211a30*/  LDL.LU.64 R46, [R1+0x3b38] ;  /* 0x003b3800012e7983 */ /* 0x000ee80000300a00 */
[----:B------:R-:W3:Y:S04]  /*211a40*/  LDL.LU R60, [R1+0x400] ;  /* 0x00040000013c7983 */ /* 0x000ee80000300800 */
[----:B------:R-:W3:Y:S01]  /*211a50*/  LDL.LU.64 R50, [R1+0x3b30] ;  /* 0x003b300001327983 */ /* 0x000ee20000300a00 */
[----:B------:R-:W-:-:S02]  /*211a60*/  @P0 LOP3.LUT R44, R44, 0x80, RZ, 0xfc, !PT ;  /* 0x000000802c2c0812 */ /* 0x000fc400078efcff */
[C---:B------:R-:W-:Y:S01]  /*211a70*/  LOP3.LUT P0, RZ, R41.reuse, 0x40000000, RZ, 0xc0, !PT ;  /* 0x4000000029ff7812 */ /* 0x040fe2000780c0ff */
        /* <DEDUP_REMOVED lines=10> */
[----:B------:R0:W-:Y:S10]  /*211b20*/  @P2 STG.E.U8 desc[UR22][R58.64], R43 ;  /* 0x0000002b3a002986 */ /* 0x0001f4000c101116 */
[----:B------:R-:W-:-:S02]  /*211b30*/  @P0 LOP3.LUT R44, R44, 0x200, RZ, 0xfc, !PT ;  /* 0x000002002c2c0812 */ /* 0x000fc400078efcff */
[----:B------:R-:W-:Y:S01]  /*211b40*/  LOP3.LUT P0, RZ, R41, 0x10000000, RZ, 0xc0, !PT ;  /* 0x1000000029ff7812 */ /* 0x000fe2000780c0ff */
[----:B0-----:R-:W3:Y:S01]  /*211b50*/  LDL.LU.64 R58, [R1+0x3308] ;  /* 0x00330800013a7983 */ /* 0x001ee20000300a00 */
[----:B------:R-:W-:-:S05]  /*211b60*/  PRMT R43, R33, 0x7771, RZ ;  /* 0x00007771212b7816 */ /* 0x000fca00000000ff */
[----:B------:R0:W-:Y:S02]  /*211b70*/  @P1 STG.E.U8 desc[UR22][R28.64], R43 ;  /* 0x0000002b1c001986 */ /* 0x0001e4000c101116 */
[C---:B0-----:R-:W-:Y:S02]  /*211b80*/  PRMT R43, R33.reuse, 0x7772, RZ ;  /* 0x00007772212b7816 */ /* 0x041fe400000000ff */
[----:B------:R-:W3:Y:S04]  /*211b90*/  LDL.LU.64 R28, [R1+0x3b20] ;  /* 0x003b2000011c7983 */ /* 0x000ee80000300a00 */
[----:B------:R0:W-:Y:S01]  /*211ba0*/  @P0 STG.E.U8 desc[UR22][R30.64], R43 ;  /* 0x0000002b1e000986 */ /* 0x0001e2000c101116 */
[C---:B------:R-:W-:Y:S02]  /*211bb0*/  LOP3.LUT P0, RZ, R44.reuse, 0x200, RZ, 0xc0, !PT ;  /* 0x000002002cff7812 */ /* 0x040fe4000780c0ff */
[----:B0-----:R-:W-:Y:S01]  /*211bc0*/  PRMT R43, R33, 0x7773, RZ ;  /* 0x00007773212b7816 */ /* 0x001fe200000000ff */
[----:B------:R-:W3:Y:S10]  /*211bd0*/  LDL.LU.64 R30, [R1+0x3b18] ;  /* 0x003b1800011e7983 */ /* 0x000ef40000300a00 */
[----:B------:R0:W-:Y:S01]  /*211be0*/  @P0 STG.E.U8 desc[UR22][R34.64], R43 ;  /* 0x0000002b22000986 */ /* 0x0001e2000c101116 */
[----:B------:R-:W-:-:S03]  /*211bf0*/  LOP3.LUT P0, RZ, R44, 0x100, RZ, 0xc0, !PT ;  /* 0x000001002cff7812 */ /* 0x000fc6000780c0ff */
[----:B------:R-:W3:Y:S04]  /*211c00*/  LDL.LU.64 R32, [R1+0x3b10] ;  /* 0x003b100001207983 */ /* 0x000ee80000300a00 */
[----:B0-----:R-:W3:Y:S01]  /*211c10*/  LDL.LU.64 R34, [R1+0x3b08] ;  /* 0x003b080001227983 */ /* 0x001ee20000300a00 */
[----:B------:R-:W-:-:S03]  /*211c20*/  PRMT R43, R48, 0x7770, RZ ;  /* 0x00007770302b7816 */ /* 0x000fc600000000ff */
[----:B------:R-:W3:Y:S04]  /*211c30*/  LDL.LU R61, [R1+0x424] ;  /* 0x00042400013d7983 */ /* 0x000ee80000300800 */
[----:B----4-:R0:W-:Y:S04]  /*211c40*/  @P0 STG.E.U8 desc[UR22][R36.64], R43 ;  /* 0x0000002b24000986 */ /* 0x0101e8000c101116 */
[----:B0-----:R-:W4:Y:S01]  /*211c50*/  LDL.LU.64 R36, [R1+0x3b00] ;  /* 0x003b000001247983 */ /* 0x001f220000300a00 */
[----:B------:R-:W-:Y:S02]  /*211c60*/  LOP3.LUT P0, RZ, R44, 0x80, RZ, 0xc0, !PT ;  /* 0x000000802cff7812 */ /* 0x000fe4000780c0ff */
[----:B------:R-:W-:-:S02]  /*211c70*/  PRMT R43, R48, 0x7771, RZ ;  /* 0x00007771302b7816 */ /* 0x000fc400000000ff */
[C---:B------:R-:W-:Y:S02]  /*211c80*/  LOP3.LUT P6, RZ, R42.reuse, 0x20, RZ, 0xc0, !PT ;  /* 0x000000202aff7812 */ /* 0x040fe400078cc0ff */
[C---:B------:R-:W-:Y:S02]  /*211c90*/  LOP3.LUT P3, RZ, R42.reuse, 0x40, RZ, 0xc0, !PT ;  /* 0x000000402aff7812 */ /* 0x040fe4000786c0ff */
[C---:B------:R-:W-:Y:S02]  /*211ca0*/  LOP3.LUT P4, RZ, R42.reuse, 0x80, RZ, 0xc0, !PT ;  /* 0x000000802aff7812 */ /* 0x040fe4000788c0ff */
[C---:B------:R-:W-:Y:S02]  /*211cb0*/  LOP3.LUT P5, RZ, R42.reuse, 0x100, RZ, 0xc0, !PT ;  /* 0x000001002aff7812 */ /* 0x040fe400078ac0ff */
[C---:B------:R-:W-:Y:S02]  /*211cc0*/  LOP3.LUT P2, RZ, R42.reuse, 0x200, RZ, 0xc0, !PT ;  /* 0x000002002aff7812 */ /* 0x040fe4000784c0ff */
[----:B------:R-:W-:Y:S01]  /*211cd0*/  LOP3.LUT P1, RZ, R42, 0x400, RZ, 0xc0, !PT ;  /* 0x000004002aff7812 */ /* 0x000fe2000782c0ff */
[----:B--2---:R0:W-:Y:S01]  /*211ce0*/  @P0 STG.E.U8 desc[UR22][R38.64], R43 ;  /* 0x0000002b26000986 */ /* 0x0041e2000c101116 */
[----:B------:R-:W-:-:S02]  /*211cf0*/  LOP3.LUT P0, RZ, R44, 0x40, RZ, 0xc0, !PT ;  /* 0x000000402cff7812 */ /* 0x000fc4000780c0ff */
[----:B0-----:R-:W-:Y:S01]  /*211d00*/  PRMT R43, R48, 0x7772, RZ ;  /* 0x00007772302b7816 */ /* 0x001fe200000000ff */
[----:B------:R-:W2:Y:S10]  /*211d10*/  LDL.LU.64 R38, [R1+0x84a0] ;  /* 0x0084a00001267983 */ /* 0x000eb40000300a00 */
[----:B---3--:R0:W-:Y:S01]  /*211d20*/  @P0 STG.E.U8 desc[UR22][R46.64], R43 ;  /* 0x0000002b2e000986 */ /* 0x0081e2000c101116 */
        /* <DEDUP_REMOVED lines=24> */
[----:B----4-:R0:W-:Y:S04]  /*211eb0*/  @P1 STG.E.U8 desc[UR22][R36.64], R43 ;  /* 0x0000002b24001986 */ /* 0x0101e8000c101116 */
[----:B0-----:R-:W4:Y:S04]  /*211ec0*/  LDL.LU.64 R36, [R1+0x3318] ;  /* 0x0033180001247983 */ /* 0x001f280000300a00 */
[----:B------:R-:W2:Y:S04]  /*211ed0*/  LDL.LU.64 R58, [R1+0x3328] ;  /* 0x00332800013a7983 */ /* 0x000ea80000300a00 */
[----:B------:R-:W3:Y:S04]  /*211ee0*/  LDL.LU.64 R28, [R1+0x3320] ;  /* 0x00332000011c7983 */ /* 0x000ee80000300a00 */
[----:B------:R-:W3:Y:S04]  /*211ef0*/  LDL.LU.64 R30, [R1+0x3c98] ;  /* 0x003c9800011e7983 */ /* 0x000ee80000300a00 */
[----:B------:R-:W3:Y:S04]  /*211f00*/  LDL.LU.64 R32, [R1+0x3c90] ;  /* 0x003c900001207983 */ /* 0x000ee80000300a00 */
[----:B------:R-:W3:Y:S04]  /*211f10*/  LDL.LU.64 R34, [R1+0x3c88] ;  /* 0x003c880001227983 */ /* 0x000ee80000300a00 */
[----:B------:R-:W3:Y:S01]  /*211f20*/  LDL.LU R60, [R1+0x414] ;  /* 0x00041400013c7983 */ /* 0x000ee20000300800 */
        /* <DEDUP_REMOVED lines=15> */
[----:B----4-:R0:W-:Y:S04]  /*212020*/  @P4 STG.E.U8 desc[UR22][R36.64], R43 ;  /* 0x0000002b24004986 */ /* 0x0101e8000c101116 */
[----:B0-----:R-:W4:Y:S04]  /*212030*/  LDL.LU.64 R36, [R1+0x3ca0] ;  /* 0x003ca00001247983 */ /* 0x001f280000300a00 */
[----:B------:R-:W4:Y:S04]  /*212040*/  LDL.LU.64 R46, [R1+0x3cb0] ;  /* 0x003cb000012e7983 */ /* 0x000f280000300a00 */
[----:B------:R-:W4:Y:S04]  /*212050*/  LDL.LU.64 R48, [R1+0x3330] ;  /* 0x0033300001307983 */ /* 0x000f280000300a00 */
[----:B------:R-:W4:Y:S01]  /*212060*/  LDL.LU.64 R50, [R1+0x3338] ;  /* 0x0033380001327983 */ /* 0x000f220000300a00 */
[----:B------:R-:W-:-:S02]  /*212070*/  LOP3.LUT R41, R41, 0xbfffffff, RZ, 0xc0, !PT ;  /* 0xbfffffff29297812 */ /* 0x000fc400078ec0ff */
[----:B------:R-:W-:Y:S01]  /*212080*/  LOP3.LUT R44, R44, 0xfffffffe, RZ, 0xc0, !PT ;  /* 0xfffffffe2c2c7812 */ /* 0x000fe200078ec0ff */
[----:B------:R-:W4:Y:S01]  /*212090*/  LDL.LU.64 R52, [R1+0x3340] ;  /* 0x0033400001347983 */ /* 0x000f220000300a00 */
[----:B------:R-:W-:Y:S02]  /*2120a0*/  @P0 LOP3.LUT R41, R41, 0x40000000, RZ, 0xfc, !PT ;  /* 0x4000000029290812 */ /* 0x000fe400078efcff */
[----:B------:R-:W-:Y:S02]  /*2120b0*/  LOP3.LUT P0, RZ, R42, 0x40000, RZ, 0xc0, !PT ;  /* 0x000400002aff7812 */ /* 0x000fe4000780c0ff */
[----:B------:R-:W-:-:S11]  /*2120c0*/  LOP3.LUT R41, R41, 0x7fffffff, RZ, 0xc0, !PT ;  /* 0x7fffffff29297812 */ /* 0x000fd600078ec0ff */
[----:B------:R-:W-:Y:S02]  /*2120d0*/  @P0 LOP3.LUT R41, R41, 0x80000000, RZ, 0xfc, !PT ;  /* 0x8000000029290812 */ /* 0x000fe400078efcff */
[C---:B------:R-:W-:Y:S02]  /*2120e0*/  LOP3.LUT P0, RZ, R42.reuse, 0x20000, RZ, 0xc0, !PT ;  /* 0x000200002aff7812 */ /* 0x040fe4000780c0ff */
[C---:B------:R-:W-:Y:S02]  /*2120f0*/  LOP3.LUT P5, RZ, R42.reuse, 0x1000, RZ, 0xc0, !PT ;  /* 0x000010002aff7812 */ /* 0x040fe400078ac0ff */
[----:B------:R-:W-:Y:S02]  /*212100*/  LOP3.LUT P2, RZ, R42, 0x2000, RZ, 0xc0, !PT ;  /* 0x000020002aff7812 */ /* 0x000fe4000784c0ff */
[----:B------:R-:W-:-:S07]  /*212110*/  PRMT R43, R61, 0x7772, RZ ;  /* 0x000077723d2b7816 */ /* 0x000fce00000000ff */
[----:B------:R-:W-:Y:S02]  /*212120*/  @P0 LOP3.LUT R44, R44, 0x1, RZ, 0xfc, !PT ;  /* 0x000000012c2c0812 */ /* 0x000fe400078efcff */
[C---:B------:R-:W-:Y:S01]  /*212130*/  LOP3.LUT P0, RZ, R42.reuse, 0x10000, RZ, 0xc0, !PT ;  /* 0x000100002aff7812 */ /* 0x040fe2000780c0ff */
[----:B--2---:R0:W-:Y:S01]  /*212140*/  @P5 STG.E.U8 desc[UR22][R58.64], R43 ;  /* 0x0000002b3a005986 */ /* 0x0041e2000c101116 */
[----:B------:R-:W-:Y:S02]  /*212150*/  LOP3.LUT P1, RZ, R42, 0x4000, RZ, 0xc0, !PT ;  /* 0x000040002aff7812 */ /* 0x000fe4000782c0ff */
[----:B------:R-:W-:Y:S02]  /*212160*/  LOP3.LUT R44, R44, 0xfffffffd, RZ, 0xc0, !PT ;  /* 0xfffffffd2c2c7812 */ /* 0x000fe400078ec0ff */
[----:B0-----:R-:W-:-:S07]  /*212170*/  PRMT R43, R61, 0x7773, RZ ;  /* 0x000077733d2b7816 */ /* 0x001fce00000000ff */
[----:B------:R-:W-:Y:S01]  /*212180*/  @P0 LOP3.LUT R44, R44, 0x2, RZ, 0xfc, !PT ;  /* 0x000000022c2c0812 */ /* 0x000fe200078efcff */
[----:B------:R-:W2:Y:S01]  /*212190*/  LDL.LU R61, [R1+0x3f4] ;  /* 0x0003f400013d7983 */ /* 0x000ea20000300800 */
[----:B------:R-:W-:-:S03]  /*2121a0*/  LOP3.LUT P0, RZ, R42, 0x8000, RZ, 0xc0, !PT ;  /* 0x000080002aff7812 */ /* 0x000fc6000780c0ff */
[----:B---3--:R0:W-:Y:S04]  /*2121b0*/  @P2 STG.E.U8 desc[UR22][R28.64], R43 ;  /* 0x0000002b1c002986 */ /* 0x0081e8000c101116 */
[----:B------:R-:W3:Y:S04]  /*2121c0*/  LDL.LU.64 R54, [R1+0x3cc8] ;  /* 0x003cc80001367983 */ /* 0x000ee80000300a00 */
[----:B------:R-:W3:Y:S01]  /*2121d0*/  LDL.LU.64 R56, [R1+0x3cd0] ;  /* 0x003cd00001387983 */ /* 0x000ee20000300a00 */
[----:B0-----:R-:W-:-:S03]  /*2121e0*/  PRMT R43, R60, 0x7770, RZ ;  /* 0x000077703c2b7816 */ /* 0x001fc600000000ff */
[----:B------:R-:W3:Y:S04]  /*2121f0*/  LDL.LU.64 R58, [R1+0x3cd8] ;  /* 0x003cd800013a7983 */ /* 0x000ee80000300a00 */
[----:B------:R0:W-:Y:S04]  /*212200*/  @P1 STG.E.U8 desc[UR22][R30.64], R43 ;  /* 0x0000002b1e001986 */ /* 0x0001e8000c101116 */
[----:B------:R-:W3:Y:S01]  /*212210*/  LDL.LU.64 R28, [R1+0x3ce0] ;  /* 0x003ce000011c7983 */ /* 0x000ee20000300a00 */
[----:B0-----:R-:W-:-:S03]  /*212220*/  PRMT R43, R60, 0x7771, RZ ;  /* 0x000077713c2b7816 */ /* 0x001fc600000000ff */
[----:B------:R-:W3:Y:S04]  /*212230*/  LDL.LU.64 R30, [R1+0x3ce8] ;  /* 0x003ce800011e7983 */ /* 0x000ee80000300a00 */
[----:B------:R0:W-:Y:S01]  /*212240*/  @P0 STG.E.U8 desc[UR22][R32.64], R43 ;  /* 0x0000002b20000986 */ /* 0x0001e2000c101116 */
[----:B------:R-:W-:Y:S02]  /*212250*/  LOP3.LUT P0, RZ, R44, 0x2, RZ, 0xc0, !PT ;  /* 0x000000022cff7812 */ /* 0x000fe4000780c0ff */
[----:B0-----:R-:W-:Y:S01]  /*212260*/  PRMT R43, R60, 0x7772, RZ ;  /* 0x000077723c2b7816 */ /* 0x001fe200000000ff */
[----:B------:R-:W3:Y:S10]  /*212270*/  LDL.LU.64 R32, [R1+0x3348] ;  /* 0x0033480001207983 */ /* 0x000ef40000300a00 */
[----:B------:R0:W-:Y:S01]  /*212280*/  @P0 STG.E.U8 desc[UR22][R34.64], R43 ;  /* 0x0000002b22000986 */ /* 0x0001e2000c101116 */
[----:B------:R-:W-:-:S02]  /*212290*/  LOP3.LUT P0, RZ, R44, 0x1, RZ, 0xc0, !PT ;  /* 0x000000012cff7812 */ /* 0x000fc4000780c0ff */
        /* <DEDUP_REMOVED lines=19> */
[----:B---3--:R0:W-:Y:S01]  /*2123d0*/  @P0 STG.E.U8 desc[UR22][R54.64], R43 ;  /* 0x0000002b36000986 */ /* 0x0081e2000c101116 */
        /* <DEDUP_REMOVED lines=24> */
[----:B------:R-:W4:Y:S04]  /*212560*/  LDL.LU.64 R58, [R1+0x3d18] ;  /* 0x003d1800013a7983 */ /* 0x000f280000300a00 */
[----:B------:R-:W2:Y:S04]  /*212570*/  LDL.LU R29, [R1+0x418] ;  /* 0x00041800011d7983 */ /* 0x000ea80000300800 */
[----:B------:R-:W4:Y:S04]  /*212580*/  LDL.LU.64 R30, [R1+0x3d20] ;  /* 0x003d2000011e7983 */ /* 0x000f280000300a00 */
[----:B------:R-:W4:Y:S04]  /*212590*/  LDL.LU.64 R32, [R1+0x3d28] ;  /* 0x003d280001207983 */ /* 0x000f280000300a00 */
[----:B------:R-:W4:Y:S04]  /*2125a0*/  LDL.LU.64 R34, [R1+0x3360] ;  /* 0x0033600001227983 */ /* 0x000f280000300a00 */
[----:B------:R-:W4:Y:S01]  /*2125b0*/  LDL.LU R28, [R1+0x408] ;  /* 0x00040800011c7983 */ /* 0x000f220000300800 */
[----:B------:R-:W-:-:S02]  /*2125c0*/  LOP3.LUT P4, RZ, R42, 0x40000000, RZ, 0xc0, !PT ;  /* 0x400000002aff7812 */ /* 0x000fc4000788c0ff */
[----:B------:R-:W-:Y:S02]  /*2125d0*/  LOP3.LUT P5, RZ, R42, 0x80000000, RZ, 0xc0, !PT ;  /* 0x800000002aff7812 */ /* 0x000fe400078ac0ff */
[----:B------:R-:W-:Y:S02]  /*2125e0*/  LOP3.LUT R41, R41, 0xfffbffff, RZ, 0xc0, !PT ;  /* 0xfffbffff29297812 */ /* 0x000fe400078ec0ff */
[----:B--2---:R-:W-:-:S07]  /*2125f0*/  PRMT R42, R29, 0x7770, RZ ;  /* 0x000077701d2a7816 */ /* 0x004fce00000000ff */
[----:B---3--:R0:W-:Y:S04]  /*212600*/  @P4 STG.E.U8 desc[UR22][R36.64], R42 ;  /* 0x0000002a24004986 */ /* 0x0081e8000c101116 */
[----:B0-----:R-:W2:Y:S04]  /*212610*/  LDL.LU.64 R36, [R1+0x3368] ;  /* 0x0033680001247983 */ /* 0x001ea80000300a00 */
[----:B------:R-:W3:Y:S04]  /*212620*/  LDL.LU.64 R46, [R1+0x3370] ;  /* 0x00337000012e7983 */ /* 0x000ee80000300a00 */
[----:B------:R-:W3:Y:S04]  /*212630*/  LDL.LU.64 R48, [R1+0x3d38] ;  /* 0x003d380001307983 */ /* 0x000ee80000300a00 */
[----:B------:R-:W3:Y:S04]  /*212640*/  LDL.LU.64 R50, [R1+0x3d40] ;  /* 0x003d400001327983 */ /* 0x000ee80000300a00 */
[----:B------:R-:W3:Y:S01]  /*212650*/  LDL.LU.64 R52, [R1+0x3d50] ;  /* 0x003d500001347983 */ /* 0x000ee20000300a00 */
[----:B------:R-:W-:-:S13]  /*212660*/  LOP3.LUT P0, RZ, R40, 0x400, RZ, 0xc0, !PT ;  /* 0x0000040028ff7812 */ /* 0x000fda000780c0ff */
        /* <DEDUP_REMOVED lines=18> */
[----:B------:R-:W-:Y:S02]  /*212790*/  LOP3.LUT P2, RZ, R40, 0x1, RZ, 0xc0, !PT ;  /* 0x0000000128ff7812 */ /* 0x000fe4000784c0ff */
[----:B------:R-:W-:-:S07]  /*2127a0*/  PRMT R42, R29, 0x7771, RZ ;  /* 0x000077711d2a7816 */ /* 0x000fce00000000ff */
[----:B------:R-:W-:Y:S02]  /*2127b0*/  @P0 LOP3.LUT R41, R41, 0x1000000, RZ, 0xfc, !PT ;  /* 0x0100000029290812 */ /* 0x000fe400078efcff */
[C---:B------:R-:W-:Y:S01]  /*2127c0*/  LOP3.LUT P0, RZ, R40.reuse, 0x8, RZ, 0xc0, !PT ;  /* 0x0000000828ff7812 */ /* 0x040fe2000780c0ff */
[----:B----4-:R0:W-:Y:S01]  /*2127d0*/  @P5 STG.E.U8 desc[UR22][R60.64], R42 ;  /* 0x0000002a3c005986 */ /* 0x0101e2000c101116 */
[----:B------:R-:W-:Y:S02]  /*2127e0*/  LOP3.LUT P1, RZ, R40, 0x2, RZ, 0xc0, !PT ;  /* 0x0000000228ff7812 */ /* 0x000fe4000782c0ff */
[----:B------:R-:W-:Y:S02]  /*2127f0*/  LOP3.LUT R41, R41, 0xfdffffff, RZ, 0xc0, !PT ;  /* 0xfdffffff29297812 */ /* 0x000fe400078ec0ff */
[----:B0-----:R-:W-:-:S07]  /*212800*/  PRMT R42, R29, 0x7772, RZ ;  /* 0x000077721d2a7816 */ /* 0x001fce00000000ff */
[----:B------:R-:W-:Y:S02]  /*212810*/  @P0 LOP3.LUT R41, R41, 0x2000000, RZ, 0xfc, !PT ;  /* 0x0200000029290812 */ /* 0x000fe400078efcff */
[----:B------:R-:W-:Y:S01]  /*212820*/  LOP3.LUT P0, RZ, R40, 0x4, RZ, 0xc0, !PT ;  /* 0x0000000428ff7812 */ /* 0x000fe2000780c0ff */
[----:B------:R0:W-:Y:S02]  /*212830*/  @P2 STG.E.U8 desc[UR22][R58.64], R42 ;  /* 0x0000002a3a002986 */ /* 0x0001e4000c101116 */
[----:B0-----:R-:W-:Y:S02]  /*212840*/  PRMT R42, R29, 0x7773, RZ ;  /* 0x000077731d2a7816 */ /* 0x001fe400000000ff */
[----:B------:R-:W4:Y:S04]  /*212850*/  LDL.LU R29, [R1+0x42c] ;  /* 0x00042c00011d7983 */ /* 0x000f280000300800 */
[----:B------:R0:W-:Y:S04]  /*212860*/  @P1 STG.E.U8 desc[UR22][R30.64], R42 ;  /* 0x0000002a1e001986 */ /* 0x0001e8000c101116 */
[----:B------:R-:W4:Y:S04]  /*212870*/  LDL.LU.64 R54, [R1+0x3d60] ;  /* 0x003d600001367983 */ /* 0x000f280000300a00 */
[----:B------:R-:W4:Y:S01]  /*212880*/  LDL.LU.64 R56, [R1+0x3d68] ;  /* 0x003d680001387983 */ /* 0x000f220000300a00 */
[----:B0-----:R-:W-:-:S03]  /*212890*/  PRMT R42, R28, 0x7770, RZ ;  /* 0x000077701c2a7816 */ /* 0x001fc600000000ff */
[----:B------:R-:W4:Y:S04]  /*2128a0*/  LDL.LU.64 R60, [R1+0x3378] ;  /* 0x00337800013c7983 */ /* 0x000f280000300a00 */
[----:B------:R0:W-:Y:S01]  /*2128b0*/  @P0 STG.E.U8 desc[UR22][R32.64], R42 ;  /* 0x0000002a20000986 */ /* 0x0001e2000c101116 */
[----:B------:R-:W-:-:S03]  /*2128c0*/  LOP3.LUT P0, RZ, R41, 0x2000000, RZ, 0xc0, !PT ;  /* 0x0200000029ff7812 */ /* 0x000fc6000780c0ff */
[----:B------:R-:W4:Y:S04]  /*2128d0*/  LDL.LU.64 R58, [R1+0x3380] ;  /* 0x00338000013a7983 */ /* 0x000f280000300a00 */
[----:B------:R-:W4:Y:S01]  /*2128e0*/  LDL.LU.64 R30, [R1+0x3388] ;  /* 0x00338800011e7983 */ /* 0x000f220000300a00 */
[----:B0-----:R-:W-:-:S03]  /*2128f0*/  PRMT R42, R28, 0x7771, RZ ;  /* 0x000077711c2a7816 */ /* 0x001fc600000000ff */
[----:B------:R-:W4:Y:S04]  /*212900*/  LDL.LU.64 R32, [R1+0x3d70] ;  /* 0x003d700001207983 */ /* 0x000f280000300a00 */
[----:B------:R0:W-:Y:S01]  /*212910*/  @P0 STG.E.U8 desc[UR22][R34.64], R42 ;  /* 0x0000002a22000986 */ /* 0x0001e2000c101116 */
[C---:B------:R-:W-:Y:S02]  /*212920*/  LOP3.LUT P0, RZ, R41.reuse, 0x1000000, RZ, 0xc0, !PT ;  /* 0x0100000029ff7812 */ /* 0x040fe4000780c0ff */
[----:B0-----:R-:W-:Y:S01]  /*212930*/  PRMT R42, R28, 0x7772, RZ ;  /* 0x000077721c2a7816 */ /* 0x001fe200000000ff */
[----:B------:R-:W4:Y:S10]  /*212940*/  LDL.LU.64 R34, [R1+0x3d78] ;  /* 0x003d780001227983 */ /* 0x000f340000300a00 */
        /* <DEDUP_REMOVED lines=297> */
[----:B0-----:R-:W-:-:S05]  /*213be0*/  PRMT R39, R61, 0x7773, RZ ;  /* 0x000077733d277816 */ /* 0x001fca00000000ff */
[----:B------:R0:W-:Y:S04]  /*213bf0*/  @P2 STG.E.U8 desc[UR22][R32.64], R39 ;  /* 0x0000002720002986 */ /* 0x0001e8000c101116 */
[----:B0-----:R-:W2:Y:S04]  /*213c00*/  LDL.LU R32, [R1+0x3c8] ;  /* 0x0003c80001207983 */ /* 0x001ea80000300800 */
[----:B------:R-:W2:Y:S01]  /*213c10*/  LDL.LU.64 R52, [R1+0x3f00] ;  /* 0x003f000001347983 */ /* 0x000ea20000300a00 */
[----:B------:R-:W-:-:S03]  /*213c20*/  PRMT R39, R49, 0x7770, RZ ;  /* 0x0000777031277816 */ /* 0x000fc600000000ff */
[----:B------:R-:W2:Y:S04]  /*213c30*/  LDL.LU.64 R54, [R1+0x3420] ;  /* 0x0034200001367983 */ /* 0x000ea80000300a00 */
[----:B------:R0:W-:Y:S04]  /*213c40*/  @P1 STG.E.U8 desc[UR22][R58.64], R39 ;  /* 0x000000273a001986 */ /* 0x0001e8000c101116 */
[----:B------:R-:W2:Y:S04]  /*213c50*/  LDL.LU R33, [R1+0x3b8] ;  /* 0x0003b80001217983 */ /* 0x000ea80000300800 */
[----:B------:R-:W2:Y:S01]  /*213c60*/  LDL.LU.64 R56, [R1+0x3428] ;  /* 0x0034280001387983 */ /* 0x000ea20000300a00 */
[----:B0-----:R-:W-:-:S03]  /*213c70*/  PRMT R39, R49, 0x7771, RZ ;  /* 0x0000777131277816 */ /* 0x001fc600000000ff */
[----:B------:R-:W2:Y:S04]  /*213c80*/  LDL.LU.64 R60, [R1+0x3430] ;  /* 0x00343000013c7983 */ /* 0x000ea80000300a00 */
[----:B------:R0:W-:Y:S01]  /*213c90*/  @P0 STG.E.U8 desc[UR22][R28.64], R39 ;  /* 0x000000271c000986 */ /* 0x0001e2000c101116 */
[----:B------:R-:W-:-:S03]  /*213ca0*/  LOP3.LUT P0, RZ, R41, 0x2, RZ, 0xc0, !PT ;  /* 0x0000000229ff7812 */ /* 0x000fc6000780c0ff */
[----:B------:R-:W2:Y:S01]  /*213cb0*/  LDL.LU.64 R58, [R1+0x3f18] ;  /* 0x003f1800013a7983 */ /* 0x000ea20000300a00 */
        /* <DEDUP_REMOVED lines=69> */
[----:B0-----:R-:W2:Y:S04]  /*214110*/  LDL.LU.64 R34, [R1+0x3f68] ;  /* 0x003f680001227983 */ /* 0x001ea80000300a00 */
[----:B------:R-:W2:Y:S04]  /*214120*/  LDL.LU R33, [R1+0x3cc] ;  /* 0x0003cc0001217983 */ /* 0x000ea80000300800 */
[----:B------:R-:W2:Y:S04]  /*214130*/  LDL.LU.64 R44, [R1+0x3f70] ;  /* 0x003f7000012c7983 */ /* 0x000ea80000300a00 */
[----:B------:R-:W2:Y:S01]  /*214140*/  LDL.LU.64 R46, [R1+0x3f78] ;  /* 0x003f7800012e7983 */ /* 0x000ea20000300a00 */
[----:B------:R-:W-:-:S02]  /*214150*/  @P0 LOP3.LUT R40, R40, 0x400000, RZ, 0xfc, !PT ;  /* 0x0040000028280812 */ /* 0x000fc400078efcff */
[----:B------:R-:W-:Y:S01]  /*214160*/  LOP3.LUT P0, RZ, R38, 0x20000, RZ, 0xc0, !PT ;  /* 0x0002000026ff7812 */ /* 0x000fe2000780c0ff */
[----:B------:R-:W2:Y:S01]  /*214170*/  LDL.LU.64 R48, [R1+0x3450] ;  /* 0x0034500001307983 */ /* 0x000ea20000300a00 */
        /* <DEDUP_REMOVED lines=8> */
[----:B------:R-:W-:Y:S02]  /*214200*/  LOP3.LUT R40, R40, 0xfeffffff, RZ, 0xc0, !PT ;  /* 0xfeffffff28287812 */ /* 0x000fe400078ec0ff */
[----:B------:R-:W-:-:S09]  /*214210*/  PRMT R39, R32, 0x7771, RZ ;  /* 0x0000777120277816 */ /* 0x000fd200000000ff */
[----:B------:R-:W-:Y:S02]  /*214220*/  @P0 LOP3.LUT R40, R40, 0x1000000, RZ, 0xfc, !PT ;  /* 0x0100000028280812 */ /* 0x000fe400078efcff */
[C---:B------:R-:W-:Y:S01]  /*214230*/  LOP3.LUT P0, RZ, R38.reuse, 0x8000, RZ, 0xc0, !PT ;  /* 0x0000800026ff7812 */ /* 0x040fe2000780c0ff */
[----:B---3--:R0:W-:Y:S01]  /*214240*/  @P5 STG.E.U8 desc[UR22][R56.64], R39 ;  /* 0x0000002738005986 */ /* 0x0081e2000c101116 */
[----:B------:R-:W-:Y:S02]  /*214250*/  LOP3.LUT P1, RZ, R38, 0x2000, RZ, 0xc0, !PT ;  /* 0x0000200026ff7812 */ /* 0x000fe4000782c0ff */
[----:B------:R-:W-:Y:S02]  /*214260*/  LOP3.LUT R40, R40, 0xfdffffff, RZ, 0xc0, !PT ;  /* 0xfdffffff28287812 */ /* 0x000fe400078ec0ff */
[----:B0-----:R-:W-:Y:S01]  /*214270*/  PRMT R39, R32, 0x7772, RZ ;  /* 0x0000777220277816 */ /* 0x001fe200000000ff */
[----:B------:R-:W3:Y:S06]  /*214280*/  LDL.LU.64 R56, [R1+0x3f90] ;  /* 0x003f900001387983 */ /* 0x000eec0000300a00 */
[----:B------:R-:W-:-:S02]  /*214290*/  @P0 LOP3.LUT R40, R40, 0x2000000, RZ, 0xfc, !PT ;  /* 0x0200000028280812 */ /* 0x000fc400078efcff */
[----:B------:R-:W-:Y:S01]  /*2142a0*/  LOP3.LUT P0, RZ, R38, 0x4000, RZ, 0xc0, !PT ;  /* 0x0000400026ff7812 */ /* 0x000fe2000780c0ff */
[----:B----4-:R0:W-:Y:S02]  /*2142b0*/  @P2 STG.E.U8 desc[UR22][R60.64], R39 ;  /* 0x000000273c002986 */ /* 0x0101e4000c101116 */
[----:B0-----:R-:W-:Y:S02]  /*2142c0*/  PRMT R39, R32, 0x7773, RZ ;  /* 0x0000777320277816 */ /* 0x001fe400000000ff */
        /* <DEDUP_REMOVED lines=37> */
[----:B---3--:R0:W-:Y:S01]  /*214520*/  @P6 STG.E.U8 desc[UR22][R56.64], R39 ;  /* 0x0000002738006986 */ /* 0x0081e2000c101116 */
[----:B------:R-:W-:Y:S02]  /*214530*/  LOP3.LUT P5, RZ, R38, 0x4000000, RZ, 0xc0, !PT ;  /* 0x0400000026ff7812 */ /* 0x000fe400078ac0ff */
[----:B0-----:R-:W-:-:S05]  /*214540*/  PRMT R39, R37, 0x7772, RZ ;  /* 0x0000777225277816 */ /* 0x001fca00000000ff */
[----:B----4-:R0:W-:Y:S01]  /*214550*/  @P3 STG.E.U8 desc[UR22][R60.64], R39 ;  /* 0x000000273c003986 */ /* 0x0101e2000c101116 */
[C---:B------:R-:W-:Y:S02]  /*214560*/  LOP3.LUT P2, RZ, R38.reuse, 0x8000000, RZ, 0xc0, !PT ;  /* 0x0800000026ff7812 */ /* 0x040fe4000784c0ff */
[----:B0-----:R-:W-:Y:S02]  /*214570*/  PRMT R39, R37, 0x7773, RZ ;  /* 0x0000777325277816 */ /* 0x001fe400000000ff */
[----:B------:R-:W-:Y:S01]  /*214580*/  LOP3.LUT P1, RZ, R38, 0x10000000, RZ, 0xc0, !PT ;  /* 0x1000000026ff7812 */ /* 0x000fe2000782c0ff */
        /* <DEDUP_REMOVED lines=13> */
[----:B------:R-:W4:Y:S01]  /*214660*/  LDL.LU.64 R28, [R1+0x3fe0] ;  /* 0x003fe000011c7983 */ /* 0x000f220000300a00 */
[----:B------:R-:W-:-:S03]  /*214670*/  LOP3.LUT P4, RZ, R38, 0x20000000, RZ, 0xc0, !PT ;  /* 0x2000000026ff7812 */ /* 0x000fc6000788c0ff */
[----:B------:R-:W4:Y:S01]  /*214680*/  LDL.LU.64 R30, [R1+0x3ff0] ;  /* 0x003ff000011e7983 */ /* 0x000f220000300a00 */
[C---:B------:R-:W-:Y:S02]  /*214690*/  LOP3.LUT P5, RZ, R38.reuse, 0x40000000, RZ, 0xc0, !PT ;  /* 0x4000000026ff7812 */ /* 0x040fe400078ac0ff */
[----:B------:R-:W-:Y:S02]  /*2146a0*/  LOP3.LUT P2, RZ, R38, 0x80000000, RZ, 0xc0, !PT ;  /* 0x8000000026ff7812 */ /* 0x000fe4000784c0ff */
[----:B------:R-:W-:Y:S02]  /*2146b0*/  PRMT R38, R32, 0x7773, RZ ;  /* 0x0000777320267816 */ /* 0x000fe400000000ff */
[----:B------:R-:W-:Y:S02]  /*2146c0*/  LOP3.LUT R40, R40, 0xfffffbff, RZ, 0xc0, !PT ;  /* 0xfffffbff28287812 */ /* 0x000fe400078ec0ff */
[----:B---3--:R-:W-:Y:S01]  /*2146d0*/  LOP3.LUT P0, RZ, R37, 0x200, RZ, 0xc0, !PT ;  /* 0x0000020025ff7812 */ /* 0x008fe2000780c0ff */
[----:B--2---:R0:W-:Y:S04]  /*2146e0*/  @P4 STG.E.U8 desc[UR22][R34.64], R38 ;  /* 0x0000002622004986 */ /* 0x0041e8000c101116 */
        /* <DEDUP_REMOVED lines=110> */
[----:B----4-:R0:W-:Y:S02]  /*214dd0*/  @P4 STG.E.U8 desc[UR22][R60.64], R38 ;  /* 0x000000263c004986 */ /* 0x0101e4000c101116 */
[----:B0-----:R-:W-:Y:S02]  /*214de0*/  PRMT R38, R33, 0x7773, RZ ;  /* 0x0000777321267816 */ /* 0x001fe400000000ff */
[----:B------:R-:W4:Y:S06]  /*214df0*/  LDL.LU.64 R32, [R1+0x4078] ;  /* 0x0040780001207983 */ /* 0x000f2c0000300a00 */
[----:B------:R-:W-:-:S02]  /*214e00*/  @P0 LOP3.LUT R40, R40, 0x10, RZ, 0xfc, !PT ;  /* 0x0000001028280812 */ /* 0x000fc400078efcff */
[C---:B------:R-:W-:Y:S01]  /*214e10*/  LOP3.LUT P0, RZ, R37.reuse, 0x2000000, RZ, 0xc0, !PT ;  /* 0x0200000025ff7812 */ /* 0x040fe2000780c0ff */
[----:B---3--:R0:W-:Y:S01]  /*214e20*/  @P5 STG.E.U8 desc[UR22][R28.64], R38 ;  /* 0x000000261c005986 */ /* 0x0081e2000c101116 */
[----:B------:R-:W-:Y:S02]  /*214e30*/  LOP3.LUT P2, RZ, R37, 0x40000, RZ, 0xc0, !PT ;  /* 0x0004000025ff7812 */ /* 0x000fe4000784c0ff */
[----:B------:R-:W-:Y:S01]  /*214e40*/  LOP3.LUT R40, R40, 0xffffffdf, RZ, 0xc0, !PT ;  /* 0xffffffdf28287812 */ /* 0x000fe200078ec0ff */
[----:B0-----:R-:W3:Y:S08]  /*214e50*/  LDL.LU.64 R28, [R1+0x4088] ;  /* 0x00408800011c7983 */ /* 0x001ef00000300a00 */
[----:B------:R-:W-:-:S02]  /*214e60*/  @P0 LOP3.LUT R40, R40, 0x20, RZ, 0xfc, !PT ;  /* 0x0000002028280812 */ /* 0x000fc400078efcff */
[----:B------:R-:W-:Y:S02]  /*214e70*/  LOP3.LUT P0, RZ, R37, 0x1000000, RZ, 0xc0, !PT ;  /* 0x0100000025ff7812 */ /* 0x000fe4000780c0ff */
[----:B------:R-:W-:-:S11]  /*214e80*/  LOP3.LUT R40, R40, 0xffffffbf, RZ, 0xc0, !PT ;  /* 0xffffffbf28287812 */ /* 0x000fd600078ec0ff */
[----:B------:R-:W-:Y:S02]  /*214e90*/  @P0 LOP3.LUT R40, R40, 0x40, RZ, 0xfc, !PT ;  /* 0x0000004028280812 */ /* 0x000fe400078efcff */
[----:B------:R-:W-:Y:S02]  /*214ea0*/  LOP3.LUT P0, RZ, R37, 0x800000, RZ, 0xc0, !PT ;  /* 0x0080000025ff7812 */ /* 0x000fe4000780c0ff */
[----:B--2---:R-:W-:-:S05]  /*214eb0*/  PRMT R38, R59, 0x7770, RZ ;  /* 0x000077703b267816 */ /* 0x004fca00000000ff */
[----:B------:R0:W-:Y:S04]  /*214ec0*/  @P2 STG.E.U8 desc[UR22][R34.64], R38 ;  /* 0x0000002622002986 */ /* 0x0001e8000c101116 */
[----:B0-----:R-:W2:Y:S01]  /*214ed0*/  LDL.LU.64 R34, [R1+0x4090] ;  /* 0x0040900001227983 */ /* 0x001ea20000300a00 */
[----:B------:R-:W-:-:S03]  /*214ee0*/  LOP3.LUT R40, R40, 0xffffff7f, RZ, 0xc0, !PT ;  /* 0xffffff7f28287812 */ /* 0x000fc600078ec0ff */
[----:B------:R-:W2:Y:S01]  /*214ef0*/  LDL.LU.64 R42, [R1+0x4098] ;  /* 0x00409800012a7983 */ /* 0x000ea20000300a00 */
[----:B------:R-:W-:Y:S02]  /*214f00*/  @P0 LOP3.LUT R40, R40, 0x80, RZ, 0xfc, !PT ;  /* 0x0000008028280812 */ /* 0x000fe400078efcff */
[----:B------:R-:W-:Y:S01]  /*214f10*/  LOP3.LUT P0, RZ, R37, 0x400000, RZ, 0xc0, !PT ;  /* 0x0040000025ff7812 */ /* 0x000fe2000780c0ff */
[----:B------:R-:W2:Y:S01]  /*214f20*/  LDL.LU R60, [R1+0x3a8] ;  /* 0x0003a800013c7983 */ /* 0x000ea20000300800 */
[----:B------:R-:W-:-:S03]  /*214f30*/  LOP3.LUT R40, R40, 0xfffffeff, RZ, 0xc0, !PT ;  /* 0xfffffeff28287812 */ /* 0x000fc600078ec0ff */
[----:B------:R-:W2:Y:S01]  /*214f40*/  LDL.LU.64 R44, [R1+0x40a0] ;  /* 0x0040a000012c7983 */ /* 0x000ea20000300a00 */
[----:B------:R-:W-:-:S03]  /*214f50*/  LOP3.LUT P1, RZ, R37, 0x80000, RZ, 0xc0, !PT ;  /* 0x0008000025ff7812 */ /* 0x000fc6000782c0ff */
[----:B------:R-:W2:Y:S04]  /*214f60*/  LDL.LU.64 R46, [R1+0x34c8] ;  /* 0x0034c800012e7983 */ /* 0x000ea80000300a00 */
[----:B------:R-:W-:Y:S01]  /*214f70*/  @P0 LOP3.LUT R40, R40, 0x100, RZ, 0xfc, !PT ;  /* 0x0000010028280812 */ /* 0x000fe200078efcff */
[----:B------:R-:W2:Y:S01]  /*214f80*/  LDL.LU R61, [R1+0x398] ;  /* 0x00039800013d7983 */ /* 0x000ea20000300800 */
[----:B------:R-:W-:Y:S02]  /*214f90*/  LOP3.LUT P0, RZ, R37, 0x200000, RZ, 0xc0, !PT ;  /* 0x0020000025ff7812 */ /* 0x000fe4000780c0ff */
[----:B------:R-:W-:Y:S01]  /*214fa0*/  LOP3.LUT R40, R40, 0xfffffdff, RZ, 0xc0, !PT ;  /* 0xfffffdff28287812 */ /* 0x000fe200078ec0ff */
[----:B------:R-:W2:Y:S01]  /*214fb0*/  LDL.LU.64 R48, [R1+0x34d0] ;  /* 0x0034d00001307983 */ /* 0x000ea20000300a00 */
[----:B------:R-:W-:-:S03]  /*214fc0*/  PRMT R38, R59, 0x7771, RZ ;  /* 0x000077713b267816 */ /* 0x000fc600000000ff */
[----:B------:R-:W2:Y:S06]  /*214fd0*/  LDL.LU.64 R50, [R1+0x34d8] ;  /* 0x0034d80001327983 */ /* 0x000eac0000300a00 */
[----:B------:R-:W-:Y:S02]  /*214fe0*/  @P0 LOP3.LUT R40, R40, 0x200, RZ, 0xfc, !PT ;  /* 0x0000020028280812 */ /* 0x000fe400078efcff */
[----:B------:R-:W-:Y:S01]  /*214ff0*/  LOP3.LUT P0, RZ, R37, 0x100000, RZ, 0xc0, !PT ;  /* 0x0010000025ff7812 */ /* 0x000fe2000780c0ff */
[----:B------:R0:W-:Y:S02]  /*215000*/  @P1 STG.E.U8 desc[UR22][R52.64], R38 ;  /* 0x0000002634001986 */ /* 0x0001e4000c101116 */
[----:B0-----:R-:W-:-:S02]  /*215010*/  PRMT R38, R59, 0x7772, RZ ;  /* 0x000077723b267816 */ /* 0x001fc400000000ff */
[----:B------:R-:W2:Y:S08]  /*215020*/  LDL.LU.64 R52, [R1+0x40b0] ;  /* 0x0040b00001347983 */ /* 0x000eb00000300a00 */
        /* <DEDUP_REMOVED lines=55> */
[----:B------:R-:W2:Y:S01]  /*2153a0*/  LDL.LU.64 R30, [R1+0x4100] ;  /* 0x00410000011e7983 */ /* 0x000ea20000300a00 */
        /* <DEDUP_REMOVED lines=57> */
[----:B------:R-:W-:-:S03]  /*215740*/  PRMT R38, R35, 0x7773, RZ ;  /* 0x0000777323267816 */ /* 0x000fc600000000ff */
[----:B------:R-:W2:Y:S01]  /*215750*/  LDL.LU R35, [R1+0x845c] ;  /* 0x00845c0001237983 */ /* 0x000ea20000300800 */
[C---:B------:R-:W-:Y:S02]  /*215760*/  LOP3.LUT P6, RZ, R36.reuse, 0x10000, RZ, 0xc0, !PT ;  /* 0x0001000024ff7812 */ /* 0x040fe400078cc0ff */
[C---:B------:R-:W-:Y:S02]  /*215770*/  LOP3.LUT P3, RZ, R36.reuse, 0x20000, RZ, 0xc0, !PT ;  /* 0x0002000024ff7812 */ /* 0x040fe4000786c0ff */
[C---:B------:R-:W-:Y:S02]  /*215780*/  LOP3.LUT P4, RZ, R36.reuse, 0x40000, RZ, 0xc0, !PT ;  /* 0x0004000024ff7812 */ /* 0x040fe4000788c0ff */
[C---:B------:R-:W-:Y:S02]  /*215790*/  LOP3.LUT P5, RZ, R36.reuse, 0x80000, RZ, 0xc0, !PT ;  /* 0x0008000024ff7812 */ /* 0x040fe400078ac0ff */
[----:B------:R-:W-:Y:S01]  /*2157a0*/  LOP3.LUT P2, RZ, R36, 0x100000, RZ, 0xc0, !PT ;  /* 0x0010000024ff7812 */ /* 0x000fe2000784c0ff */
[----:B----4-:R0:W-:Y:S04]  /*2157b0*/  @P0 STG.E.U8 desc[UR22][R32.64], R38 ;  /* 0x0000002620000986 */ /* 0x0101e8000c101116 */
[----:B0-----:R-:W4:Y:S01]  /*2157c0*/  LDL.LU.64 R32, [R1+0x3d08] ;  /* 0x003d080001207983 */ /* 0x001f220000300a00 */
[----:B------:R-:W-:-:S02]  /*2157d0*/  LOP3.LUT P0, RZ, R37, 0x80000000, RZ, 0xc0, !PT ;  /* 0x8000000025ff7812 */ /* 0x000fc4000780c0ff */
        /* <DEDUP_REMOVED lines=172> */
[----:B------:R-:W2:Y:S04]  /*2162a0*/  LDL.LU R61, [R1+0x344] ;  /* 0x00034400013d7983 */ /* 0x000ea80000300800 */
        /* <DEDUP_REMOVED lines=8> */
[----:B------:R-:W2:Y:S01]  /*216330*/  LDL.LU.64 R48, [R1+0x3e30] ;  /* 0x003e300001307983 */ /* 0x000ea20000300a00 */
[----:B------:R-:W-:Y:S02]  /*216340*/  LOP3.LUT R37, R37, 0xfffdffff, RZ, 0xc0, !PT ;  /* 0xfffdffff25257812 */ /* 0x000fe400078ec0ff */
[----:B------:R-:W-:Y:S01]  /*216350*/  PRMT R36, R60, 0x7771, RZ ;  /* 0x000077713c247816 */ /* 0x000fe200000000ff */
[----:B------:R-:W2:Y:S04]  /*216360*/  LDL.LU.64 R50, [R1+0x4250] ;  /* 0x0042500001327983 */ /* 0x000ea80000300a00 */
[----:B------:R-:W-:-:S02]  /*216370*/  @P0 LOP3.LUT R37, R37, 0x20000, RZ, 0xfc, !PT ;  /* 0x0002000025250812 */ /* 0x000fc400078efcff */
        /* <DEDUP_REMOVED lines=46> */
[----:B----4-:R0:W-:Y:S02]  /*216660*/  @P3 STG.E.U8 desc[UR22][R52.64], R36 ;  /* 0x0000002434003986 */ /* 0x0101e4000c101116 */
[----:B0-----:R-:W-:-:S05]  /*216670*/  PRMT R36, R34, 0x7772, RZ ;  /* 0x0000777222247816 */ /* 0x001fca00000000ff */
[----:B------:R0:W-:Y:S02]  /*216680*/  @P4 STG.E.U8 desc[UR22][R54.64], R36 ;  /* 0x0000002436004986 */ /* 0x0001e4000c101116 */
[----:B0-----:R-:W-:Y:S02]  /*216690*/  PRMT R36, R34, 0x7773, RZ ;  /* 0x0000777322247816 */ /* 0x001fe400000000ff */
[----:B------:R-:W4:Y:S04]  /*2166a0*/  LDL.LU R34, [R1+0x8448] ;  /* 0x0084480001227983 */ /* 0x000f280000300800 */
[----:B------:R0:W-:Y:S02]  /*2166b0*/  @P5 STG.E.U8 desc[UR22][R56.64], R36 ;  /* 0x0000002438005986 */ /* 0x0001e4000c101116 */
[----:B0-----:R-:W-:-:S05]  /*2166c0*/  PRMT R36, R60, 0x7770, RZ ;  /* 0x000077703c247816 */ /* 0x001fca00000000ff */
[----:B------:R0:W-:Y:S02]  /*2166d0*/  @P2 STG.E.U8 desc[UR22][R58.64], R36 ;  /* 0x000000243a002986 */ /* 0x0001e4000c101116 */
[----:B0-----:R-:W-:-:S05]  /*2166e0*/  PRMT R36, R60, 0x7771, RZ ;  /* 0x000077713c247816 */ /* 0x001fca00000000ff */
[----:B---3--:R0:W-:Y:S04]  /*2166f0*/  @P1 STG.E.U8 desc[UR22][R30.64], R36 ;  /* 0x000000241e001986 */ /* 0x0081e8000c101116 */
[----:B0-----:R-:W3:Y:S04]  /*216700*/  LDL.LU.64 R30, [R1+0x3e70] ;  /* 0x003e7000011e7983 */ /* 0x001ee80000300a00 */
[----:B------:R-:W2:Y:S04]  /*216710*/  LDL.LU.64 R52, [R1+0x3e80] ;  /* 0x003e800001347983 */ /* 0x000ea80000300a00 */
[----:B------:R-:W2:Y:S04]  /*216720*/  LDL.LU.64 R50, [R1+0x4290] ;  /* 0x0042900001327983 */ /* 0x000ea80000300a00 */
[----:B------:R-:W2:Y:S04]  /*216730*/  LDL.LU.64 R54, [R1+0x4298] ;  /* 0x0042980001367983 */ /* 0x000ea80000300a00 */
[----:B------:R-:W2:Y:S04]  /*216740*/  LDL.LU.64 R56, [R1+0x42a0] ;  /* 0x0042a00001387983 */ /* 0x000ea80000300a00 */
[----:B------:R-:W2:Y:S01]  /*216750*/  LDL.LU R61, [R1+0x358] ;  /* 0x00035800013d7983 */ /* 0x000ea20000300800 */
[----:B------:R-:W-:-:S03]  /*216760*/  LOP3.LUT P4, RZ, R35, 0x10000000, RZ, 0xc0, !PT ;  /* 0x1000000023ff7812 */ /* 0x000fc6000788c0ff */
[----:B------:R-:W2:Y:S01]  /*216770*/  LDL.LU.64 R58, [R1+0x42a8] ;  /* 0x0042a800013a7983 */ /* 0x000ea20000300a00 */
        /* <DEDUP_REMOVED lines=31> */
[----:B--2---:R0:W-:Y:S01]  /*216970*/  @P5 STG.E.U8 desc[UR22][R52.64], R36 ;  /* 0x0000002434005986 */ /* 0x0041e2000c101116 */
        /* <DEDUP_REMOVED lines=26> */
[----:B------:R-:W-:Y:S02]  /*216b20*/  LOP3.LUT P0, RZ, R37, 0x80, RZ, 0xc0, !PT ;  /* 0x0000008025ff7812 */ /* 0x000fe4000780c0ff */
        /* <DEDUP_REMOVED lines=75> */
[C---:B------:R-:W-:Y:S01]  /*216fe0*/  LOP3.LUT P1, RZ, R34.reuse, 0x40000, RZ, 0xc0, !PT ;  /* 0x0004000022ff7812 */ /* 0x040fe2000782c0ff */
        /* <DEDUP_REMOVED lines=178> */
[----:B------:R-:W-:-:S02]  /*217b10*/  PRMT R34, R59, 0x7773, RZ ;  /* 0x000077733b227816 */ /* 0x000fc400000000ff */
[----:B------:R-:W-:Y:S01]  /*217b20*/  LOP3.LUT P4, RZ, R33, 0x200000, RZ, 0xc0, !PT ;  /* 0x0020000021ff7812 */ /* 0x000fe2000788c0ff */
[----:B------:R-:W4:Y:S01]  /*217b30*/  LDL.LU.64 R58, [R1+0x4458] ;  /* 0x00445800013a7983 */ /* 0x000f220000300a00 */
        /* <DEDUP_REMOVED lines=14> */
[----:B------:R-:W3:Y:S01]  /*217c20*/  LDL.LU.64 R42, [R1+0x4470] ;  /* 0x00447000012a7983 */ /* 0x000ee20000300a00 */
[----:B----4-:R-:W-:-:S03]  /*217c30*/  PRMT R34, R55, 0x7770, RZ ;  /* 0x0000777037227816 */ /* 0x010fc600000000ff */
[----:B------:R-:W4:Y:S04]  /*217c40*/  LDL.LU.64 R44, [R1+0x4478] ;  /* 0x00447800012c7983 */ /* 0x000f280000300a00 */
        /* <DEDUP_REMOVED lines=17> */
[----:B0-----:R-:W-:Y:S02]  /*217d60*/  PRMT R34, R55, 0x7771, RZ ;  /* 0x0000777137227816 */ /* 0x001fe400000000ff */
[----:B------:R-:W-:-:S03]  /*217d70*/  LOP3.LUT P0, RZ, R33, 0x4000000, RZ, 0xc0, !PT ;  /* 0x0400000021ff7812 */ /* 0x000fc6000780c0ff */
[----:B------:R0:W-:Y:S01]  /*217d80*/  @P2 STG.E.U8 desc[UR22][R52.64], R34 ;  /* 0x0000002234002986 */ /* 0x0001e2000c101116 */
[----:B------:R-:W-:Y:S02]  /*217d90*/  LOP3.LUT R35, R35, 0xfffdffff, RZ, 0xc0, !PT ;  /* 0xfffdffff23237812 */ /* 0x000fe400078ec0ff */
[----:B0-----:R-:W-:-:S07]  /*217da0*/  PRMT R34, R55, 0x7772, RZ ;  /* 0x0000777237227816 */ /* 0x001fce00000000ff */
[----:B------:R-:W-:Y:S01]  /*217db0*/  @P0 LOP3.LUT R35, R35, 0x20000, RZ, 0xfc, !PT ;  /* 0x0002000023230812 */ /* 0x000fe200078efcff */
[----:B------:R0:W-:Y:S01]  /*217dc0*/  @P1 STG.E.U8 desc[UR22][R56.64], R34 ;  /* 0x0000002238001986 */ /* 0x0001e2000c101116 */
[----:B------:R-:W-:-:S03]  /*217dd0*/  LOP3.LUT P0, RZ, R33, 0x2000000, RZ, 0xc0, !PT ;  /* 0x0200000021ff7812 */ /* 0x000fc6000780c0ff */
        /* <DEDUP_REMOVED lines=35> */
[----:B0-----:R-:W-:Y:S02]  /*218010*/  PRMT R34, R46, 0x7773, RZ ;  /* 0x000077732e227816 */ /* 0x001fe400000000ff */
[C---:B------:R-:W-:Y:S02]  /*218020*/  LOP3.LUT P4, RZ, R32.reuse, 0x10, RZ, 0xc0, !PT ;  /* 0x0000001020ff7812 */ /* 0x040fe4000788c0ff */
[----:B------:R-:W-:-:S02]  /*218030*/  LOP3.LUT P5, RZ, R32, 0x20, RZ, 0xc0, !PT ;  /* 0x0000002020ff7812 */ /* 0x000fc400078ac0ff */
[----:B------:R-:W-:Y:S01]  /*218040*/  LOP3.LUT P2, RZ, R32, 0x40, RZ, 0xc0, !PT ;  /* 0x0000004020ff7812 */ /* 0x000fe2000784c0ff */
        /* <DEDUP_REMOVED lines=8> */
[----:B------:R0:W-:Y:S01]  /*2180d0*/  @P5 STG.E.U8 desc[UR22][R60.64], R34 ;  /* 0x000000223c005986 */ /* 0x0001e2000c101116 */
[----:B------:R-:W-:Y:S02]  /*2180e0*/  LOP3.LUT P1, RZ, R32, 0x80, RZ, 0xc0, !PT ;  /* 0x0000008020ff7812 */ /* 0x000fe4000782c0ff */
[----:B0-----:R-:W-:-:S05]  /*2180f0*/  PRMT R34, R57, 0x7770, RZ ;  /* 0x0000777039227816 */ /* 0x001fca00000000ff */
[----:B------:R0:W-:Y:S04]  /*218100*/  @P2 STG.E.U8 desc[UR22][R58.64], R34 ;  /* 0x000000223a002986 */ /* 0x0001e8000c101116 */
        /* <DEDUP_REMOVED lines=108> */
[----:B0-----:R-:W3:Y:S01]  /*2187d0*/  LDL.LU.64 R58, [R1+0x41d0] ;  /* 0x0041d000013a7983 */ /* 0x001ee20000300a00 */
[----:B------:R-:W-:-:S03]  /*2187e0*/  LOP3.LUT R33, R33, 0xfbffffff, RZ, 0xc0, !PT ;  /* 0xfbffffff21217812 */ /* 0x000fc600078ec0ff */
[----:B------:R-:W4:Y:S04]  /*2187f0*/  LDL.LU.64 R48, [R1+0x41e8] ;  /* 0x0041e80001307983 */ /* 0x000f280000300a00 */
[----:B------:R-:W4:Y:S04]  /*218800*/  LDL.LU.64 R52, [R1+0x41f8] ;  /* 0x0041f80001347983 */ /* 0x000f280000300a00 */
        /* <DEDUP_REMOVED lines=34> */
[----:B0-----:R-:W2:Y:S04]  /*218a30*/  LDL.LU.64 R58, [R1+0x4578] ;  /* 0x00457800013a7983 */ /* 0x001ea80000300a00 */
        /* <DEDUP_REMOVED lines=39> */
[----:B------:R4:W-:Y:S01]  /*218cb0*/  @P0 STG.E.U8 desc[UR22][R42.64], R32 ;  /* 0x000000202a000986 */ /* 0x0009e2000c101116 */
[----:B------:R-:W-:Y:S02]  /*218cc0*/  LOP3.LUT P0, RZ, R33, 0x8000000, RZ, 0xc0, !PT ;  /* 0x0800000021ff7812 */ /* 0x000fe4000780c0ff */
[----:B----4-:R-:W-:-:S11]  /*218cd0*/  PRMT R32, R51, 0x7770, RZ ;  /* 0x0000777033207816 */ /* 0x010fd600000000ff */
        /* <DEDUP_REMOVED lines=22> */
[----:B------:R-:W3:Y:S04]  /*218e40*/  LDL.LU.64 R48, [R1+0x45d0] ;  /* 0x0045d00001307983 */ /* 0x000ee80000300a00 */
[----:B------:R-:W3:Y:S04]  /*218e50*/  LDL.LU.64 R50, [R1+0x45d8] ;  /* 0x0045d80001327983 */ /* 0x000ee80000300a00 */
[----:B------:R-:W4:Y:S01]  /*218e60*/  LDL.LU R53, [R1+0x2d4] ;  /* 0x0002d40001357983 */ /* 0x000f220000300800 */
[----:B------:R-:W-:-:S13]  /*218e70*/  LOP3.LUT P1, RZ, R31, 0x2000, RZ, 0xc0, !PT ;  /* 0x000020001fff7812 */ /* 0x000fda000782c0ff */
[----:B--2---:R0:W-:Y:S04]  /*218e80*/  @P1 STG.E.U8 desc[UR22][R58.64], R32 ;  /* 0x000000203a001986 */ /* 0x0041e8000c101116 */
[----:B0-----:R-:W2:Y:S04]  /*218e90*/  LDL.LU.64 R58, [R1+0x45e8] ;  /* 0x0045e800013a7983 */ /* 0x001ea80000300a00 */
        /* <DEDUP_REMOVED lines=15> */
[----:B----4-:R-:W-:-:S05]  /*218f90*/  PRMT R32, R53, 0x7770, RZ ;  /* 0x0000777035207816 */ /* 0x010fca00000000ff */
[----:B------:R0:W-:Y:S04]  /*218fa0*/  @P4 STG.E.U8 desc[UR22][R60.64], R32 ;  /* 0x000000203c004986 */ /* 0x0001e8000c101116 */
[----:B0-----:R-:W4:Y:S01]  /*218fb0*/  LDL.LU.64 R60, [R1+0x42c0] ;  /* 0x0042c000013c7983 */ /* 0x001f220000300a00 */
[----:B------:R-:W-:-:S03]  /*218fc0*/  @P0 LOP3.LUT R33, R33, 0x200000, RZ, 0xfc, !PT ;  /* 0x0020000021210812 */ /* 0x000fc600078efcff */
[----:B------:R-:W4:Y:S01]  /*218fd0*/  LDL.LU.64 R34, [R1+0x42d0] ;  /* 0x0042d00001227983 */ /* 0x000f220000300a00 */
[----:B------:R-:W-:-:S03]  /*218fe0*/  LOP3.LUT P0, RZ, R31, 0x400000, RZ, 0xc0, !PT ;  /* 0x004000001fff7812 */ /* 0x000fc6000780c0ff */
[----:B------:R-:W4:Y:S01]  /*218ff0*/  LDL.LU.64 R36, [R1+0x4608] ;  /* 0x0046080001247983 */ /* 0x000f220000300a00 */
[----:B------:R-:W-:-:S03]  /*219000*/  LOP3.LUT R33, R33, 0xffbfffff, RZ, 0xc0, !PT ;  /* 0xffbfffff21217812 */ /* 0x000fc600078ec0ff */
[----:B------:R-:W4:Y:S04]  /*219010*/  LDL.LU R43, [R1+0x2b4] ;  /* 0x0002b400012b7983 */ /* 0x000f280000300800 */
[----:B------:R-:W4:Y:S02]  /*219020*/  LDL.LU.64 R38, [R1+0x4610] ;  /* 0x0046100001267983 */ /* 0x000f240000300a00 */
[----:B------:R-:W-:Y:S02]  /*219030*/  @P0 LOP3.LUT R33, R33, 0x400000, RZ, 0xfc, !PT ;  /* 0x0040000021210812 */ /* 0x000fe400078efcff */
[----:B------:R-:W-:Y:S01]  /*219040*/  LOP3.LUT P0, RZ, R31, 0x200000, RZ, 0xc0, !PT ;  /* 0x002000001fff7812 */ /* 0x000fe2000780c0ff */
[----:B------:R-:W4:Y:S01]  /*219050*/  LDL.LU.64 R40, [R1+0x4618] ;  /* 0x0046180001287983 */ /* 0x000f220000300a00 */
[----:B------:R-:W-:-:S02]  /*219060*/  LOP3.LUT R33, R33, 0xff7fffff, RZ, 0xc0, !PT ;  /* 0xff7fffff21217812 */ /* 0x000fc400078ec0ff */
[----:B------:R-:W-:Y:S01]  /*219070*/  LOP3.LUT P5, RZ, R31, 0x8000, RZ, 0xc0, !PT ;  /* 0x000080001fff7812 */ /* 0x000fe200078ac0ff */
[----:B------:R-:W4:Y:S08]  /*219080*/  LDL.LU.64 R44, [R1+0x4620] ;  /* 0x00462000012c7983 */ /* 0x000f300000300a00 */
[----:B------:R-:W-:Y:S02]  /*219090*/  @P0 LOP3.LUT R33, R33, 0x800000, RZ, 0xfc, !PT ;  /* 0x0080000021210812 */ /* 0x000fe400078efcff */
[----:B------:R-:W-:-:S02]  /*2190a0*/  LOP3.LUT P0, RZ, R31, 0x100000, RZ, 0xc0, !PT ;  /* 0x001000001fff7812 */ /* 0x000fc4000780c0ff */
[----:B------:R-:W-:Y:S02]  /*2190b0*/  LOP3.LUT R33, R33, 0xfeffffff, RZ, 0xc0, !PT ;  /* 0xfeffffff21217812 */ /* 0x000fe400078ec0ff */
[----:B------:R-:W-:Y:S02]  /*2190c0*/  LOP3.LUT P2, RZ, R31, 0x10000, RZ, 0xc0, !PT ;  /* 0x000100001fff7812 */ /* 0x000fe4000784c0ff */
[----:B------:R-:W-:-:S07]  /*2190d0*/  PRMT R32, R53, 0x7771, RZ ;  /* 0x0000777135207816 */ /* 0x000fce00000000ff */
[----:B------:R-:W-:Y:S02]  /*2190e0*/  @P0 LOP3.LUT R33, R33, 0x1000000, RZ, 0xfc, !PT ;  /* 0x0100000021210812 */ /* 0x000fe400078efcff */
[C---:B------:R-:W-:Y:S01]  /*2190f0*/  LOP3.LUT P0, RZ, R31.reuse, 0x80000, RZ, 0xc0, !PT ;  /* 0x000800001fff7812 */ /* 0x040fe2000780c0ff */
[----:B---3--:R0:W-:Y:S01]  /*219100*/  @P5 STG.E.U8 desc[UR22][R48.64], R32 ;  /* 0x0000002030005986 */ /* 0x0081e2000c101116 */
[----:B------:R-:W-:Y:S02]  /*219110*/  LOP3.LUT P1, RZ, R31, 0x20000, RZ, 0xc0, !PT ;  /* 0x000200001fff7812 */ /* 0x000fe4000782c0ff */
[----:B------:R-:W-:Y:S02]  /*219120*/  LOP3.LUT R33, R33, 0xfdffffff, RZ, 0xc0, !PT ;  /* 0xfdffffff21217812 */ /* 0x000fe400078ec0ff */
[----:B------:R-:W-:Y:S02]  /*219130*/  LOP3.LUT P6, RZ, R31, 0x8000000, RZ, 0xc0, !PT ;  /* 0x080000001fff7812 */ /* 0x000fe400078cc0ff */
[----:B0-----:R-:W-:-:S05]  /*219140*/  PRMT R32, R53, 0x7772, RZ ;  /* 0x0000777235207816 */ /* 0x001fca00000000ff */
[----:B------:R-:W-:Y:S02]  /*219150*/  @P0 LOP3.LUT R33, R33, 0x2000000, RZ, 0xfc, !PT ;  /* 0x0200000021210812 */ /* 0x000fe400078efcff */
[C---:B------:R-:W-:Y:S01]  /*219160*/  LOP3.LUT P0, RZ, R31.reuse, 0x40000, RZ, 0xc0, !PT ;  /* 0x000400001fff7812 */ /* 0x040fe2000780c0ff */
[----:B------:R-:W-:Y:S01]  /*219170*/  @P2 STG.E.U8 desc[UR22][R50.64], R32 ;  /* 0x0000002032002986 */ /* 0x000fe2000c101116 */
[C---:B------:R-:W-:Y:S02]  /*219180*/  LOP3.LUT P3, RZ, R31.reuse, 0x10000000, RZ, 0xc0, !PT ;  /* 0x100000001fff7812 */ /* 0x040fe4000786c0ff */
[C---:B------:R-:W-:Y:S02]  /*219190*/  LOP3.LUT P4, RZ, R31.reuse, 0x20000000, RZ, 0xc0, !PT ;  /* 0x200000001fff7812 */ /* 0x040fe4000788c0ff */
[C---:B------:R-:W-:Y:S02]  /*2191a0*/  LOP3.LUT P5, RZ, R31.reuse, 0x40000000, RZ, 0xc0, !PT ;  /* 0x400000001fff7812 */ /* 0x040fe400078ac0ff */
[----:B------:R-:W-:-:S02]  /*2191b0*/  LOP3.LUT P2, RZ, R31, 0x80000000, RZ, 0xc0, !PT ;  /* 0x800000001fff7812 */ /* 0x000fc4000784c0ff */
[----:B------:R-:W-:-:S05]  /*2191c0*/  PRMT R31, R53, 0x7773, RZ ;  /* 0x00007773351f7816 */ /* 0x000fca00000000ff */
[----:B--2---:R0:W-:Y:S04]  /*2191d0*/  @P1 STG.E.U8 desc[UR22][R58.64], R31 ;  /* 0x0000001f3a001986 */ /* 0x0041e8000c101116 */
[----:B0-----:R-:W2:Y:S01]  /*2191e0*/  LDL.LU R59, [R1+0x2e8] ;  /* 0x0002e800013b7983 */ /* 0x001ea20000300800 */
[----:B------:R-:W-:-:S03]  /*2191f0*/  PRMT R31, R42, 0x7770, RZ ;  /* 0x000077702a1f7816 */ /* 0x000fc600000000ff */
[----:B------:R-:W3:Y:S04]  /*219200*/  LDL.LU.64 R46, [R1+0x4628] ;  /* 0x00462800012e7983 */ /* 0x000ee80000300a00 */
[----:B------:R-:W3:Y:S04]  /*219210*/  LDL.LU.64 R48, [R1+0x42f8] ;  /* 0x0042f80001307983 */ /* 0x000ee80000300a00 */
[----:B------:R0:W-:Y:S01]  /*219220*/  @P0 STG.E.U8 desc[UR22][R54.64], R31 ;  /* 0x0000001f36000986 */ /* 0x0001e2000c101116 */
[----:B------:R-:W-:-:S03]  /*219230*/  LOP3.LUT P0, RZ, R33, 0x2000000, RZ, 0xc0, !PT ;  /* 0x0200000021ff7812 */ /* 0x000fc6000780c0ff */
[----:B------:R-:W3:Y:S04]  /*219240*/  LDL.LU.64 R50, [R1+0x4308] ;  /* 0x0043080001327983 */ /* 0x000ee80000300a00 */
[----:B------:R-:W3:Y:S01]  /*219250*/  LDL.LU.64 R52, [R1+0x4318] ;  /* 0x0043180001347983 */ /* 0x000ee20000300a00 */
[----:B0-----:R-:W-:-:S03]  /*219260*/  PRMT R31, R42, 0x7771, RZ ;  /* 0x000077712a1f7816 */ /* 0x001fc600000000ff */
[----:B------:R-:W3:Y:S04]  /*219270*/  LDL.LU R58, [R1+0x2d8] ;  /* 0x0002d800013a7983 */ /* 0x000ee80000300800 */
[----:B------:R0:W-:Y:S01]  /*219280*/  @P0 STG.E.U8 desc[UR22][R56.64], R31 ;  /* 0x0000001f38000986 */ /* 0x0001e2000c101116 */
[----:B------:R-:W-:-:S03]  /*219290*/  LOP3.LUT P0, RZ, R33, 0x1000000, RZ, 0xc0, !PT ;  /* 0x0100000021ff7812 */ /* 0x000fc6000780c0ff */
[----:B------:R-:W3:Y:S04]  /*2192a0*/  LDL.LU.64 R54, [R1+0x4648] ;  /* 0x0046480001367983 */ /* 0x000ee80000300a00 */
[----:B0-----:R-:W3:Y:S01]  /*2192b0*/  LDL.LU.64 R56, [R1+0x4650] ;  /* 0x0046500001387983 */ /* 0x001ee20000300a00 */
[----:B------:R-:W-:-:S05]  /*2192c0*/  PRMT R31, R42, 0x7772, RZ ;  /* 0x000077722a1f7816 */ /* 0x000fca00000000ff */
[----:B----4-:R0:W-:Y:S04]  /*2192d0*/  @P0 STG.E.U8 desc[UR22][R60.64], R31 ;  /* 0x0000001f3c000986 */ /* 0x0101e8000c101116 */
[----:B0-----:R-:W4:Y:S01]  /*2192e0*/  LDL.LU.64 R60, [R1+0x4658] ;  /* 0x00465800013c7983 */ /* 0x001f220000300a00 */
        /* <DEDUP_REMOVED lines=17> */
[----:B---3--:R0:W-:Y:S02]  /*219400*/  @P0 STG.E.U8 desc[UR22][R46.64], R31 ;  /* 0x0000001f2e000986 */ /* 0x0081e4000c101116 */
        /* <DEDUP_REMOVED lines=110> */
[----:B------:R-:W4:Y:S01]  /*219af0*/  LDL.LU.64 R50, [R1+0x43e8] ;  /* 0x0043e80001327983 */ /* 0x000f220000300a00 */
[C---:B------:R-:W-:Y:S02]  /*219b00*/  LOP3.LUT P5, RZ, R30.reuse, 0x20000, RZ, 0xc0, !PT ;  /* 0x000200001eff7812 */ /* 0x040fe400078ac0ff */
[----:B------:R-:W-:Y:S01]  /*219b10*/  LOP3.LUT P2, RZ, R30, 0x40000, RZ, 0xc0, !PT ;  /* 0x000400001eff7812 */ /* 0x000fe2000784c0ff */
[----:B------:R-:W3:Y:S10]  /*219b20*/  LDL.LU.64 R46, [R1+0x43f0] ;  /* 0x0043f000012e7983 */ /* 0x000ef40000300a00 */
[----:B------:R0:W-:Y:S02]  /*219b30*/  @P5 STG.E.U8 desc[UR22][R54.64], R31 ;  /* 0x0000001f36005986 */ /* 0x0001e4000c101116 */
[----:B0-----:R-:W-:-:S05]  /*219b40*/  PRMT R31, R59, 0x7770, RZ ;  /* 0x000077703b1f7816 */ /* 0x001fca00000000ff */
[----:B------:R0:W-:Y:S04]  /*219b50*/  @P2 STG.E.U8 desc[UR22][R56.64], R31 ;  /* 0x0000001f38002986 */ /* 0x0001e8000c101116 */
[----:B0-----:R-:W3:Y:S04]  /*219b60*/  LDL.LU.64 R56, [R1+0x46f0] ;  /* 0x0046f00001387983 */ /* 0x001ee80000300a00 */
[----:B------:R-:W3:Y:S04]  /*219b70*/  LDL.LU.64 R48, [R1+0x46f8] ;  /* 0x0046f80001307983 */ /* 0x000ee80000300a00 */
[----:B------:R-:W3:Y:S04]  /*219b80*/  LDL.LU.64 R52, [R1+0x4700] ;  /* 0x0047000001347983 */ /* 0x000ee80000300a00 */
[----:B------:R-:W3:Y:S01]  /*219b90*/  LDL.LU R55, [R1+0x2bc] ;  /* 0x0002bc0001377983 */ /* 0x000ee20000300800 */
[----:B------:R-:W-:-:S02]  /*219ba0*/  LOP3.LUT P1, RZ, R30, 0x80000, RZ, 0xc0, !PT ;  /* 0x000800001eff7812 */ /* 0x000fc4000782c0ff */
[----:B------:R-:W-:Y:S02]  /*219bb0*/  PRMT R31, R59, 0x7771, RZ ;  /* 0x000077713b1f7816 */ /* 0x000fe400000000ff */
[----:B------:R-:W-:-:S09]  /*219bc0*/  LOP3.LUT P4, RZ, R30, 0x100000, RZ, 0xc0, !PT ;  /* 0x001000001eff7812 */ /* 0x000fd2000788c0ff */
[----:B--2---:R0:W-:Y:S04]  /*219bd0*/  @P1 STG.E.U8 desc[UR22][R60.64], R31 ;  /* 0x0000001f3c001986 */ /* 0x0041e8000c101116 */
[----:B0-----:R-:W2:Y:S01]  /*219be0*/  LDL.LU.64 R60, [R1+0x4710] ;  /* 0x00471000013c7983 */ /* 0x001ea20000300a00 */
[----:B------:R-:W-:Y:S02]  /*219bf0*/  PRMT R31, R59, 0x7772, RZ ;  /* 0x000077723b1f7816 */ /* 0x000fe400000000ff */
[----:B------:R-:W-:-:S03]  /*219c00*/  LOP3.LUT R33, R33, 0xfffffffb, RZ, 0xc0, !PT ;  /* 0xfffffffb21217812 */ /* 0x000fc600078ec0ff */
[----:B----4-:R0:W-:Y:S04]  /*219c10*/  @P4 STG.E.U8 desc[UR22][R50.64], R31 ;  /* 0x0000001f32004986 */ /* 0x0101e8000c101116 */
[----:B0-----:R-:W4:Y:S01]  /*219c20*/  LDL.LU R50, [R1+0x2a0] ;  /* 0x0002a00001327983 */ /* 0x001f220000300800 */
[----:B------:R-:W-:-:S03]  /*219c30*/  PRMT R31, R59, 0x7773, RZ ;  /* 0x000077733b1f7816 */ /* 0x000fc600000000ff */
[----:B------:R-:W4:Y:S01]  /*219c40*/  LDL.LU.64 R58, [R1+0x4718] ;  /* 0x00471800013a7983 */ /* 0x000f220000300a00 */
[----:B---3--:R-:W-:-:S03]  /*219c50*/  LOP3.LUT P0, RZ, R29, 0x1, RZ, 0xc0, !PT ;  /* 0x000000011dff7812 */ /* 0x008fc6000780c0ff */
[----:B------:R-:W3:Y:S01]  /*219c60*/  LDL.LU.64 R34, [R1+0x4420] ;  /* 0x0044200001227983 */ /* 0x000ee20000300a00 */
[----:B------:R-:W-:-:S03]  /*219c70*/  LOP3.LUT P5, RZ, R30, 0x200000, RZ, 0xc0, !PT ;  /* 0x002000001eff7812 */ /* 0x000fc600078ac0ff */
[----:B------:R-:W3:Y:S01]  /*219c80*/  LDL.LU.64 R36, [R1+0x4430] ;  /* 0x0044300001247983 */ /* 0x000ee20000300a00 */
[----:B------:R-:W-:-:S03]  /*219c90*/  LOP3.LUT P2, RZ, R30, 0x400000, RZ, 0xc0, !PT ;  /* 0x004000001eff7812 */ /* 0x000fc6000784c0ff */
[----:B------:R-:W3:Y:S02]  /*219ca0*/  LDL.LU.64 R38, [R1+0x4440] ;  /* 0x0044400001267983 */ /* 0x000ee40000300a00 */
        /* <DEDUP_REMOVED lines=14> */
[----:B------:R-:W-:Y:S02]  /*219d90*/  LOP3.LUT P0, RZ, R30, 0x8000000, RZ, 0xc0, !PT ;  /* 0x080000001eff7812 */ /* 0x000fe4000780c0ff */
[----:B------:R-:W-:Y:S02]  /*219da0*/  LOP3.LUT R33, R33, 0xffffff7f, RZ, 0xc0, !PT ;  /* 0xffffff7f21217812 */ /* 0x000fe400078ec0ff */
[----:B0-----:R-:W-:-:S05]  /*219db0*/  PRMT R31, R55, 0x7770, RZ ;  /* 0x00007770371f7816 */ /* 0x001fca00000000ff */
[----:B------:R0:W-:Y:S04]  /*219dc0*/  @P2 STG.E.U8 desc[UR22][R56.64], R31 ;  /* 0x0000001f38002986 */ /* 0x0001e8000c101116 */
[----:B------:R-:W-:Y:S02]  /*219dd0*/  @P0 LOP3.LUT R33, R33, 0x80, RZ, 0xfc, !PT ;  /* 0x0000008021210812 */ /* 0x000fe400078efcff */
[----:B------:R-:W-:Y:S01]  /*219de0*/  LOP3.LUT P0, RZ, R30, 0x4000000, RZ, 0xc0, !PT ;  /* 0x040000001eff7812 */ /* 0x000fe2000780c0ff */
[----:B0-----:R-:W3:Y:S01]  /*219df0*/  LDL.LU R57, [R1+0x290] ;  /* 0x0002900001397983 */ /* 0x001ee20000300800 */
[----:B------:R-:W-:-:S03]  /*219e00*/  LOP3.LUT R33, R33, 0xfffffeff, RZ, 0xc0, !PT ;  /* 0xfffffeff21217812 */ /* 0x000fc600078ec0ff */
[----:B------:R-:W3:Y:S08]  /*219e10*/  LDL.LU.64 R40, [R1+0x4730] ;  /* 0x0047300001287983 */ /* 0x000ef00000300a00 */
[----:B------:R-:W-:Y:S01]  /*219e20*/  @P0 LOP3.LUT R33, R33, 0x100, RZ, 0xfc, !PT ;  /* 0x0000010021210812 */ /* 0x000fe200078efcff */
[----:B------:R-:W3:Y:S01]  /*219e30*/  LDL.LU.64 R42, [R1+0x4738] ;  /* 0x00473800012a7983 */ /* 0x000ee20000300a00 */
[----:B------:R-:W-:-:S02]  /*219e40*/  LOP3.LUT P0, RZ, R30, 0x2000000, RZ, 0xc0, !PT ;  /* 0x020000001eff7812 */ /* 0x000fc4000780c0ff */
[----:B------:R-:W-:Y:S01]  /*219e50*/  LOP3.LUT P1, RZ, R30, 0x800000, RZ, 0xc0, !PT ;  /* 0x008000001eff7812 */ /* 0x000fe2000782c0ff */
[----:B------:R-:W3:Y:S01]  /*219e60*/  LDL.LU R56, [R1+0x280] ;  /* 0x0002800001387983 */ /* 0x000ee20000300800 */
[----:B------:R-:W-:Y:S02]  /*219e70*/  LOP3.LUT R33, R33, 0xfffffdff, RZ, 0xc0, !PT ;  /* 0xfffffdff21217812 */ /* 0x000fe400078ec0ff */
[----:B------:R-:W-:Y:S01]  /*219e80*/  PRMT R31, R55, 0x7771, RZ ;  /* 0x00007771371f7816 */ /* 0x000fe200000000ff */
[----:B------:R-:W3:Y:S04]  /*219e90*/  LDL.LU.64 R44, [R1+0x4740] ;  /* 0x00474000012c7983 */ /* 0x000ee80000300a00 */
[----:B------:R-:W3:Y:S02]  /*219ea0*/  LDL.LU.64 R46, [R1+0x4748] ;  /* 0x00474800012e7983 */ /* 0x000ee40000300a00 */
[----:B------:R-:W-:-:S02]  /*219eb0*/  @P0 LOP3.LUT R33, R33, 0x200, RZ, 0xfc, !PT ;  /* 0x0000020021210812 */ /* 0x000fc400078efcff */
[----:B------:R-:W-:Y:S01]  /*219ec0*/  LOP3.LUT P0, RZ, R30, 0x1000000, RZ, 0xc0, !PT ;  /* 0x010000001eff7812 */ /* 0x000fe2000780c0ff */
[----:B------:R0:W-:Y:S02]  /*219ed0*/  @P1 STG.E.U8 desc[UR22][R48.64], R31 ;  /* 0x0000001f30001986 */ /* 0x0001e4000c101116 */
[----:B0-----:R-:W-:Y:S02]  /*219ee0*/  PRMT R31, R55, 0x7772, RZ ;  /* 0x00007772371f7816 */ /* 0x001fe400000000ff */
[----:B------:R-:W3:Y:S08]  /*219ef0*/  LDL.LU.64 R48, [R1+0x4750] ;  /* 0x0047500001307983 */ /* 0x000ef00000300a00 */
[----:B------:R0:W-:Y:S01]  /*219f00*/  @P0 STG.E.U8 desc[UR22][R52.64], R31 ;  /* 0x0000001f34000986 */ /* 0x0001e2000c101116 */
[----:B------:R-:W-:-:S02]  /*219f10*/  LOP3.LUT P0, RZ, R33, 0x200, RZ, 0xc0, !PT ;  /* 0x0000020021ff7812 */ /* 0x000fc4000780c0ff */
[----:B0-----:R-:W-:Y:S01]  /*219f20*/  PRMT R31, R55, 0x7773, RZ ;  /* 0x00007773371f7816 */ /* 0x001fe200000000ff */
[----:B------:R-:W3:Y:S10]  /*219f30*/  LDL.LU.64 R52, [R1+0x4468] ;  /* 0x0044680001347983 */ /* 0x000ef40000300a00 */
[----:B--2---:R0:W-:Y:S01]  /*219f40*/  @P0 STG.E.U8 desc[UR22][R60.64], R31 ;  /* 0x0000001f3c000986 */ /* 0x0041e2000c101116 */
[----:B------:R-:W-:-:S03]  /*219f50*/  LOP3.LUT P0, RZ, R33, 0x100, RZ, 0xc0, !PT ;  /* 0x0000010021ff7812 */ /* 0x000fc6000780c0ff */
[----:B------:R-:W2:Y:S04]  /*219f60*/  LDL.LU.64 R54, [R1+0x4480] ;  /* 0x0044800001367983 */ /* 0x000ea80000300a00 */
[----:B0-----:R-:W2:Y:S04]  /*219f70*/  LDL.LU.64 R60, [R1+0x4490] ;  /* 0x00449000013c7983 */ /* 0x001ea80000300a00 */
[----:B------:R-:W2:Y:S01]  /*219f80*/  LDL.LU R51, [R1+0x270] ;  /* 0x0002700001337983 */ /* 0x000ea20000300800 */
[----:B----4-:R-:W-:-:S05]  /*219f90*/  PRMT R31, R50, 0x7770, RZ ;  /* 0x00007770321f7816 */ /* 0x010fca00000000ff */
[----:B------:R0:W-:Y:S04]  /*219fa0*/  @P0 STG.E.U8 desc[UR22][R58.64], R31 ;  /* 0x0000001f3a000986 */ /* 0x0001e8000c101116 */
        /* <DEDUP_REMOVED lines=32> */
[----:B--2---:R0:W-:Y:S02]  /*21a1b0*/  @P5 STG.E.U8 desc[UR22][R54.64], R31 ;  /* 0x0000001f36005986 */ /* 0x0041e4000c101116 */
        /* <DEDUP_REMOVED lines=41> */
[----:B------:R-:W2:Y:S04]  /*21a450*/  LDL.LU R50, [R1+0x294] ;  /* 0x0002940001327983 */ /* 0x000ea80000300800 */
[----:B------:R-:W2:Y:S04]  /*21a460*/  LDL.LU.64 R36, [R1+0x47a0] ;  /* 0x0047a00001247983 */ /* 0x000ea80000300a00 */
[----:B------:R-:W2:Y:S04]  /*21a470*/  LDL.LU.64 R38, [R1+0x47b0] ;  /* 0x0047b00001267983 */ /* 0x000ea80000300a00 */
[----:B------:R-:W2:Y:S01]  /*21a480*/  LDL.LU.64 R40, [R1+0x47c0] ;  /* 0x0047c00001287983 */ /* 0x000ea20000300a00 */
[----:B------:R-:W-:-:S03]  /*21a490*/  PRMT R31, R51, 0x7772, RZ ;  /* 0x00007772331f7816 */ /* 0x000fc600000000ff */
[----:B------:R-:W2:Y:S04]  /*21a4a0*/  LDL.LU.64 R42, [R1+0x47c8] ;  /* 0x0047c800012a7983 */ /* 0x000ea80000300a00 */
[----:B---3--:R0:W-:Y:S02]  /*21a4b0*/  @P5 STG.E.U8 desc[UR22][R48.64], R31 ;  /* 0x0000001f30005986 */ /* 0x0081e4000c101116 */
[----:B0-----:R-:W-:Y:S02]  /*21a4c0*/  PRMT R31, R51, 0x7773, RZ ;  /* 0x00007773331f7816 */ /* 0x001fe400000000ff */
[----:B------:R-:W3:Y:S04]  /*21a4d0*/  LDL.LU R51, [R1+0x284] ;  /* 0x0002840001337983 */ /* 0x000ee80000300800 */
[----:B------:R-:W3:Y:S01]  /*21a4e0*/  LDL.LU.64 R44, [R1+0x47d0] ;  /* 0x0047d000012c7983 */ /* 0x000ee20000300a00 */
[----:B------:R-:W-:-:S03]  /*21a4f0*/  @P0 LOP3.LUT R33, R33, 0x2, RZ, 0xfc, !PT ;  /* 0x0000000221210812 */ /* 0x000fc600078efcff */
[----:B------:R-:W3:Y:S01]  /*21a500*/  LDL.LU.64 R46, [R1+0x4508] ;  /* 0x00450800012e7983 */ /* 0x000ee20000300a00 */
[----:B------:R-:W-:-:S03]  /*21a510*/  LOP3.LUT P0, RZ, R29, 0x800, RZ, 0xc0, !PT ;  /* 0x000008001dff7812 */ /* 0x000fc6000780c0ff */
[----:B----4-:R0:W-:Y:S04]  /*21a520*/  @P2 STG.E.U8 desc[UR22][R52.64], R31 ;  /* 0x0000001f34002986 */ /* 0x0101e8000c101116 */
[----:B------:R-:W4:Y:S01]  /*21a530*/  LDL.LU.64 R48, [R1+0x4510] ;  /* 0x0045100001307983 */ /* 0x000f220000300a00 */
[----:B0-----:R-:W-:-:S03]  /*21a540*/  PRMT R31, R34, 0x7770, RZ ;  /* 0x00007770221f7816 */ /* 0x001fc600000000ff */
[----:B------:R-:W4:Y:S04]  /*21a550*/  LDL.LU.64 R52, [R1+0x4520] ;  /* 0x0045200001347983 */ /* 0x000f280000300a00 */
[----:B------:R0:W-:Y:S02]  /*21a560*/  @P1 STG.E.U8 desc[UR22][R54.64], R31 ;  /* 0x0000001f36001986 */ /* 0x0001e4000c101116 */
[----:B0-----:R-:W-:Y:S02]  /*21a570*/  PRMT R31, R34, 0x7771, RZ ;  /* 0x00007771221f7816 */ /* 0x001fe400000000ff */
[----:B------:R-:W4:Y:S04]  /*21a580*/  LDL.LU.64 R54, [R1+0x47d8] ;  /* 0x0047d80001367983 */ /* 0x000f280000300a00 */
[----:B------:R0:W-:Y:S01]  /*21a590*/  @P0 STG.E.U8 desc[UR22][R56.64], R31 ;  /* 0x0000001f38000986 */ /* 0x0001e2000c101116 */
[----:B------:R-:W-:-:S02]  /*21a5a0*/  LOP3.LUT P0, RZ, R33, 0x2, RZ, 0xc0, !PT ;  /* 0x0000000221ff7812 */ /* 0x000fc4000780c0ff */
[----:B0-----:R-:W-:Y:S01]  /*21a5b0*/  PRMT R31, R34, 0x7772, RZ ;  /* 0x00007772221f7816 */ /* 0x001fe200000000ff */
[----:B------:R-:W4:Y:S10]  /*21a5c0*/  LDL.LU.64 R56, [R1+0x47e8] ;  /* 0x0047e80001387983 */ /* 0x000f340000300a00 */
[----:B------:R0:W-:Y:S04]  /*21a5d0*/  @P0 STG.E.U8 desc[UR22][R60.64], R31 ;  /* 0x0000001f3c000986 */ /* 0x0001e8000c101116 */
[----:B0-----:R-:W4:Y:S01]  /*21a5e0*/  LDL.LU.64 R60, [R1+0x47f0] ;  /* 0x0047f000013c7983 */ /* 0x001f220000300a00 */
[----:B------:R-:W-:-:S02]  /*21a5f0*/  LOP3.LUT P0, RZ, R33, 0x1, RZ, 0xc0, !PT ;  /* 0x0000000121ff7812 */ /* 0x000fc4000780c0ff */
[----:B------:R-:W-:Y:S02]  /*21a600*/  PRMT R31, R34, 0x7773, RZ ;  /* 0x00007773221f7816 */ /* 0x000fe400000000ff */
[C---:B------:R-:W-:Y:S02]  /*21a610*/  LOP3.LUT P6, RZ, R29.reuse, 0x100000, RZ, 0xc0, !PT ;  /* 0x001000001dff7812 */ /* 0x040fe400078cc0ff */
[C---:B------:R-:W-:Y:S02]  /*21a620*/  LOP3.LUT P3, RZ, R29.reuse, 0x200000, RZ, 0xc0, !PT ;  /* 0x002000001dff7812 */ /* 0x040fe4000786c0ff */
[C---:B------:R-:W-:Y:S02]  /*21a630*/  LOP3.LUT P4, RZ, R29.reuse, 0x400000, RZ, 0xc0, !PT ;  /* 0x004000001dff7812 */ /* 0x040fe4000788c0ff */
[----:B------:R-:W-:-:S03]  /*21a640*/  LOP3.LUT P5, RZ, R29, 0x800000, RZ, 0xc0, !PT ;  /* 0x008000001dff7812 */ /* 0x000fc600078ac0ff */
        /* <DEDUP_REMOVED lines=19> */
[----:B------:R0:W-:Y:S02]  /*21a780*/  @P0 STG.E.U8 desc[UR22][R46.64], R31 ;  /* 0x0000001f2e000986 */ /* 0x0001e4000c101116 */
[----:B0-----:R-:W-:-:S05]  /*21a790*/  PRMT R31, R51, 0x7772, RZ ;  /* 0x00007772331f7816 */ /* 0x001fca00000000ff */
[----:B----4-:R0:W-:Y:S01]  /*21a7a0*/  @P6 STG.E.U8 desc[UR22][R48.64], R31 ;  /* 0x0000001f30006986 */ /* 0x0101e2000c101116 */
        /* <DEDUP_REMOVED lines=10> */
[----:B------:R-:W3:Y:S01]  /*21a850*/  LDL.LU R28, [R1+0x8414] ;  /* 0x00841400011c7983 */ /* 0x000ee20000300800 */
[----:B------:R-:W-:-:S13]  /*21a860*/  LOP3.LUT P1, RZ, R29, 0x2000000, RZ, 0xc0, !PT ;  /* 0x020000001dff7812 */ /* 0x000fda000782c0ff */
[----:B--2---:R0:W-:Y:S04]  /*21a870*/  @P1 STG.E.U8 desc[UR22][R58.64], R31 ;  /* 0x0000001f3a001986 */ /* 0x0041e8000c101116 */
[----:B0-----:R-:W2:Y:S04]  /*21a880*/  LDL.LU.64 R58, [R1+0x4810] ;  /* 0x00481000013a7983 */ /* 0x001ea80000300a00 */
[----:B------:R-:W4:Y:S04]  /*21a890*/  LDL.LU.64 R48, [R1+0x4548] ;  /* 0x0045480001307983 */ /* 0x000f280000300a00 */
[----:B------:R-:W4:Y:S04]  /*21a8a0*/  LDL.LU.64 R50, [R1+0x4558] ;  /* 0x0045580001327983 */ /* 0x000f280000300a00 */
[----:B------:R-:W2:Y:S01]  /*21a8b0*/  LDL.LU R53, [R1+0x2a8] ;  /* 0x0002a80001357983 */ /* 0x000ea20000300800 */
        /* <DEDUP_REMOVED lines=127> */
[----:B------:R-:W-:-:S03]  /*21b0b0*/  LOP3.LUT R30, R30, 0xffffbfff, RZ, 0xc0, !PT ;  /* 0xffffbfff1e1e7812 */ /* 0x000fc600078ec0ff */
[----:B------:R-:W2:Y:S01]  /*21b0c0*/  LDL.LU.64 R38, [R1+0x4640] ;  /* 0x0046400001267983 */ /* 0x000ea20000300a00 */
[----:B------:R-:W-:Y:S02]  /*21b0d0*/  @P0 LOP3.LUT R30, R30, 0x4000, RZ, 0xfc, !PT ;  /* 0x000040001e1e0812 */ /* 0x000fe400078efcff */
        /* <DEDUP_REMOVED lines=8> */
[----:B------:R-:W2:Y:S01]  /*21b160*/  LDL.LU R56, [R1+0x260] ;  /* 0x0002600001387983 */ /* 0x000ea20000300800 */
[----:B------:R-:W-:-:S02]  /*21b170*/  LOP3.LUT P0, RZ, R28, 0x80000, RZ, 0xc0, !PT ;  /* 0x000800001cff7812 */ /* 0x000fc4000780c0ff */
[----:B------:R-:W-:Y:S01]  /*21b180*/  LOP3.LUT R30, R30, 0xfffeffff, RZ, 0xc0, !PT ;  /* 0xfffeffff1e1e7812 */ /* 0x000fe200078ec0ff */
[----:B------:R-:W2:Y:S01]  /*21b190*/  LDL.LU.64 R46, [R1+0x48f0] ;  /* 0x0048f000012e7983 */ /* 0x000ea20000300a00 */
[----:B---3--:R-:W-:-:S09]  /*21b1a0*/  PRMT R29, R57, 0x7770, RZ ;  /* 0x00007770391d7816 */ /* 0x008fd200000000ff */
[----:B------:R-:W-:Y:S02]  /*21b1b0*/  @P0 LOP3.LUT R30, R30, 0x10000, RZ, 0xfc, !PT ;  /* 0x000100001e1e0812 */ /* 0x000fe400078efcff */
[C---:B------:R-:W-:Y:S01]  /*21b1c0*/  LOP3.LUT P0, RZ, R28.reuse, 0x40000, RZ, 0xc0, !PT ;  /* 0x000400001cff7812 */ /* 0x040fe2000780c0ff */
[----:B------:R0:W-:Y:S01]  /*21b1d0*/  @P5 STG.E.U8 desc[UR22][R48.64], R29 ;  /* 0x0000001d30005986 */ /* 0x0001e2000c101116 */
[----:B------:R-:W-:Y:S02]  /*21b1e0*/  LOP3.LUT P1, RZ, R28, 0x10000, RZ, 0xc0, !PT ;  /* 0x000100001cff7812 */ /* 0x000fe4000782c0ff */
[----:B------:R-:W-:Y:S02]  /*21b1f0*/  LOP3.LUT R30, R30, 0xfffdffff, RZ, 0xc0, !PT ;  /* 0xfffdffff1e1e7812 */ /* 0x000fe400078ec0ff */
[----:B0-----:R-:W-:Y:S01]  /*21b200*/  PRMT R29, R57, 0x7771, RZ ;  /* 0x00007771391d7816 */ /* 0x001fe200000000ff */
[----:B------:R-:W3:Y:S06]  /*21b210*/  LDL.LU.64 R48, [R1+0x48f8] ;  /* 0x0048f80001307983 */ /* 0x000eec0000300a00 */
        /* <DEDUP_REMOVED lines=37> */
[----:B0-----:R-:W-:Y:S02]  /*21b470*/  PRMT R29, R27, 0x7773, RZ ;  /* 0x000077731b1d7816 */ /* 0x001fe400000000ff */
[C---:B------:R-:W-:Y:S01]  /*21b480*/  LOP3.LUT P4, RZ, R28.reuse, 0x10000000, RZ, 0xc0, !PT ;  /* 0x100000001cff7812 */ /* 0x040fe2000788c0ff */
[----:B------:R-:W2:Y:S04]  /*21b490*/  LDL.LU R27, [R1+0x8410] ;  /* 0x00841000011b7983 */ /* 0x000ea80000300800 */
[----:B------:R0:W-:Y:S01]  /*21b4a0*/  @P0 STG.E.U8 desc[UR22][R46.64], R29 ;  /* 0x0000001d2e000986 */ /* 0x0001e2000c101116 */
[----:B------:R-:W-:-:S02]  /*21b4b0*/  LOP3.LUT P5, RZ, R28, 0x20000000, RZ, 0xc0, !PT ;  /* 0x200000001cff7812 */ /* 0x000fc400078ac0ff */
[----:B0-----:R-:W-:-:S05]  /*21b4c0*/  PRMT R29, R56, 0x7770, RZ ;  /* 0x00007770381d7816 */ /* 0x001fca00000000ff */
[----:B---3--:R0:W-:Y:S01]  /*21b4d0*/  @P6 STG.E.U8 desc[UR22][R48.64], R29 ;  /* 0x0000001d30006986 */ /* 0x0081e2000c101116 */
[----:B------:R-:W-:Y:S02]  /*21b4e0*/  LOP3.LUT P2, RZ, R28, 0x40000000, RZ, 0xc0, !PT ;  /* 0x400000001cff7812 */ /* 0x000fe4000784c0ff */
        /* <DEDUP_REMOVED lines=16> */
[----:B------:R-:W4:Y:S04]  /*21b5f0*/  LDL.LU R56, [R1+0x240] ;  /* 0x0002400001387983 */ /* 0x000f280000300800 */
[----:B------:R-:W4:Y:S01]  /*21b600*/  LDL.LU.64 R60, [R1+0x46e0] ;  /* 0x0046e000013c7983 */ /* 0x000f220000300a00 */
[----:B------:R-:W-:-:S02]  /*21b610*/  PRMT R29, R57, 0x7772, RZ ;  /* 0x00007772391d7816 */ /* 0x000fc400000000ff */
[C---:B------:R-:W-:Y:S02]  /*21b620*/  LOP3.LUT P4, RZ, R27.reuse, 0x1, RZ, 0xc0, !PT ;  /* 0x000000011bff7812 */ /* 0x040fe4000788c0ff */
        /* <DEDUP_REMOVED lines=9> */
[----:B------:R-:W2:Y:S04]  /*21b6c0*/  LDL.LU.64 R36, [R1+0x4948] ;  /* 0x0049480001247983 */ /* 0x000ea80000300a00 */
[----:B------:R-:W2:Y:S01]  /*21b6d0*/  LDL.LU.64 R38, [R1+0x4950] ;  /* 0x0049500001267983 */ /* 0x000ea20000300a00 */
[----:B------:R-:W-:-:S04]  /*21b6e0*/  LOP3.LUT R30, R30, 0xffffffef, RZ, 0xc0, !PT ;  /* 0xffffffef1e1e7812 */ /* 0x000fc800078ec0ff */
        /* <DEDUP_REMOVED lines=18> */
[----:B---3--:R4:W-:Y:S01]  /*21b810*/  @P5 STG.E.U8 desc[UR22][R50.64], R29 ;  /* 0x0000001d32005986 */ /* 0x0089e2000c101116 */
[----:B------:R-:W-:Y:S02]  /*21b820*/  LOP3.LUT R30, R30, 0xfffffdff, RZ, 0xc0, !PT ;  /* 0xfffffdff1e1e7812 */ /* 0x000fe400078ec0ff */
[----:B----4-:R-:W-:Y:S01]  /*21b830*/  PRMT R29, R56, 0x7770, RZ ;  /* 0x00007770381d7816 */ /* 0x010fe200000000ff */
[----:B------:R-:W3:Y:S06]  /*21b840*/  LDL.LU R50, [R1+0x264] ;  /* 0x0002640001327983 */ /* 0x000eec0000300800 */
[----:B------:R-:W-:-:S02]  /*21b850*/  @P0 LOP3.LUT R30, R30, 0x200, RZ, 0xfc, !PT ;  /* 0x000002001e1e0812 */ /* 0x000fc400078efcff */
[----:B------:R-:W-:Y:S01]  /*21b860*/  LOP3.LUT P0, RZ, R27, 0x10, RZ, 0xc0, !PT ;  /* 0x000000101bff7812 */ /* 0x000fe2000780c0ff */
[----:B------:R0:W-:Y:S04]  /*21b870*/  @P2 STG.E.U8 desc[UR22][R48.64], R29 ;  /* 0x0000001d30002986 */ /* 0x0001e8000c101116 */
[----:B------:R-:W4:Y:S04]  /*21b880*/  LDL.LU.64 R40, [R1+0x4960] ;  /* 0x0049600001287983 */ /* 0x000f280000300a00 */
[----:B------:R-:W3:Y:S01]  /*21b890*/  LDL.LU.64 R42, [R1+0x4968] ;  /* 0x00496800012a7983 */ /* 0x000ee20000300a00 */
[----:B0-----:R-:W-:-:S03]  /*21b8a0*/  PRMT R29, R56, 0x7771, RZ ;  /* 0x00007771381d7816 */ /* 0x001fc600000000ff */
[----:B------:R-:W3:Y:S04]  /*21b8b0*/  LDL.LU.64 R44, [R1+0x4708] ;  /* 0x00470800012c7983 */ /* 0x000ee80000300a00 */
[----:B------:R0:W-:Y:S04]  /*21b8c0*/  @P1 STG.E.U8 desc[UR22][R52.64], R29 ;  /* 0x0000001d34001986 */ /* 0x0001e8000c101116 */
[----:B------:R-:W3:Y:S04]  /*21b8d0*/  LDL.LU.64 R46, [R1+0x4720] ;  /* 0x00472000012e7983 */ /* 0x000ee80000300a00 */
        /* <DEDUP_REMOVED lines=8> */
[----:B------:R-:W-:-:S03]  /*21b960*/  LOP3.LUT P0, RZ, R30, 0x100, RZ, 0xc0, !PT ;  /* 0x000001001eff7812 */ /* 0x000fc6000780c0ff */
[----:B------:R-:W3:Y:S01]  /*21b970*/  LDL.LU.64 R56, [R1+0x4990] ;  /* 0x0049900001387983 */ /* 0x000ee20000300a00 */
[----:B0-----:R-:W-:-:S03]  /*21b980*/  PRMT R29, R26, 0x7770, RZ ;  /* 0x000077701a1d7816 */ /* 0x001fc600000000ff */
[----:B------:R-:W3:Y:S04]  /*21b990*/  LDL.LU.64 R60, [R1+0x4998] ;  /* 0x00499800013c7983 */ /* 0x000ee80000300a00 */
[----:B------:R-:W3:Y:S04]  /*21b9a0*/  LDL.LU R51, [R1+0x244] ;  /* 0x0002440001337983 */ /* 0x000ee80000300800 */
[----:B--2---:R0:W-:Y:S01]  /*21b9b0*/  @P0 STG.E.U8 desc[UR22][R58.64], R29 ;  /* 0x0000001d3a000986 */ /* 0x0041e2000c101116 */
[----:B------:R-:W-:Y:S02]  /*21b9c0*/  LOP3.LUT P0, RZ, R30, 0x80, RZ, 0xc0, !PT ;  /* 0x000000801eff7812 */ /* 0x000fe4000780c0ff */
[----:B0-----:R-:W-:Y:S01]  /*21b9d0*/  PRMT R29, R26, 0x7771, RZ ;  /* 0x000077711a1d7816 */ /* 0x001fe200000000ff */
[----:B------:R-:W2:Y:S10]  /*21b9e0*/  LDL.LU.64 R58, [R1+0x49a0] ;  /* 0x0049a000013a7983 */ /* 0x000eb40000300a00 */
[----:B------:R0:W-:Y:S01]  /*21b9f0*/  @P0 STG.E.U8 desc[UR22][R36.64], R29 ;  /* 0x0000001d24000986 */ /* 0x0001e2000c101116 */
[----:B------:R-:W-:-:S02]  /*21ba00*/  LOP3.LUT P0, RZ, R30, 0x40, RZ, 0xc0, !PT ;  /* 0x000000401eff7812 */ /* 0x000fc4000780c0ff */
[----:B0-----:R-:W-:-:S11]  /*21ba10*/  PRMT R29, R26, 0x7772, RZ ;  /* 0x000077721a1d7816 */ /* 0x001fd600000000ff */
[----:B------:R0:W-:Y:S02]  /*21ba20*/  @P0 STG.E.U8 desc[UR22][R38.64], R29 ;  /* 0x0000001d26000986 */ /* 0x0001e4000c101116 */
[----:B0-----:R-:W-:Y:S02]  /*21ba30*/  PRMT R29, R26, 0x7773, RZ ;  /* 0x000077731a1d7816 */ /* 0x001fe400000000ff */
[----:B------:R-:W2:Y:S01]  /*21ba40*/  LDL.LU R26, [R1+0x840c] ;  /* 0x00840c00011a7983 */ /* 0x000ea20000300800 */
[----:B------:R-:W-:Y:S02]  /*21ba50*/  LOP3.LUT P0, RZ, R30, 0x20, RZ, 0xc0, !PT ;  /* 0x000000201eff7812 */ /* 0x000fe4000780c0ff */
[C---:B------:R-:W-:Y:S02]  /*21ba60*/  LOP3.LUT P6, RZ, R27.reuse, 0x2000, RZ, 0xc0, !PT ;  /* 0x000020001bff7812 */ /* 0x040fe400078cc0ff */
[----:B------:R-:W-:-:S09]  /*21ba70*/  LOP3.LUT P3, RZ, R27, 0x4000, RZ, 0xc0, !PT ;  /* 0x000040001bff7812 */ /* 0x000fd2000786c0ff */
[----:B----4-:R3:W-:Y:S01]  /*21ba80*/  @P0 STG.E.U8 desc[UR22][R40.64], R29 ;  /* 0x0000001d28000986 */ /* 0x0107e2000c101116 */
        /* <DEDUP_REMOVED lines=26> */
[----:B0-----:R-:W3:Y:S01]  /*21bc30*/  LDL.LU.64 R58, [R1+0x4758] ;  /* 0x00475800013a7983 */ /* 0x001ee20000300a00 */
[----:B------:R-:W-:Y:S02]  /*21bc40*/  LOP3.LUT P0, RZ, R27, 0x80000000, RZ, 0xc0, !PT ;  /* 0x800000001bff7812 */ /* 0x000fe4000780c0ff */
[----:B------:R-:W-:Y:S01]  /*21bc50*/  LOP3.LUT R28, R28, 0xfbffffff, RZ, 0xc0, !PT ;  /* 0xfbffffff1c1c7812 */ /* 0x000fe200078ec0ff */
[----:B------:R-:W4:Y:S04]  /*21bc60*/  LDL.LU.64 R48, [R1+0x4760] ;  /* 0x0047600001307983 */ /* 0x000f280000300a00 */
[----:B------:R-:W2:Y:S04]  /*21bc70*/  LDL.LU.64 R60, [R1+0x4770] ;  /* 0x00477000013c7983 */ /* 0x000ea80000300a00 */
[----:B------:R-:W2:Y:S02]  /*21bc80*/  LDL.LU.64 R52, [R1+0x49c0] ;  /* 0x0049c00001347983 */ /* 0x000ea40000300a00 */
[----:B------:R-:W-:-:S02]  /*21bc90*/  @P0 LOP3.LUT R28, R28, 0x4000000, RZ, 0xfc, !PT ;  /* 0x040000001c1c0812 */ /* 0x000fc400078efcff */
[----:B------:R-:W-:Y:S01]  /*21bca0*/  LOP3.LUT P0, RZ, R27, 0x40000000, RZ, 0xc0, !PT ;  /* 0x400000001bff7812 */ /* 0x000fe2000780c0ff */
[----:B------:R-:W2:Y:S01]  /*21bcb0*/  LDL.LU.64 R54, [R1+0x49c8] ;  /* 0x0049c80001367983 */ /* 0x000ea20000300a00 */
[----:B------:R-:W-:-:S03]  /*21bcc0*/  LOP3.LUT R28, R28, 0xf7ffffff, RZ, 0xc0, !PT ;  /* 0xf7ffffff1c1c7812 */ /* 0x000fc600078ec0ff */
[----:B------:R-:W2:Y:S04]  /*21bcd0*/  LDL.LU.64 R56, [R1+0x49d0] ;  /* 0x0049d00001387983 */ /* 0x000ea80000300a00 */
[----:B------:R-:W2:Y:S04]  /*21bce0*/  LDL.LU R40, [R1+0x234] ;  /* 0x0002340001287983 */ /* 0x000ea80000300800 */
[----:B------:R-:W-:Y:S02]  /*21bcf0*/  @P0 LOP3.LUT R28, R28, 0x8000000, RZ, 0xfc, !PT ;  /* 0x080000001c1c0812 */ /* 0x000fe400078efcff */
        /* <DEDUP_REMOVED lines=33> */
[----:B0-----:R-:W-:-:S05]  /*21bf10*/  PRMT R27, R51, 0x7773, RZ ;  /* 0x00007773331b7816 */ /* 0x001fca00000000ff */
[----:B--2---:R0:W-:Y:S04]  /*21bf20*/  @P2 STG.E.U8 desc[UR22][R60.64], R27 ;  /* 0x0000001b3c002986 */ /* 0x0041e8000c101116 */
[----:B0-----:R-:W2:Y:S04]  /*21bf30*/  LDL.LU R60, [R1+0x258] ;  /* 0x00025800013c7983 */ /* 0x001ea80000300800 */
[----:B------:R-:W4:Y:S01]  /*21bf40*/  LDL.LU.64 R44, [R1+0x49f8] ;  /* 0x0049f800012c7983 */ /* 0x000f220000300a00 */
[----:B------:R-:W-:-:S03]  /*21bf50*/  PRMT R27, R40, 0x7770, RZ ;  /* 0x00007770281b7816 */ /* 0x000fc600000000ff */
[----:B------:R-:W4:Y:S04]  /*21bf60*/  LDL.LU.64 R46, [R1+0x4a08] ;  /* 0x004a0800012e7983 */ /* 0x000f280000300a00 */
[----:B------:R0:W-:Y:S04]  /*21bf70*/  @P1 STG.E.U8 desc[UR22][R52.64], R27 ;  /* 0x0000001b34001986 */ /* 0x0001e8000c101116 */
[----:B------:R-:W4:Y:S04]  /*21bf80*/  LDL.LU R61, [R1+0x248] ;  /* 0x00024800013d7983 */ /* 0x000f280000300800 */
[----:B------:R-:W4:Y:S01]  /*21bf90*/  LDL.LU.64 R48, [R1+0x4a10] ;  /* 0x004a100001307983 */ /* 0x000f220000300a00 */
[----:B0-----:R-:W-:-:S03]  /*21bfa0*/  PRMT R27, R40, 0x7771, RZ ;  /* 0x00007771281b7816 */ /* 0x001fc600000000ff */
[----:B------:R-:W4:Y:S04]  /*21bfb0*/  LDL.LU.64 R50, [R1+0x4a18] ;  /* 0x004a180001327983 */ /* 0x000f280000300a00 */
[----:B------:R0:W-:Y:S01]  /*21bfc0*/  @P0 STG.E.U8 desc[UR22][R54.64], R27 ;  /* 0x0000001b36000986 */ /* 0x0001e2000c101116 */
[----:B------:R-:W-:-:S03]  /*21bfd0*/  LOP3.LUT P0, RZ, R30, 0x2, RZ, 0xc0, !PT ;  /* 0x000000021eff7812 */ /* 0x000fc6000780c0ff */
[----:B------:R-:W4:Y:S01]  /*21bfe0*/  LDL.LU.64 R52, [R1+0x4a20] ;  /* 0x004a200001347983 */ /* 0x000f220000300a00 */
        /* <DEDUP_REMOVED lines=22> */
[----:B----4-:R0:W-:Y:S01]  /*21c150*/  @P0 STG.E.U8 desc[UR22][R44.64], R27 ;  /* 0x0000001b2c000986 */ /* 0x0101e2000c101116 */
        /* <DEDUP_REMOVED lines=80> */
[----:B------:R-:W-:Y:S02]  /*21c660*/  LOP3.LUT P0, RZ, R28, 0x2000000, RZ, 0xc0, !PT ;  /* 0x020000001cff7812 */ /* 0x000fe4000780c0ff */
        /* <DEDUP_REMOVED lines=51> */
[----:B------:R-:W4:Y:S04]  /*21c9a0*/  LDL.LU.64 R54, [R1+0x48e0] ;  /* 0x0048e00001367983 */ /* 0x000f280000300a00 */
[----:B------:R-:W4:Y:S04]  /*21c9b0*/  LDL.LU.64 R60, [R1+0x4ae8] ;  /* 0x004ae800013c7983 */ /* 0x000f280000300a00 */
[----:B------:R-:W4:Y:S01]  /*21c9c0*/  LDL.LU R36, [R1+0x210] ;  /* 0x0002100001247983 */ /* 0x000f220000300800 */
[----:B------:R-:W-:-:S02]  /*21c9d0*/  LOP3.LUT P4, RZ, R26, 0x2000000, RZ, 0xc0, !PT ;  /* 0x020000001aff7812 */ /* 0x000fc4000788c0ff */
        /* <DEDUP_REMOVED lines=29> */
[----:B0-----:R-:W2:Y:S04]  /*21cbb0*/  LDL.LU.64 R58, [R1+0x4af0] ;  /* 0x004af000013a7983 */ /* 0x001ea80000300a00 */
[----:B------:R-:W3:Y:S04]  /*21cbc0*/  LDL.LU.64 R34, [R1+0x4af8] ;  /* 0x004af80001227983 */ /* 0x000ee80000300a00 */
[----:B------:R-:W3:Y:S04]  /*21cbd0*/  LDL.LU.64 R38, [R1+0x4b00] ;  /* 0x004b000001267983 */ /* 0x000ee80000300a00 */
[----:B------:R-:W3:Y:S04]  /*21cbe0*/  LDL.LU R56, [R1+0x200] ;  /* 0x0002000001387983 */ /* 0x000ee80000300800 */
[----:B------:R-:W3:Y:S04]  /*21cbf0*/  LDL.LU.64 R40, [R1+0x4b08] ;  /* 0x004b080001287983 */ /* 0x000ee80000300a00 */
[----:B------:R-:W3:Y:S01]  /*21cc00*/  LDL.LU.64 R42, [R1+0x4908] ;  /* 0x00490800012a7983 */ /* 0x000ee20000300a00 */
[----:B----4-:R-:W-:-:S03]  /*21cc10*/  PRMT R26, R57, 0x7770, RZ ;  /* 0x00007770391a7816 */ /* 0x010fc600000000ff */
[----:B------:R-:W4:Y:S04]  /*21cc20*/  LDL.LU.64 R44, [R1+0x4920] ;  /* 0x00492000012c7983 */ /* 0x000f280000300a00 */
        /* <DEDUP_REMOVED lines=51> */
[----:B0-----:R-:W-:Y:S02]  /*21cf60*/  PRMT R26, R24, 0x7773, RZ ;  /* 0x00007773181a7816 */ /* 0x001fe400000000ff */
[----:B------:R-:W3:Y:S04]  /*21cf70*/  LDL.LU R24, [R1+0x83fc] ;  /* 0x0083fc0001187983 */ /* 0x000ee80000300800 */
[----:B------:R0:W-:Y:S02]  /*21cf80*/  @P5 STG.E.U8 desc[UR22][R54.64], R26 ;  /* 0x0000001a36005986 */ /* 0x0001e4000c101116 */
[----:B0-----:R-:W-:-:S05]  /*21cf90*/  PRMT R26, R57, 0x7770, RZ ;  /* 0x00007770391a7816 */ /* 0x001fca00000000ff */
        /* <DEDUP_REMOVED lines=44> */
[----:B---3--:R-:W-:Y:S01]  /*21d260*/  PRMT R26, R56, 0x7770, RZ ;  /* 0x00007770381a7816 */ /* 0x008fe200000000ff */
        /* <DEDUP_REMOVED lines=33> */
[----:B------:R-:W-:-:S13]  /*21d480*/  LOP3.LUT P0, RZ, R28, 0x20, RZ, 0xc0, !PT ;  /* 0x000000201cff7812 */ /* 0x000fda000780c0ff */
        /* <DEDUP_REMOVED lines=160> */
[----:B---3--:R-:W-:-:S05]  /*21de90*/  PRMT R26, R53, 0x7770, RZ ;  /* 0x00007770351a7816 */ /* 0x008fca00000000ff */
[----:B------:R0:W-:Y:S04]  /*21dea0*/  @P4 STG.E.U8 desc[UR22][R58.64], R26 ;  /* 0x0000001a3a004986 */ /* 0x0001e8000c101116 */
[----:B0-----:R-:W3:Y:S04]  /*21deb0*/  LDL.LU.64 R58, [R1+0x4cb0] ;  /* 0x004cb000013a7983 */ /* 0x001ee80000300a00 */
[----:B------:R-:W3:Y:S04]  /*21dec0*/  LDL.LU.64 R34, [R1+0x4cc0] ;  /* 0x004cc00001227983 */ /* 0x000ee80000300a00 */
[----:B------:R-:W3:Y:S04]  /*21ded0*/  LDL.LU.64 R36, [R1+0x4cc8] ;  /* 0x004cc80001247983 */ /* 0x000ee80000300a00 */
[----:B------:R-:W3:Y:S01]  /*21dee0*/  LDL.LU R52, [R1+0x1e0] ;  /* 0x0001e00001347983 */ /* 0x000ee20000300800 */
[----:B------:R-:W-:-:S03]  /*21def0*/  LOP3.LUT P0, RZ, R24, 0x1000000, RZ, 0xc0, !PT ;  /* 0x0100000018ff7812 */ /* 0x000fc6000780c0ff */
[----:B------:R-:W3:Y:S01]  /*21df00*/  LDL.LU.64 R38, [R1+0x4b10] ;  /* 0x004b100001267983 */ /* 0x000ee20000300a00 */
[----:B------:R-:W-:-:S03]  /*21df10*/  LOP3.LUT R25, R25, 0xfeffffff, RZ, 0xc0, !PT ;  /* 0xfeffffff19197812 */ /* 0x000fc600078ec0ff */
[----:B------:R-:W3:Y:S01]  /*21df20*/  LDL.LU.64 R40, [R1+0x4b20] ;  /* 0x004b200001287983 */ /* 0x000ee20000300a00 */
[C---:B------:R-:W-:Y:S02]  /*21df30*/  LOP3.LUT P5, RZ, R24.reuse, 0x80000, RZ, 0xc0, !PT ;  /* 0x0008000018ff7812 */ /* 0x040fe400078ac0ff */
[C---:B------:R-:W-:Y:S01]  /*21df40*/  LOP3.LUT P2, RZ, R24.reuse, 0x100000, RZ, 0xc0, !PT ;  /* 0x0010000018ff7812 */ /* 0x040fe2000784c0ff */
[----:B------:R-:W3:Y:S02]  /*21df50*/  LDL.LU.64 R42, [R1+0x4b30] ;  /* 0x004b3000012a7983 */ /* 0x000ee40000300a00 */
[----:B------:R-:W-:Y:S02]  /*21df60*/  @P0 LOP3.LUT R25, R25, 0x1000000, RZ, 0xfc, !PT ;  /* 0x0100000019190812 */ /* 0x000fe400078efcff */
[----:B------:R-:W-:Y:S02]  /*21df70*/  LOP3.LUT P0, RZ, R24, 0x800000, RZ, 0xc0, !PT ;  /* 0x0080000018ff7812 */ /* 0x000fe4000780c0ff */
[----:B------:R-:W-:-:S02]  /*21df80*/  LOP3.LUT R25, R25, 0xfdffffff, RZ, 0xc0, !PT ;  /* 0xfdffffff19197812 */ /* 0x000fc400078ec0ff */
[C---:B------:R-:W-:Y:S02]  /*21df90*/  LOP3.LUT P1, RZ, R24.reuse, 0x200000, RZ, 0xc0, !PT ;  /* 0x0020000018ff7812 */ /* 0x040fe4000782c0ff */
[----:B------:R-:W-:-:S07]  /*21dfa0*/  LOP3.LUT P6, RZ, R24, 0x80000000, RZ, 0xc0, !PT ;  /* 0x8000000018ff7812 */ /* 0x000fce00078cc0ff */
        /* <DEDUP_REMOVED lines=9> */
[----:B------:R-:W4:Y:S04]  /*21e040*/  LDL.LU.64 R46, [R1+0x4cd8] ;  /* 0x004cd800012e7983 */ /* 0x000f280000300a00 */
[----:B------:R0:W-:Y:S04]  /*21e050*/  @P1 STG.E.U8 desc[UR22][R54.64], R24 ;  /* 0x0000001836001986 */ /* 0x0001e8000c101116 */
        /* <DEDUP_REMOVED lines=46> */
[----:B0-----:R-:W2:Y:S01]  /*21e340*/  LDL.LU.64 R60, [R1+0x4b80] ;  /* 0x004b8000013c7983 */ /* 0x001ea20000300a00 */
[----:B------:R-:W-:Y:S02]  /*21e350*/  LOP3.LUT P1, RZ, R22, 0x10, RZ, 0xc0, !PT ;  /* 0x0000001016ff7812 */ /* 0x000fe4000782c0ff */
[----:B------:R-:W-:-:S11]  /*21e360*/  PRMT R24, R48, 0x7772, RZ ;  /* 0x0000777230187816 */ /* 0x000fd600000000ff */
[----:B---3--:R0:W-:Y:S04]  /*21e370*/  @P1 STG.E.U8 desc[UR22][R58.64], R24 ;  /* 0x000000183a001986 */ /* 0x0081e8000c101116 */
[----:B0-----:R-:W3:Y:S04]  /*21e380*/  LDL.LU.64 R58, [R1+0x4d10] ;  /* 0x004d1000013a7983 */ /* 0x001ee80000300a00 */
        /* <DEDUP_REMOVED lines=9> */
[C---:B------:R-:W-:Y:S02]  /*21e420*/  LOP3.LUT P1, RZ, R22.reuse, 0x100, RZ, 0xc0, !PT ;  /* 0x0000010016ff7812 */ /* 0x040fe4000782c0ff */
[----:B------:R-:W-:-:S03]  /*21e430*/  LOP3.LUT P0, RZ, R22, 0x20000, RZ, 0xc0, !PT ;  /* 0x0002000016ff7812 */ /* 0x000fc6000780c0ff */
        /* <DEDUP_REMOVED lines=19> */
[----:B------:R-:W4:Y:S01]  /*21e570*/  LDL.LU.64 R52, [R1+0x4c00] ;  /* 0x004c000001347983 */ /* 0x000f220000300a00 */
[----:B------:R-:W-:-:S03]  /*21e580*/  LOP3.LUT R25, R25, 0xfffffbff, RZ, 0xc0, !PT ;  /* 0xfffffbff19197812 */ /* 0x000fc600078ec0ff */
[----:B------:R-:W4:Y:S01]  /*21e590*/  LDL.LU R59, [R1+0x1b4] ;  /* 0x0001b400013b7983 */ /* 0x000f220000300800 */
        /* <DEDUP_REMOVED lines=40> */
[----:B------:R-:W-:Y:S02]  /*21e820*/  LOP3.LUT P6, RZ, R22, 0x40000, RZ, 0xc0, !PT ;  /* 0x0004000016ff7812 */ /* 0x000fe400078cc0ff */
[----:B---3--:R-:W-:-:S09]  /*21e830*/  PRMT R24, R58, 0x7770, RZ ;  /* 0x000077703a187816 */ /* 0x008fd200000000ff */
        /* <DEDUP_REMOVED lines=22> */
[C---:B------:R-:W-:Y:S01]  /*21e9a0*/  LOP3.LUT P2, RZ, R22.reuse, 0x400000, RZ, 0xc0, !PT ;  /* 0x0040000016ff7812 */ /* 0x040fe2000784c0ff */
[----:B------:R-:W3:Y:S01]  /*21e9b0*/  LDL.LU.64 R46, [R1+0x4da8] ;  /* 0x004da800012e7983 */ /* 0x000ee20000300a00 */
[----:B------:R-:W-:-:S02]  /*21e9c0*/  LOP3.LUT P1, RZ, R22, 0x800000, RZ, 0xc0, !PT ;  /* 0x0080000016ff7812 */ /* 0x000fc4000782c0ff */
[----:B------:R-:W-:-:S07]  /*21e9d0*/  LOP3.LUT P4, RZ, R22, 0x1000000, RZ, 0xc0, !PT ;  /* 0x0100000016ff7812 */ /* 0x000fce000788c0ff */
[----:B------:R0:W-:Y:S02]  /*21e9e0*/  @P5 STG.E.U8 desc[UR22][R54.64], R24 ;  /* 0x0000001836005986 */ /* 0x0001e4000c101116 */
[----:B0-----:R-:W-:-:S05]  /*21e9f0*/  PRMT R24, R59, 0x7770, RZ ;  /* 0x000077703b187816 */ /* 0x001fca00000000ff */
[----:B------:R0:W-:Y:S04]  /*21ea00*/  @P2 STG.E.U8 desc[UR22][R56.64], R24 ;  /* 0x0000001838002986 */ /* 0x0001e8000c101116 */
[----:B0-----:R-:W3:Y:S04]  /*21ea10*/  LDL.LU.64 R56, [R1+0x4db0] ;  /* 0x004db00001387983 */ /* 0x001ee80000300a00 */
[----:B------:R-:W3:Y:S04]  /*21ea20*/  LDL.LU.64 R48, [R1+0x4c38] ;  /* 0x004c380001307983 */ /* 0x000ee80000300a00 */
[----:B------:R-:W3:Y:S04]  /*21ea30*/  LDL.LU.64 R52, [R1+0x4c40] ;  /* 0x004c400001347983 */ /* 0x000ee80000300a00 */
[----:B------:R-:W3:Y:S01]  /*21ea40*/  LDL.LU R55, [R1+0x1e8] ;  /* 0x0001e80001377983 */ /* 0x000ee20000300800 */
[----:B------:R-:W-:-:S05]  /*21ea50*/  PRMT R24, R59, 0x7771, RZ ;  /* 0x000077713b187816 */ /* 0x000fca00000000ff */
        /* <DEDUP_REMOVED lines=29> */
[----:B------:R-:W-:-:S11]  /*21ec30*/  LOP3.LUT R25, R25, 0xffffff7f, RZ, 0xc0, !PT ;  /* 0xffffff7f19197812 */ /* 0x000fd600078ec0ff */
[----:B------:R-:W-:Y:S02]  /*21ec40*/  @P0 LOP3.LUT R25, R25, 0x80, RZ, 0xfc, !PT ;  /* 0x0000008019190812 */ /* 0x000fe400078efcff */
[----:B------:R-:W-:Y:S02]  /*21ec50*/  LOP3.LUT P0, RZ, R22, 0x40000000, RZ, 0xc0, !PT ;  /* 0x4000000016ff7812 */ /* 0x000fe4000780c0ff */
[----:B0-----:R-:W-:-:S05]  /*21ec60*/  PRMT R24, R55, 0x7770, RZ ;  /* 0x0000777037187816 */ /* 0x001fca00000000ff */
[----:B------:R0:W-:Y:S01]  /*21ec70*/  @P2 STG.E.U8 desc[UR22][R56.64], R24 ;  /* 0x0000001838002986 */ /* 0x0001e2000c101116 */
[----:B------:R-:W-:-:S03]  /*21ec80*/  LOP3.LUT R25, R25, 0xfffffeff, RZ, 0xc0, !PT ;  /* 0xfffffeff19197812 */ /* 0x000fc600078ec0ff */
[----:B0-----:R-:W3:Y:S04]  /*21ec90*/  LDL.LU R57, [R1+0x1c8] ;  /* 0x0001c80001397983 */ /* 0x001ee80000300800 */
[----:B------:R-:W3:Y:S01]  /*21eca0*/  LDL.LU.64 R40, [R1+0x4df0] ;  /* 0x004df00001287983 */ /* 0x000ee20000300a00 */
[----:B------:R-:W-:Y:S02]  /*21ecb0*/  @P0 LOP3.LUT R25, R25, 0x100, RZ, 0xfc, !PT ;  /* 0x0000010019190812 */ /* 0x000fe400078efcff */
[C---:B------:R-:W-:Y:S01]  /*21ecc0*/  LOP3.LUT P0, RZ, R22.reuse, 0x20000000, RZ, 0xc0, !PT ;  /* 0x2000000016ff7812 */ /* 0x040fe2000780c0ff */
[----:B------:R-:W3:Y:S01]  /*21ecd0*/  LDL.LU.64 R42, [R1+0x4c90] ;  /* 0x004c9000012a7983 */ /* 0x000ee20000300a00 */
[----:B------:R-:W-:Y:S02]  /*21ece0*/  LOP3.LUT P1, RZ, R22, 0x8000000, RZ, 0xc0, !PT ;  /* 0x0800000016ff7812 */ /* 0x000fe4000782c0ff */
        /* <DEDUP_REMOVED lines=35> */
[----:B------:R-:W-:Y:S02]  /*21ef20*/  LOP3.LUT P5, RZ, R23, 0x100, RZ, 0xc0, !PT ;  /* 0x0000010017ff7812 */ /* 0x000fe400078ac0ff */
[----:B0-----:R-:W-:-:S05]  /*21ef30*/  PRMT R24, R57, 0x7770, RZ ;  /* 0x0000777039187816 */ /* 0x001fca00000000ff */
        /* <DEDUP_REMOVED lines=46> */
[----:B------:R-:W2:Y:S01]  /*21f220*/  LDL.LU.64 R36, [R1+0x4e60] ;  /* 0x004e600001247983 */ /* 0x000ea20000300a00 */
[----:B------:R-:W-:-:S03]  /*21f230*/  LOP3.LUT R22, R22, 0xbfffffff, RZ, 0xc0, !PT ;  /* 0xbfffffff16167812 */ /* 0x000fc600078ec0ff */
[----:B------:R-:W2:Y:S01]  /*21f240*/  LDL.LU.64 R38, [R1+0x4d38] ;  /* 0x004d380001267983 */ /* 0x000ea20000300a00 */
[----:B------:R-:W-:Y:S02]  /*21f250*/  @P0 LOP3.LUT R22, R22, 0x40000000, RZ, 0xfc, !PT ;  /* 0x4000000016160812 */ /* 0x000fe400078efcff */
[C---:B------:R-:W-:Y:S01]  /*21f260*/  LOP3.LUT P0, RZ, R23.reuse, 0x40000, RZ, 0xc0, !PT ;  /* 0x0004000017ff7812 */ /* 0x040fe2000780c0ff */
[----:B------:R-:W2:Y:S01]  /*21f270*/  LDL.LU.64 R40, [R1+0x4d40] ;  /* 0x004d400001287983 */ /* 0x000ea20000300a00 */
[----:B------:R-:W-:Y:S02]  /*21f280*/  LOP3.LUT R22, R22, 0x7fffffff, RZ, 0xc0, !PT ;  /* 0x7fffffff16167812 */ /* 0x000fe400078ec0ff */
[----:B------:R-:W-:Y:S01]  /*21f290*/  LOP3.LUT P5, RZ, R23, 0x1000, RZ, 0xc0, !PT ;  /* 0x0000100017ff7812 */ /* 0x000fe200078ac0ff */
[----:B------:R-:W2:Y:S08]  /*21f2a0*/  LDL.LU.64 R42, [R1+0x4d48] ;  /* 0x004d4800012a7983 */ /* 0x000eb00000300a00 */
[----:B------:R-:W-:-:S02]  /*21f2b0*/  @P0 LOP3.LUT R22, R22, 0x80000000, RZ, 0xfc, !PT ;  /* 0x8000000016160812 */ /* 0x000fc400078efcff */
[----:B------:R-:W-:Y:S02]  /*21f2c0*/  LOP3.LUT P0, RZ, R23, 0x20000, RZ, 0xc0, !PT ;  /* 0x0002000017ff7812 */ /* 0x000fe4000780c0ff */
[----:B------:R-:W-:Y:S02]  /*21f2d0*/  PRMT R24, R51, 0x7772, RZ ;  /* 0x0000777233187816 */ /* 0x000fe400000000ff */
[----:B------:R-:W-:-:S03]  /*21f2e0*/  LOP3.LUT R25, R25, 0xfffffffe, RZ, 0xc0, !PT ;  /* 0xfffffffe19197812 */ /* 0x000fc600078ec0ff */
[----:B---3--:R0:W-:Y:S01]  /*21f2f0*/  @P5 STG.E.U8 desc[UR22][R48.64], R24 ;  /* 0x0000001830005986 */ /* 0x0081e2000c101116 */
[----:B------:R-:W-:-:S05]  /*21f300*/  LOP3.LUT P2, RZ, R23, 0x2000, RZ, 0xc0, !PT ;  /* 0x0000200017ff7812 */ /* 0x000fca000784c0ff */
[----:B------:R-:W-:Y:S02]  /*21f310*/  @P0 LOP3.LUT R25, R25, 0x1, RZ, 0xfc, !PT ;  /* 0x0000000119190812 */ /* 0x000fe400078efcff */
[----:B------:R-:W-:Y:S02]  /*21f320*/  LOP3.LUT P0, RZ, R23, 0x10000, RZ, 0xc0, !PT ;  /* 0x0001000017ff7812 */ /* 0x000fe4000780c0ff */
[----:B0-----:R-:W-:Y:S02]  /*21f330*/  PRMT R24, R51, 0x7773, RZ ;  /* 0x0000777333187816 */ /* 0x001fe400000000ff */
[----:B------:R-:W3:Y:S01]  /*21f340*/  LDL.LU R51, [R1+0x1bc] ;  /* 0x0001bc0001337983 */ /* 0x000ee20000300800 */
[----:B------:R-:W-:-:S03]  /*21f350*/  LOP3.LUT P1, RZ, R23, 0x4000, RZ, 0xc0, !PT ;  /* 0x0000400017ff7812 */ /* 0x000fc6000782c0ff */
[----:B------:R-:W3:Y:S01]  /*21f360*/  LDL.LU.64 R44, [R1+0x4e78] ;  /* 0x004e7800012c7983 */ /* 0x000ee20000300a00 */
[----:B------:R-:W-:-:S03]  /*21f370*/  LOP3.LUT R25, R25, 0xfffffffd, RZ, 0xc0, !PT ;  /* 0xfffffffd19197812 */ /* 0x000fc600078ec0ff */
[----:B----4-:R0:W-:Y:S01]  /*21f380*/  @P2 STG.E.U8 desc[UR22][R52.64], R24 ;  /* 0x0000001834002986 */ /* 0x0101e2000c101116 */
[----:B------:R-:W-:Y:S02]  /*21f390*/  @P0 LOP3.LUT R25, R25, 0x2, RZ, 0xfc, !PT ;  /* 0x0000000219190812 */ /* 0x000fe400078efcff */
[----:B------:R-:W-:Y:S01]  /*21f3a0*/  LOP3.LUT P0, RZ, R23, 0x8000, RZ, 0xc0, !PT ;  /* 0x0000800017ff7812 */ /* 0x000fe2000780c0ff */
[----:B------:R-:W4:Y:S04]  /*21f3b0*/  LDL.LU.64 R46, [R1+0x4e80] ;  /* 0x004e8000012e7983 */ /* 0x000f280000300a00 */
        /* <DEDUP_REMOVED lines=51> */
[----:B------:R-:W3:Y:S04]  /*21f6f0*/  LDL.LU R21, [R1+0x83e0] ;  /* 0x0083e00001157983 */ /* 0x000ee80000300800 */
[----:B--2---:R0:W-:Y:S04]  /*21f700*/  @P1 STG.E.U8 desc[UR22][R58.64], R24 ;  /* 0x000000183a001986 */ /* 0x0041e8000c101116 */
[----:B0-----:R-:W2:Y:S04]  /*21f710*/  LDL.LU.64 R58, [R1+0x4eb0] ;  /* 0x004eb000013a7983 */ /* 0x001ea80000300a00 */
[----:B------:R-:W4:Y:S04]  /*21f720*/  LDL.LU.64 R48, [R1+0x4ec0] ;  /* 0x004ec00001307983 */ /* 0x000f280000300a00 */
[----:B------:R-:W4:Y:S04]  /*21f730*/  LDL.LU.64 R50, [R1+0x4ec8] ;  /* 0x004ec80001327983 */ /* 0x000f280000300a00 */
[----:B------:R-:W3:Y:S04]  /*21f740*/  LDL.LU R53, [R1+0x190] ;  /* 0x0001900001357983 */ /* 0x000ee80000300800 */
[----:B------:R-:W4:Y:S04]  /*21f750*/  LDL.LU.64 R54, [R1+0x4ed0] ;  /* 0x004ed00001367983 */ /* 0x000f280000300a00 */
[----:B------:R-:W4:Y:S04]  /*21f760*/  LDL.LU.64 R56, [R1+0x4ed8] ;  /* 0x004ed80001387983 */ /* 0x000f280000300a00 */
[----:B------:R-:W4:Y:S04]  /*21f770*/  LDL.LU.64 R60, [R1+0x4dc0] ;  /* 0x004dc000013c7983 */ /* 0x000f280000300a00 */
[----:B------:R-:W4:Y:S01]  /*21f780*/  LDL.LU R52, [R1+0x180] ;  /* 0x0001800001347983 */ /* 0x000f220000300800 */
[----:B------:R-:W-:-:S02]  /*21f790*/  LOP3.LUT P4, RZ, R23, 0x40000000, RZ, 0xc0, !PT ;  /* 0x4000000017ff7812 */ /* 0x000fc4000788c0ff */
[----:B------:R-:W-:Y:S02]  /*21f7a0*/  LOP3.LUT P5, RZ, R23, 0x80000000, RZ, 0xc0, !PT ;  /* 0x8000000017ff7812 */ /* 0x000fe400078ac0ff */
[----:B------:R-:W-:Y:S02]  /*21f7b0*/  LOP3.LUT R22, R22, 0xfffbffff, RZ, 0xc0, !PT ;  /* 0xfffbffff16167812 */ /* 0x000fe400078ec0ff */
[----:B---3--:R-:W-:-:S07]  /*21f7c0*/  PRMT R23, R53, 0x7770, RZ ;  /* 0x0000777035177816 */ /* 0x008fce00000000ff */
[----:B--2---:R0:W-:Y:S04]  /*21f7d0*/  @P4 STG.E.U8 desc[UR22][R58.64], R23 ;  /* 0x000000173a004986 */ /* 0x0041e8000c101116 */
        /* <DEDUP_REMOVED lines=98> */
[----:B------:R-:W4:Y:S01]  /*21fe00*/  LDL.LU R49, [R1+0x174] ;  /* 0x0001740001317983 */ /* 0x000f220000300800 */
[----:B------:R-:W-:-:S03]  /*21fe10*/  LOP3.LUT P4, RZ, R21, 0x20000, RZ, 0xc0, !PT ;  /* 0x0002000015ff7812 */ /* 0x000fc6000788c0ff */
[----:B------:R-:W4:Y:S04]  /*21fe20*/  LDL.LU R20, [R1+0x83d8] ;  /* 0x0083d80001147983 */ /* 0x000f280000300800 */
        /* <DEDUP_REMOVED lines=14> */
[----:B------:R-:W-:Y:S01]  /*21ff10*/  LOP3.LUT P0, RZ, R21, 0x2000000, RZ, 0xc0, !PT ;  /* 0x0200000015ff7812 */ /* 0x000fe2000780c0ff */
[----:B--2---:R0:W-:Y:S04]  /*21ff20*/  @P4 STG.E.U8 desc[UR22][R58.64], R23 ;  /* 0x000000173a004986 */ /* 0x0041e8000c101116 */
[----:B0-----:R-:W2:Y:S04]  /*21ff30*/  LDL.LU.64 R58, [R1+0x4f68] ;  /* 0x004f6800013a7983 */ /* 0x001ea80000300a00 */
[----:B------:R-:W2:Y:S01]  /*21ff40*/  LDL.LU.64 R34, [R1+0x4f70] ;  /* 0x004f700001227983 */ /* 0x000ea20000300a00 */
[----:B------:R-:W-:-:S03]  /*21ff50*/  LOP3.LUT R22, R22, 0xffffbfff, RZ, 0xc0, !PT ;  /* 0xffffbfff16167812 */ /* 0x000fc600078ec0ff */
[----:B------:R-:W2:Y:S01]  /*21ff60*/  LDL.LU.64 R36, [R1+0x4f78] ;  /* 0x004f780001247983 */ /* 0x000ea20000300a00 */
[----:B---3--:R-:W-:Y:S02]  /*21ff70*/  PRMT R23, R53, 0x7770, RZ ;  /* 0x0000777035177816 */ /* 0x008fe400000000ff */
[----:B------:R-:W-:Y:S02]  /*21ff80*/  @P0 LOP3.LUT R22, R22, 0x4000, RZ, 0xfc, !PT ;  /* 0x0000400016160812 */ /* 0x000fe400078efcff */
[----:B------:R-:W-:Y:S01]  /*21ff90*/  LOP3.LUT P0, RZ, R21, 0x1000000, RZ, 0xc0, !PT ;  /* 0x0100000015ff7812 */ /* 0x000fe2000780c0ff */
[----:B------:R0:W-:Y:S01]  /*21ffa0*/  @P5 STG.E.U8 desc[UR22][R54.64], R23 ;  /* 0x0000001736005986 */ /* 0x0001e2000c101116 */
[----:B------:R-:W-:-:S03]  /*21ffb0*/  LOP3.LUT R22, R22, 0xffff7fff, RZ, 0xc0, !PT ;  /* 0xffff7fff16167812 */ /* 0x000fc600078ec0ff */
[----:B0-----:R-:W3:Y:S04]  /*21ffc0*/  LDL.LU R54, [R1+0x1a8] ;  /* 0x0001a80001367983 */ /* 0x001ee80000300800 */
[----:B------:R-:W3:Y:S04]  /*21ffd0*/  LDL.LU.64 R38, [R1+0x4f88] ;  /* 0x004f880001267983 */ /* 0x000ee80000300a00 */
[----:B------:R-:W-:Y:S02]  /*21ffe0*/  @P0 LOP3.LUT R22, R22, 0x8000, RZ, 0xfc, !PT ;  /* 0x0000800016160812 */ /* 0x000fe400078efcff */
[----:B------:R-:W-:Y:S01]  /*21fff0*/  LOP3.LUT P0, RZ, R21, 0x800000, RZ, 0xc0, !PT ;  /* 0x0080000015ff7812 */ /* 0x000fe2000780c0ff */
[----:B------:R-:W3:Y:S01]  /*220000*/  LDL.LU.64 R40, [R1+0x4ea0] ;  /* 0x004ea00001287983 */ /* 0x000ee20000300a00 */
[----:B------:R-:W-:-:S02]  /*220010*/  LOP3.LUT R22, R22, 0xfffeffff, RZ, 0xc0, !PT ;  /* 0xfffeffff16167812 */ /* 0x000fc400078ec0ff */
[C---:B------:R-:W-:Y:S01]  /*220020*/  LOP3.LUT P2, RZ, R21.reuse, 0x80000, RZ, 0xc0, !PT ;  /* 0x0008000015ff7812 */ /* 0x040fe2000784c0ff */
[----:B------:R-:W3:Y:S01]  /*220030*/  LDL.LU.64 R42, [R1+0x4ea8] ;  /* 0x004ea800012a7983 */ /* 0x000ee20000300a00 */
[----:B------:R-:W-:Y:S02]  /*220040*/  LOP3.LUT P1, RZ, R21, 0x100000, RZ, 0xc0, !PT ;  /* 0x0010000015ff7812 */ /* 0x000fe4000782c0ff */
[----:B------:R-:W-:Y:S01]  /*220050*/  PRMT R23, R53, 0x7771, RZ ;  /* 0x0000777135177816 */ /* 0x000fe200000000ff */
[----:B------:R-:W3:Y:S04]  /*220060*/  LDL.LU R55, [R1+0x198] ;  /* 0x0001980001377983 */ /* 0x000ee80000300800 */
[----:B------:R-:W-:Y:S01]  /*220070*/  @P0 LOP3.LUT R22, R22, 0x10000, RZ, 0xfc, !PT ;  /* 0x0001000016160812 */ /* 0x000fe200078efcff */
[----:B------:R-:W3:Y:S01]  /*220080*/  LDL.LU.64 R44, [R1+0x4eb8] ;  /* 0x004eb800012c7983 */ /* 0x000ee20000300a00 */
[----:B------:R-:W-:-:S02]  /*220090*/  LOP3.LUT P0, RZ, R21, 0x400000, RZ, 0xc0, !PT ;  /* 0x0040000015ff7812 */ /* 0x000fc4000780c0ff */
        /* <DEDUP_REMOVED lines=91> */
[----:B------:R-:W-:-:S09]  /*220650*/  LOP3.LUT R22, R22, 0xfffffdff, RZ, 0xc0, !PT ;  /* 0xfffffdff16167812 */ /* 0x000fd200078ec0ff */
[----:B------:R-:W-:Y:S02]  /*220660*/  @P0 LOP3.LUT R22, R22, 0x200, RZ, 0xfc, !PT ;  /* 0x0000020016160812 */ /* 0x000fe400078efcff */
[----:B------:R-:W-:Y:S01]  /*220670*/  LOP3.LUT P0, RZ, R20, 0x100, RZ, 0xc0, !PT ;  /* 0x0000010014ff7812 */ /* 0x000fe2000780c0ff */
[----:B--2---:R0:W-:Y:S04]  /*220680*/  @P4 STG.E.U8 desc[UR22][R58.64], R23 ;  /* 0x000000173a004986 */ /* 0x0041e8000c101116 */
[----:B0-----:R-:W2:Y:S04]  /*220690*/  LDL.LU.64 R58, [R1+0x5000] ;  /* 0x00500000013a7983 */ /* 0x001ea80000300a00 */
[----:B------:R-:W2:Y:S04]  /*2206a0*/  LDL.LU.64 R34, [R1+0x4f30] ;  /* 0x004f300001227983 */ /* 0x000ea80000300a00 */
[----:B------:R-:W2:Y:S01]  /*2206b0*/  LDL.LU.64 R36, [R1+0x4f48] ;  /* 0x004f480001247983 */ /* 0x000ea20000300a00 */
[----:B------:R-:W-:-:S05]  /*2206c0*/  PRMT R23, R48, 0x7773, RZ ;  /* 0x0000777330177816 */ /* 0x000fca00000000ff */
[----:B---3--:R0:W-:Y:S04]  /*2206d0*/  @P5 STG.E.U8 desc[UR22][R50.64], R23 ;  /* 0x0000001732005986 */ /* 0x0081e8000c101116 */
[----:B0-----:R-:W3:Y:S04]  /*2206e0*/  LDL.LU R50, [R1+0x19c] ;  /* 0x00019c0001327983 */ /* 0x001ee80000300800 */
[----:B------:R-:W3:Y:S04]  /*2206f0*/  LDL.LU.64 R40, [R1+0x4f58] ;  /* 0x004f580001287983 */ /* 0x000ee80000300a00 */
[----:B------:R-:W3:Y:S01]  /*220700*/  LDL.LU.64 R42, [R1+0x5008] ;  /* 0x00500800012a7983 */ /* 0x000ee20000300a00 */
[----:B------:R-:W-:-:S03]  /*220710*/  PRMT R23, R15, 0x7770, RZ ;  /* 0x000077700f177816 */ /* 0x000fc600000000ff */
[----:B------:R-:W3:Y:S04]  /*220720*/  LDL.LU.64 R44, [R1+0x5018] ;  /* 0x00501800012c7983 */ /* 0x000ee80000300a00 */
        /* <DEDUP_REMOVED lines=17> */
[----:B------:R-:W4:Y:S01]  /*220840*/  LDL.LU R51, [R1+0x17c] ;  /* 0x00017c0001337983 */ /* 0x000f220000300800 */
[C---:B------:R-:W-:Y:S02]  /*220850*/  LOP3.LUT P6, RZ, R20.reuse, 0x20000, RZ, 0xc0, !PT ;  /* 0x0002000014ff7812 */ /* 0x040fe400078cc0ff */
[C---:B------:R-:W-:Y:S02]  /*220860*/  LOP3.LUT P3, RZ, R20.reuse, 0x40000, RZ, 0xc0, !PT ;  /* 0x0004000014ff7812 */ /* 0x040fe4000786c0ff */
[----:B------:R-:W-:Y:S01]  /*220870*/  LOP3.LUT P4, RZ, R20, 0x80000, RZ, 0xc0, !PT ;  /* 0x0008000014ff7812 */ /* 0x000fe2000788c0ff */
        /* <DEDUP_REMOVED lines=32> */
[----:B------:R-:W-:-:S11]  /*220a80*/  LOP3.LUT P1, RZ, R20, 0x400000, RZ, 0xc0, !PT ;  /* 0x0040000014ff7812 */ /* 0x000fd6000782c0ff */
        /* <DEDUP_REMOVED lines=40> */
[----:B--2---:R0:W-:Y:S04]  /*220d10*/  @P4 STG.E.U8 desc[UR22][R58.64], R20 ;  /* 0x000000143a004986 */ /* 0x0041e8000c101116 */
[----:B0-----:R-:W2:Y:S04]  /*220d20*/  LDL.LU.64 R58, [R1+0x4fe8] ;  /* 0x004fe800013a7983 */ /* 0x001ea80000300a00 */
        /* <DEDUP_REMOVED lines=9> */
[----:B------:R-:W4:Y:S04]  /*220dc0*/  LDL.LU.64 R44, [R1+0x50b0] ;  /* 0x0050b000012c7983 */ /* 0x000f280000300a00 */
[----:B------:R0:W-:Y:S04]  /*220dd0*/  @P2 STG.E.U8 desc[UR22][R52.64], R20 ;  /* 0x0000001434002986 */ /* 0x0001e8000c101116 */
        /* <DEDUP_REMOVED lines=56> */
[----:B--2---:R0:W-:Y:S04]  /*221160*/  @P1 STG.E.U8 desc[UR22][R58.64], R20 ;  /* 0x000000143a001986 */ /* 0x0041e8000c101116 */
[----:B0-----:R-:W2:Y:S04]  /*221170*/  LDL.LU R58, [R1+0x164] ;  /* 0x00016400013a7983 */ /* 0x001ea80000300800 */
[----:B------:R-:W3:Y:S04]  /*221180*/  LDL.LU.64 R52, [R1+0x5080] ;  /* 0x0050800001347983 */ /* 0x000ee80000300a00 */
[----:B------:R-:W3:Y:S04]  /*221190*/  LDL.LU.64 R54, [R1+0x5100] ;  /* 0x0051000001367983 */ /* 0x000ee80000300a00 */
[----:B------:R-:W3:Y:S04]  /*2211a0*/  LDL.LU.64 R56, [R1+0x5110] ;  /* 0x0051100001387983 */ /* 0x000ee80000300a00 */
[----:B------:R-:W3:Y:S01]  /*2211b0*/  LDL.LU R34, [R1+0x154] ;  /* 0x0001540001227983 */ /* 0x000ee20000300800 */
        /* <DEDUP_REMOVED lines=16> */
[----:B----4-:R0:W-:Y:S04]  /*2212c0*/  @P4 STG.E.U8 desc[UR22][R60.64], R20 ;  /* 0x000000143c004986 */ /* 0x0101e8000c101116 */
[----:B0-----:R-:W2:Y:S04]  /*2212d0*/  LDL.LU.64 R60, [R1+0x5118] ;  /* 0x00511800013c7983 */ /* 0x001ea80000300a00 */
        /* <DEDUP_REMOVED lines=25> */
[----:B------:R0:W-:Y:S02]  /*221470*/  @P2 STG.E.U8 desc[UR22][R50.64], R20 ;  /* 0x0000001432002986 */ /* 0x0001e4000c101116 */
[----:B0-----:R-:W-:Y:S02]  /*221480*/  PRMT R20, R58, 0x7773, RZ ;  /* 0x000077733a147816 */ /* 0x001fe400000000ff */
[----:B------:R-:W3:Y:S04]  /*221490*/  LDL.LU.64 R50, [R1+0x5150] ;  /* 0x0051500001327983 */ /* 0x000ee80000300a00 */
[----:B------:R0:W-:Y:S02]  /*2214a0*/  @P1 STG.E.U8 desc[UR22][R52.64], R20 ;  /* 0x0000001434001986 */ /* 0x0001e4000c101116 */
[----:B0-----:R-:W-:-:S02]  /*2214b0*/  PRMT R20, R34, 0x7770, RZ ;  /* 0x0000777022147816 */ /* 0x001fc400000000ff */
[----:B------:R-:W3:Y:S04]  /*2214c0*/  LDL.LU.64 R52, [R1+0x5160] ;  /* 0x0051600001347983 */ /* 0x000ee80000300a00 */
[----:B------:R0:W-:Y:S01]  /*2214d0*/  @P0 STG.E.U8 desc[UR22][R54.64], R20 ;  /* 0x0000001436000986 */ /* 0x0001e2000c101116 */
[----:B------:R-:W-:-:S03]  /*2214e0*/  LOP3.LUT P0, RZ, R21, 0x2000000, RZ, 0xc0, !PT ;  /* 0x0200000015ff7812 */ /* 0x000fc6000780c0ff */
[----:B------:R-:W3:Y:S01]  /*2214f0*/  LDL.LU R58, [R1+0x168] ;  /* 0x00016800013a7983 */ /* 0x000ee20000300800 */
[----:B0-----:R-:W-:-:S03]  /*221500*/  PRMT R20, R34, 0x7771, RZ ;  /* 0x0000777122147816 */ /* 0x001fc600000000ff */
[----:B------:R-:W3:Y:S06]  /*221510*/  LDL.LU.64 R54, [R1+0x5168] ;  /* 0x0051680001367983 */ /* 0x000eec0000300a00 */
        /* <DEDUP_REMOVED lines=31> */
[----:B------:R0:W-:Y:S01]  /*221710*/  @P3 STG.E.U8 desc[UR22][R50.64], R20 ;  /* 0x0000001432003986 */ /* 0x0001e2000c101116 */
        /* <DEDUP_REMOVED lines=28> */
[C---:B------:R-:W-:Y:S01]  /*2218e0*/  LOP3.LUT P0, RZ, R14.reuse, 0x100, RZ, 0xc0, !PT ;  /* 0x000001000eff7812 */ /* 0x040fe2000780c0ff */
        /* <DEDUP_REMOVED lines=104> */
[----:B0-----:R-:W4:Y:S01]  /*221f70*/  LDL.LU R50, [R1+0x13c] ;  /* 0x00013c0001327983 */ /* 0x001f220000300800 */
[----:B------:R-:W-:-:S03]  /*221f80*/  PRMT R15, R59, 0x7773, RZ ;  /* 0x000077733b0f7816 */ /* 0x000fc600000000ff */
[----:B------:R-:W4:Y:S01]  /*221f90*/  LDL.LU.64 R58, [R1+0x5228] ;  /* 0x00522800013a7983 */ /* 0x000f220000300a00 */
[----:B------:R-:W-:-:S03]  /*221fa0*/  LOP3.LUT R21, R21, 0xffffffef, RZ, 0xc0, !PT ;  /* 0xffffffef15157812 */ /* 0x000fc600078ec0ff */
[----:B------:R-:W4:Y:S01]  /*221fb0*/  LDL.LU.64 R34, [R1+0x5238] ;  /* 0x0052380001227983 */ /* 0x000f220000300a00 */
[----:B------:R-:W-:Y:S02]  /*221fc0*/  @P0 LOP3.LUT R21, R21, 0x10, RZ, 0xfc, !PT ;  /* 0x0000001015150812 */ /* 0x000fe400078efcff */
[C---:B------:R-:W-:Y:S01]  /*221fd0*/  LOP3.LUT P0, RZ, R14.reuse, 0x2000000, RZ, 0xc0, !PT ;  /* 0x020000000eff7812 */ /* 0x040fe2000780c0ff */
[----:B------:R-:W4:Y:S01]  /*221fe0*/  LDL.LU.64 R36, [R1+0x5240] ;  /* 0x0052400001247983 */ /* 0x000f220000300a00 */
[----:B------:R-:W-:Y:S02]  /*221ff0*/  LOP3.LUT R21, R21, 0xffffffdf, RZ, 0xc0, !PT ;  /* 0xffffffdf15157812 */ /* 0x000fe400078ec0ff */
[----:B------:R-:W-:Y:S01]  /*222000*/  LOP3.LUT P5, RZ, R14, 0x20000, RZ, 0xc0, !PT ;  /* 0x000200000eff7812 */ /* 0x000fe200078ac0ff */
[----:B------:R-:W4:Y:S08]  /*222010*/  LDL.LU.64 R38, [R1+0x5248] ;  /* 0x0052480001267983 */ /* 0x000f300000300a00 */
[----:B------:R-:W-:-:S02]  /*222020*/  @P0 LOP3.LUT R21, R21, 0x20, RZ, 0xfc, !PT ;  /* 0x0000002015150812 */ /* 0x000fc400078efcff */
[C---:B------:R-:W-:Y:S02]  /*222030*/  LOP3.LUT P0, RZ, R14.reuse, 0x1000000, RZ, 0xc0, !PT ;  /* 0x010000000eff7812 */ /* 0x040fe4000780c0ff */
[----:B------:R-:W-:Y:S02]  /*222040*/  LOP3.LUT R21, R21, 0xffffffbf, RZ, 0xc0, !PT ;  /* 0xffffffbf15157812 */ /* 0x000fe400078ec0ff */
[----:B------:R-:W-:-:S09]  /*222050*/  LOP3.LUT P2, RZ, R14, 0x40000, RZ, 0xc0, !PT ;  /* 0x000400000eff7812 */ /* 0x000fd2000784c0ff */
[----:B------:R-:W-:Y:S02]  /*222060*/  @P0 LOP3.LUT R21, R21, 0x40, RZ, 0xfc, !PT ;  /* 0x0000004015150812 */ /* 0x000fe400078efcff */
[----:B------:R-:W-:Y:S01]  /*222070*/  LOP3.LUT P0, RZ, R14, 0x800000, RZ, 0xc0, !PT ;  /* 0x008000000eff7812 */ /* 0x000fe2000780c0ff */
[----:B---3--:R0:W-:Y:S01]  /*222080*/  @P5 STG.E.U8 desc[UR22][R46.64], R15 ;  /* 0x0000000f2e005986 */ /* 0x0081e2000c101116 */
[----:B------:R-:W-:Y:S02]  /*222090*/  LOP3.LUT R21, R21, 0xffffff7f, RZ, 0xc0, !PT ;  /* 0xffffff7f15157812 */ /* 0x000fe400078ec0ff */
[----:B0-----:R-:W-:-:S09]  /*2220a0*/  PRMT R15, R55, 0x7770, RZ ;  /* 0x00007770370f7816 */ /* 0x001fd200000000ff */
        /* <DEDUP_REMOVED lines=73> */
[----:B------:R-:W4:Y:S01]  /*222540*/  LDL.LU.64 R60, [R1+0x52b0] ;  /* 0x0052b000013c7983 */ /* 0x000f220000300a00 */
        /* <DEDUP_REMOVED lines=18> */
[----:B------:R-:W2:Y:S04]  /*222670*/  LDL.LU R50, [R1+0x124] ;  /* 0x0001240001327983 */ /* 0x000ea80000300800 */
[----:B------:R-:W2:Y:S01]  /*222680*/  LDL.LU.64 R36, [R1+0x52c8] ;  /* 0x0052c80001247983 */ /* 0x000ea20000300a00 */
[----:B------:R-:W-:-:S02]  /*222690*/  @P0 LOP3.LUT R14, R14, 0x40000000, RZ, 0xfc, !PT ;  /* 0x400000000e0e0812 */ /* 0x000fc400078efcff */
[----:B------:R-:W-:Y:S01]  /*2226a0*/  LOP3.LUT P0, RZ, R13, 0x400, RZ, 0xc0, !PT ;  /* 0x000004000dff7812 */ /* 0x000fe2000780c0ff */
[----:B------:R-:W2:Y:S01]  /*2226b0*/  LDL.LU.64 R38, [R1+0x52a8] ;  /* 0x0052a80001267983 */ /* 0x000ea20000300a00 */
[----:B------:R-:W-:-:S03]  /*2226c0*/  LOP3.LUT R14, R14, 0x7fffffff, RZ, 0xc0, !PT ;  /* 0x7fffffff0e0e7812 */ /* 0x000fc600078ec0ff */
[----:B------:R-:W2:Y:S01]  /*2226d0*/  LDL.LU.64 R40, [R1+0x52c0] ;  /* 0x0052c00001287983 */ /* 0x000ea20000300a00 */
[----:B------:R-:W-:Y:S02]  /*2226e0*/  LOP3.LUT R21, R21, 0xfffffffe, RZ, 0xc0, !PT ;  /* 0xfffffffe15157812 */ /* 0x000fe400078ec0ff */
[C---:B------:R-:W-:Y:S01]  /*2226f0*/  LOP3.LUT P5, RZ, R13.reuse, 0x10, RZ, 0xc0, !PT ;  /* 0x000000100dff7812 */ /* 0x040fe200078ac0ff */
[----:B------:R-:W2:Y:S04]  /*222700*/  LDL.LU.64 R42, [R1+0x52d0] ;  /* 0x0052d000012a7983 */ /* 0x000ea80000300a00 */
[----:B------:R-:W-:Y:S02]  /*222710*/  @P0 LOP3.LUT R14, R14, 0x80000000, RZ, 0xfc, !PT ;  /* 0x800000000e0e0812 */ /* 0x000fe400078efcff */
[----:B------:R-:W-:-:S02]  /*222720*/  LOP3.LUT P0, RZ, R13, 0x200, RZ, 0xc0, !PT ;  /* 0x000002000dff7812 */ /* 0x000fc4000780c0ff */
[----:B------:R-:W-:Y:S02]  /*222730*/  LOP3.LUT P2, RZ, R13, 0x20, RZ, 0xc0, !PT ;  /* 0x000000200dff7812 */ /* 0x000fe4000784c0ff */
[----:B------:R-:W-:-:S09]  /*222740*/  PRMT R15, R51, 0x7772, RZ ;  /* 0x00007772330f7816 */ /* 0x000fd200000000ff */
[----:B------:R-:W-:Y:S02]  /*222750*/  @P0 LOP3.LUT R21, R21, 0x1, RZ, 0xfc, !PT ;  /* 0x0000000115150812 */ /* 0x000fe400078efcff */
[C---:B------:R-:W-:Y:S01]  /*222760*/  LOP3.LUT P0, RZ, R13.reuse, 0x100, RZ, 0xc0, !PT ;  /* 0x000001000dff7812 */ /* 0x040fe2000780c0ff */
[----:B---3--:R0:W-:Y:S01]  /*222770*/  @P5 STG.E.U8 desc[UR22][R48.64], R15 ;  /* 0x0000000f30005986 */ /* 0x0081e2000c101116 */
[----:B------:R-:W-:Y:S02]  /*222780*/  LOP3.LUT P1, RZ, R13, 0x40, RZ, 0xc0, !PT ;  /* 0x000000400dff7812 */ /* 0x000fe4000782c0ff */
[----:B------:R-:W-:Y:S02]  /*222790*/  LOP3.LUT R21, R21, 0xfffffffd, RZ, 0xc0, !PT ;  /* 0xfffffffd15157812 */ /* 0x000fe400078ec0ff */
[----:B0-----:R-:W-:Y:S02]  /*2227a0*/  PRMT R15, R51, 0x7773, RZ ;  /* 0x00007773330f7816 */ /* 0x001fe400000000ff */
[----:B------:R-:W3:Y:S05]  /*2227b0*/  LDL.LU R51, [R1+0x114] ;  /* 0x0001140001337983 */ /* 0x000eea0000300800 */
[----:B------:R-:W-:-:S02]  /*2227c0*/  @P0 LOP3.LUT R21, R21, 0x2, RZ, 0xfc, !PT ;  /* 0x0000000215150812 */ /* 0x000fc400078efcff */
[----:B------:R-:W-:Y:S01]  /*2227d0*/  LOP3.LUT P0, RZ, R13, 0x80, RZ, 0xc0, !PT ;  /* 0x000000800dff7812 */ /* 0x000fe2000780c0ff */
[----:B----4-:R0:W-:Y:S04]  /*2227e0*/  @P2 STG.E.U8 desc[UR22][R52.64], R15 ;  /* 0x0000000f34002986 */ /* 0x0101e8000c101116 */
        /* <DEDUP_REMOVED lines=13> */
[----:B------:R-:W-:-:S03]  /*2228c0*/  LOP3.LUT P0, RZ, R21, 0x1, RZ, 0xc0, !PT ;  /* 0x0000000115ff7812 */ /* 0x000fc6000780c0ff */
[----:B0-----:R-:W4:Y:S01]  /*2228d0*/  LDL.LU.64 R60, [R1+0x5308] ;  /* 0x00530800013c7983 */ /* 0x001f220000300a00 */
[----:B------:R-:W-:-:S03]  /*2228e0*/  PRMT R15, R2, 0x7773, RZ ;  /* 0x00007773020f7816 */ /* 0x000fc600000000ff */
[----:B------:R-:W4:Y:S06]  /*2228f0*/  LDL.LU R2, [R1+0x83bc] ;  /* 0x0083bc0001027983 */ /* 0x000f2c0000300800 */
        /* <DEDUP_REMOVED lines=48> */
[----:B------:R-:W-:Y:S02]  /*222c00*/  LOP3.LUT R14, R14, 0xfffbffff, RZ, 0xc0, !PT ;  /* 0xfffbffff0e0e7812 */ /* 0x000fe400078ec0ff */
[C---:B------:R-:W-:Y:S02]  /*222c10*/  LOP3.LUT P5, RZ, R13.reuse, 0x800000, RZ, 0xc0, !PT ;  /* 0x008000000dff7812 */ /* 0x040fe400078ac0ff */
[C---:B------:R-:W-:Y:S02]  /*222c20*/  LOP3.LUT P2, RZ, R13.reuse, 0x1000000, RZ, 0xc0, !PT ;  /* 0x010000000dff7812 */ /* 0x040fe4000784c0ff */
[----:B------:R-:W-:Y:S02]  /*222c30*/  LOP3.LUT P1, RZ, R13, 0x2000000, RZ, 0xc0, !PT ;  /* 0x020000000dff7812 */ /* 0x000fe4000782c0ff */
[----:B---3--:R-:W-:-:S05]  /*222c40*/  PRMT R15, R53, 0x7770, RZ ;  /* 0x00007770350f7816 */ /* 0x008fca00000000ff */
[----:B--2---:R0:W-:Y:S04]  /*222c50*/  @P4 STG.E.U8 desc[UR22][R58.64], R15 ;  /* 0x0000000f3a004986 */ /* 0x0041e8000c101116 */
[----:B0-----:R-:W2:Y:S01]  /*222c60*/  LDL.LU.64 R58, [R1+0x4c80] ;  /* 0x004c8000013a7983 */ /* 0x001ea20000300a00 */
[----:B------:R-:W-:-:S03]  /*222c70*/  LOP3.LUT P0, RZ, R2, 0x4, RZ, 0xc0, !PT ;  /* 0x0000000402ff7812 */ /* 0x000fc6000780c0ff */
        /* <DEDUP_REMOVED lines=8> */
[----:B------:R-:W-:-:S03]  /*222d00*/  PRMT R15, R53, 0x7771, RZ ;  /* 0x00007771350f7816 */ /* 0x000fc600000000ff */
[----:B------:R-:W3:Y:S04]  /*222d10*/  LDL.LU.64 R44, [R1+0x5358] ;  /* 0x00535800012c7983 */ /* 0x000ee80000300a00 */
        /* <DEDUP_REMOVED lines=15> */
[----:B----4-:R0:W-:Y:S10]  /*222e10*/  @P5 STG.E.U8 desc[UR22][R48.64], R15 ;  /* 0x0000000f30005986 */ /* 0x0101f4000c101116 */
[----:B------:R-:W-:-:S02]  /*222e20*/  @P0 LOP3.LUT R14, R14, 0x1000000, RZ, 0xfc, !PT ;  /* 0x010000000e0e0812 */ /* 0x000fc400078efcff */
[----:B------:R-:W-:Y:S02]  /*222e30*/  LOP3.LUT P0, RZ, R13, 0x8000000, RZ, 0xc0, !PT ;  /* 0x080000000dff7812 */ /* 0x000fe4000780c0ff */
[----:B0-----:R-:W-:Y:S02]  /*222e40*/  PRMT R15, R53, 0x7772, RZ ;  /* 0x00007772350f7816 */ /* 0x001fe400000000ff */
[----:B------:R-:W-:-:S03]  /*222e50*/  LOP3.LUT R14, R14, 0xfdffffff, RZ, 0xc0, !PT ;  /* 0xfdffffff0e0e7812 */ /* 0x000fc600078ec0ff */
[----:B------:R0:W-:Y:S06]  /*222e60*/  @P2 STG.E.U8 desc[UR22][R50.64], R15 ;  /* 0x0000000f32002986 */ /* 0x0001ec000c101116 */
[----:B------:R-:W-:Y:S02]  /*222e70*/  @P0 LOP3.LUT R14, R14, 0x2000000, RZ, 0xfc, !PT ;  /* 0x020000000e0e0812 */ /* 0x000fe400078efcff */
[----:B0-----:R-:W-:Y:S02]  /*222e80*/  PRMT R15, R53, 0x7773, RZ ;  /* 0x00007773350f7816 */ /* 0x001fe400000000ff */
[----:B------:R-:W-:-:S03]  /*222e90*/  LOP3.LUT P0, RZ, R13, 0x4000000, RZ, 0xc0, !PT ;  /* 0x040000000dff7812 */ /* 0x000fc6000780c0ff */
        /* <DEDUP_REMOVED lines=84> */
[----:B------:R-:W2:Y:S01]  /*2233e0*/  LDL.LU R56, [R1+0x10c] ;  /* 0x00010c0001387983 */ /* 0x000ea20000300800 */
[----:B------:R-:W-:-:S03]  /*2233f0*/  LOP3.LUT R14, R14, 0xffff7fff, RZ, 0xc0, !PT ;  /* 0xffff7fff0e0e7812 */ /* 0x000fc600078ec0ff */
[----:B------:R-:W2:Y:S04]  /*223400*/  LDL.LU.64 R40, [R1+0x2630] ;  /* 0x0026300001287983 */ /* 0x000ea80000300a00 */
[----:B------:R-:W2:Y:S04]  /*223410*/  LDL.LU.64 R42, [R1+0x2620] ;  /* 0x00262000012a7983 */ /* 0x000ea80000300a00 */
[----:B------:R-:W-:Y:S01]  /*223420*/  @P0 LOP3.LUT R14, R14, 0x8000, RZ, 0xfc, !PT ;  /* 0x000080000e0e0812 */ /* 0x000fe200078efcff */
[----:B------:R-:W2:Y:S01]  /*223430*/  LDL.LU.64 R44, [R1+0x2610] ;  /* 0x00261000012c7983 */ /* 0x000ea20000300a00 */
[----:B------:R-:W-:-:S02]  /*223440*/  LOP3.LUT P0, RZ, R2, 0x20000, RZ, 0xc0, !PT ;  /* 0x0002000002ff7812 */ /* 0x000fc4000780c0ff */
[----:B------:R-:W-:Y:S01]  /*223450*/  LOP3.LUT R14, R14, 0xfffeffff, RZ, 0xc0, !PT ;  /* 0xfffeffff0e0e7812 */ /* 0x000fe200078ec0ff */
[----:B------:R-:W2:Y:S01]  /*223460*/  LDL.LU.64 R46, [R1+0x2600] ;  /* 0x00260000012e7983 */ /* 0x000ea20000300a00 */
[C---:B------:R-:W-:Y:S02]  /*223470*/  LOP3.LUT P5, RZ, R2.reuse, 0x1000, RZ, 0xc0, !PT ;  /* 0x0000100002ff7812 */ /* 0x040fe400078ac0ff */
[----:B------:R-:W-:Y:S02]  /*223480*/  LOP3.LUT P2, RZ, R2, 0x2000, RZ, 0xc0, !PT ;  /* 0x0000200002ff7812 */ /* 0x000fe4000784c0ff */
[----:B---3--:R-:W-:-:S05]  /*223490*/  PRMT R15, R57, 0x7770, RZ ;  /* 0x00007770390f7816 */ /* 0x008fca00000000ff */
[----:B------:R-:W-:Y:S02]  /*2234a0*/  @P0 LOP3.LUT R14, R14, 0x10000, RZ, 0xfc, !PT ;  /* 0x000100000e0e0812 */ /* 0x000fe400078efcff */
[C---:B------:R-:W-:Y:S02]  /*2234b0*/  LOP3.LUT P0, RZ, R2.reuse, 0x10000, RZ, 0xc0, !PT ;  /* 0x0001000002ff7812 */ /* 0x040fe4000780c0ff */
[----:B------:R-:W-:Y:S01]  /*2234c0*/  LOP3.LUT P1, RZ, R2, 0x4000, RZ, 0xc0, !PT ;  /* 0x0000400002ff7812 */ /* 0x000fe2000782c0ff */
[----:B------:R0:W-:Y:S01]  /*2234d0*/  @P5 STG.E.U8 desc[UR22][R48.64], R15 ;  /* 0x0000000f30005986 */ /* 0x0001e2000c101116 */
        /* <DEDUP_REMOVED lines=69> */
[----:B------:R-:W-:Y:S02]  /*223930*/  LOP3.LUT P5, RZ, R2, 0x80000000, RZ, 0xc0, !PT ;  /* 0x8000000002ff7812 */ /* 0x000fe400078ac0ff */
[----:B---3--:R-:W-:-:S03]  /*223940*/  LOP3.LUT P0, RZ, R12, 0x400, RZ, 0xc0, !PT ;  /* 0x000004000cff7812 */ /* 0x008fc6000780c0ff */
[----:B--2---:R0:W-:Y:S04]  /*223950*/  @P4 STG.E.U8 desc[UR22][R58.64], R15 ;  /* 0x0000000f3a004986 */ /* 0x0041e8000c101116 */
[----:B0-----:R-:W2:Y:S04]  /*223960*/  LDL.LU.64 R58, [R1+0x2550] ;  /* 0x00255000013a7983 */ /* 0x001ea80000300a00 */
[----:B------:R-:W3:Y:S04]  /*223970*/  LDL.LU.64 R36, [R1+0x2540] ;  /* 0x0025400001247983 */ /* 0x000ee80000300a00 */
[----:B------:R-:W3:Y:S01]  /*223980*/  LDL.LU.64 R38, [R1+0x2530] ;  /* 0x0025300001267983 */ /* 0x000ee20000300a00 */
        /* <DEDUP_REMOVED lines=50> */
[C---:B------:R-:W-:Y:S02]  /*223cb0*/  LOP3.LUT P0, RZ, R14.reuse, 0x80, RZ, 0xc0, !PT ;  /* 0x000000800eff7812 */ /* 0x040fe4000780c0ff */
        /* <DEDUP_REMOVED lines=13> */
[----:B------:R-:W-:-:S03]  /*223d90*/  LOP3.LUT P2, RZ, R12, 0x8000, RZ, 0xc0, !PT ;  /* 0x000080000cff7812 */ /* 0x000fc6000784c0ff */
        /* <DEDUP_REMOVED lines=56> */
[----:B------:R-:W-:Y:S01]  /*224120*/  LOP3.LUT P0, RZ, R12, 0x800000, RZ, 0xc0, !PT ;  /* 0x008000000cff7812 */ /* 0x000fe2000780c0ff */
[----:B------:R-:W2:Y:S01]  /*224130*/  LDL.LU.64 R38, [R1+0x23f8] ;  /* 0x0023f80001267983 */ /* 0x000ea20000300a00 */
[----:B------:R-:W-:Y:S02]  /*224140*/  LOP3.LUT R14, R14, 0xfffffffe, RZ, 0xc0, !PT ;  /* 0xfffffffe0e0e7812 */ /* 0x000fe400078ec0ff */
[----:B------:R-:W-:Y:S01]  /*224150*/  LOP3.LUT P5, RZ, R12, 0x40000, RZ, 0xc0, !PT ;  /* 0x000400000cff7812 */ /* 0x000fe200078ac0ff */
[----:B------:R-:W2:Y:S08]  /*224160*/  LDL.LU.64 R42, [R1+0x23f0] ;  /* 0x0023f000012a7983 */ /* 0x000eb00000300a00 */
[----:B------:R-:W-:-:S02]  /*224170*/  @P0 LOP3.LUT R14, R14, 0x1, RZ, 0xfc, !PT ;  /* 0x000000010e0e0812 */ /* 0x000fc400078efcff */
[----:B------:R-:W-:Y:S02]  /*224180*/  LOP3.LUT P0, RZ, R12, 0x400000, RZ, 0xc0, !PT ;  /* 0x004000000cff7812 */ /* 0x000fe4000780c0ff */
[----:B------:R-:W-:Y:S02]  /*224190*/  LOP3.LUT R14, R14, 0xfffffffd, RZ, 0xc0, !PT ;  /* 0xfffffffd0e0e7812 */ /* 0x000fe400078ec0ff */
[C---:B------:R-:W-:Y:S02]  /*2241a0*/  LOP3.LUT P2, RZ, R12.reuse, 0x80000, RZ, 0xc0, !PT ;  /* 0x000800000cff7812 */ /* 0x040fe4000784c0ff */
[C---:B------:R-:W-:Y:S02]  /*2241b0*/  LOP3.LUT P1, RZ, R12.reuse, 0x100000, RZ, 0xc0, !PT ;  /* 0x001000000cff7812 */ /* 0x040fe4000782c0ff */
[C---:B------:R-:W-:Y:S02]  /*2241c0*/  LOP3.LUT P6, RZ, R12.reuse, 0x40000000, RZ, 0xc0, !PT ;  /* 0x400000000cff7812 */ /* 0x040fe400078cc0ff */
[----:B------:R-:W-:-:S03]  /*2241d0*/  LOP3.LUT P3, RZ, R12, 0x80000000, RZ, 0xc0, !PT ;  /* 0x800000000cff7812 */ /* 0x000fc6000786c0ff */
[----:B------:R-:W-:Y:S02]  /*2241e0*/  @P0 LOP3.LUT R14, R14, 0x2, RZ, 0xfc, !PT ;  /* 0x000000020e0e0812 */ /* 0x000fe400078efcff */
[----:B------:R-:W-:Y:S02]  /*2241f0*/  LOP3.LUT P0, RZ, R12, 0x200000, RZ, 0xc0, !PT ;  /* 0x002000000cff7812 */ /* 0x000fe4000780c0ff */
[----:B------:R-:W-:-:S05]  /*224200*/  PRMT R12, R51, 0x7772, RZ ;  /* 0x00007772330c7816 */ /* 0x000fca00000000ff */
[----:B----4-:R0:W-:Y:S02]  /*224210*/  @P5 STG.E.U8 desc[UR22][R48.64], R12 ;  /* 0x0000000c30005986 */ /* 0x0101e4000c101116 */
[----:B0-----:R-:W-:-:S05]  /*224220*/  PRMT R12, R51, 0x7773, RZ ;  /* 0x00007773330c7816 */ /* 0x001fca00000000ff */
[----:B---3--:R0:W-:Y:S04]  /*224230*/  @P2 STG.E.U8 desc[UR22][R60.64], R12 ;  /* 0x0000000c3c002986 */ /* 0x0081e8000c101116 */
[----:B0-----:R-:W3:Y:S04]  /*224240*/  LDL.LU R60, [R1+0xe8] ;  /* 0x0000e800013c7983 */ /* 0x001ee80000300800 */
        /* <DEDUP_REMOVED lines=94> */
[----:B------:R-:W-:-:S02]  /*224830*/  @P0 LOP3.LUT R13, R13, 0x1000000, RZ, 0xfc, !PT ;  /* 0x010000000d0d0812 */ /* 0x000fc400078efcff */
[----:B------:R-:W-:Y:S01]  /*224840*/  LOP3.LUT P0, RZ, R11, 0x200, RZ, 0xc0, !PT ;  /* 0x000002000bff7812 */ /* 0x000fe2000780c0ff */
[----:B---3--:R0:W-:Y:S01]  /*224850*/  @P5 STG.E.U8 desc[UR22][R46.64], R12 ;  /* 0x0000000c2e005986 */ /* 0x0081e2000c101116 */
[----:B------:R-:W-:Y:S02]  /*224860*/  LOP3.LUT R13, R13, 0xfdffffff, RZ, 0xc0, !PT ;  /* 0xfdffffff0d0d7812 */ /* 0x000fe400078ec0ff */
[----:B0-----:R-:W-:Y:S01]  /*224870*/  PRMT R12, R51, 0x7772, RZ ;  /* 0x00007772330c7816 */ /* 0x001fe200000000ff */
[----:B------:R-:W3:Y:S08]  /*224880*/  LDL.LU.64 R46, [R1+0x22b0] ;  /* 0x0022b000012e7983 */ /* 0x000ef00000300a00 */
[----:B------:R-:W-:-:S02]  /*224890*/  @P0 LOP3.LUT R13, R13, 0x2000000, RZ, 0xfc, !PT ;  /* 0x020000000d0d0812 */ /* 0x000fc400078efcff */
[----:B------:R-:W-:Y:S01]  /*2248a0*/  LOP3.LUT P0, RZ, R11, 0x100, RZ, 0xc0, !PT ;  /* 0x000001000bff7812 */ /* 0x000fe2000780c0ff */
[----:B----4-:R0:W-:Y:S02]  /*2248b0*/  @P2 STG.E.U8 desc[UR22][R48.64], R12 ;  /* 0x0000000c30002986 */ /* 0x0101e4000c101116 */
[----:B0-----:R-:W-:Y:S02]  /*2248c0*/  PRMT R12, R51, 0x7773, RZ ;  /* 0x00007773330c7816 */ /* 0x001fe400000000ff */
        /* <DEDUP_REMOVED lines=42> */
[----:B----4-:R0:W-:Y:S02]  /*224b70*/  @P6 STG.E.U8 desc[UR22][R48.64], R12 ;  /* 0x0000000c30006986 */ /* 0x0101e4000c101116 */
[----:B0-----:R-:W-:-:S05]  /*224b80*/  PRMT R12, R10, 0x7772, RZ ;  /* 0x000077720a0c7816 */ /* 0x001fca00000000ff */
[----:B------:R0:W-:Y:S02]  /*224b90*/  @P3 STG.E.U8 desc[UR22][R50.64], R12 ;  /* 0x0000000c32003986 */ /* 0x0001e4000c101116 */
        /* <DEDUP_REMOVED lines=49> */
[----:B------:R-:W3:Y:S01]  /*224eb0*/  LDL.LU.64 R34, [R1+0x21f0] ;  /* 0x0021f00001227983 */ /* 0x000ee20000300a00 */
[----:B----4-:R-:W-:-:S03]  /*224ec0*/  PRMT R11, R53, 0x7770, RZ ;  /* 0x00007770350b7816 */ /* 0x010fc600000000ff */
[----:B------:R-:W4:Y:S04]  /*224ed0*/  LDL.LU.64 R38, [R1+0x21e0] ;  /* 0x0021e00001267983 */ /* 0x000f280000300a00 */
[----:B------:R0:W-:Y:S04]  /*224ee0*/  @P5 STG.E.U8 desc[UR22][R54.64], R11 ;  /* 0x0000000b36005986 */ /* 0x0001e8000c101116 */
[----:B0-----:R-:W4:Y:S04]  /*224ef0*/  LDL.LU R54, [R1+0x90] ;  /* 0x0000900001367983 */ /* 0x001f280000300800 */
[----:B------:R-:W4:Y:S04]  /*224f00*/  LDL.LU.64 R40, [R1+0x21d0] ;  /* 0x0021d00001287983 */ /* 0x000f280000300a00 */
[----:B------:R-:W4:Y:S04]  /*224f10*/  LDL.LU.64 R42, [R1+0x21c0] ;  /* 0x0021c000012a7983 */ /* 0x000f280000300a00 */
[----:B------:R-:W4:Y:S01]  /*224f20*/  LDL.LU.64 R44, [R1+0x21b0] ;  /* 0x0021b000012c7983 */ /* 0x000f220000300a00 */
[----:B------:R-:W-:-:S03]  /*224f30*/  PRMT R11, R53, 0x7771, RZ ;  /* 0x00007771350b7816 */ /* 0x000fc600000000ff */
[----:B------:R-:W4:Y:S04]  /*224f40*/  LDL.LU R55, [R1+0x80] ;  /* 0x0000800001377983 */ /* 0x000f280000300800 */
[----:B------:R0:W-:Y:S04]  /*224f50*/  @P2 STG.E.U8 desc[UR22][R48.64], R11 ;  /* 0x0000000b30002986 */ /* 0x0001e8000c101116 */
[----:B------:R-:W4:Y:S01]  /*224f60*/  LDL.LU.64 R46, [R1+0x21a0] ;  /* 0x0021a000012e7983 */ /* 0x000f220000300a00 */
[----:B0-----:R-:W-:-:S03]  /*224f70*/  PRMT R11, R53, 0x7772, RZ ;  /* 0x00007772350b7816 */ /* 0x001fc600000000ff */
[----:B------:R-:W4:Y:S04]  /*224f80*/  LDL.LU.64 R48, [R1+0x2190] ;  /* 0x0021900001307983 */ /* 0x000f280000300a00 */
[----:B------:R0:W-:Y:S02]  /*224f90*/  @P1 STG.E.U8 desc[UR22][R50.64], R11 ;  /* 0x0000000b32001986 */ /* 0x0001e4000c101116 */
[----:B0-----:R-:W-:Y:S02]  /*224fa0*/  PRMT R11, R53, 0x7773, RZ ;  /* 0x00007773350b7816 */ /* 0x001fe400000000ff */
        /* <DEDUP_REMOVED lines=73> */
[----:B0-----:R-:W2:Y:S01]  /*225440*/  LDL.LU.64 R58, [R1+0x20d0] ;  /* 0x0020d000013a7983 */ /* 0x001ea20000300a00 */
[----:B------:R-:W-:-:S03]  /*225450*/  PRMT R11, R7, 0x7773, RZ ;  /* 0x00007773070b7816 */ /* 0x000fc600000000ff */
[----:B------:R-:W2:Y:S04]  /*225460*/  LDL.LU R7, [R1+0x83a0] ;  /* 0x0083a00001077983 */ /* 0x000ea80000300800 */
[----:B------:R-:W2:Y:S01]  /*225470*/  LDL.LU.64 R34, [R1+0x20c0] ;  /* 0x0020c00001227983 */ /* 0x000ea20000300a00 */
[----:B------:R-:W-:-:S03]  /*225480*/  LOP3.LUT R13, R13, 0xffffffbf, RZ, 0xc0, !PT ;  /* 0xffffffbf0d0d7812 */ /* 0x000fc600078ec0ff */
[----:B------:R-:W2:Y:S01]  /*225490*/  LDL.LU.64 R36, [R1+0x20b0] ;  /* 0x0020b00001247983 */ /* 0x000ea20000300a00 */
[----:B------:R-:W-:Y:S02]  /*2254a0*/  @P0 LOP3.LUT R13, R13, 0x40, RZ, 0xfc, !PT ;  /* 0x000000400d0d0812 */ /* 0x000fe400078efcff */
[----:B------:R-:W-:Y:S01]  /*2254b0*/  LOP3.LUT P0, RZ, R10, 0x20000, RZ, 0xc0, !PT ;  /* 0x000200000aff7812 */ /* 0x000fe2000780c0ff */
[----:B---3--:R0:W-:Y:S01]  /*2254c0*/  @P5 STG.E.U8 desc[UR22][R50.64], R11 ;  /* 0x0000000b32005986 */ /* 0x0081e2000c101116 */
        /* <DEDUP_REMOVED lines=10> */
[----:B----4-:R-:W-:Y:S01]  /*225570*/  PRMT R11, R56, 0x7770, RZ ;  /* 0x00007770380b7816 */ /* 0x010fe200000000ff */
[----:B------:R-:W4:Y:S04]  /*225580*/  LDL.LU.64 R46, [R1+0x2088] ;  /* 0x00208800012e7983 */ /* 0x000f280000300a00 */
[----:B------:R-:W-:Y:S02]  /*225590*/  @P0 LOP3.LUT R13, R13, 0x100, RZ, 0xfc, !PT ;  /* 0x000001000d0d0812 */ /* 0x000fe400078efcff */
[----:B------:R-:W-:-:S02]  /*2255a0*/  LOP3.LUT P0, RZ, R10, 0x8000, RZ, 0xc0, !PT ;  /* 0x000080000aff7812 */ /* 0x000fc4000780c0ff */
[----:B------:R-:W-:Y:S01]  /*2255b0*/  LOP3.LUT R13, R13, 0xfffffdff, RZ, 0xc0, !PT ;  /* 0xfffffdff0d0d7812 */ /* 0x000fe200078ec0ff */
[----:B------:R0:W-:Y:S10]  /*2255c0*/  @P2 STG.E.U8 desc[UR22][R48.64], R11 ;  /* 0x0000000b30002986 */ /* 0x0001f4000c101116 */
[----:B------:R-:W-:-:S02]  /*2255d0*/  @P0 LOP3.LUT R13, R13, 0x200, RZ, 0xfc, !PT ;  /* 0x000002000d0d0812 */ /* 0x000fc400078efcff */
[----:B------:R-:W-:Y:S01]  /*2255e0*/  LOP3.LUT P0, RZ, R10, 0x4000, RZ, 0xc0, !PT ;  /* 0x000040000aff7812 */ /* 0x000fe2000780c0ff */
[----:B0-----:R-:W4:Y:S01]  /*2255f0*/  LDL.LU.64 R48, [R1+0x2080] ;  /* 0x0020800001307983 */ /* 0x001f220000300a00 */
[----:B------:R-:W-:-:S05]  /*225600*/  PRMT R11, R56, 0x7771, RZ ;  /* 0x00007771380b7816 */ /* 0x000fca00000000ff */
[----:B------:R0:W-:Y:S02]  /*225610*/  @P1 STG.E.U8 desc[UR22][R52.64], R11 ;  /* 0x0000000b34001986 */ /* 0x0001e4000c101116 */
[C---:B0-----:R-:W-:Y:S02]  /*225620*/  PRMT R11, R56.reuse, 0x7772, RZ ;  /* 0x00007772380b7816 */ /* 0x041fe400000000ff */
[----:B------:R-:W4:Y:S04]  /*225630*/  LDL.LU.64 R52, [R1+0x2078] ;  /* 0x0020780001347983 */ /* 0x000f280000300a00 */
[----:B------:R0:W-:Y:S01]  /*225640*/  @P0 STG.E.U8 desc[UR22][R54.64], R11 ;  /* 0x0000000b36000986 */ /* 0x0001e2000c101116 */
[C---:B------:R-:W-:Y:S02]  /*225650*/  LOP3.LUT P0, RZ, R13.reuse, 0x200, RZ, 0xc0, !PT ;  /* 0x000002000dff7812 */ /* 0x040fe4000780c0ff */
[----:B0-----:R-:W-:Y:S01]  /*225660*/  PRMT R11, R56, 0x7773, RZ ;  /* 0x00007773380b7816 */ /* 0x001fe200000000ff */
[----:B------:R-:W4:Y:S10]  /*225670*/  LDL.LU.64 R54, [R1+0x2070] ;  /* 0x0020700001367983 */ /* 0x000f340000300a00 */
[----:B------:R0:W-:Y:S01]  /*225680*/  @P0 STG.E.U8 desc[UR22][R60.64], R11 ;  /* 0x0000000b3c000986 */ /* 0x0001e2000c101116 */
[----:B------:R-:W-:-:S03]  /*225690*/  LOP3.LUT P0, RZ, R13, 0x100, RZ, 0xc0, !PT ;  /* 0x000001000dff7812 */ /* 0x000fc6000780c0ff */
[----:B------:R-:W4:Y:S04]  /*2256a0*/  LDL.LU.64 R56, [R1+0x2068] ;  /* 0x0020680001387983 */ /* 0x000f280000300a00 */
[----:B0-----:R-:W4:Y:S01]  /*2256b0*/  LDL.LU.64 R60, [R1+0x2060] ;  /* 0x00206000013c7983 */ /* 0x001f220000300a00 */
[----:B------:R-:W-:-:S03]  /*2256c0*/  PRMT R11, R39, 0x7770, RZ ;  /* 0x00007770270b7816 */ /* 0x000fc600000000ff */
[----:B------:R-:W4:Y:S04]  /*2256d0*/  LDL.LU R51, [R1+0xa8] ;  /* 0x0000a80001337983 */ /* 0x000f280000300800 */
        /* <DEDUP_REMOVED lines=50> */
[----:B------:R-:W-:Y:S02]  /*225a00*/  LOP3.LUT R10, R10, 0xfbffffff, RZ, 0xc0, !PT ;  /* 0xfbffffff0a0a7812 */ /* 0x000fe400078ec0ff */
[----:B------:R-:W-:-:S03]  /*225a10*/  LOP3.LUT R13, R13, 0xfffffffe, RZ, 0xc0, !PT ;  /* 0xfffffffe0d0d7812 */ /* 0x000fc600078ec0ff */
[----:B--2---:R0:W-:Y:S04]  /*225a20*/  @P4 STG.E.U8 desc[UR22][R58.64], R11 ;  /* 0x0000000b3a004986 */ /* 0x0041e8000c101116 */
[----:B0-----:R-:W2:Y:S04]  /*225a30*/  LDL.LU.64 R58, [R1+0x2020] ;  /* 0x00202000013a7983 */ /* 0x001ea80000300a00 */
[----:B------:R-:W2:Y:S04]  /*225a40*/  LDL.LU.64 R36, [R1+0x2018] ;  /* 0x0020180001247983 */ /* 0x000ea80000300a00 */
[----:B------:R-:W2:Y:S04]  /*225a50*/  LDL.LU.64 R38, [R1+0x2010] ;  /* 0x0020100001267983 */ /* 0x000ea80000300a00 */
[----:B------:R-:W2:Y:S01]  /*225a60*/  LDL.LU.64 R40, [R1+0x2008] ;  /* 0x0020080001287983 */ /* 0x000ea20000300a00 */
[----:B---3--:R-:W-:-:S02]  /*225a70*/  LOP3.LUT P0, RZ, R9, 0x200, RZ, 0xc0, !PT ;  /* 0x0000020009ff7812 */ /* 0x008fc4000780c0ff */
[----:B------:R-:W-:Y:S01]  /*225a80*/  PRMT R11, R51, 0x7772, RZ ;  /* 0x00007772330b7816 */ /* 0x000fe200000000ff */
        /* <DEDUP_REMOVED lines=17> */
[C---:B------:R-:W-:Y:S01]  /*225ba0*/  LOP3.LUT P0, RZ, R9.reuse, 0x8, RZ, 0xc0, !PT ;  /* 0x0000000809ff7812 */ /* 0x040fe2000780c0ff */
[----:B----4-:R0:W-:Y:S01]  /*225bb0*/  @P5 STG.E.U8 desc[UR22][R48.64], R11 ;  /* 0x0000000b30005986 */ /* 0x0101e2000c101116 */
[----:B------:R-:W-:-:S11]  /*225bc0*/  LOP3.LUT P1, RZ, R9, 0x1, RZ, 0xc0, !PT ;  /* 0x0000000109ff7812 */ /* 0x000fd6000782c0ff */
[----:B------:R-:W-:Y:S02]  /*225bd0*/  @P0 LOP3.LUT R13, R13, 0x1, RZ, 0xfc, !PT ;  /* 0x000000010d0d0812 */ /* 0x000fe400078efcff */
[----:B------:R-:W-:Y:S02]  /*225be0*/  LOP3.LUT P0, RZ, R9, 0x4, RZ, 0xc0, !PT ;  /* 0x0000000409ff7812 */ /* 0x000fe4000780c0ff */
[----:B------:R-:W-:Y:S02]  /*225bf0*/  LOP3.LUT R13, R13, 0xfffffffd, RZ, 0xc0, !PT ;  /* 0xfffffffd0d0d7812 */ /* 0x000fe400078ec0ff */
[----:B0-----:R-:W-:Y:S02]  /*225c00*/  PRMT R11, R51, 0x7773, RZ ;  /* 0x00007773330b7816 */ /* 0x001fe400000000ff */
[----:B------:R-:W4:Y:S04]  /*225c10*/  LDL.LU R51, [R1+0x78] ;  /* 0x0000780001337983 */ /* 0x000f280000300800 */
[----:B------:R0:W-:Y:S03]  /*225c20*/  @P2 STG.E.U8 desc[UR22][R52.64], R11 ;  /* 0x0000000b34002986 */ /* 0x0001e6000c101116 */
[----:B------:R-:W-:Y:S01]  /*225c30*/  @P0 LOP3.LUT R13, R13, 0x2, RZ, 0xfc, !PT ;  /* 0x000000020d0d0812 */ /* 0x000fe200078efcff */
[----:B------:R-:W4:Y:S01]  /*225c40*/  LDL.LU.64 R44, [R1+0x1ff8] ;  /* 0x001ff800012c7983 */ /* 0x000f220000300a00 */
[----:B------:R-:W-:-:S03]  /*225c50*/  LOP3.LUT P0, RZ, R9, 0x2, RZ, 0xc0, !PT ;  /* 0x0000000209ff7812 */ /* 0x000fc6000780c0ff */
        /* <DEDUP_REMOVED lines=27> */
[----:B------:R-:W2:Y:S01]  /*225e10*/  LDL.LU R7, [R1+0x8398] ;  /* 0x0083980001077983 */ /* 0x000ea20000300800 */
[----:B------:R-:W-:-:S13]  /*225e20*/  LOP3.LUT P0, RZ, R10, 0x10000000, RZ, 0xc0, !PT ;  /* 0x100000000aff7812 */ /* 0x000fda000780c0ff */
[----:B---3--:R4:W-:Y:S01]  /*225e30*/  @P0 STG.E.U8 desc[UR22][R42.64], R11 ;  /* 0x0000000b2a000986 */ /* 0x0089e2000c101116 */
[----:B------:R-:W-:Y:S02]  /*225e40*/  LOP3.LUT P0, RZ, R10, 0x8000000, RZ, 0xc0, !PT ;  /* 0x080000000aff7812 */ /* 0x000fe4000780c0ff */
[C---:B------:R-:W-:Y:S02]  /*225e50*/  LOP3.LUT P6, RZ, R9.reuse, 0x400, RZ, 0xc0, !PT ;  /* 0x0000040009ff7812 */ /* 0x040fe400078cc0ff */
[C---:B------:R-:W-:Y:S02]  /*225e60*/  LOP3.LUT P3, RZ, R9.reuse, 0x800, RZ, 0xc0, !PT ;  /* 0x0000080009ff7812 */ /* 0x040fe4000786c0ff */
[C---:B------:R-:W-:Y:S02]  /*225e70*/  LOP3.LUT P4, RZ, R9.reuse, 0x1000, RZ, 0xc0, !PT ;  /* 0x0000100009ff7812 */ /* 0x040fe4000788c0ff */
[----:B------:R-:W-:Y:S02]  /*225e80*/  LOP3.LUT P5, RZ, R9, 0x2000, RZ, 0xc0, !PT ;  /* 0x0000200009ff7812 */ /* 0x000fe400078ac0ff */
[----:B----4-:R-:W-:-:S05]  /*225e90*/  PRMT R11, R51, 0x7770, RZ ;  /* 0x00007770330b7816 */ /* 0x010fca00000000ff */
        /* <DEDUP_REMOVED lines=8> */
[----:B------:R2:W-:Y:S02]  /*225f20*/  @P3 STG.E.U8 desc[UR22][R52.64], R11 ;  /* 0x0000000b34003986 */ /* 0x0005e4000c101116 */
        /* <DEDUP_REMOVED lines=8> */
[----:B------:R-:W3:Y:S04]  /*225fb0*/  LDL.LU.64 R60, [R1+0x1fb8] ;  /* 0x001fb800013c7983 */ /* 0x000ee80000300a00 */
[----:B------:R-:W4:Y:S04]  /*225fc0*/  LDL.LU.64 R48, [R1+0x1fb0] ;  /* 0x001fb00001307983 */ /* 0x000f280000300a00 */
[----:B------:R-:W2:Y:S04]  /*225fd0*/  LDL.LU.64 R50, [R1+0x1fa8] ;  /* 0x001fa80001327983 */ /* 0x000ea80000300a00 */
[----:B------:R-:W3:Y:S01]  /*225fe0*/  LDL.LU R53, [R1+0x9c] ;  /* 0x00009c0001357983 */ /* 0x000ee20000300800 */
[----:B------:R-:W-:-:S13]  /*225ff0*/  LOP3.LUT P1, RZ, R9, 0x8000, RZ, 0xc0, !PT ;  /* 0x0000800009ff7812 */ /* 0x000fda000782c0ff */
[----:B------:R0:W-:Y:S04]  /*226000*/  @P1 STG.E.U8 desc[UR22][R58.64], R11 ;  /* 0x0000000b3a001986 */ /* 0x0001e8000c101116 */
        /* <DEDUP_REMOVED lines=20> */
[----:B0-----:R-:W3:Y:S04]  /*226150*/  LDL.LU.64 R60, [R1+0x1f88] ;  /* 0x001f8800013c7983 */ /* 0x001ee80000300a00 */
[----:B------:R-:W3:Y:S01]  /*226160*/  LDL.LU.64 R34, [R1+0x1f80] ;  /* 0x001f800001227983 */ /* 0x000ee20000300a00 */
[----:B------:R-:W-:-:S03]  /*226170*/  LOP3.LUT R10, R10, 0xffbfffff, RZ, 0xc0, !PT ;  /* 0xffbfffff0a0a7812 */ /* 0x000fc600078ec0ff */
[----:B------:R-:W3:Y:S01]  /*226180*/  LDL.LU.64 R36, [R1+0x1f78] ;  /* 0x001f780001247983 */ /* 0x000ee20000300a00 */
[----:B------:R-:W-:Y:S02]  /*226190*/  @P0 LOP3.LUT R10, R10, 0x400000, RZ, 0xfc, !PT ;  /* 0x004000000a0a0812 */ /* 0x000fe400078efcff */
[----:B------:R-:W-:Y:S01]  /*2261a0*/  LOP3.LUT P0, RZ, R9, 0x800000, RZ, 0xc0, !PT ;  /* 0x0080000009ff7812 */ /* 0x000fe2000780c0ff */
[----:B------:R-:W3:Y:S01]  /*2261b0*/  LDL.LU R43, [R1+0x7c] ;  /* 0x00007c00012b7983 */ /* 0x000ee20000300800 */
[----:B------:R-:W-:-:S03]  /*2261c0*/  LOP3.LUT R10, R10, 0xff7fffff, RZ, 0xc0, !PT ;  /* 0xff7fffff0a0a7812 */ /* 0x000fc600078ec0ff */
[----:B------:R-:W3:Y:S01]  /*2261d0*/  LDL.LU.64 R38, [R1+0x1f70] ;  /* 0x001f700001267983 */ /* 0x000ee20000300a00 */
[----:B------:R-:W-:-:S03]  /*2261e0*/  LOP3.LUT P5, RZ, R9, 0x20000, RZ, 0xc0, !PT ;  /* 0x0002000009ff7812 */ /* 0x000fc600078ac0ff */
[----:B------:R-:W3:Y:S04]  /*2261f0*/  LDL.LU.64 R40, [R1+0x1f68] ;  /* 0x001f680001287983 */ /* 0x000ee80000300a00 */
[----:B------:R-:W-:Y:S01]  /*226200*/  @P0 LOP3.LUT R10, R10, 0x800000, RZ, 0xfc, !PT ;  /* 0x008000000a0a0812 */ /* 0x000fe200078efcff */
[----:B------:R-:W3:Y:S01]  /*226210*/  LDL.LU.64 R44, [R1+0x1f60] ;  /* 0x001f6000012c7983 */ /* 0x000ee20000300a00 */
        /* <DEDUP_REMOVED lines=8> */
[----:B------:R-:W-:-:S02]  /*2262a0*/  LOP3.LUT P3, RZ, R9, 0x40000000, RZ, 0xc0, !PT ;  /* 0x4000000009ff7812 */ /* 0x000fc4000786c0ff */
[----:B------:R-:W-:Y:S02]  /*2262b0*/  PRMT R11, R53, 0x7771, RZ ;  /* 0x00007771350b7816 */ /* 0x000fe400000000ff */
[C---:B------:R-:W-:Y:S02]  /*2262c0*/  LOP3.LUT P4, RZ, R9.reuse, 0x80000000, RZ, 0xc0, !PT ;  /* 0x8000000009ff7812 */ /* 0x040fe4000788c0ff */
[----:B------:R-:W-:Y:S02]  /*2262d0*/  @P0 LOP3.LUT R10, R10, 0x2000000, RZ, 0xfc, !PT ;  /* 0x020000000a0a0812 */ /* 0x000fe400078efcff */
[----:B------:R-:W-:Y:S02]  /*2262e0*/  LOP3.LUT P0, RZ, R9, 0x100000, RZ, 0xc0, !PT ;  /* 0x0010000009ff7812 */ /* 0x000fe4000780c0ff */
[C---:B------:R-:W-:Y:S01]  /*2262f0*/  PRMT R9, R53.reuse, 0x7772, RZ ;  /* 0x0000777235097816 */ /* 0x040fe200000000ff */
[----:B----4-:R-:W-:Y:S04]  /*226300*/  @P5 STG.E.U8 desc[UR22][R48.64], R11 ;  /* 0x0000000b30005986 */ /* 0x010fe8000c101116 */
[----:B--2---:R0:W-:Y:S02]  /*226310*/  @P2 STG.E.U8 desc[UR22][R50.64], R9 ;  /* 0x0000000932002986 */ /* 0x0041e4000c101116 */
[----:B0-----:R-:W-:-:S05]  /*226320*/  PRMT R9, R53, 0x7773, RZ ;  /* 0x0000777335097816 */ /* 0x001fca00000000ff */
        /* <DEDUP_REMOVED lines=302> */
[C---:B------:R-:W-:Y:S02]  /*227610*/  LOP3.LUT P0, RZ, R8.reuse, 0x4000, RZ, 0xc0, !PT ;  /* 0x0000400008ff7812 */ /* 0x040fe4000780c0ff */
        /* <DEDUP_REMOVED lines=74> */
[----:B------:R-:W-:Y:S02]  /*227ac0*/  LOP3.LUT R7, R7, 0xfffbffff, RZ, 0xc0, !PT ;  /* 0xfffbffff07077812 */ /* 0x000fe400078ec0ff */
[----:B---3--:R-:W-:-:S05]  /*227ad0*/  PRMT R8, R53, 0x7770, RZ ;  /* 0x0000777035087816 */ /* 0x008fca00000000ff */
[----:B--2---:R0:W-:Y:S04]  /*227ae0*/  @P4 STG.E.U8 desc[UR22][R58.64], R8 ;  /* 0x000000083a004986 */ /* 0x0041e8000c101116 */
[----:B0-----:R-:W2:Y:S04]  /*227af0*/  LDL.LU.64 R58, [R1+0x1d28] ;  /* 0x001d2800013a7983 */ /* 0x001ea80000300a00 */
[----:B------:R-:W3:Y:S04]  /*227b00*/  LDL.LU.64 R38, [R1+0x1d20] ;  /* 0x001d200001267983 */ /* 0x000ee80000300a00 */
[----:B------:R-:W3:Y:S04]  /*227b10*/  LDL.LU.64 R40, [R1+0x1d18] ;  /* 0x001d180001287983 */ /* 0x000ee80000300a00 */
[----:B------:R-:W3:Y:S04]  /*227b20*/  LDL.LU.64 R42, [R1+0x1d10] ;  /* 0x001d1000012a7983 */ /* 0x000ee80000300a00 */
[----:B------:R-:W3:Y:S01]  /*227b30*/  LDL.LU.64 R44, [R1+0x1d08] ;  /* 0x001d0800012c7983 */ /* 0x000ee20000300a00 */
[----:B------:R-:W-:-:S02]  /*227b40*/  LOP3.LUT P0, RZ, R6, 0x100, RZ, 0xc0, !PT ;  /* 0x0000010006ff7812 */ /* 0x000fc4000780c0ff */
        /* <DEDUP_REMOVED lines=22> */
[----:B------:R-:W-:Y:S01]  /*227cb0*/  LOP3.LUT P0, RZ, R6, 0x2, RZ, 0xc0, !PT ;  /* 0x0000000206ff7812 */ /* 0x000fe2000780c0ff */
[----:B0-----:R-:W4:Y:S01]  /*227cc0*/  LDL.LU.64 R48, [R1+0x1cf8] ;  /* 0x001cf80001307983 */ /* 0x001f220000300a00 */
[----:B------:R-:W-:Y:S02]  /*227cd0*/  LOP3.LUT R7, R7, 0xfdffffff, RZ, 0xc0, !PT ;  /* 0xfdffffff07077812 */ /* 0x000fe400078ec0ff */
[----:B------:R-:W-:-:S05]  /*227ce0*/  PRMT R8, R53, 0x7772, RZ ;  /* 0x0000777235087816 */ /* 0x000fca00000000ff */
[----:B------:R0:W-:Y:S04]  /*227cf0*/  @P2 STG.E.U8 desc[UR22][R50.64], R8 ;  /* 0x0000000832002986 */ /* 0x0001e8000c101116 */
[----:B------:R-:W-:Y:S02]  /*227d00*/  @P0 LOP3.LUT R7, R7, 0x2000000, RZ, 0xfc, !PT ;  /* 0x0200000007070812 */ /* 0x000fe400078efcff */
[----:B------:R-:W-:Y:S02]  /*227d10*/  LOP3.LUT P0, RZ, R6, 0x1, RZ, 0xc0, !PT ;  /* 0x0000000106ff7812 */ /* 0x000fe4000780c0ff */
[----:B0-----:R-:W-:Y:S01]  /*227d20*/  PRMT R8, R53, 0x7773, RZ ;  /* 0x0000777335087816 */ /* 0x001fe200000000ff */
        /* <DEDUP_REMOVED lines=30> */
[----:B------:R-:W-:-:S11]  /*227f10*/  LOP3.LUT P6, RZ, R6, 0x200, RZ, 0xc0, !PT ;  /* 0x0000020006ff7812 */ /* 0x000fd600078cc0ff */
[----:B------:R0:W-:Y:S01]  /*227f20*/  @P0 STG.E.U8 desc[UR22][R46.64], R8 ;  /* 0x000000082e000986 */ /* 0x0001e2000c101116 */
[----:B------:R-:W-:Y:S02]  /*227f30*/  LOP3.LUT P0, RZ, R7, 0x40000, RZ, 0xc0, !PT ;  /* 0x0004000007ff7812 */ /* 0x000fe4000780c0ff */
[----:B------:R-:W-:Y:S02]  /*227f40*/  LOP3.LUT P3, RZ, R6, 0x400, RZ, 0xc0, !PT ;  /* 0x0000040006ff7812 */ /* 0x000fe4000786c0ff */
[----:B0-----:R-:W-:Y:S02]  /*227f50*/  PRMT R8, R16, 0x7770, RZ ;  /* 0x0000777010087816 */ /* 0x001fe400000000ff */
[C---:B------:R-:W-:Y:S02]  /*227f60*/  LOP3.LUT P4, RZ, R6.reuse, 0x800, RZ, 0xc0, !PT ;  /* 0x0000080006ff7812 */ /* 0x040fe4000788c0ff */
[----:B------:R-:W-:-:S05]  /*227f70*/  LOP3.LUT P5, RZ, R6, 0x1000, RZ, 0xc0, !PT ;  /* 0x0000100006ff7812 */ /* 0x000fca00078ac0ff */
[----:B----4-:R0:W-:Y:S01]  /*227f80*/  @P0 STG.E.U8 desc[UR22][R48.64], R8 ;  /* 0x0000000830000986 */ /* 0x0101e2000c101116 */
[----:B------:R-:W-:Y:S02]  /*227f90*/  LOP3.LUT P2, RZ, R6, 0x2000, RZ, 0xc0, !PT ;  /* 0x0000200006ff7812 */ /* 0x000fe4000784c0ff */
[----:B0-----:R-:W-:-:S05]  /*227fa0*/  PRMT R8, R16, 0x7771, RZ ;  /* 0x0000777110087816 */ /* 0x001fca00000000ff */
[----:B------:R0:W-:Y:S01]  /*227fb0*/  @P6 STG.E.U8 desc[UR22][R50.64], R8 ;  /* 0x0000000832006986 */ /* 0x0001e2000c101116 */
[----:B------:R-:W-:Y:S02]  /*227fc0*/  LOP3.LUT P1, RZ, R6, 0x4000, RZ, 0xc0, !PT ;  /* 0x0000400006ff7812 */ /* 0x000fe4000782c0ff */
[C---:B0-----:R-:W-:Y:S02]  /*227fd0*/  PRMT R8, R16.reuse, 0x7772, RZ ;  /* 0x0000777210087816 */ /* 0x041fe400000000ff */
[----:B------:R-:W-:-:S03]  /*227fe0*/  PRMT R16, R16, 0x7773, RZ ;  /* 0x0000777310107816 */ /* 0x000fc600000000ff */
[----:B------:R3:W-:Y:S04]  /*227ff0*/  @P3 STG.E.U8 desc[UR22][R52.64], R8 ;  /* 0x0000000834003986 */ /* 0x0007e8000c101116 */
[----:B------:R-:W-:Y:S01]  /*228000*/  @P4 STG.E.U8 desc[UR22][R54.64], R16 ;  /* 0x0000001036004986 */ /* 0x000fe2000c101116 */
        /* <DEDUP_REMOVED lines=32> */
[----:B------:R-:W2:Y:S02]  /*228210*/  LDL.LU.64 R34, [R1+0x1c88] ;  /* 0x001c880001227983 */ /* 0x000ea40000300a00 */
[----:B------:R-:W-:-:S02]  /*228220*/  @P0 LOP3.LUT R7, R7, 0x4000, RZ, 0xfc, !PT ;  /* 0x0000400007070812 */ /* 0x000fc400078efcff */
[C---:B------:R-:W-:Y:S01]  /*228230*/  LOP3.LUT P0, RZ, R6.reuse, 0x400000, RZ, 0xc0, !PT ;  /* 0x0040000006ff7812 */ /* 0x040fe2000780c0ff */
[----:B------:R-:W2:Y:S04]  /*228240*/  LDL.LU.64 R36, [R1+0x1c80] ;  /* 0x001c800001247983 */ /* 0x000ea80000300a00 */
[----:B------:R-:W2:Y:S01]  /*228250*/  LDL.LU.64 R38, [R1+0x1c78] ;  /* 0x001c780001267983 */ /* 0x000ea20000300a00 */
[----:B------:R-:W-:Y:S02]  /*228260*/  LOP3.LUT R7, R7, 0xffff7fff, RZ, 0xc0, !PT ;  /* 0xffff7fff07077812 */ /* 0x000fe400078ec0ff */
[C---:B------:R-:W-:Y:S01]  /*228270*/  LOP3.LUT P5, RZ, R6.reuse, 0x10000, RZ, 0xc0, !PT ;  /* 0x0001000006ff7812 */ /* 0x040fe200078ac0ff */
[----:B------:R-:W2:Y:S01]  /*228280*/  LDL.LU.64 R40, [R1+0x1c70] ;  /* 0x001c700001287983 */ /* 0x000ea20000300a00 */
[----:B------:R-:W-:-:S02]  /*228290*/  LOP3.LUT P2, RZ, R6, 0x20000, RZ, 0xc0, !PT ;  /* 0x0002000006ff7812 */ /* 0x000fc4000784c0ff */
[----:B---3--:R-:W-:Y:S02]  /*2282a0*/  PRMT R8, R53, 0x7770, RZ ;  /* 0x0000777035087816 */ /* 0x008fe400000000ff */
[C---:B------:R-:W-:Y:S02]  /*2282b0*/  LOP3.LUT P1, RZ, R6.reuse, 0x40000, RZ, 0xc0, !PT ;  /* 0x0004000006ff7812 */ /* 0x040fe4000782c0ff */
[C---:B------:R-:W-:Y:S02]  /*2282c0*/  LOP3.LUT P6, RZ, R6.reuse, 0x10000000, RZ, 0xc0, !PT ;  /* 0x1000000006ff7812 */ /* 0x040fe400078cc0ff */
[C---:B------:R-:W-:Y:S02]  /*2282d0*/  LOP3.LUT P3, RZ, R6.reuse, 0x20000000, RZ, 0xc0, !PT ;  /* 0x2000000006ff7812 */ /* 0x040fe4000786c0ff */
[----:B------:R-:W-:Y:S01]  /*2282e0*/  LOP3.LUT P4, RZ, R6, 0x40000000, RZ, 0xc0, !PT ;  /* 0x4000000006ff7812 */ /* 0x000fe2000788c0ff */
[----:B------:R-:W3:Y:S01]  /*2282f0*/  LDL.LU.64 R42, [R1+0x1c68] ;  /* 0x001c6800012a7983 */ /* 0x000ee20000300a00 */
[----:B------:R-:W-:-:S02]  /*228300*/  @P0 LOP3.LUT R7, R7, 0x8000, RZ, 0xfc, !PT ;  /* 0x0000800007070812 */ /* 0x000fc400078efcff */
[----:B------:R-:W-:Y:S02]  /*228310*/  LOP3.LUT P0, RZ, R6, 0x200000, RZ, 0xc0, !PT ;  /* 0x0020000006ff7812 */ /* 0x000fe4000780c0ff */
[----:B------:R-:W-:-:S11]  /*228320*/  LOP3.LUT R7, R7, 0xfffeffff, RZ, 0xc0, !PT ;  /* 0xfffeffff07077812 */ /* 0x000fd600078ec0ff */
[----:B------:R-:W-:Y:S02]  /*228330*/  @P0 LOP3.LUT R7, R7, 0x10000, RZ, 0xfc, !PT ;  /* 0x0001000007070812 */ /* 0x000fe400078efcff */
[C---:B------:R-:W-:Y:S02]  /*228340*/  LOP3.LUT P0, RZ, R6.reuse, 0x100000, RZ, 0xc0, !PT ;  /* 0x0010000006ff7812 */ /* 0x040fe4000780c0ff */
[----:B------:R-:W-:Y:S01]  /*228350*/  LOP3.LUT R7, R7, 0xfffdffff, RZ, 0xc0, !PT ;  /* 0xfffdffff07077812 */ /* 0x000fe200078ec0ff */
[----:B------:R-:W-:Y:S01]  /*228360*/  @P5 STG.E.U8 desc[UR22][R48.64], R8 ;  /* 0x0000000830005986 */ /* 0x000fe2000c101116 */
[----:B------:R-:W-:-:S09]  /*228370*/  LOP3.LUT P5, RZ, R6, 0x80000000, RZ, 0xc0, !PT ;  /* 0x8000000006ff7812 */ /* 0x000fd200078ac0ff */
[----:B------:R-:W-:Y:S02]  /*228380*/  @P0 LOP3.LUT R7, R7, 0x20000, RZ, 0xfc, !PT ;  /* 0x0002000007070812 */ /* 0x000fe400078efcff */
[----:B------:R-:W-:Y:S02]  /*228390*/  LOP3.LUT P0, RZ, R6, 0x80000, RZ, 0xc0, !PT ;  /* 0x0008000006ff7812 */ /* 0x000fe4000780c0ff */
[----:B------:R-:W-:-:S05]  /*2283a0*/  PRMT R6, R53, 0x7771, RZ ;  /* 0x0000777135067816 */ /* 0x000fca00000000ff */
[----:B----4-:R0:W-:Y:S02]  /*2283b0*/  @P2 STG.E.U8 desc[UR22][R50.64], R6 ;  /* 0x0000000632002986 */ /* 0x0101e4000c101116 */
[----:B0-----:R-:W-:-:S05]  /*2283c0*/  PRMT R6, R53, 0x7772, RZ ;  /* 0x0000777235067816 */ /* 0x001fca00000000ff */
[----:B------:R0:W-:Y:S04]  /*2283d0*/  @P1 STG.E.U8 desc[UR22][R54.64], R6 ;  /* 0x0000000636001986 */ /* 0x0001e8000c101116 */
[----:B0-----:R-:W4:Y:S01]  /*2283e0*/  LDL.LU R55, [R1+0x28] ;  /* 0x0000280001377983 */ /* 0x001f220000300800 */
[----:B------:R-:W-:-:S03]  /*2283f0*/  PRMT R6, R53, 0x7773, RZ ;  /* 0x0000777335067816 */ /* 0x000fc600000000ff */
        /* <DEDUP_REMOVED lines=19> */
[----:B0-----:R-:W-:Y:S02]  /*228530*/  PRMT R6, R3, 0x7773, RZ ;  /* 0x0000777303067816 */ /* 0x001fe400000000ff */
[C---:B------:R-:W-:Y:S02]  /*228540*/  LOP3.LUT P2, RZ, R4.reuse, 0x1, RZ, 0xc0, !PT ;  /* 0x0000000104ff7812 */ /* 0x040fe4000784c0ff */
[----:B------:R-:W-:Y:S01]  /*228550*/  LOP3.LUT P1, RZ, R4, 0x2, RZ, 0xc0, !PT ;  /* 0x0000000204ff7812 */ /* 0x000fe2000782c0ff */
[----:B------:R-:W2:Y:S06]  /*228560*/  LDL.LU R3, [R1+0x837c] ;  /* 0x00837c0001037983 */ /* 0x000eac0000300800 */
        /* <DEDUP_REMOVED lines=11> */
[----:B------:R-:W-:Y:S02]  /*228620*/  PRMT R17, R17, 0x7773, RZ ;  /* 0x0000777311117816 */ /* 0x000fe400000000ff */
[----:B----4-:R-:W-:-:S09]  /*228630*/  PRMT R6, R55, 0x7770, RZ ;  /* 0x0000777037067816 */ /* 0x010fd200000000ff */
[----:B------:R-:W-:Y:S04]  /*228640*/  @P0 STG.E.U8 desc[UR22][R44.64], R17 ;  /* 0x000000112c000986 */ /* 0x000fe8000c101116 */
        /* <DEDUP_REMOVED lines=38> */
[C---:B------:R-:W-:Y:S02]  /*2288b0*/  LOP3.LUT P5, RZ, R4.reuse, 0x8, RZ, 0xc0, !PT ;  /* 0x0000000804ff7812 */ /* 0x040fe400078ac0ff */
[----:B------:R-:W-:Y:S02]  /*2288c0*/  LOP3.LUT R7, R7, 0xfffffeff, RZ, 0xc0, !PT ;  /* 0xfffffeff07077812 */ /* 0x000fe400078ec0ff */
[----:B------:R-:W-:-:S07]  /*2288d0*/  LOP3.LUT P2, RZ, R4, 0x10, RZ, 0xc0, !PT ;  /* 0x0000001004ff7812 */ /* 0x000fce000784c0ff */
        /* <DEDUP_REMOVED lines=8> */
[----:B------:R-:W2:Y:S01]  /*228960*/  LDL.LU.64 R36, [R1+0x1bf0] ;  /* 0x001bf00001247983 */ /* 0x000ea20000300a00 */
[----:B------:R-:W-:-:S03]  /*228970*/  PRMT R6, R48, 0x7773, RZ ;  /* 0x0000777330067816 */ /* 0x000fc600000000ff */
[----:B------:R-:W2:Y:S04]  /*228980*/  LDL.LU.64 R38, [R1+0x1be8] ;  /* 0x001be80001267983 */ /* 0x000ea80000300a00 */
[----:B------:R-:W2:Y:S04]  /*228990*/  LDL.LU.64 R40, [R1+0x1be0] ;  /* 0x001be00001287983 */ /* 0x000ea80000300a00 */
[----:B---3--:R0:W-:Y:S04]  /*2289a0*/  @P5 STG.E.U8 desc[UR22][R50.64], R6 ;  /* 0x0000000632005986 */ /* 0x0081e8000c101116 */
[----:B------:R-:W3:Y:S04]  /*2289b0*/  LDL.LU.64 R42, [R1+0x1bd8] ;  /* 0x001bd800012a7983 */ /* 0x000ee80000300a00 */
[----:B------:R-:W3:Y:S04]  /*2289c0*/  LDL.LU.64 R44, [R1+0x1bd0] ;  /* 0x001bd000012c7983 */ /* 0x000ee80000300a00 */
[----:B------:R-:W3:Y:S04]  /*2289d0*/  LDL.LU.64 R46, [R1+0x1bc8] ;  /* 0x001bc800012e7983 */ /* 0x000ee80000300a00 */
[----:B------:R-:W3:Y:S01]  /*2289e0*/  LDL.LU.64 R48, [R1+0x1bc0] ;  /* 0x001bc00001307983 */ /* 0x000ee20000300a00 */
[----:B0-----:R-:W-:-:S05]  /*2289f0*/  PRMT R6, R5, 0x7770, RZ ;  /* 0x0000777005067816 */ /* 0x001fca00000000ff */
[----:B----4-:R0:W-:Y:S02]  /*228a00*/  @P2 STG.E.U8 desc[UR22][R52.64], R6 ;  /* 0x0000000634002986 */ /* 0x0101e4000c101116 */
[----:B0-----:R-:W-:-:S05]  /*228a10*/  PRMT R6, R5, 0x7771, RZ ;  /* 0x0000777105067816 */ /* 0x001fca00000000ff */
[----:B------:R0:W-:Y:S02]  /*228a20*/  @P1 STG.E.U8 desc[UR22][R54.64], R6 ;  /* 0x0000000636001986 */ /* 0x0001e4000c101116 */
[----:B0-----:R-:W-:-:S05]  /*228a30*/  PRMT R6, R5, 0x7772, RZ ;  /* 0x0000777205067816 */ /* 0x001fca00000000ff */
[----:B------:R0:W-:Y:S02]  /*228a40*/  @P0 STG.E.U8 desc[UR22][R56.64], R6 ;  /* 0x0000000638000986 */ /* 0x0001e4000c101116 */
[----:B0-----:R-:W-:Y:S02]  /*228a50*/  PRMT R6, R5, 0x7773, RZ ;  /* 0x0000777305067816 */ /* 0x001fe400000000ff */
[----:B------:R-:W4:Y:S04]  /*228a60*/  LDL.LU R5, [R1+0x8378] ;  /* 0x0083780001057983 */ /* 0x000f280000300800 */
[----:B------:R-:W3:Y:S04]  /*228a70*/  LDL.LU.64 R52, [R1+0x1bb8] ;  /* 0x001bb80001347983 */ /* 0x000ee80000300a00 */
[----:B------:R-:W3:Y:S04]  /*228a80*/  LDL.LU.64 R54, [R1+0x1bb0] ;  /* 0x001bb00001367983 */ /* 0x000ee80000300a00 */
[----:B------:R-:W3:Y:S01]  /*228a90*/  LDL.LU.64 R56, [R1+0x1ba8] ;  /* 0x001ba80001387983 */ /* 0x000ee20000300a00 */
[----:B------:R-:W-:-:S13]  /*228aa0*/  LOP3.LUT P0, RZ, R7, 0x200, RZ, 0xc0, !PT ;  /* 0x0000020007ff7812 */ /* 0x000fda000780c0ff */
[----:B------:R0:W-:Y:S01]  /*228ab0*/  @P0 STG.E.U8 desc[UR22][R60.64], R6 ;  /* 0x000000063c000986 */ /* 0x0001e2000c101116 */
[----:B------:R-:W-:-:S03]  /*228ac0*/  LOP3.LUT P0, RZ, R7, 0x100, RZ, 0xc0, !PT ;  /* 0x0000010007ff7812 */ /* 0x000fc6000780c0ff */
[----:B0-----:R-:W3:Y:S01]  /*228ad0*/  LDL.LU.64 R60, [R1+0x1ba0] ;  /* 0x001ba000013c7983 */ /* 0x001ee20000300a00 */
[----:B------:R-:W-:-:S03]  /*228ae0*/  PRMT R6, R18, 0x7770, RZ ;  /* 0x0000777012067816 */ /* 0x000fc600000000ff */
[----:B------:R-:W3:Y:S01]  /*228af0*/  LDL.LU R51, [R1+0xc] ;  /* 0x00000c0001337983 */ /* 0x000ee20000300800 */
[C---:B------:R-:W-:Y:S02]  /*228b00*/  LOP3.LUT P6, RZ, R4.reuse, 0x8000, RZ, 0xc0, !PT ;  /* 0x0000800004ff7812 */ /* 0x040fe400078cc0ff */
        /* <DEDUP_REMOVED lines=12> */
[----:B------:R-:W-:-:S11]  /*228bd0*/  PRMT R18, R18, 0x7773, RZ ;  /* 0x0000777312127816 */ /* 0x000fd600000000ff */
[----:B------:R-:W-:Y:S01]  /*228be0*/  @P0 STG.E.U8 desc[UR22][R40.64], R18 ;  /* 0x0000001228000986 */ /* 0x000fe2000c101116 */
[----:B------:R-:W-:Y:S02]  /*228bf0*/  LOP3.LUT P0, RZ, R7, 0x10, RZ, 0xc0, !PT ;  /* 0x0000001007ff7812 */ /* 0x000fe4000780c0ff */
[----:B----4-:R-:W-:-:S11]  /*228c00*/  PRMT R6, R5, 0x7770, RZ ;  /* 0x0000777005067816 */ /* 0x010fd600000000ff */
[----:B---3--:R0:W-:Y:S01]  /*228c10*/  @P0 STG.E.U8 desc[UR22][R42.64], R6 ;  /* 0x000000062a000986 */ /* 0x0081e2000c101116 */
[----:B------:R-:W-:Y:S02]  /*228c20*/  LOP3.LUT P0, RZ, R7, 0x8, RZ, 0xc0, !PT ;  /* 0x0000000807ff7812 */ /* 0x000fe4000780c0ff */
[----:B0-----:R-:W-:-:S11]  /*228c30*/  PRMT R6, R5, 0x7771, RZ ;  /* 0x0000777105067816 */ /* 0x001fd600000000ff */
[----:B------:R0:W-:Y:S01]  /*228c40*/  @P0 STG.E.U8 desc[UR22][R44.64], R6 ;  /* 0x000000062c000986 */ /* 0x0001e2000c101116 */
[----:B------:R-:W-:Y:S02]  /*228c50*/  LOP3.LUT P0, RZ, R7, 0x4, RZ, 0xc0, !PT ;  /* 0x0000000407ff7812 */ /* 0x000fe4000780c0ff */
[----:B0-----:R-:W-:-:S11]  /*228c60*/  PRMT R6, R5, 0x7772, RZ ;  /* 0x0000777205067816 */ /* 0x001fd600000000ff */
        /* <DEDUP_REMOVED lines=16> */
[----:B--2---:R0:W-:Y:S04]  /*228d70*/  @P1 STG.E.U8 desc[UR22][R58.64], R6 ;  /* 0x000000063a001986 */ /* 0x0041e8000c101116 */
[----:B0-----:R-:W2:Y:S04]  /*228d80*/  LDL.LU.64 R58, [R1+0x1b90] ;  /* 0x001b9000013a7983 */ /* 0x001ea80000300a00 */
[----:B------:R-:W2:Y:S04]  /*228d90*/  LDL.LU.64 R48, [R1+0x1b88] ;  /* 0x001b880001307983 */ /* 0x000ea80000300a00 */
[----:B------:R-:W2:Y:S04]  /*228da0*/  LDL.LU.64 R60, [R1+0x1b80] ;  /* 0x001b8000013c7983 */ /* 0x000ea80000300a00 */
[----:B------:R-:W2:Y:S04]  /*228db0*/  LDL.LU.64 R52, [R1+0x1b78] ;  /* 0x001b780001347983 */ /* 0x000ea80000300a00 */
[----:B------:R-:W2:Y:S01]  /*228dc0*/  LDL.LU.64 R54, [R1+0x1b70] ;  /* 0x001b700001367983 */ /* 0x000ea20000300a00 */
[----:B------:R-:W-:-:S02]  /*228dd0*/  LOP3.LUT R7, R7, 0xfffffffe, RZ, 0xc0, !PT ;  /* 0xfffffffe07077812 */ /* 0x000fc400078ec0ff */
[----:B---3--:R-:W-:Y:S02]  /*228de0*/  LOP3.LUT R5, R5, 0xfbffffff, RZ, 0xc0, !PT ;  /* 0xfbffffff05057812 */ /* 0x008fe400078ec0ff */
[----:B------:R-:W-:Y:S01]  /*228df0*/  LOP3.LUT P4, RZ, R4, 0x200000, RZ, 0xc0, !PT ;  /* 0x0020000004ff7812 */ /* 0x000fe2000788c0ff */
        /* <DEDUP_REMOVED lines=30> */
[----:B------:R-:W4:Y:S04]  /*228fe0*/  LDL.LU R41, [R1+0x680] ;  /* 0x0006800001297983 */ /* 0x000f280000300800 */
[----:B------:R-:W4:Y:S04]  /*228ff0*/  LDL.LU.64 R34, [R1+0x1b58] ;  /* 0x001b580001227983 */ /* 0x000f280000300a00 */
[----:B------:R-:W4:Y:S04]  /*229000*/  LDL.LU.64 R36, [R1+0x1b50] ;  /* 0x001b500001247983 */ /* 0x000f280000300a00 */
[----:B------:R-:W4:Y:S01]  /*229010*/  LDL.LU.64 R38, [R1+0x1b48] ;  /* 0x001b480001267983 */ /* 0x000f220000300a00 */
[----:B------:R-:W-:-:S03]  /*229020*/  PRMT R4, R51, 0x7772, RZ ;  /* 0x0000777233047816 */ /* 0x000fc600000000ff */
[----:B------:R-:W4:Y:S04]  /*229030*/  LDL.LU.64 R42, [R1+0x1b40] ;  /* 0x001b4000012a7983 */ /* 0x000f280000300a00 */
[----:B------:R0:W-:Y:S02]  /*229040*/  @P5 STG.E.U8 desc[UR22][R48.64], R4 ;  /* 0x0000000430005986 */ /* 0x0001e4000c101116 */
[----:B0-----:R-:W-:-:S05]  /*229050*/  PRMT R4, R51, 0x7773, RZ ;  /* 0x0000777333047816 */ /* 0x001fca00000000ff */
[----:B------:R0:W-:Y:S04]  /*229060*/  @P2 STG.E.U8 desc[UR22][R60.64], R4 ;  /* 0x000000043c002986 */ /* 0x0001e8000c101116 */
[----:B0-----:R-:W4:Y:S04]  /*229070*/  LDL.LU R60, [R1+0x6f0] ;  /* 0x0006f000013c7983 */ /* 0x001f280000300800 */
[----:B------:R-:W4:Y:S01]  /*229080*/  LDL.LU.64 R44, [R1+0x1b38] ;  /* 0x001b3800012c7983 */ /* 0x000f220000300a00 */
[----:B------:R-:W-:-:S03]  /*229090*/  PRMT R4, R19, 0x7770, RZ ;  /* 0x0000777013047816 */ /* 0x000fc600000000ff */
[----:B------:R-:W4:Y:S04]  /*2290a0*/  LDL.LU.64 R46, [R1+0x1b30] ;  /* 0x001b3000012e7983 */ /* 0x000f280000300a00 */
[----:B------:R-:W4:Y:S04]  /*2290b0*/  LDL.LU R61, [R1+0x6e0] ;  /* 0x0006e000013d7983 */ /* 0x000f280000300800 */
[----:B------:R0:W-:Y:S04]  /*2290c0*/  @P1 STG.E.U8 desc[UR22][R52.64], R4 ;  /* 0x0000000434001986 */ /* 0x0001e8000c101116 */
[----:B------:R-:W4:Y:S04]  /*2290d0*/  LDL.LU.64 R48, [R1+0x1b28] ;  /* 0x001b280001307983 */ /* 0x000f280000300a00 */
[----:B------:R-:W4:Y:S01]  /*2290e0*/  LDL.LU.64 R50, [R1+0x1b20] ;  /* 0x001b200001327983 */ /* 0x000f220000300a00 */
[----:B0-----:R-:W-:-:S03]  /*2290f0*/  PRMT R4, R19, 0x7771, RZ ;  /* 0x0000777113047816 */ /* 0x001fc600000000ff */
[----:B------:R-:W4:Y:S04]  /*229100*/  LDL.LU.64 R52, [R1+0x1b18] ;  /* 0x001b180001347983 */ /* 0x000f280000300a00 */
[----:B------:R0:W-:Y:S01]  /*229110*/  @P0 STG.E.U8 desc[UR22][R54.64], R4 ;  /* 0x0000000436000986 */ /* 0x0001e2000c101116 */
[----:B------:R-:W-:Y:S02]  /*229120*/  LOP3.LUT P0, RZ, R7, 0x2, RZ, 0xc0, !PT ;  /* 0x0000000207ff7812 */ /* 0x000fe4000780c0ff */
[C---:B0-----:R-:W-:Y:S01]  /*229130*/  PRMT R4, R19.reuse, 0x7772, RZ ;  /* 0x0000777213047816 */ /* 0x041fe200000000ff */
[----:B------:R-:W4:Y:S01]  /*229140*/  LDL.LU.64 R54, [R1+0x1b10] ;  /* 0x001b100001367983 */ /* 0x000f220000300a00 */
[----:B------:R-:W-:-:S09]  /*229150*/  PRMT R19, R19, 0x7773, RZ ;  /* 0x0000777313137816 */ /* 0x000fd200000000ff */
[----:B---3--:R0:W-:Y:S01]  /*229160*/  @P0 STG.E.U8 desc[UR22][R56.64], R4 ;  /* 0x0000000438000986 */ /* 0x0081e2000c101116 */
[----:B------:R-:W-:-:S03]  /*229170*/  LOP3.LUT P0, RZ, R7, 0x1, RZ, 0xc0, !PT ;  /* 0x0000000107ff7812 */ /* 0x000fc6000780c0ff */
[----:B0-----:R-:W3:Y:S10]  /*229180*/  LDL.LU.64 R56, [R1+0x1b08] ;  /* 0x001b080001387983 */ /* 0x001ef40000300a00 */
[----:B--2---:R0:W-:Y:S04]  /*229190*/  @P0 STG.E.U8 desc[UR22][R58.64], R19 ;  /* 0x000000133a000986 */ /* 0x0041e8000c101116 */
[----:B0-----:R-:W2:Y:S01]  /*2291a0*/  LDL.LU.64 R58, [R1+0x1b00] ;  /* 0x001b0000013a7983 */ /* 0x001ea20000300a00 */
        /* <DEDUP_REMOVED lines=33> */
[----:B---3--:R0:W-:Y:S02]  /*2293c0*/  @P2 STG.E.U8 desc[UR22][R56.64], R4 ;  /* 0x0000000438002986 */ /* 0x0081e4000c101116 */
[----:B0-----:R-:W-:Y:S02]  /*2293d0*/  PRMT R4, R61, 0x7773, RZ ;  /* 0x000077733d047816 */ /* 0x001fe400000000ff */
[----:B------:R-:W3:Y:S04]  /*2293e0*/  LDL.LU.64 R60, [R1+0x1af8] ;  /* 0x001af800013c7983 */ /* 0x000ee80000300a00 */
[----:B--2---:R0:W-:Y:S04]  /*2293f0*/  @P1 STG.E.U8 desc[UR22][R58.64], R4 ;  /* 0x000000043a001986 */ /* 0x0041e8000c101116 */
[----:B0-----:R-:W2:Y:S04]  /*229400*/  LDL.LU.64 R58, [R1+0x1af0] ;  /* 0x001af000013a7983 */ /* 0x001ea80000300a00 */
[----:B------:R-:W4:Y:S04]  /*229410*/  LDL.LU.64 R44, [R1+0x1ae8] ;  /* 0x001ae800012c7983 */ /* 0x000f280000300a00 */
[----:B------:R-:W3:Y:S04]  /*229420*/  LDL.LU R53, [R1+0x7c0] ;  /* 0x0007c00001357983 */ /* 0x000ee80000300800 */
[----:B------:R-:W4:Y:S04]  /*229430*/  LDL.LU.64 R46, [R1+0x1ae0] ;  /* 0x001ae000012e7983 */ /* 0x000f280000300a00 */
[----:B------:R-:W4:Y:S04]  /*229440*/  LDL.LU.64 R48, [R1+0x1ad8] ;  /* 0x001ad80001307983 */ /* 0x000f280000300a00 */
[----:B------:R-:W4:Y:S04]  /*229450*/  LDL.LU.64 R54, [R1+0x1ad0] ;  /* 0x001ad00001367983 */ /* 0x000f280000300a00 */
[----:B------:R-:W4:Y:S01]  /*229460*/  LDL.LU R50, [R1+0x684] ;  /* 0x0006840001327983 */ /* 0x000f220000300800 */
[----:B------:R-:W-:-:S03]  /*229470*/  LOP3.LUT P3, RZ, R3, 0x100, RZ, 0xc0, !PT ;  /* 0x0000010003ff7812 */ /* 0x000fc6000786c0ff */
[----:B------:R-:W4:Y:S01]  /*229480*/  LDL.LU.64 R56, [R1+0x1ac8] ;  /* 0x001ac80001387983 */ /* 0x000f220000300a00 */
[C---:B------:R-:W-:Y:S02]  /*229490*/  LOP3.LUT P2, RZ, R3.reuse, 0x800, RZ, 0xc0, !PT ;  /* 0x0000080003ff7812 */ /* 0x040fe4000784c0ff */
[----:B------:R-:W-:Y:S02]  /*2294a0*/  LOP3.LUT P5, RZ, R3, 0x2000, RZ, 0xc0, !PT ;  /* 0x0000200003ff7812 */ /* 0x000fe400078ac0ff */
[----:B------:R-:W-:Y:S02]  /*2294b0*/  LOP3.LUT R5, R5, 0xfdffffff, RZ, 0xc0, !PT ;  /* 0xfdffffff05057812 */ /* 0x000fe400078ec0ff */
[----:B------:R-:W-:-:S07]  /*2294c0*/  LOP3.LUT P0, RZ, R3, 0x100000, RZ, 0xc0, !PT ;  /* 0x0010000003ff7812 */ /* 0x000fce000780c0ff */
[----:B------:R-:W-:-:S04]  /*2294d0*/  @P2 LOP3.LUT R5, R5, 0x2000000, RZ, 0xfc, !PT ;  /* 0x0200000005052812 */ /* 0x000fc800078efcff */
[----:B------:R-:W-:-:S04]  /*2294e0*/  LOP3.LUT R5, R5, 0xfeffffff, RZ, 0xc0, !PT ;  /* 0xfeffffff05057812 */ /* 0x000fc800078ec0ff */
[----:B------:R-:W-:-:S04]  /*2294f0*/  @P5 LOP3.LUT R5, R5, 0x1000000, RZ, 0xfc, !PT ;  /* 0x0100000005055812 */ /* 0x000fc800078efcff */
[----:B------:R-:W-:Y:S02]  /*229500*/  LOP3.LUT R5, R5, 0xfff7ffff, RZ, 0xc0, !PT ;  /* 0xfff7ffff05057812 */ /* 0x000fe400078ec0ff */
[----:B------:R-:W-:Y:S02]  /*229510*/  LOP3.LUT P4, RZ, R3, 0x200, RZ, 0xc0, !PT ;  /* 0x0000020003ff7812 */ /* 0x000fe4000788c0ff */
        /* <DEDUP_REMOVED lines=10> */
[----:B0-----:R-:W3:Y:S01]  /*2295c0*/  LDL.LU.64 R60, [R1+0x1ac0] ;  /* 0x001ac000013c7983 */ /* 0x001ee20000300a00 */
[----:B------:R-:W-:-:S03]  /*2295d0*/  PRMT R4, R53, 0x7771, RZ ;  /* 0x0000777135047816 */ /* 0x000fc600000000ff */
[----:B------:R-:W3:Y:S04]  /*2295e0*/  LDL.LU R52, [R1+0x6f4] ;  /* 0x0006f40001347983 */ /* 0x000ee80000300800 */
[----:B--2---:R0:W-:Y:S04]  /*2295f0*/  @P4 STG.E.U8 desc[UR22][R58.64], R4 ;  /* 0x000000043a004986 */ /* 0x0041e8000c101116 */
[----:B0-----:R-:W2:Y:S04]  /*229600*/  LDL.LU.64 R58, [R1+0x1ab8] ;  /* 0x001ab800013a7983 */ /* 0x001ea80000300a00 */
[----:B------:R-:W2:Y:S01]  /*229610*/  LDL.LU.64 R38, [R1+0x1ab0] ;  /* 0x001ab00001267983 */ /* 0x000ea20000300a00 */
[----:B------:R-:W-:-:S02]  /*229620*/  LOP3.LUT R5, R5, 0xffbfffff, RZ, 0xc0, !PT ;  /* 0xffbfffff05057812 */ /* 0x000fc400078ec0ff */
[----:B------:R-:W-:Y:S01]  /*229630*/  LOP3.LUT P2, RZ, R3, 0x400, RZ, 0xc0, !PT ;  /* 0x0000040003ff7812 */ /* 0x000fe2000784c0ff */
[----:B------:R-:W2:Y:S01]  /*229640*/  LDL.LU.64 R40, [R1+0x1aa8] ;  /* 0x001aa80001287983 */ /* 0x000ea20000300a00 */
[----:B------:R-:W-:Y:S02]  /*229650*/  PRMT R4, R53, 0x7772, RZ ;  /* 0x0000777235047816 */ /* 0x000fe400000000ff */
[----:B------:R-:W-:Y:S02]  /*229660*/  @P0 LOP3.LUT R5, R5, 0x400000, RZ, 0xfc, !PT ;  /* 0x0040000005050812 */ /* 0x000fe400078efcff */
[C---:B------:R-:W-:Y:S01]  /*229670*/  LOP3.LUT P0, RZ, R3.reuse, 0x10000, RZ, 0xc0, !PT ;  /* 0x0001000003ff7812 */ /* 0x040fe2000780c0ff */
[----:B------:R-:W2:Y:S01]  /*229680*/  LDL.LU.64 R42, [R1+0x1aa0] ;  /* 0x001aa000012a7983 */ /* 0x000ea20000300a00 */
[----:B------:R-:W-:Y:S02]  /*229690*/  LOP3.LUT P5, RZ, R3, 0x1000, RZ, 0xc0, !PT ;  /* 0x0000100003ff7812 */ /* 0x000fe400078ac0ff */
[----:B------:R-:W-:Y:S01]  /*2296a0*/  LOP3.LUT R5, R5, 0xff7fffff, RZ, 0xc0, !PT ;  /* 0xff7fffff05057812 */ /* 0x000fe200078ec0ff */
[----:B------:R-:W2:Y:S04]  /*2296b0*/  LDL.LU R51, [R1+0x6e4] ;  /* 0x0006e40001337983 */ /* 0x000ea80000300800 */
[----:B----4-:R0:W-:Y:S04]  /*2296c0*/  @P2 STG.E.U8 desc[UR22][R44.64], R4 ;  /* 0x000000042c002986 */ /* 0x0101e8000c101116 */
[----:B------:R-:W-:-:S04]  /*2296d0*/  @P0 LOP3.LUT R5, R5, 0x800000, RZ, 0xfc, !PT ;  /* 0x0080000005050812 */ /* 0x000fc800078efcff */
[----:B------:R-:W-:Y:S02]  /*2296e0*/  LOP3.LUT P2, RZ, R5, 0x2000000, RZ, 0xc0, !PT ;  /* 0x0200000005ff7812 */ /* 0x000fe4000784c0ff */
[----:B0-----:R-:W-:Y:S01]  /*2296f0*/  PRMT R4, R53, 0x7773, RZ ;  /* 0x0000777335047816 */ /* 0x001fe200000000ff */
[----:B------:R-:W4:Y:S10]  /*229700*/  LDL.LU.64 R44, [R1+0x1a98] ;  /* 0x001a9800012c7983 */ /* 0x000f340000300a00 */
[----:B------:R0:W-:Y:S02]  /*229710*/  @P2 STG.E.U8 desc[UR22][R46.64], R4 ;  /* 0x000000042e002986 */ /* 0x0001e4000c101116 */
[----:B0-----:R-:W-:-:S02]  /*229720*/  PRMT R4, R50, 0x7770, RZ ;  /* 0x0000777032047816 */ /* 0x001fc400000000ff */
[----:B------:R-:W4:Y:S04]  /*229730*/  LDL.LU.64 R46, [R1+0x1a90] ;  /* 0x001a9000012e7983 */ /* 0x000f280000300a00 */
[----:B------:R0:W-:Y:S01]  /*229740*/  @P5 STG.E.U8 desc[UR22][R48.64], R4 ;  /* 0x0000000430005986 */ /* 0x0001e2000c101116 */
[----:B------:R-:W-:Y:S02]  /*229750*/  LOP3.LUT P5, RZ, R5, 0x1000000, RZ, 0xc0, !PT ;  /* 0x0100000005ff7812 */ /* 0x000fe400078ac0ff */
[C---:B------:R-:W-:Y:S02]  /*229760*/  LOP3.LUT P1, RZ, R3.reuse, 0x4000, RZ, 0xc0, !PT ;  /* 0x0000400003ff7812 */ /* 0x040fe4000782c0ff */
[----:B------:R-:W-:Y:S01]  /*229770*/  LOP3.LUT P0, RZ, R3, 0x8000, RZ, 0xc0, !PT ;  /* 0x0000800003ff7812 */ /* 0x000fe2000780c0ff */
[----:B0-----:R-:W4:Y:S01]  /*229780*/  LDL.LU.64 R48, [R1+0x1a88] ;  /* 0x001a880001307983 */ /* 0x001f220000300a00 */
[----:B------:R-:W-:-:S07]  /*229790*/  PRMT R4, R50, 0x7771, RZ ;  /* 0x0000777132047816 */ /* 0x000fce00000000ff */
[----:B------:R0:W-:Y:S04]  /*2297a0*/  @P5 STG.E.U8 desc[UR22][R54.64], R4 ;  /* 0x0000000436005986 */ /* 0x0001e8000c101116 */
[----:B0-----:R-:W4:Y:S01]  /*2297b0*/  LDL.LU.64 R54, [R1+0x1a80] ;  /* 0x001a800001367983 */ /* 0x001f220000300a00 */
[----:B------:R-:W-:-:S03]  /*2297c0*/  PRMT R4, R50, 0x7772, RZ ;  /* 0x0000777232047816 */ /* 0x000fc600000000ff */
[----:B------:R-:W4:Y:S04]  /*2297d0*/  LDL.LU R53, [R1+0x7c4] ;  /* 0x0007c40001357983 */ /* 0x000f280000300800 */
[----:B------:R0:W-:Y:S04]  /*2297e0*/  @P1 STG.E.U8 desc[UR22][R56.64], R4 ;  /* 0x0000000438001986 */ /* 0x0001e8000c101116 */
[----:B0-----:R-:W4:Y:S01]  /*2297f0*/  LDL.LU.64 R56, [R1+0x1a78] ;  /* 0x001a780001387983 */ /* 0x001f220000300a00 */
[----:B------:R-:W-:-:S05]  /*229800*/  PRMT R4, R50, 0x7773, RZ ;  /* 0x0000777332047816 */ /* 0x000fca00000000ff */
[----:B---3--:R0:W-:Y:S04]  /*229810*/  @P0 STG.E.U8 desc[UR22][R60.64], R4 ;  /* 0x000000043c000986 */ /* 0x0081e8000c101116 */
[----:B0-----:R-:W3:Y:S01]  /*229820*/  LDL.LU.64 R60, [R1+0x1a70] ;  /* 0x001a7000013c7983 */ /* 0x001ee20000300a00 */
[----:B------:R-:W-:Y:S02]  /*229830*/  LOP3.LUT P0, RZ, R5, 0x800000, RZ, 0xc0, !PT ;  /* 0x0080000005ff7812 */ /* 0x000fe4000780c0ff */
[----:B------:R-:W-:-:S11]  /*229840*/  PRMT R4, R52, 0x7770, RZ ;  /* 0x0000777034047816 */ /* 0x000fd600000000ff */
        /* <DEDUP_REMOVED lines=16> */
[C---:B------:R-:W-:Y:S02]  /*229950*/  LOP3.LUT P4, RZ, R3.reuse, 0x800000, RZ, 0xc0, !PT ;  /* 0x0080000003ff7812 */ /* 0x040fe4000788c0ff */
[----:B------:R-:W-:Y:S02]  /*229960*/  LOP3.LUT P2, RZ, R3, 0x1000000, RZ, 0xc0, !PT ;  /* 0x0100000003ff7812 */ /* 0x000fe4000784c0ff */
        /* <DEDUP_REMOVED lines=8> */
[----:B------:R0:W-:Y:S04]  /*2299f0*/  @P2 STG.E.U8 desc[UR22][R56.64], R4 ;  /* 0x0000000438002986 */ /* 0x0001e8000c101116 */
[----:B0-----:R-:W4:Y:S01]  /*229a00*/  LDL.LU.64 R56, [R1+0x1a60] ;  /* 0x001a600001387983 */ /* 0x001f220000300a00 */
[----:B------:R-:W-:-:S05]  /*229a10*/  PRMT R4, R53, 0x7771, RZ ;  /* 0x0000777135047816 */ /* 0x000fca00000000ff */
[----:B---3--:R0:W-:Y:S04]  /*229a20*/  @P5 STG.E.U8 desc[UR22][R60.64], R4 ;  /* 0x000000043c005986 */ /* 0x0081e8000c101116 */
[----:B0-----:R-:W3:Y:S04]  /*229a30*/  LDL.LU R61, [R1+0x688] ;  /* 0x00068800013d7983 */ /* 0x001ee80000300800 */
[----:B------:R-:W3:Y:S04]  /*229a40*/  LDL.LU.64 R50, [R1+0x1a58] ;  /* 0x001a580001327983 */ /* 0x000ee80000300a00 */
[----:B------:R-:W3:Y:S04]  /*229a50*/  LDL.LU.64 R54, [R1+0x1a50] ;  /* 0x001a500001367983 */ /* 0x000ee80000300a00 */
[----:B------:R-:W3:Y:S01]  /*229a60*/  LDL.LU.64 R46, [R1+0x1a48] ;  /* 0x001a4800012e7983 */ /* 0x000ee20000300a00 */
[----:B------:R-:W-:-:S02]  /*229a70*/  LOP3.LUT P0, RZ, R3, 0x10000000, RZ, 0xc0, !PT ;  /* 0x1000000003ff7812 */ /* 0x000fc4000780c0ff */
[----:B------:R-:W-:Y:S02]  /*229a80*/  LOP3.LUT P1, RZ, R3, 0x4000000, RZ, 0xc0, !PT ;  /* 0x0400000003ff7812 */ /* 0x000fe4000782c0ff */
[----:B------:R-:W-:Y:S02]  /*229a90*/  LOP3.LUT R5, R5, 0xfffbffff, RZ, 0xc0, !PT ;  /* 0xfffbffff05057812 */ /* 0x000fe400078ec0ff */
[C---:B------:R-:W-:Y:S02]  /*229aa0*/  LOP3.LUT P6, RZ, R3.reuse, 0x20000000, RZ, 0xc0, !PT ;  /* 0x2000000003ff7812 */ /* 0x040fe400078cc0ff */
[C---:B------:R-:W-:Y:S02]  /*229ab0*/  LOP3.LUT P2, RZ, R3.reuse, 0x40000000, RZ, 0xc0, !PT ;  /* 0x4000000003ff7812 */ /* 0x040fe4000784c0ff */
[----:B------:R-:W-:Y:S01]  /*229ac0*/  LOP3.LUT P3, RZ, R3, 0x80000000, RZ, 0xc0, !PT ;  /* 0x8000000003ff7812 */ /* 0x000fe2000786c0ff */
[----:B------:R-:W3:Y:S02]  /*229ad0*/  LDL.LU.64 R42, [R1+0x1a40] ;  /* 0x001a4000012a7983 */ /* 0x000ee40000300a00 */
[----:B------:R-:W-:-:S02]  /*229ae0*/  @P0 LOP3.LUT R5, R5, 0x40000, RZ, 0xfc, !PT ;  /* 0x0004000005050812 */ /* 0x000fc400078efcff */
[----:B------:R-:W-:Y:S02]  /*229af0*/  LOP3.LUT P0, RZ, R3, 0x8000000, RZ, 0xc0, !PT ;  /* 0x0800000003ff7812 */ /* 0x000fe4000780c0ff */
[----:B------:R-:W-:-:S05]  /*229b00*/  PRMT R3, R53, 0x7772, RZ ;  /* 0x0000777235037816 */ /* 0x000fca00000000ff */
[----:B--2---:R0:W-:Y:S01]  /*229b10*/  @P1 STG.E.U8 desc[UR22][R58.64], R3 ;  /* 0x000000033a001986 */ /* 0x0041e2000c101116 */
[C---:B------:R-:W-:Y:S02]  /*229b20*/  LOP3.LUT P1, RZ, R5.reuse, 0x80, RZ, 0xc0, !PT ;  /* 0x0000008005ff7812 */ /* 0x040fe4000782c0ff */
[C---:B------:R-:W-:Y:S02]  /*229b30*/  LOP3.LUT P4, RZ, R5.reuse, 0x1, RZ, 0xc0, !PT ;  /* 0x0000000105ff7812 */ /* 0x040fe4000788c0ff */
[C---:B------:R-:W-:Y:S02]  /*229b40*/  LOP3.LUT P5, RZ, R5.reuse, 0x2, RZ, 0xc0, !PT ;  /* 0x0000000205ff7812 */ /* 0x040fe400078ac0ff */
[----:B------:R-:W-:Y:S01]  /*229b50*/  LOP3.LUT R5, R5, 0xffffdfff, RZ, 0xc0, !PT ;  /* 0xffffdfff05057812 */ /* 0x000fe200078ec0ff */
[----:B0-----:R-:W2:Y:S04]  /*229b60*/  LDL.LU.64 R58, [R1+0x1a38] ;  /* 0x001a3800013a7983 */ /* 0x001ea80000300a00 */
[----:B------:R-:W2:Y:S02]  /*229b70*/  LDL.LU.64 R44, [R1+0x1a30] ;  /* 0x001a3000012c7983 */ /* 0x000ea40000300a00 */
[----:B------:R-:W-:-:S02]  /*229b80*/  @P1 LOP3.LUT R5, R5, 0x2000, RZ, 0xfc, !PT ;  /* 0x0000200005051812 */ /* 0x000fc400078efcff */
[----:B------:R-:W2:Y:S04]  /*229b90*/  LDL.LU R60, [R1+0x6f8] ;  /* 0x0006f800013c7983 */ /* 0x000ea80000300800 */
[----:B------:R-:W2:Y:S01]  /*229ba0*/  LDL.LU.64 R48, [R1+0x1a28] ;  /* 0x001a280001307983 */ /* 0x000ea20000300a00 */
[C---:B------:R-:W-:Y:S02]  /*229bb0*/  LOP3.LUT P1, RZ, R5.reuse, 0x40, RZ, 0xc0, !PT ;  /* 0x0000004005ff7812 */ /* 0x040fe4000782c0ff */
[----:B------:R-:W-:-:S11]  /*229bc0*/  LOP3.LUT R5, R5, 0xffffbfff, RZ, 0xc0, !PT ;  /* 0xffffbfff05057812 */ /* 0x000fd600078ec0ff */
[----:B------:R-:W-:-:S04]  /*229bd0*/  @P1 LOP3.LUT R5, R5, 0x4000, RZ, 0xfc, !PT ;  /* 0x0000400005051812 */ /* 0x000fc800078efcff */
[C---:B------:R-:W-:Y:S02]  /*229be0*/  LOP3.LUT P1, RZ, R5.reuse, 0x20, RZ, 0xc0, !PT ;  /* 0x0000002005ff7812 */ /* 0x040fe4000782c0ff */
[----:B------:R-:W-:-:S11]  /*229bf0*/  LOP3.LUT R5, R5, 0xffff7fff, RZ, 0xc0, !PT ;  /* 0xffff7fff05057812 */ /* 0x000fd600078ec0ff */
[----:B------:R-:W-:-:S04]  /*229c00*/  @P1 LOP3.LUT R5, R5, 0x8000, RZ, 0xfc, !PT ;  /* 0x0000800005051812 */ /* 0x000fc800078efcff */
[C---:B------:R-:W-:Y:S02]  /*229c10*/  LOP3.LUT P1, RZ, R5.reuse, 0x10, RZ, 0xc0, !PT ;  /* 0x0000001005ff7812 */ /* 0x040fe4000782c0ff */
[----:B------:R-:W-:-:S11]  /*229c20*/  LOP3.LUT R5, R5, 0xfffeffff, RZ, 0xc0, !PT ;  /* 0xfffeffff05057812 */ /* 0x000fd600078ec0ff */
[----:B------:R-:W-:-:S04]  /*229c30*/  @P1 LOP3.LUT R5, R5, 0x10000, RZ, 0xfc, !PT ;  /* 0x0001000005051812 */ /* 0x000fc800078efcff */
[C---:B------:R-:W-:Y:S02]  /*229c40*/  LOP3.LUT P1, RZ, R5.reuse, 0x8, RZ, 0xc0, !PT ;  /* 0x0000000805ff7812 */ /* 0x040fe4000782c0ff */
[----:B------:R-:W-:Y:S02]  /*229c50*/  LOP3.LUT R5, R5, 0xfffdffff, RZ, 0xc0, !PT ;  /* 0xfffdffff05057812 */ /* 0x000fe400078ec0ff */
[----:B------:R-:W-:-:S09]  /*229c60*/  PRMT R3, R53, 0x7773, RZ ;  /* 0x0000777335037816 */ /* 0x000fd200000000ff */
[----:B------:R-:W-:Y:S01]  /*229c70*/  @P1 LOP3.LUT R5, R5, 0x20000, RZ, 0xfc, !PT ;  /* 0x0002000005051812 */ /* 0x000fe200078efcff */
[----:B----4-:R0:W-:Y:S03]  /*229c80*/  @P0 STG.E.U8 desc[UR22][R56.64], R3 ;  /* 0x0000000338000986 */ /* 0x0101e6000c101116 */
[----:B------:R-:W-:Y:S01]  /*229c90*/  LOP3.LUT P0, RZ, R5, 0x40000, RZ, 0xc0, !PT ;  /* 0x0004000005ff7812 */ /* 0x000fe2000780c0ff */
[----:B0-----:R-:W4:Y:S04]  /*229ca0*/  LDL.LU.64 R56, [R1+0x1a20] ;  /* 0x001a200001387983 */ /* 0x001f280000300a00 */
[----:B------:R-:W4:Y:S01]  /*229cb0*/  LDL.LU R52, [R1+0x6e8] ;  /* 0x0006e80001347983 */ /* 0x000f220000300800 */
[----:B---3--:R-:W-:-:S07]  /*229cc0*/  PRMT R3, R61, 0x7770, RZ ;  /* 0x000077703d037816 */ /* 0x008fce00000000ff */
[----:B------:R0:W-:Y:S04]  /*229cd0*/  @P0 STG.E.U8 desc[UR22][R50.64], R3 ;  /* 0x0000000332000986 */ /* 0x0001e8000c101116 */
[----:B0-----:R-:W3:Y:S01]  /*229ce0*/  LDL.LU.64 R50, [R1+0x1a18] ;  /* 0x001a180001327983 */ /* 0x001ee20000300a00 */
[----:B------:R-:W-:-:S05]  /*229cf0*/  PRMT R3, R61, 0x7771, RZ ;  /* 0x000077713d037816 */ /* 0x000fca00000000ff */
[----:B------:R0:W-:Y:S04]  /*229d00*/  @P6 STG.E.U8 desc[UR22][R54.64], R3 ;  /* 0x0000000336006986 */ /* 0x0001e8000c101116 */
[----:B0-----:R-:W3:Y:S01]  /*229d10*/  LDL.LU.64 R54, [R1+0x1a10] ;  /* 0x001a100001367983 */ /* 0x001ee20000300a00 */
[----:B------:R-:W-:-:S05]  /*229d20*/  PRMT R3, R61, 0x7772, RZ ;  /* 0x000077723d037816 */ /* 0x000fca00000000ff */
[----:B------:R0:W-:Y:S04]  /*229d30*/  @P2 STG.E.U8 desc[UR22][R46.64], R3 ;  /* 0x000000032e002986 */ /* 0x0001e8000c101116 */
[----:B0-----:R-:W3:Y:S01]  /*229d40*/  LDL.LU.64 R46, [R1+0x1a08] ;  /* 0x001a0800012e7983 */ /* 0x001ee20000300a00 */
[----:B------:R-:W-:Y:S02]  /*229d50*/  PRMT R3, R61, 0x7773, RZ ;  /* 0x000077733d037816 */ /* 0x000fe400000000ff */
[----:B------:R-:W-:Y:S01]  /*229d60*/  LOP3.LUT P1, RZ, R5, 0x4, RZ, 0xc0, !PT ;  /* 0x0000000405ff7812 */ /* 0x000fe2000782c0ff */
[----:B------:R-:W3:Y:S04]  /*229d70*/  LDL.LU R53, [R1+0x36c0] ;  /* 0x0036c00001357983 */ /* 0x000ee80000300800 */
[----:B------:R2:W-:Y:S02]  /*229d80*/  @P3 STG.E.U8 desc[UR22][R42.64], R3 ;  /* 0x000000032a003986 */ /* 0x0005e4000c101116 */
[----:B--2---:R-:W-:-:S05]  /*229d90*/  PRMT R3, R60, 0x7770, RZ ;  /* 0x000077703c037816 */ /* 0x004fca00000000ff */
[----:B------:R0:W-:Y:S01]  /*229da0*/  @P4 STG.E.U8 desc[UR22][R58.64], R3 ;  /* 0x000000033a004986 */ /* 0x0001e2000c101116 */
[----:B------:R-:W-:Y:S02]  /*229db0*/  LOP3.LUT P4, RZ, R2, 0x200, RZ, 0xc0, !PT ;  /* 0x0000020002ff7812 */ /* 0x000fe4000788c0ff */
[----:B0-----:R-:W-:Y:S01]  /*229dc0*/  PRMT R3, R60, 0x7771, RZ ;  /* 0x000077713c037816 */ /* 0x001fe200000000ff */
[----:B------:R-:W2:Y:S04]  /*229dd0*/  LDL.LU.64 R58, [R1+0x19f8] ;  /* 0x0019f800013a7983 */ /* 0x000ea80000300a00 */
[----:B------:R-:W2:Y:S04]  /*229de0*/  LDL.LU R61, [R1+0x7c8] ;  /* 0x0007c800013d7983 */ /* 0x000ea80000300800 */
[----:B------:R0:W-:Y:S01]  /*229df0*/  @P5 STG.E.U8 desc[UR22][R44.64], R3 ;  /* 0x000000032c005986 */ /* 0x0001e2000c101116 */
[----:B------:R-:W-:-:S02]  /*229e00*/  LOP3.LUT P5, RZ, R2, 0x400, RZ, 0xc0, !PT ;  /* 0x0000040002ff7812 */ /* 0x000fc400078ac0ff */
[----:B------:R-:W-:-:S05]  /*229e10*/  PRMT R2, R60, 0x7772, RZ ;  /* 0x000077723c027816 */ /* 0x000fca00000000ff */
[----:B------:R1:W-:Y:S01]  /*229e20*/  @P1 STG.E.U8 desc[UR22][R48.64], R2 ;  /* 0x0000000230001986 */ /* 0x0003e2000c101116 */
[----:B------:R-:W-:-:S03]  /*229e30*/  LOP3.LUT P1, RZ, R5, 0x20000, RZ, 0xc0, !PT ;  /* 0x0002000005ff7812 */ /* 0x000fc6000782c0ff */
[----:B0-----:R-:W2:Y:S01]  /*229e40*/  LDL.LU.64 R44, [R1+0x19f0] ;  /* 0x0019f000012c7983 */ /* 0x001ea20000300a00 */
[----:B-1----:R-:W-:-:S09]  /*229e50*/  PRMT R2, R60, 0x7773, RZ ;  /* 0x000077733c027816 */ /* 0x002fd200000000ff */
[----:B----4-:R0:W-:Y:S01]  /*229e60*/  @P1 STG.E.U8 desc[UR22][R56.64], R2 ;  /* 0x0000000238001986 */ /* 0x0101e2000c101116 */
[C---:B------:R-:W-:Y:S02]  /*229e70*/  LOP3.LUT P1, RZ, R5.reuse, 0x10000, RZ, 0xc0, !PT ;  /* 0x0001000005ff7812 */ /* 0x040fe4000782c0ff */
[----:B0-----:R-:W-:Y:S01]  /*229e80*/  PRMT R2, R52, 0x7770, RZ ;  /* 0x0000777034027816 */ /* 0x001fe200000000ff */
[----:B------:R-:W4:Y:S04]  /*229e90*/  LDL.LU.64 R56, [R1+0x1a00] ;  /* 0x001a000001387983 */ /* 0x000f280000300a00 */
[----:B------:R-:W4:Y:S06]  /*229ea0*/  LDL.LU R49, [R1+0x38e0] ;  /* 0x0038e00001317983 */ /* 0x000f2c0000300800 */
[----:B---3--:R0:W-:Y:S01]  /*229eb0*/  @P1 STG.E.U8 desc[UR22][R50.64], R2 ;  /* 0x0000000232001986 */ /* 0x0081e2000c101116 */
[----:B------:R-:W-:-:S02]  /*229ec0*/  LOP3.LUT P1, RZ, R5, 0x8000, RZ, 0xc0, !PT ;  /* 0x0000800005ff7812 */ /* 0x000fc4000782c0ff */
[----:B0-----:R-:W-:-:S11]  /*229ed0*/  PRMT R2, R52, 0x7771, RZ ;  /* 0x0000777134027816 */ /* 0x001fd600000000ff */
[----:B------:R0:W-:Y:S01]  /*229ee0*/  @P1 STG.E.U8 desc[UR22][R54.64], R2 ;  /* 0x0000000236001986 */ /* 0x0001e2000c101116 */
[----:B------:R-:W-:-:S03]  /*229ef0*/  LOP3.LUT P1, RZ, R5, 0x4000, RZ, 0xc0, !PT ;  /* 0x0000400005ff7812 */ /* 0x000fc6000782c0ff */
[----:B0-----:R-:W3:Y:S04]  /*229f00*/  LDL.LU.64 R54, [R1+0x19e8] ;  /* 0x0019e80001367983 */ /* 0x001ee80000300a00 */
[----:B------:R-:W3:Y:S01]  /*229f10*/  LDL.LU R51, [R1+0x68c] ;  /* 0x00068c0001337983 */ /* 0x000ee20000300800 */
[----:B------:R-:W-:-:S03]  /*229f20*/  PRMT R2, R52, 0x7772, RZ ;  /* 0x0000777234027816 */ /* 0x000fc600000000ff */
[----:B------:R-:W3:Y:S04]  /*229f30*/  LDL.LU.64 R40, [R1+0x19e0] ;  /* 0x0019e00001287983 */ /* 0x000ee80000300a00 */
[----:B------:R-:W3:Y:S04]  /*229f40*/  LDL.LU.64 R42, [R1+0x19d0] ;  /* 0x0019d000012a7983 */ /* 0x000ee80000300a00 */
[----:B------:R0:W-:Y:S04]  /*229f50*/  @P1 STG.E.U8 desc[UR22][R46.64], R2 ;  /* 0x000000022e001986 */ /* 0x0001e8000c101116 */
[----:B0-----:R-:W3:Y:S01]  /*229f60*/  LDL.LU.64 R46, [R1+0x19b0] ;  /* 0x0019b000012e7983 */ /* 0x001ee20000300a00 */
[----:B------:R-:W-:-:S02]  /*229f70*/  LOP3.LUT P1, RZ, R5, 0x2000, RZ, 0xc0, !PT ;  /* 0x0000200005ff7812 */ /* 0x000fc4000782c0ff */
[C---:B------:R-:W-:Y:S02]  /*229f80*/  LOP3.LUT P0, RZ, R5.reuse, 0x100, RZ, 0xc0, !PT ;  /* 0x0000010005ff7812 */ /* 0x040fe4000780c0ff */
[C---:B------:R-:W-:Y:S02]  /*229f90*/  LOP3.LUT P2, RZ, R5.reuse, 0x200, RZ, 0xc0, !PT ;  /* 0x0000020005ff7812 */ /* 0x040fe4000784c0ff */
[----:B------:R-:W-:Y:S02]  /*229fa0*/  PRMT R2, R52, 0x7773, RZ ;  /* 0x0000777334027816 */ /* 0x000fe400000000ff */
[C---:B------:R-:W-:Y:S01]  /*229fb0*/  LOP3.LUT P6, RZ, R5.reuse, 0x400, RZ, 0xc0, !PT ;  /* 0x0000040005ff7812 */ /* 0x040fe200078cc0ff */
[----:B------:R-:W3:Y:S04]  /*229fc0*/  LDL.LU R50, [R1+0x38dc] ;  /* 0x0038dc0001327983 */ /* 0x000ee80000300800 */
[----:B------:R-:W3:Y:S01]  /*229fd0*/  LDL.LU R60, [R1+0x38f4] ;  /* 0x0038f400013c7983 */ /* 0x000ee20000300800 */
[----:B------:R-:W-:-:S02]  /*229fe0*/  LOP3.LUT P3, RZ, R5, 0x800, RZ, 0xc0, !PT ;  /* 0x0000080005ff7812 */ /* 0x000fc4000786c0ff */
[C---:B--2---:R-:W-:Y:S01]  /*229ff0*/  PRMT R3, R61.reuse, 0x7770, RZ ;  /* 0x000077703d037816 */ /* 0x044fe200000000ff */
[----:B------:R0:W-:Y:S01]  /*22a000*/  @P1 STG.E.U8 desc[UR22][R58.64], R2 ;  /* 0x000000023a001986 */ /* 0x0001e2000c101116 */
[----:B------:R-:W-:-:S03]  /*22a010*/  PRMT R4, R61, 0x7772, RZ ;  /* 0x000077723d047816 */ /* 0x000fc600000000ff */
[----:B0-----:R-:W2:Y:S04]  /*22a020*/  LDL.LU R58, [R1+0x38f0] ;  /* 0x0038f000013a7983 */ /* 0x001ea80000300800 */
[----:B------:R0:W-:Y:S01]  /*22a030*/  @P0 STG.E.U8 desc[UR22][R44.64], R3 ;  /* 0x000000032c000986 */ /* 0x0001e2000c101116 */
[----:B------:R-:W-:Y:S01]  /*22a040*/  VIADD R2, R53, 0xf5 ;  /* 0x000000f535027836 */ /* 0x000fe20000000000 */
[----:B0-----:R-:W-:Y:S02]  /*22a050*/  PRMT R3, R61, 0x7771, RZ ;  /* 0x000077713d037816 */ /* 0x001fe400000000ff */
[----:B------:R-:W2:Y:S02]  /*22a060*/  LDL.LU.64 R44, [R1+0x19c8] ;  /* 0x0019c800012c7983 */ /* 0x000ea40000300a00 */
[----:B------:R-:W-:Y:S01]  /*22a070*/  ISETP.GE.AND P0, PT, R2, UR7, PT ;  /* 0x0000000702007c0c */ /* 0x000fe2000bf06270 */
[----:B------:R-:W-:Y:S01]  /*22a080*/  VIADD R2, R53, 0xd7 ;  /* 0x000000d735027836 */ /* 0x000fe20000000000 */
[----:B----4-:R0:W-:Y:S04]  /*22a090*/  @P2 STG.E.U8 desc[UR22][R56.64], R3 ;  /* 0x0000000338002986 */ /* 0x0101e8000c101116 */
[----:B------:R-:W-:-:S02]  /*22a0a0*/  ISETP.GE.AND P2, PT, R2, UR4, PT ;  /* 0x0000000402007c0c */ /* 0x000fc4000bf46270 */
[----:B------:R-:W-:Y:S02]  /*22a0b0*/  PRMT R2, R61, 0x7773, RZ ;  /* 0x000077733d027816 */ /* 0x000fe400000000ff */
[----:B------:R-:W-:Y:S01]  /*22a0c0*/  LOP3.LUT P1, RZ, R5, 0x1000, RZ, 0xc0, !PT ;  /* 0x0000100005ff7812 */ /* 0x000fe2000782c0ff */
[----:B------:R-:W-:Y:S01]  /*22a0d0*/  ULDC.64 UR4, c[0x0][0x228] ;  /* 0x00008a0000047ab9 */ /* 0x000fe20000000a00 */
[----:B0-----:R-:W4:Y:S04]  /*22a0e0*/  LDL.LU R56, [R1+0x6fc] ;  /* 0x0006fc0001387983 */ /* 0x001f280000300800 */
[----:B------:R-:W4:Y:S04]  /*22a0f0*/  LDL.LU R59, [R1+0x38ec] ;  /* 0x0038ec00013b7983 */ /* 0x000f280000300800 */
[----:B------:R-:W4:Y:S04]  /*22a100*/  LDL R48, [R1+0x38e8] ;  /* 0x0038e80001307983 */ /* 0x000f280000100800 */
[----:B------:R-:W4:Y:S04]  /*22a110*/  LDL.LU.64 R36, [R1+0x19d8] ;  /* 0x0019d80001247983 */ /* 0x000f280000300a00 */
[----:B---3--:R0:W-:Y:S01]  /*22a120*/  @P6 STG.E.U8 desc[UR22][R54.64], R4 ;  /* 0x0000000436006986 */ /* 0x0081e2000c101116 */
[----:B------:R-:W-:-:S03]  /*22a130*/  PRMT R3, R51, 0x7770, RZ ;  /* 0x0000777033037816 */ /* 0x000fc600000000ff */
[----:B------:R1:W-:Y:S04]  /*22a140*/  @P3 STG.E.U8 desc[UR22][R40.64], R2 ;  /* 0x0000000228003986 */ /* 0x0003e8000c101116 */
[----:B0-----:R-:W3:Y:S04]  /*22a150*/  LDL.LU.64 R54, [R1+0x19c0] ;  /* 0x0019c00001367983 */ /* 0x001ee80000300a00 */
[----:B------:R-:W3:Y:S01]  /*22a160*/  LDL.LU R61, [R1+0x38d8] ;  /* 0x0038d800013d7983 */ /* 0x000ee20000300800 */
[----:B-1----:R-:W-:-:S03]  /*22a170*/  PRMT R2, R51, 0x7771, RZ ;  /* 0x0000777133027816 */ /* 0x002fc600000000ff */
[----:B------:R-:W-:Y:S04]  /*22a180*/  @P4 STG.E.U8 desc[UR22][R42.64], R3 ;  /* 0x000000032a004986 */ /* 0x000fe8000c101116 */
[----:B------:R-:W3:Y:S04]  /*22a190*/  LDL.LU R38, [R1+0x38e4] ;  /* 0x0038e40001267983 */ /* 0x000ee80000300800 */
[----:B------:R0:W-:Y:S04]  /*22a1a0*/  @P5 STG.E.U8 desc[UR22][R46.64], R2 ;  /* 0x000000022e005986 */ /* 0x0001e8000c101116 */
[----:B0-----:R-:W3:Y:S01]  /*22a1b0*/  LDL.LU.64 R46, [R1+0x19a0] ;  /* 0x0019a000012e7983 */ /* 0x001ee20000300a00 */
[----:B------:R-:W-:Y:S01]  /*22a1c0*/  ISETP.LT.AND P4, PT, R49, UR6, !P1 ;  /* 0x0000000631007c0c */ /* 0x000fe2000cf81270 */
[----:B------:R-:W-:-:S02]  /*22a1d0*/  ULDC.64 UR6, c[0x0][0x228] ;  /* 0x00008a0000067ab9 */ /* 0x000fc40000000a00 */
[----:B------:R-:W3:Y:S01]  /*22a1e0*/  LDL.LU R57, [R1+0x6ec] ;  /* 0x0006ec0001397983 */ /* 0x000ee20000300800 */
[----:B------:R-:W-:Y:S02]  /*22a1f0*/  ISETP.LT.AND P6, PT, R50, UR6, !P1 ;  /* 0x0000000632007c0c */ /* 0x000fe4000cfc1270 */
[----:B------:R-:W-:Y:S01]  /*22a200*/  ISETP.LT.AND P5, PT, R60, UR4, !P1 ;  /* 0x000000043c007c0c */ /* 0x000fe2000cfa1270 */
[----:B------:R-:W3:Y:S01]  /*22a210*/  LDL.LU.64 R30, [R1+0x19b8] ;  /* 0x0019b800011e7983 */ /* 0x000ee20000300a00 */
[C---:B------:R-:W-:Y:S02]  /*22a220*/  PRMT R3, R51.reuse, 0x7772, RZ ;  /* 0x0000777233037816 */ /* 0x040fe400000000ff */
[----:B------:R-:W-:Y:S01]  /*22a230*/  PRMT R4, R51, 0x7773, RZ ;  /* 0x0000777333047816 */ /* 0x000fe200000000ff */
[----:B------:R-:W-:Y:S01]  /*22a240*/  VIADD R2, R53, 0xd8 ;  /* 0x000000d835027836 */ /* 0x000fe20000000000 */
[----:B------:R-:W-:Y:S01]  /*22a250*/  ULDC UR4, c[0x0][0x228] ;  /* 0x00008a0000047ab9 */ /* 0x000fe20000000800 */
[----:B------:R-:W-:-:S03]  /*22a260*/  ULDC UR6, c[0x0][0x228] ;  /* 0x00008a0000067ab9 */ /* 0x000fc60000000800 */
[----:B------:R-:W-:Y:S01]  /*22a270*/  ISETP.GE.AND P3, PT, R2, UR8, PT ;  /* 0x0000000802007c0c */ /* 0x000fe2000bf66270 */
[----:B------:R-:W-:Y:S01]  /*22a280*/  ULDC.64 UR8, c[0x0][0x228] ;  /* 0x00008a0000087ab9 */ /* 0x000fe20000000a00 */
[----:B--2---:R0:W-:Y:S01]  /*22a290*/  @P4 STG.E.U8 desc[UR22][R44.64], R3 ;  /* 0x000000032c004986 */ /* 0x0041e2000c101116 */
[----:B------:R-:W-:-:S03]  /*22a2a0*/  ISETP.LT.AND P4, PT, R58, UR24, !P1 ;  /* 0x000000183a007c0c */ /* 0x000fc6000cf81270 */
[----:B0-----:R-:W2:Y:S04]  /*22a2b0*/  LDL.LU.64 R44, [R1+0x19a8] ;  /* 0x0019a800012c7983 */ /* 0x001ea80000300a00 */
[----:B------:R-:W2:Y:S04]  /*22a2c0*/  LDL.LU.64 R40, [R1+0x1998] ;  /* 0x0019980001287983 */ /* 0x000ea80000300a00 */
[----:B------:R-:W2:Y:S01]  /*22a2d0*/  LDL.LU.64 R42, [R1+0x1990] ;  /* 0x00199000012a7983 */ /* 0x000ea20000300a00 */
[----:B----4-:R-:W-:-:S03]  /*22a2e0*/  PRMT R3, R56, 0x7770, RZ ;  /* 0x0000777038037816 */ /* 0x010fc600000000ff */
[----:B------:R-:W-:Y:S01]  /*22a2f0*/  @P6 STG.E.U8 desc[UR22][R36.64], R4 ;  /* 0x0000000424006986 */ /* 0x000fe2000c101116 */
[C---:B------:R-:W-:Y:S02]  /*22a300*/  PRMT R2, R56.reuse, 0x7771, RZ ;  /* 0x0000777138027816 */ /* 0x040fe400000000ff */
[C---:B------:R-:W-:Y:S02]  /*22a310*/  PRMT R7, R56.reuse, 0x7772, RZ ;  /* 0x0000777238077816 */ /* 0x040fe400000000ff */
[----:B------:R-:W-:Y:S01]  /*22a320*/  PRMT R5, R56, 0x7773, RZ ;  /* 0x0000777338057816 */ /* 0x000fe200000000ff */
[----:B---3--:R0:W-:Y:S04]  /*22a330*/  @P5 STG.E.U8 desc[UR22][R54.64], R3 ;  /* 0x0000000336005986 */ /* 0x0081e8000c101116 */
[----:B0-----:R-:W3:Y:S04]  /*22a340*/  LDL.LU.64 R54, [R1+0x1980] ;  /* 0x0019800001367983 */ /* 0x001ee80000300a00 */
[----:B------:R-:W4:Y:S04]  /*22a350*/  LDL.LU R56, [R1+0x7cc] ;  /* 0x0007cc0001387983 */ /* 0x000f280000300800 */
[----:B------:R-:W3:Y:S04]  /*22a360*/  LDL.LU.64 R32, [R1+0x1988] ;  /* 0x0019880001207983 */ /* 0x000ee80000300a00 */
[----:B------:R0:W-:Y:S04]  /*22a370*/  @P4 STG.E.U8 desc[UR22][R46.64], R2 ;  /* 0x000000022e004986 */ /* 0x0001e8000c101116 */
[----:B0-----:R-:W3:Y:S01]  /*22a380*/  LDL.LU.64 R46, [R1+0x1978] ;  /* 0x00197800012e7983 */ /* 0x001ee20000300a00 */
[----:B------:R-:W-:-:S02]  /*22a390*/  ISETP.LT.AND P5, PT, R59, UR20, !P1 ;  /* 0x000000143b007c0c */ /* 0x000fc4000cfa1270 */
[----:B------:R-:W-:Y:S02]  /*22a3a0*/  ISETP.LT.AND P1, PT, R48, UR18, !P1 ;  /* 0x0000001230007c0c */ /* 0x000fe4000cf21270 */
[----:B------:R-:W-:Y:S01]  /*22a3b0*/  ISETP.LT.AND P6, PT, R61, UR16, !P2 ;  /* 0x000000103d007c0c */ /* 0x000fe2000d7c1270 */
[----:B------:R-:W3:Y:S01]  /*22a3c0*/  LDL.LU.64 R34, [R1+0x1970] ;  /* 0x0019700001227983 */ /* 0x000ee20000300a00 */
[----:B------:R-:W-:-:S03]  /*22a3d0*/  ISETP.LT.AND P4, PT, R38, UR14, !P2 ;  /* 0x0000000e26007c0c */ /* 0x000fc6000d781270 */
[----:B------:R-:W3:Y:S01]  /*22a3e0*/  LDL.LU.64 R36, [R1+0x18e8] ;  /* 0x0018e80001247983 */ /* 0x000ee20000300a00 */
[----:B------:R-:W-:-:S03]  /*22a3f0*/  PRMT R4, R57, 0x7770, RZ ;  /* 0x0000777039047816 */ /* 0x000fc600000000ff */
[----:B------:R-:W-:Y:S01]  /*22a400*/  @P5 STG.E.U8 desc[UR22][R30.64], R7 ;  /* 0x000000071e005986 */ /* 0x000fe2000c101116 */
[----:B------:R-:W-:Y:S02]  /*22a410*/  ISETP.LT.AND P5, PT, R49, UR12, !P2 ;  /* 0x0000000c31007c0c */ /* 0x000fe4000d7a1270 */
[C---:B------:R-:W-:Y:S02]  /*22a420*/  PRMT R3, R57.reuse, 0x7771, RZ ;  /* 0x0000777139037816 */ /* 0x040fe400000000ff */
[C---:B------:R-:W-:Y:S02]  /*22a430*/  PRMT R2, R57.reuse, 0x7772, RZ ;  /* 0x0000777239027816 */ /* 0x040fe400000000ff */
[----:B------:R-:W-:Y:S01]  /*22a440*/  PRMT R6, R57, 0x7773, RZ ;  /* 0x0000777339067816 */ /* 0x000fe200000000ff */
[----:B--2---:R0:W-:Y:S04]  /*22a450*/  @P1 STG.E.U8 desc[UR22][R44.64], R5 ;  /* 0x000000052c001986 */ /* 0x0041e8000c101116 */
[----:B------:R1:W-:Y:S04]  /*22a460*/  @P6 STG.E.U8 desc[UR22][R40.64], R4 ;  /* 0x0000000428006986 */ /* 0x0003e8000c101116 */
[----:B------:R2:W-:Y:S01]  /*22a470*/  @P4 STG.E.U8 desc[UR22][R42.64], R3 ;  /* 0x000000032a004986 */ /* 0x0005e2000c101116 */
[----:B------:R-:W-:-:S03]  /*22a480*/  ISETP.LT.AND P1, PT, R50, UR10, !P2 ;  /* 0x0000000a32007c0c */ /* 0x000fc6000d721270 */
[----:B0-----:R-:W2:Y:S04]  /*22a490*/  LDL.LU.64 R44, [R1+0x18e0] ;  /* 0x0018e000012c7983 */ /* 0x001ea80000300a00 */
[----:B------:R-:W2:Y:S04]  /*22a4a0*/  LDL.LU R57, [R1+0x6c0] ;  /* 0x0006c00001397983 */ /* 0x000ea80000300800 */
[----:B-1----:R-:W2:Y:S01]  /*22a4b0*/  LDL.LU.64 R40, [R1+0x18d8] ;  /* 0x0018d80001287983 */ /* 0x002ea20000300a00 */
[----:B------:R-:W-:Y:S02]  /*22a4c0*/  ISETP.LT.AND P6, PT, R60, UR8, !P2 ;  /* 0x000000083c007c0c */ /* 0x000fe4000d7c1270 */
[----:B----4-:R-:W-:Y:S01]  /*22a4d0*/  PRMT R5, R56, 0x7770, RZ ;  /* 0x0000777038057816 */ /* 0x010fe200000000ff */
[----:B---3--:R0:W-:Y:S01]  /*22a4e0*/  @P5 STG.E.U8 desc[UR22][R54.64], R2 ;  /* 0x0000000236005986 */ /* 0x0081e2000c101116 */
[----:B------:R-:W-:-:S02]  /*22a4f0*/  ISETP.LT.AND P4, PT, R58, UR26, !P2 ;  /* 0x0000001a3a007c0c */ /* 0x000fc4000d781270 */
[C---:B------:R-:W-:Y:S02]  /*22a500*/  PRMT R4, R56.reuse, 0x7771, RZ ;  /* 0x0000777138047816 */ /* 0x040fe400000000ff */
[----:B--2---:R-:W-:Y:S01]  /*22a510*/  PRMT R3, R56, 0x7772, RZ ;  /* 0x0000777238037816 */ /* 0x004fe200000000ff */
[----:B------:R-:W-:Y:S01]  /*22a520*/  ULDC UR8, c[0x0][0x228] ;  /* 0x00008a0000087ab9 */ /* 0x000fe20000000800 */
[----:B0-----:R-:W2:Y:S04]  /*22a530*/  LDL.LU.64 R54, [R1+0x18d0] ;  /* 0x0018d00001367983 */ /* 0x001ea80000300a00 */
[----:B------:R-:W-:Y:S04]  /*22a540*/  @P1 STG.E.U8 desc[UR22][R32.64], R6 ;  /* 0x0000000620001986 */ /* 0x000fe8000c101116 */
[----:B------:R-:W3:Y:S04]  /*22a550*/  LDL.LU.64 R42, [R1+0x18c8] ;  /* 0x0018c800012a7983 */ /* 0x000ee80000300a00 */
[----:B------:R0:W-:Y:S04]  /*22a560*/  @P6 STG.E.U8 desc[UR22][R46.64], R5 ;  /* 0x000000052e006986 */ /* 0x0001e8000c101116 */
[----:B0-----:R-:W4:Y:S01]  /*22a570*/  LDL.LU.64 R46, [R1+0x18c0] ;  /* 0x0018c000012e7983 */ /* 0x001f220000300a00 */
[----:B------:R-:W-:Y:S01]  /*22a580*/  ISETP.LT.AND P5, PT, R59, UR4, !P2 ;  /* 0x000000043b007c0c */ /* 0x000fe2000d7a1270 */
[----:B------:R-:W-:-:S02]  /*22a590*/  ULDC UR4, c[0x0][0x228] ;  /* 0x00008a0000047ab9 */ /* 0x000fc40000000800 */
[----:B------:R-:W-:Y:S01]  /*22a5a0*/  ISETP.LT.AND P2, PT, R48, UR4, !P2 ;  /* 0x0000000430007c0c */ /* 0x000fe2000d741270 */
[----:B------:R-:W-:Y:S01]  /*22a5b0*/  ULDC UR4, c[0x0][0x228] ;  /* 0x00008a0000047ab9 */ /* 0x000fe20000000800 */
[----:B------:R0:W-:Y:S01]  /*22a5c0*/  @P4 STG.E.U8 desc[UR22][R34.64], R4 ;  /* 0x0000000422004986 */ /* 0x0001e2000c101116 */
[----:B------:R-:W-:Y:S02]  /*22a5d0*/  ISETP.LT.AND P4, PT, R61, UR4, !P3 ;  /* 0x000000043d007c0c */ /* 0x000fe4000df81270 */
[----:B------:R-:W-:Y:S01]  /*22a5e0*/  PRMT R2, R56, 0x7773, RZ ;  /* 0x0000777338027816 */ /* 0x000fe200000000ff */
[----:B------:R-:W-:Y:S01]  /*22a5f0*/  ULDC UR4, c[0x0][0x22c] ;  /* 0x00008b0000047ab9 */ /* 0x000fe20000000800 */
[----:B------:R-:W4:Y:S04]  /*22a600*/  LDL.LU R56, [R1+0x7b0] ;  /* 0x0007b00001387983 */ /* 0x000f280000300800 */
[----:B------:R1:W-:Y:S01]  /*22a610*/  @P5 STG.E.U8 desc[UR22][R36.64], R3 ;  /* 0x0000000324005986 */ /* 0x0003e2000c101116 */
[----:B------:R-:W-:Y:S01]  /*22a620*/  ISETP.LT.AND P5, PT, R38, UR6, !P3 ;  /* 0x0000000626007c0c */ /* 0x000fe2000dfa1270 */
[----:B------:R-:W-:-:S02]  /*22a630*/  ULDC UR6, c[0x0][0x228] ;  /* 0x00008a0000067ab9 */ /* 0x000fc40000000800 */
[----:B0-----:R-:W4:Y:S01]  /*22a640*/  LDL.LU.64 R34, [R1+0x18b8] ;  /* 0x0018b80001227983 */ /* 0x001f220000300a00 */
[----:B------:R-:W-:Y:S01]  /*22a650*/  ISETP.LT.AND P6, PT, R49, UR6, !P3 ;  /* 0x0000000631007c0c */ /* 0x000fe2000dfc1270 */
[----:B------:R-:W-:Y:S01]  /*22a660*/  ULDC UR6, c[0x0][0x228] ;  /* 0x00008a0000067ab9 */ /* 0x000fe20000000800 */
[C---:B------:R-:W-:Y:S02]  /*22a670*/  PRMT R4, R57.reuse, 0x7770, RZ ;  /* 0x0000777039047816 */ /* 0x040fe400000000ff */
[----:B-1----:R-:W-:Y:S01]  /*22a680*/  PRMT R3, R57, 0x7771, RZ ;  /* 0x0000777139037816 */ /* 0x002fe200000000ff */
[----:B------:R0:W-:Y:S04]  /*22a690*/  @P2 STG.E.U8 desc[UR22][R44.64], R2 ;  /* 0x000000022c002986 */ /* 0x0001e8000c101116 */
[----:B------:R-:W-:Y:S01]  /*22a6a0*/  @P4 STG.E.U8 desc[UR22][R40.64], R4 ;  /* 0x0000000428004986 */ /* 0x000fe2000c101116 */
[----:B------:R-:W-:Y:S01]  /*22a6b0*/  ISETP.LT.AND P2, PT, R50, UR8, !P3 ;  /* 0x0000000832007c0c */ /* 0x000fe2000df41270 */
[----:B------:R-:W-:-:S02]  /*22a6c0*/  ULDC UR8, c[0x0][0x228] ;  /* 0x00008a0000087ab9 */ /* 0x000fc40000000800 */
[----:B0-----:R-:W4:Y:S01]  /*22a6d0*/  LDL.LU.64 R44, [R1+0x18b0] ;  /* 0x0018b000012c7983 */ /* 0x001f220000300a00 */
[----:B------:R-:W-:-:S05]  /*22a6e0*/  VIADD R2, R53, 0xd9 ;  /* 0x000000d935027836 */ /* 0x000fca0000000000 */
[----:B------:R-:W-:Y:S02]  /*22a6f0*/  ISETP.GE.AND P1, PT, R2, UR4, PT ;  /* 0x0000000402007c0c */ /* 0x000fe4000bf26270 */
[C---:B------:R-:W-:Y:S01]  /*22a700*/  PRMT R2, R57.reuse, 0x7773, RZ ;  /* 0x0000777339027816 */ /* 0x040fe200000000ff */
[----:B------:R-:W-:Y:S01]  /*22a710*/  ULDC UR4, c[0x0][0x228] ;  /* 0x00008a0000047ab9 */ /* 0x000fe20000000800 */
[----:B--2---:R0:W-:Y:S04]  /*22a720*/  @P5 STG.E.U8 desc[UR22][R54.64], R3 ;  /* 0x0000000336005986 */ /* 0x0041e8000c101116 */
[----:B0-----:R-:W2:Y:S04]  /*22a730*/  LDL.LU.64 R54, [R1+0x18a0] ;  /* 0x0018a00001367983 */ /* 0x001ea80000300a00 */
[----:B------:R-:W2:Y:S01]  /*22a740*/  LDL.LU R51, [R1+0x7a0] ;  /* 0x0007a00001337983 */ /* 0x000ea20000300800 */
[----:B------:R-:W-:-:S03]  /*22a750*/  PRMT R3, R57, 0x7772, RZ ;  /* 0x0000777239037816 */ /* 0x000fc600000000ff */
[----:B------:R-:W2:Y:S04]  /*22a760*/  LDL.LU.64 R36, [R1+0x18a8] ;  /* 0x0018a80001247983 */ /* 0x000ea80000300a00 */
[----:B------:R-:W2:Y:S04]  /*22a770*/  LDL.LU.64 R40, [R1+0x1898] ;  /* 0x0018980001287983 */ /* 0x000ea80000300a00 */
[----:B---3--:R0:W-:Y:S04]  /*22a780*/  @P6 STG.E.U8 desc[UR22][R42.64], R3 ;  /* 0x000000032a006986 */ /* 0x0081e8000c101116 */
[----:B----4-:R1:W-:Y:S04]  /*22a790*/  @P2 STG.E.U8 desc[UR22][R46.64], R2 ;  /* 0x000000022e002986 */ /* 0x0103e8000c101116 */
[----:B0-----:R-:W3:Y:S04]  /*22a7a0*/  LDL.LU.64 R42, [R1+0x1890] ;  /* 0x00189000012a7983 */ /* 0x001ee80000300a00 */
[----:B-1----:R-:W4:Y:S01]  /*22a7b0*/  LDL.LU.64 R46, [R1+0x1880] ;  /* 0x00188000012e7983 */ /* 0x002f220000300a00 */
[----:B------:R-:W-:Y:S01]  /*22a7c0*/  ISETP.LT.AND P4, PT, R60, UR4, !P3 ;  /* 0x000000043c007c0c */ /* 0x000fe2000df81270 */
[----:B------:R-:W-:Y:S01]  /*22a7d0*/  ULDC UR4, c[0x0][0x228] ;  /* 0x00008a0000047ab9 */ /* 0x000fe20000000800 */
[----:B------:R-:W-:-:S02]  /*22a7e0*/  ISETP.LT.AND P6, PT, R59, UR6, !P3 ;  /* 0x000000063b007c0c */ /* 0x000fc4000dfc1270 */
[----:B------:R-:W-:Y:S02]  /*22a7f0*/  ISETP.LT.AND P5, PT, R58, UR4, !P3 ;  /* 0x000000043a007c0c */ /* 0x000fe4000dfa1270 */
[----:B------:R-:W-:Y:S01]  /*22a800*/  PRMT R3, R56, 0x7770, RZ ;  /* 0x0000777038037816 */ /* 0x000fe200000000ff */
[----:B------:R-:W-:Y:S01]  /*22a810*/  VIADD R2, R53, 0xda ;  /* 0x000000da35027836 */ /* 0x000fe20000000000 */
[----:B------:R-:W-:Y:S01]  /*22a820*/  ULDC UR4, c[0x0][0x22c] ;  /* 0x00008b0000047ab9 */ /* 0x000fe20000000800 */
[----:B------:R-:W-:Y:S01]  /*22a830*/  ULDC UR6, c[0x0][0x228] ;  /* 0x00008a0000067ab9 */ /* 0x000fe20000000800 */
[----:B------:R-:W4:Y:S02]  /*22a840*/  LDL.LU R57, [R1+0x790] ;  /* 0x0007900001397983 */ /* 0x000f240000300800 */
[----:B------:R-:W-:Y:S01]  /*22a850*/  ISETP.GE.AND P2, PT, R2, UR4, PT ;  /* 0x0000000402007c0c */ /* 0x000fe2000bf46270 */
[----:B------:R-:W-:Y:S01]  /*22a860*/  ULDC UR4, c[0x0][0x228] ;  /* 0x00008a0000047ab9 */ /* 0x000fe20000000800 */
[----:B------:R0:W-:Y:S01]  /*22a870*/  @P4 STG.E.U8 desc[UR22][R34.64], R3 ;  /* 0x0000000322004986 */ /* 0x0001e2000c101116 */
[----:B------:R-:W-:-:S02]  /*22a880*/  PRMT R2, R56, 0x7772, RZ ;  /* 0x0000777238027816 */ /* 0x000fc400000000ff */
[----:B------:R-:W-:Y:S02]  /*22a890*/  ISETP.LT.AND P3, PT, R48, UR4, !P3 ;  /* 0x0000000430007c0c */ /* 0x000fe4000df61270 */
[----:B------:R-:W-:Y:S01]  /*22a8a0*/  ISETP.LT.AND P4, PT, R61, UR6, !P1 ;  /* 0x000000063d007c0c */ /* 0x000fe2000cf81270 */
[----:B------:R-:W-:Y:S01]  /*22a8b0*/  ULDC UR4, c[0x0][0x228] ;  /* 0x00008a0000047ab9 */ /* 0x000fe20000000800 */
[----:B------:R-:W-:Y:S01]  /*22a8c0*/  ULDC UR6, c[0x0][0x228] ;  /* 0x00008a0000067ab9 */ /* 0x000fe20000000800 */
[----:B0-----:R-:W-:-:S05]  /*22a8d0*/  PRMT R3, R56, 0x7771, RZ ;  /* 0x0000777138037816 */ /* 0x001fca00000000ff */
[----:B------:R0:W-:Y:S04]  /*22a8e0*/  @P5 STG.E.U8 desc[UR22][R44.64], R3 ;  /* 0x000000032c005986 */ /* 0x0001e8000c101116 */
[----:B0-----:R-:W4:Y:S01]  /*22a8f0*/  LDL.LU.64 R44, [R1+0x1888] ;  /* 0x00188800012c7983 */ /* 0x001f220000300a00 */
[----:B------:R-:W-:-:S03]  /*22a900*/  PRMT R3, R56, 0x7773, RZ ;  /* 0x0000777338037816 */ /* 0x000fc600000000ff */
[----:B--2---:R0:W-:Y:S01]  /*22a910*/  @P6 STG.E.U8 desc[UR22][R54.64], R2 ;  /* 0x0000000236006986 */ /* 0x0041e2000c101116 */
[----:B------:R-:W-:Y:S01]  /*22a920*/  ISETP.LT.AND P6, PT, R38, UR4, !P1 ;  /* 0x0000000426007c0c */ /* 0x000fe2000cfc1270 */
[----:B------:R-:W-:Y:S02]  /*22a930*/  ULDC UR4, c[0x0][0x228] ;  /* 0x00008a0000047ab9 */ /* 0x000fe40000000800 */
[----:B------:R-:W-:Y:S01]  /*22a940*/  ISETP.LT.AND P5, PT, R49, UR4, !P1 ;  /* 0x0000000431007c0c */ /* 0x000fe2000cfa1270 */
[----:B------:R1:W-:Y:S01]  /*22a950*/  @P3 STG.E.U8 desc[UR22][R36.64], R3 ;  /* 0x0000000324003986 */ /* 0x0003e2000c101116 */
[----:B------:R-:W-:-:S03]  /*22a960*/  ULDC UR4, c[0x0][0x228] ;  /* 0x00008a0000047ab9 */ /* 0x000fc60000000800 */
[----:B0-----:R-:W2:Y:S01]  /*22a970*/  LDL.LU.64 R54, [R1+0x1878] ;  /* 0x0018780001367983 */ /* 0x001ea20000300a00 */
[----:B------:R-:W-:-:S03]  /*22a980*/  PRMT R2, R51, 0x7770, RZ ;  /* 0x0000777033027816 */ /* 0x000fc600000000ff */
[----:B------:R-:W2:Y:S01]  /*22a990*/  LDL.LU.64 R32, [R1+0x1870] ;  /* 0x0018700001207983 */ /* 0x000ea20000300a00 */
[----:B-1----:R-:W-:-:S03]  /*22a9a0*/  PRMT R3, R51, 0x7771, RZ ;  /* 0x0000777133037816 */ /* 0x002fc600000000ff */
[----:B------:R0:W-:Y:S04]  /*22a9b0*/  @P4 STG.E.U8 desc[UR22][R40.64], R2 ;  /* 0x0000000228004986 */ /* 0x0001e8000c101116 */
[----:B---3--:R1:W-:Y:S04]  /*22a9c0*/  @P6 STG.E.U8 desc[UR22][R42.64], R3 ;  /* 0x000000032a006986 */ /* 0x0083e8000c101116 */
[----:B0-----:R-:W3:Y:S01]  /*22a9d0*/  LDL.LU.64 R40, [R1+0x1860] ;  /* 0x0018600001287983 */ /* 0x001ee20000300a00 */
[----:B------:R-:W-:-:S03]  /*22a9e0*/  PRMT R2, R51, 0x7772, RZ ;  /* 0x0000777233027816 */ /* 0x000fc600000000ff */
[----:B------:R-:W3:Y:S04]  /*22a9f0*/  LDL.LU R56, [R1+0x6c4] ;  /* 0x0006c40001387983 */ /* 0x000ee80000300800 */
[----:B-1----:R-:W3:Y:S04]  /*22aa00*/  LDL.LU.64 R42, [R1+0x1868] ;  /* 0x00186800012a7983 */ /* 0x002ee80000300a00 */
[----:B----4-:R0:W-:Y:S04]  /*22aa10*/  @P5 STG.E.U8 desc[UR22][R46.64], R2 ;  /* 0x000000022e005986 */ /* 0x0101e8000c101116 */
[----:B0-----:R-:W4:Y:S01]  /*22aa20*/  LDL.LU.64 R46, [R1+0x1858] ;  /* 0x00185800012e7983 */ /* 0x001f220000300a00 */
[----:B------:R-:W-:-:S02]  /*22aa30*/  ISETP.LT.AND P3, PT, R50, UR4, !P1 ;  /* 0x0000000432007c0c */ /* 0x000fc4000cf61270 */
[----:B------:R-:W-:Y:S02]  /*22aa40*/  ISETP.LT.AND P4, PT, R60, UR6, !P1 ;  /* 0x000000063c007c0c */ /* 0x000fe4000cf81270 */
[----:B------:R-:W-:Y:S01]  /*22aa50*/  PRMT R3, R51, 0x7773, RZ ;  /* 0x0000777333037816 */ /* 0x000fe200000000ff */
[----:B------:R-:W-:Y:S01]  /*22aa60*/  VIADD R4, R53, 0xdb ;  /* 0x000000db35047836 */ /* 0x000fe20000000000 */
[----:B------:R-:W-:Y:S01]  /*22aa70*/  ULDC UR6, c[0x0][0x228] ;  /* 0x00008a0000067ab9 */ /* 0x000fe20000000800 */
[----:B------:R-:W-:Y:S01]  /*22aa80*/  ULDC UR4, c[0x0][0x22c] ;  /* 0x00008b0000047ab9 */ /* 0x000fe20000000800 */
[----:B------:R-:W-:Y:S02]  /*22aa90*/  ISETP.LT.AND P5, PT, R58, UR6, !P1 ;  /* 0x000000063a007c0c */ /* 0x000fe4000cfa1270 */
[----:B------:R-:W-:Y:S02]  /*22aaa0*/  ISETP.LT.AND P6, PT, R59, UR8, !P1 ;  /* 0x000000083b007c0c */ /* 0x000fe4000cfc1270 */
[----:B------:R-:W-:Y:S01]  /*22aab0*/  PRMT R2, R57, 0x7770, RZ ;  /* 0x0000777039027816 */ /* 0x000fe200000000ff */
[----:B------:R-:W4:Y:S04]  /*22aac0*/  LDL.LU.64 R34, [R1+0x1850] ;  /* 0x0018500001227983 */ /* 0x000f280000300a00 */
[----:B------:R-:W4:Y:S01]  /*22aad0*/  LDL.LU.64 R36, [R1+0x1848] ;  /* 0x0018480001247983 */ /* 0x000f220000300a00 */
[----:B------:R-:W-:Y:S01]  /*22aae0*/  ULDC UR6, c[0x0][0x228] ;  /* 0x00008a0000067ab9 */ /* 0x000fe20000000800 */
[----:B------:R-:W-:-:S02]  /*22aaf0*/  ULDC UR8, c[0x0][0x228] ;  /* 0x00008a0000087ab9 */ /* 0x000fc40000000800 */
[----:B------:R0:W-:Y:S01]  /*22ab00*/  @P3 STG.E.U8 desc[UR22][R44.64], R3 ;  /* 0x000000032c003986 */ /* 0x0001e2000c101116 */
[----:B------:R-:W-:Y:S01]  /*22ab10*/  ISETP.GE.AND P3, PT, R4, UR4, PT ;  /* 0x0000000404007c0c */ /* 0x000fe2000bf66270 */
[----:B------:R-:W-:Y:S02]  /*22ab20*/  ULDC UR4, c[0x0][0x228] ;  /* 0x00008a0000047ab9 */ /* 0x000fe40000000800 */
[----:B------:R-:W-:Y:S01]  /*22ab30*/  ISETP.LT.AND P1, PT, R48, UR4, !P1 ;  /* 0x0000000430007c0c */ /* 0x000fe2000cf21270 */
[----:B------:R-:W-:Y:S01]  /*22ab40*/  ULDC UR4, c[0x0][0x228] ;  /* 0x00008a0000047ab9 */ /* 0x000fe20000000800 */
[----:B0-----:R-:W-:Y:S01]  /*22ab50*/  PRMT R3, R57, 0x7771, RZ ;  /* 0x0000777139037816 */ /* 0x001fe200000000ff */
[----:B------:R-:W4:Y:S04]  /*22ab60*/  LDL.LU.64 R44, [R1+0x1840] ;  /* 0x00184000012c7983 */ /* 0x000f280000300a00 */
[----:B--2---:R0:W-:Y:S01]  /*22ab70*/  @P4 STG.E.U8 desc[UR22][R54.64], R2 ;  /* 0x0000000236004986 */ /* 0x0041e2000c101116 */
[----:B------:R-:W-:-:S03]  /*22ab80*/  ISETP.LT.AND P4, PT, R61, UR6, !P2 ;  /* 0x000000063d007c0c */ /* 0x000fc6000d781270 */
[----:B------:R1:W-:Y:S01]  /*22ab90*/  @P5 STG.E.U8 desc[UR22][R32.64], R3 ;  /* 0x0000000320005986 */ /* 0x0003e2000c101116 */
[----:B------:R-:W-:Y:S01]  /*22aba0*/  ULDC UR6, c[0x0][0x228] ;  /* 0x00008a0000067ab9 */ /* 0x000fe20000000800 */
[C---:B0-----:R-:W-:Y:S02]  /*22abb0*/  PRMT R2, R57.reuse, 0x7772, RZ ;  /* 0x0000777239027816 */ /* 0x041fe400000000ff */
[----:B------:R-:W2:Y:S01]  /*22abc0*/  LDL.LU R55, [R1+0x7b4] ;  /* 0x0007b40001377983 */ /* 0x000ea20000300800 */
[----:B-1----:R-:W-:-:S03]  /*22abd0*/  PRMT R3, R57, 0x7773, RZ ;  /* 0x0000777339037816 */ /* 0x002fc600000000ff */
[----:B---3--:R0:W-:Y:S04]  /*22abe0*/  @P6 STG.E.U8 desc[UR22][R40.64], R2 ;  /* 0x0000000228006986 */ /* 0x0081e8000c101116 */
[----:B------:R-:W-:Y:S04]  /*22abf0*/  @P1 STG.E.U8 desc[UR22][R42.64], R3 ;  /* 0x000000032a001986 */ /* 0x000fe8000c101116 */
[----:B0-----:R-:W3:Y:S01]  /*22ac00*/  LDL.LU.64 R40, [R1+0x1838] ;  /* 0x0018380001287983 */ /* 0x001ee20000300a00 */
[----:B------:R-:W-:-:S05]  /*22ac10*/  PRMT R2, R56, 0x7770, RZ ;  /* 0x0000777038027816 */ /* 0x000fca00000000ff */
[----:B----4-:R0:W-:Y:S04]  /*22ac20*/  @P4 STG.E.U8 desc[UR22][R46.64], R2 ;  /* 0x000000022e004986 */ /* 0x0101e8000c101116 */
[----:B0-----:R-:W4:Y:S04]  /*22ac30*/  LDL.LU.64 R46, [R1+0x1830] ;  /* 0x00183000012e7983 */ /* 0x001f280000300a00 */
[----:B------:R-:W4:Y:S01]  /*22ac40*/  LDL.LU.64 R42, [R1+0x1820] ;  /* 0x00182000012a7983 */ /* 0x000f220000300a00 */
[----:B------:R-:W-:Y:S02]  /*22ac50*/  ISETP.LT.AND P6, PT, R38, UR4, !P2 ;  /* 0x0000000426007c0c */ /* 0x000fe4000d7c1270 */
[----:B------:R-:W-:Y:S01]  /*22ac60*/  ISETP.LT.AND P5, PT, R49, UR6, !P2 ;  /* 0x0000000631007c0c */ /* 0x000fe2000d7a1270 */
[----:B------:R-:W-:Y:S01]  /*22ac70*/  ULDC UR4, c[0x0][0x228] ;  /* 0x00008a0000047ab9 */ /* 0x000fe20000000800 */
[----:B------:R-:W-:-:S02]  /*22ac80*/  PRMT R3, R56, 0x7771, RZ ;  /* 0x0000777138037816 */ /* 0x000fc400000000ff */
[----:B------:R-:W-:Y:S01]  /*22ac90*/  ISETP.LT.AND P4, PT, R50, UR4, !P2 ;  /* 0x0000000432007c0c */ /* 0x000fe2000d781270 */
[----:B------:R-:W4:Y:S01]  /*22aca0*/  LDL.LU R57, [R1+0x7a4] ;  /* 0x0007a40001397983 */ /* 0x000f220000300800 */
[----:B------:R-:W-:Y:S01]  /*22acb0*/  PRMT R2, R56, 0x7772, RZ ;  /* 0x0000777238027816 */ /* 0x000fe200000000ff */
[----:B------:R-:W-:Y:S02]  /*22acc0*/  ULDC UR4, c[0x0][0x228] ;  /* 0x00008a0000047ab9 */ /* 0x000fe40000000800 */
[----:B------:R-:W4:Y:S01]  /*22acd0*/  LDL.LU.64 R32, [R1+0x1828] ;  /* 0x0018280001207983 */ /* 0x000f220000300a00 */
[----:B------:R-:W-:Y:S01]  /*22ace0*/  ISETP.LT.AND P1, PT, R60, UR4, !P2 ;  /* 0x000000043c007c0c */ /* 0x000fe2000d721270 */
[----:B------:R-:W-:Y:S01]  /*22acf0*/  ULDC UR4, c[0x0][0x228] ;  /* 0x00008a0000047ab9 */ /* 0x000fe20000000800 */
[----:B------:R-:W-:Y:S01]  /*22ad00*/  ULDC UR6, c[0x0][0x228] ;  /* 0x00008a0000067ab9 */ /* 0x000fe20000000800 */
[----:B------:R0:W-:Y:S04]  /*22ad10*/  @P6 STG.E.U8 desc[UR22][R34.64], R3 ;  /* 0x0000000322006986 */ /* 0x0001e8000c101116 */
[----:B------:R1:W-:Y:S01]  /*22ad20*/  @P5 STG.E.U8 desc[UR22][R36.64], R2 ;  /* 0x0000000224005986 */ /* 0x0003e2000c101116 */
[----:B------:R-:W-:Y:S01]  /*22ad30*/  ISETP.LT.AND P5, PT, R58, UR4, !P2 ;  /* 0x000000043a007c0c */ /* 0x000fe2000d7a1270 */
[----:B------:R-:W-:-:S02]  /*22ad40*/  ULDC UR4, c[0x0][0x228] ;  /* 0x00008a0000047ab9 */ /* 0x000fc40000000800 */
[----:B0-----:R-:W4:Y:S04]  /*22ad50*/  LDL.LU.64 R34, [R1+0x1818] ;  /* 0x0018180001227983 */ /* 0x001f280000300a00 */
[----:B-1----:R-:W4:Y:S01]  /*22ad60*/  LDL.LU.64 R36, [R1+0x1810] ;  /* 0x0018100001247983 */ /* 0x002f220000300a00 */
[----:B------:R-:W-:-:S05]  /*22ad70*/  PRMT R3, R56, 0x7773, RZ ;  /* 0x0000777338037816 */ /* 0x000fca00000000ff */
[----:B------:R0:W-:Y:S01]  /*22ad80*/  @P4 STG.E.U8 desc[UR22][R44.64], R3 ;  /* 0x000000032c004986 */ /* 0x0001e2000c101116 */
[----:B------:R-:W-:Y:S01]  /*22ad90*/  ISETP.LT.AND P4, PT, R59, UR6, !P2 ;  /* 0x000000063b007c0c */ /* 0x000fe2000d781270 */
[----:B------:R-:W-:Y:S02]  /*22ada0*/  ULDC UR6, c[0x0][0x228] ;  /* 0x00008a0000067ab9 */ /* 0x000fe40000000800 */
[----:B0-----:R-:W4:Y:S01]  /*22adb0*/  LDL.LU.64 R44, [R1+0x1800] ;  /* 0x00180000012c7983 */ /* 0x001f220000300a00 */
[C---:B--2---:R-:W-:Y:S02]  /*22adc0*/  PRMT R2, R55.reuse, 0x7770, RZ ;  /* 0x0000777037027816 */ /* 0x044fe400000000ff */
[C---:B------:R-:W-:Y:S02]  /*22add0*/  PRMT R3, R55.reuse, 0x7771, RZ ;  /* 0x0000777137037816 */ /* 0x040fe400000000ff */
[C---:B------:R-:W-:Y:S01]  /*22ade0*/  PRMT R4, R55.reuse, 0x7773, RZ ;  /* 0x0000777337047816 */ /* 0x040fe200000000ff */
[----:B---3--:R0:W-:Y:S04]  /*22adf0*/  @P1 STG.E.U8 desc[UR22][R40.64], R2 ;  /* 0x0000000228001986 */ /* 0x0081e8000c101116 */
[----:B0-----:R-:W2:Y:S04]  /*22ae00*/  LDL.LU.64 R40, [R1+0x1808] ;  /* 0x0018080001287983 */ /* 0x001ea80000300a00 */
[----:B------:R-:W3:Y:S01]  /*22ae10*/  LDL.LU R56, [R1+0x794] ;  /* 0x0007940001387983 */ /* 0x000ee20000300800 */
[----:B------:R-:W-:-:S03]  /*22ae20*/  PRMT R2, R55, 0x7772, RZ ;  /* 0x0000777237027816 */ /* 0x000fc600000000ff */
[----:B----4-:R0:W-:Y:S04]  /*22ae30*/  @P5 STG.E.U8 desc[UR22][R46.64], R3 ;  /* 0x000000032e005986 */ /* 0x0101e8000c101116 */
[----:B------:R1:W-:Y:S04]  /*22ae40*/  @P4 STG.E.U8 desc[UR22][R42.64], R2 ;  /* 0x000000022a004986 */ /* 0x0003e8000c101116 */
[----:B0-----:R-:W4:Y:S04]  /*22ae50*/  LDL.LU.64 R46, [R1+0x17f8] ;  /* 0x0017f800012e7983 */ /* 0x001f280000300a00 */
[----:B-1----:R-:W4:Y:S04]  /*22ae60*/  LDL.LU.64 R42, [R1+0x17f0] ;  /* 0x0017f000012a7983 */ /* 0x002f280000300a00 */
[----:B------:R-:W4:Y:S01]  /*22ae70*/  LDL.LU.64 R54, [R1+0x17e0] ;  /* 0x0017e00001367983 */ /* 0x000f220000300a00 */
[----:B------:R-:W-:-:S02]  /*22ae80*/  ISETP.LT.AND P2, PT, R48, UR4, !P2 ;  /* 0x0000000430007c0c */ /* 0x000fc4000d741270 */
[----:B------:R-:W-:Y:S02]  /*22ae90*/  ISETP.LT.AND P6, PT, R61, UR6, !P3 ;  /* 0x000000063d007c0c */ /* 0x000fe4000dfc1270 */
[----:B------:R-:W-:Y:S01]  /*22aea0*/  ISETP.LT.AND P1, PT, R38, UR8, !P3 ;  /* 0x0000000826007c0c */ /* 0x000fe2000df21270 */
[----:B------:R-:W-:Y:S01]  /*22aeb0*/  ULDC UR4, c[0x0][0x228] ;  /* 0x00008a0000047ab9 */ /* 0x000fe20000000800 */
[----:B------:R-:W-:Y:S02]  /*22aec0*/  PRMT R3, R57, 0x7770, RZ ;  /* 0x0000777039037816 */ /* 0x000fe400000000ff */
[----:B------:R-:W-:Y:S02]  /*22aed0*/  ISETP.LT.AND P4, PT, R49, UR4, !P3 ;  /* 0x0000000431007c0c */ /* 0x000fe4000df81270 */
[----:B------:R-:W-:Y:S01]  /*22aee0*/  PRMT R2, R57, 0x7771, RZ ;  /* 0x0000777139027816 */ /* 0x000fe200000000ff */
[----:B------:R-:W-:Y:S01]  /*22aef0*/  ULDC UR4, c[0x0][0x228] ;  /* 0x00008a0000047ab9 */ /* 0x000fe20000000800 */
[----:B------:R-:W-:Y:S01]  /*22af00*/  ULDC UR6, c[0x0][0x228] ;  /* 0x00008a0000067ab9 */ /* 0x000fe20000000800 */
[----:B------:R-:W-:Y:S01]  /*22af10*/  ULDC UR8, c[0x0][0x228] ;  /* 0x00008a0000087ab9 */ /* 0x000fe20000000800 */
[----:B------:R-:W-:Y:S04]  /*22af20*/  @P2 STG.E.U8 desc[UR22][R32.64], R4 ;  /* 0x0000000420002986 */ /* 0x000fe8000c101116 */
[----:B------:R-:W-:Y:S04]  /*22af30*/  @P6 STG.E.U8 desc[UR22][R34.64], R3 ;  /* 0x0000000322006986 */ /* 0x000fe8000c101116 */
[----:B------:R0:W-:Y:S01]  /*22af40*/  @P1 STG.E.U8 desc[UR22][R36.64], R2 ;  /* 0x0000000224001986 */ /* 0x0001e2000c101116 */
[----:B------:R-:W-:-:S02]  /*22af50*/  ISETP.LT.AND P2, PT, R50, UR4, !P3 ;  /* 0x0000000432007c0c */ /* 0x000fc4000df41270 */
[----:B------:R-:W-:Y:S01]  /*22af60*/  ISETP.LT.AND P5, PT, R60, UR6, !P3 ;  /* 0x000000063c007c0c */ /* 0x000fe2000dfa1270 */
[----:B------:R-:W-:Y:S01]  /*22af70*/  ULDC UR6, c[0x0][0x228] ;  /* 0x00008a0000067ab9 */ /* 0x000fe20000000800 */
[----:B------:R-:W-:Y:S01]  /*22af80*/  ULDC UR4, c[0x0][0x22c] ;  /* 0x00008b0000047ab9 */ /* 0x000fe20000000800 */
[C---:B0-----:R-:W-:Y:S02]  /*22af90*/  PRMT R2, R57.reuse, 0x7772, RZ ;  /* 0x0000777239027816 */ /* 0x041fe400000000ff */
[----:B------:R-:W-:Y:S01]  /*22afa0*/  ISETP.LT.AND P6, PT, R58, UR6, !P3 ;  /* 0x000000063a007c0c */ /* 0x000fe2000dfc1270 */
[----:B------:R-:W-:Y:S02]  /*22afb0*/  ULDC UR6, c[0x0][0x228] ;  /* 0x00008a0000067ab9 */ /* 0x000fe40000000800 */
[----:B------:R0:W-:Y:S01]  /*22afc0*/  @P4 STG.E.U8 desc[UR22][R44.64], R2 ;  /* 0x000000022c004986 */ /* 0x0001e2000c101116 */
[----:B------:R-:W-:Y:S02]  /*22afd0*/  PRMT R3, R57, 0x7773, RZ ;  /* 0x0000777339037816 */ /* 0x000fe400000000ff */
[----:B------:R-:W-:Y:S01]  /*22afe0*/  ISETP.LT.AND P4, PT, R59, UR6, !P3 ;  /* 0x000000063b007c0c */ /* 0x000fe2000df81270 */
[----:B------:R-:W-:Y:S01]  /*22aff0*/  ULDC UR6, c[0x0][0x228] ;  /* 0x00008a0000067ab9 */ /* 0x000fe20000000800 */
[----:B0-----:R-:W-:Y:S01]  /*22b000*/  VIADD R2, R53, 0xdc ;  /* 0x000000dc35027836 */ /* 0x001fe20000000000 */
[----:B------:R-:W4:Y:S04]  /*22b010*/  LDL.LU.64 R44, [R1+0x17e8] ;  /* 0x0017e800012c7983 */ /* 0x000f280000300a00 */
[----:B------:R-:W4:Y:S04]  /*22b020*/  LDL.LU R57, [R1+0x6c8] ;  /* 0x0006c80001397983 */ /* 0x000f280000300800 */
[----:B------:R-:W4:Y:S01]  /*22b030*/  LDL.LU.64 R32, [R1+0x17d8] ;  /* 0x0017d80001207983 */ /* 0x000f220000300a00 */
[----:B------:R-:W-:Y:S01]  /*22b040*/  ISETP.GE.AND P1, PT, R2, UR4, PT ;  /* 0x0000000402007c0c */ /* 0x000fe2000bf26270 */
[----:B------:R-:W-:Y:S01]  /*22b050*/  ULDC UR4, c[0x0][0x228] ;  /* 0x00008a0000047ab9 */ /* 0x000fe20000000800 */
[C---:B---3--:R-:W-:Y:S01]  /*22b060*/  PRMT R2, R56.reuse, 0x7770, RZ ;  /* 0x0000777038027816 */ /* 0x048fe200000000ff */
[----:B--2---:R0:W-:Y:S02]  /*22b070*/  @P2 STG.E.U8 desc[UR22][R40.64], R3 ;  /* 0x0000000328002986 */ /* 0x0041e4000c101116 */
[----:B0-----:R-:W-:-:S02]  /*22b080*/  PRMT R3, R56, 0x7771, RZ ;  /* 0x0000777138037816 */ /* 0x001fc400000000ff */
[----:B----4-:R0:W-:Y:S04]  /*22b090*/  @P5 STG.E.U8 desc[UR22][R46.64], R2 ;  /* 0x000000022e005986 */ /* 0x0101e8000c101116 */
[----:B------:R-:W-:Y:S04]  /*22b0a0*/  @P6 STG.E.U8 desc[UR22][R42.64], R3 ;  /* 0x000000032a006986 */ /* 0x000fe8000c101116 */
[----:B0-----:R-:W2:Y:S04]  /*22b0b0*/  LDL.LU.64 R46, [R1+0x17d0] ;  /* 0x0017d000012e7983 */ /* 0x001ea80000300a00 */
[----:B------:R-:W3:Y:S01]  /*22b0c0*/  LDL.LU.64 R34, [R1+0x17c8] ;  /* 0x0017c80001227983 */ /* 0x000ee20000300a00 */
[----:B------:R-:W-:-:S05]  /*22b0d0*/  PRMT R2, R56, 0x7772, RZ ;  /* 0x0000777238027816 */ /* 0x000fca00000000ff */
[----:B------:R0:W-:Y:S04]  /*22b0e0*/  @P4 STG.E.U8 desc[UR22][R54.64], R2 ;  /* 0x0000000236004986 */ /* 0x0001e8000c101116 */
[----:B0-----:R-:W4:Y:S01]  /*22b0f0*/  LDL.LU.64 R54, [R1+0x17c0] ;  /* 0x0017c00001367983 */ /* 0x001f220000300a00 */
[----:B------:R-:W-:-:S03]  /*22b100*/  ISETP.LT.AND P3, PT, R48, UR4, !P3 ;  /* 0x0000000430007c0c */ /* 0x000fc6000df61270 */
[----:B------:R-:W4:Y:S01]  /*22b110*/  LDL.LU R51, [R1+0x7b8] ;  /* 0x0007b80001337983 */ /* 0x000f220000300800 */
[----:B------:R-:W-:-:S03]  /*22b120*/  ULDC UR4, c[0x0][0x228] ;  /* 0x00008a0000047ab9 */ /* 0x000fc60000000800 */
[----:B------:R-:W4:Y:S01]  /*22b130*/  LDL.LU.64 R36, [R1+0x17b8] ;  /* 0x0017b80001247983 */ /* 0x000f220000300a00 */
[----:B------:R-:W-:-:S03]  /*22b140*/  PRMT R2, R56, 0x7773, RZ ;  /* 0x0000777338027816 */ /* 0x000fc600000000ff */
[----:B------:R-:W4:Y:S01]  /*22b150*/  LDL.LU.64 R40, [R1+0x17b0] ;  /* 0x0017b00001287983 */ /* 0x000f220000300a00 */
[----:B------:R-:W-:Y:S01]  /*22b160*/  ISETP.LT.AND P6, PT, R61, UR4, !P1 ;  /* 0x000000043d007c0c */ /* 0x000fe2000cfc1270 */
[----:B------:R-:W-:Y:S01]  /*22b170*/  VIADD R3, R53, 0xdd ;  /* 0x000000dd35037836 */ /* 0x000fe20000000000 */
[----:B------:R-:W-:Y:S02]  /*22b180*/  ISETP.LT.AND P5, PT, R38, UR6, !P1 ;  /* 0x0000000626007c0c */ /* 0x000fe4000cfa1270 */
[----:B------:R-:W-:Y:S01]  /*22b190*/  ISETP.LT.AND P4, PT, R49, UR8, !P1 ;  /* 0x0000000831007c0c */ /* 0x000fe2000cf81270 */
[----:B------:R-:W-:Y:S01]  /*22b1a0*/  ULDC UR4, c[0x0][0x22c] ;  /* 0x00008b0000047ab9 */ /* 0x000fe20000000800 */
[----:B------:R-:W4:Y:S01]  /*22b1b0*/  LDL.LU.64 R42, [R1+0x17a8] ;  /* 0x0017a800012a7983 */ /* 0x000f220000300a00 */
[----:B------:R-:W-:Y:S01]  /*22b1c0*/  ISETP.GE.AND P2, PT, R3, UR4, PT ;  /* 0x0000000403007c0c */ /* 0x000fe2000bf46270 */
[----:B------:R-:W-:Y:S01]  /*22b1d0*/  ULDC UR4, c[0x0][0x228] ;  /* 0x00008a0000047ab9 */ /* 0x000fe20000000800 */
[----:B------:R-:W-:Y:S01]  /*22b1e0*/  ULDC UR6, c[0x0][0x228] ;  /* 0x00008a0000067ab9 */ /* 0x000fe20000000800 */
[----:B------:R-:W-:Y:S01]  /*22b1f0*/  ULDC UR8, c[0x0][0x228] ;  /* 0x00008a0000087ab9 */ /* 0x000fe20000000800 */
[----:B------:R0:W-:Y:S01]  /*22b200*/  @P3 STG.E.U8 desc[UR22][R44.64], R2 ;  /* 0x000000022c003986 */ /* 0x0001e2000c101116 */
[----:B------:R-:W-:-:S02]  /*22b210*/  PRMT R4, R57, 0x7770, RZ ;  /* 0x0000777039047816 */ /* 0x000fc400000000ff */
[----:B------:R-:W-:Y:S02]  /*22b220*/  ISETP.LT.AND P3, PT, R50, UR4, !P1 ;  /* 0x0000000432007c0c */ /* 0x000fe4000cf61270 */
[C---:B------:R-:W-:Y:S01]  /*22b230*/  PRMT R3, R57.reuse, 0x7771, RZ ;  /* 0x0000777139037816 */ /* 0x040fe200000000ff */
[----:B------:R-:W-:Y:S01]  /*22b240*/  ULDC UR4, c[0x0][0x228] ;  /* 0x00008a0000047ab9 */ /* 0x000fe20000000800 */
[----:B0-----:R-:W4:Y:S04]  /*22b250*/  LDL.LU.64 R44, [R1+0x17a0] ;  /* 0x0017a000012c7983 */ /* 0x001f280000300a00 */
[----:B------:R-:W4:Y:S01]  /*22b260*/  LDL.LU R56, [R1+0x7a8] ;  /* 0x0007a80001387983 */ /* 0x000f220000300800 */
[----:B------:R-:W-:-:S03]  /*22b270*/  PRMT R2, R57, 0x7772, RZ ;  /* 0x0000777239027816 */ /* 0x000fc600000000ff */
[----:B------:R-:W-:Y:S04]  /*22b280*/  @P6 STG.E.U8 desc[UR22][R32.64], R4 ;  /* 0x0000000420006986 */ /* 0x000fe8000c101116 */
[----:B--2---:R0:W-:Y:S04]  /*22b290*/  @P5 STG.E.U8 desc[UR22][R46.64], R3 ;  /* 0x000000032e005986 */ /* 0x0041e8000c101116 */
[----:B---3--:R1:W-:Y:S04]  /*22b2a0*/  @P4 STG.E.U8 desc[UR22][R34.64], R2 ;  /* 0x0000000222004986 */ /* 0x0083e8000c101116 */
[----:B0-----:R-:W2:Y:S01]  /*22b2b0*/  LDL.LU.64 R46, [R1+0x1790] ;  /* 0x00179000012e7983 */ /* 0x001ea20000300a00 */
[----:B-1----:R-:W-:-:S05]  /*22b2c0*/  PRMT R2, R57, 0x7773, RZ ;  /* 0x0000777339027816 */ /* 0x002fca00000000ff */
[----:B----4-:R0:W-:Y:S04]  /*22b2d0*/  @P3 STG.E.U8 desc[UR22][R54.64], R2 ;  /* 0x0000000236003986 */ /* 0x0101e8000c101116 */
[----:B0-----:R-:W3:Y:S01]  /*22b2e0*/  LDL.LU.64 R54, [R1+0x1788] ;  /* 0x0017880001367983 */ /* 0x001ee20000300a00 */
[----:B------:R-:W-:Y:S02]  /*22b2f0*/  ISETP.LT.AND P6, PT, R60, UR4, !P1 ;  /* 0x000000043c007c0c */ /* 0x000fe4000cfc1270 */
[----:B------:R-:W-:Y:S01]  /*22b300*/  ISETP.LT.AND P5, PT, R58, UR6, !P1 ;  /* 0x000000063a007c0c */ /* 0x000fe2000cfa1270 */
[----:B------:R-:W-:Y:S01]  /*22b310*/  ULDC UR4, c[0x0][0x228] ;  /* 0x00008a0000047ab9 */ /* 0x000fe20000000800 */
[----:B------:R-:W-:Y:S02]  /*22b320*/  PRMT R2, R51, 0x7770, RZ ;  /* 0x0000777033027816 */ /* 0x000fe400000000ff */
[----:B------:R-:W-:Y:S01]  /*22b330*/  ISETP.LT.AND P4, PT, R59, UR4, !P1 ;  /* 0x000000043b007c0c */ /* 0x000fe2000cf81270 */
[----:B------:R-:W-:Y:S01]  /*22b340*/  ULDC UR4, c[0x0][0x228] ;  /* 0x00008a0000047ab9 */ /* 0x000fe20000000800 */
[----:B------:R-:W-:-:S02]  /*22b350*/  PRMT R3, R51, 0x7771, RZ ;  /* 0x0000777133037816 */ /* 0x000fc400000000ff */
[----:B------:R-:W-:Y:S01]  /*22b360*/  ISETP.LT.AND P3, PT, R48, UR4, !P1 ;  /* 0x0000000430007c0c */ /* 0x000fe2000cf61270 */
[----:B------:R-:W4:Y:S04]  /*22b370*/  LDL.LU R57, [R1+0x798] ;  /* 0x0007980001397983 */ /* 0x000f280000300800 */
[----:B------:R-:W4:Y:S04]  /*22b380*/  LDL.LU.64 R32, [R1+0x1798] ;  /* 0x0017980001207983 */ /* 0x000f280000300a00 */
[----:B------:R-:W4:Y:S01]  /*22b390*/  LDL.LU.64 R34, [R1+0x1780] ;  /* 0x0017800001227983 */ /* 0x000f220000300a00 */
[----:B------:R-:W-:Y:S01]  /*22b3a0*/  ULDC UR6, c[0x0][0x228] ;  /* 0x00008a0000067ab9 */ /* 0x000fe20000000800 */
[----:B------:R-:W-:-:S02]  /*22b3b0*/  ULDC UR4, c[0x0][0x228] ;  /* 0x00008a0000047ab9 */ /* 0x000fc40000000800 */
[----:B------:R0:W-:Y:S04]  /*22b3c0*/  @P6 STG.E.U8 desc[UR22][R36.64], R2 ;  /* 0x0000000224006986 */ /* 0x0001e8000c101116 */
[----:B------:R1:W-:Y:S01]  /*22b3d0*/  @P5 STG.E.U8 desc[UR22][R40.64], R3 ;  /* 0x0000000328005986 */ /* 0x0003e2000c101116 */
[----:B------:R-:W-:Y:S01]  /*22b3e0*/  ISETP.LT.AND P1, PT, R61, UR6, !P2 ;  /* 0x000000063d007c0c */ /* 0x000fe2000d721270 */
[----:B------:R-:W-:Y:S01]  /*22b3f0*/  ULDC UR6, c[0x0][0x228] ;  /* 0x00008a0000067ab9 */ /* 0x000fe20000000800 */
[C---:B0-----:R-:W-:Y:S02]  /*22b400*/  PRMT R2, R51.reuse, 0x7772, RZ ;  /* 0x0000777233027816 */ /* 0x041fe400000000ff */
[----:B-1----:R-:W-:Y:S01]  /*22b410*/  PRMT R3, R51, 0x7773, RZ ;  /* 0x0000777333037816 */ /* 0x002fe200000000ff */
[----:B------:R-:W4:Y:S04]  /*22b420*/  LDL.LU.64 R36, [R1+0x1778] ;  /* 0x0017780001247983 */ /* 0x000f280000300a00 */
[----:B------:R-:W-:Y:S04]  /*22b430*/  @P4 STG.E.U8 desc[UR22][R42.64], R2 ;  /* 0x000000022a004986 */ /* 0x000fe8000c101116 */
[----:B------:R0:W-:Y:S01]  /*22b440*/  @P3 STG.E.U8 desc[UR22][R44.64], R3 ;  /* 0x000000032c003986 */ /* 0x0001e2000c101116 */
[----:B------:R-:W-:Y:S01]  /*22b450*/  ISETP.LT.AND P4, PT, R38, UR4, !P2 ;  /* 0x0000000426007c0c */ /* 0x000fe2000d781270 */
[----:B------:R-:W-:-:S02]  /*22b460*/  ULDC UR4, c[0x0][0x228] ;  /* 0x00008a0000047ab9 */ /* 0x000fc40000000800 */
[----:B0-----:R-:W4:Y:S01]  /*22b470*/  LDL.LU.64 R44, [R1+0x1760] ;  /* 0x00176000012c7983 */ /* 0x001f220000300a00 */
[C---:B------:R-:W-:Y:S02]  /*22b480*/  PRMT R2, R56.reuse, 0x7770, RZ ;  /* 0x0000777038027816 */ /* 0x040fe400000000ff */
[----:B------:R-:W-:-:S03]  /*22b490*/  PRMT R3, R56, 0x7771, RZ ;  /* 0x0000777138037816 */ /* 0x000fc600000000ff */
[----:B--2---:R0:W-:Y:S04]  /*22b4a0*/  @P1 STG.E.U8 desc[UR22][R46.64], R2 ;  /* 0x000000022e001986 */ /* 0x0041e8000c101116 */
[----:B0-----:R-:W2:Y:S04]  /*22b4b0*/  LDL.LU.64 R46, [R1+0x1770] ;  /* 0x00177000012e7983 */ /* 0x001ea80000300a00 */
[----:B------:R-:W2:Y:S04]  /*22b4c0*/  LDL.LU R51, [R1+0x6cc] ;  /* 0x0006cc0001337983 */ /* 0x000ea80000300800 */
[----:B------:R-:W2:Y:S04]  /*22b4d0*/  LDL.LU.64 R40, [R1+0x1768] ;  /* 0x0017680001287983 */ /* 0x000ea80000300a00 */
[----:B------:R-:W2:Y:S04]  /*22b4e0*/  LDL.LU.64 R42, [R1+0x1750] ;  /* 0x00175000012a7983 */ /* 0x000ea80000300a00 */
[----:B---3--:R0:W-:Y:S04]  /*22b4f0*/  @P4 STG.E.U8 desc[UR22][R54.64], R3 ;  /* 0x0000000336004986 */ /* 0x0081e8000c101116 */
[----:B0-----:R-:W3:Y:S01]  /*22b500*/  LDL.LU.64 R54, [R1+0x1730] ;  /* 0x0017300001367983 */ /* 0x001ee20000300a00 */
[----:B------:R-:W-:Y:S01]  /*22b510*/  VIADD R2, R53, 0xde ;  /* 0x000000de35027836 */ /* 0x000fe20000000000 */
[----:B------:R-:W-:-:S02]  /*22b520*/  ISETP.LT.AND P1, PT, R49, UR4, !P2 ;  /* 0x0000000431007c0c */ /* 0x000fc4000d721270 */
[----:B------:R-:W-:Y:S02]  /*22b530*/  ISETP.LT.AND P5, PT, R50, UR6, !P2 ;  /* 0x0000000632007c0c */ /* 0x000fe4000d7a1270 */
[----:B------:R-:W-:Y:S01]  /*22b540*/  ISETP.LT.AND P6, PT, R60, UR8, !P2 ;  /* 0x000000083c007c0c */ /* 0x000fe2000d7c1270 */
[----:B------:R-:W-:Y:S01]  /*22b550*/  ULDC UR4, c[0x0][0x22c] ;  /* 0x00008b0000047ab9 */ /* 0x000fe20000000800 */
[----:B------:R-:W-:Y:S02]  /*22b560*/  PRMT R4, R56, 0x7772, RZ ;  /* 0x0000777238047816 */ /* 0x000fe400000000ff */
[----:B------:R-:W-:Y:S01]  /*22b570*/  ISETP.GE.AND P3, PT, R2, UR4, PT ;  /* 0x0000000402007c0c */ /* 0x000fe2000bf66270 */
[----:B------:R-:W-:Y:S01]  /*22b580*/  ULDC UR4, c[0x0][0x228] ;  /* 0x00008a0000047ab9 */ /* 0x000fe20000000800 */
[----:B------:R-:W-:Y:S02]  /*22b590*/  PRMT R3, R56, 0x7773, RZ ;  /* 0x0000777338037816 */ /* 0x000fe400000000ff */
[----:B------:R-:W-:-:S02]  /*22b5a0*/  ISETP.LT.AND P4, PT, R58, UR4, !P2 ;  /* 0x000000043a007c0c */ /* 0x000fc4000d781270 */
[----:B----4-:R-:W-:Y:S01]  /*22b5b0*/  PRMT R2, R57, 0x7770, RZ ;  /* 0x0000777039027816 */ /* 0x010fe200000000ff */
        /* <DEDUP_REMOVED lines=10> */
[----:B------:R-:W-:Y:S01]  /*22b660*/  ISETP.LT.AND P6, PT, R61, UR6, !P3 ;  /* 0x000000063d007c0c */ /* 0x000fe2000dfc1270 */
[----:B------:R-:W-:Y:S01]  /*22b670*/  ULDC UR6, c[0x0][0x228] ;  /* 0x00008a0000067ab9 */ /* 0x000fe20000000800 */
[----:B0-----:R-:W-:-:S05]  /*22b680*/  PRMT R2, R57, 0x7771, RZ ;  /* 0x0000777139027816 */ /* 0x001fca00000000ff */
[----:B------:R0:W-:Y:S01]  /*22b690*/  @P4 STG.E.U8 desc[UR22][R44.64], R2 ;  /* 0x000000022c004986 */ /* 0x0001e2000c101116 */
[----:B------:R-:W-:Y:S02]  /*22b6a0*/  ISETP.LT.AND P4, PT, R38, UR6, !P3 ;  /* 0x0000000626007c0c */ /* 0x000fe4000df81270 */
[----:B------:R-:W-:Y:S01]  /*22b6b0*/  PRMT R3, R57, 0x7772, RZ ;  /* 0x0000777239037816 */ /* 0x000fe200000000ff */
[----:B------:R-:W-:Y:S01]  /*22b6c0*/  ULDC UR6, c[0x0][0x228] ;  /* 0x00008a0000067ab9 */ /* 0x000fe20000000800 */
[----:B0-----:R-:W-:Y:S01]  /*22b6d0*/  VIADD R2, R53, 0xdf ;  /* 0x000000df35027836 */ /* 0x001fe20000000000 */
[----:B------:R-:W4:Y:S04]  /*22b6e0*/  LDL.LU.64 R44, [R1+0x1748] ;  /* 0x00174800012c7983 */ /* 0x000f280000300a00 */
[----:B------:R-:W4:Y:S04]  /*22b6f0*/  LDL.LU R56, [R1+0x7bc] ;  /* 0x0007bc0001387983 */ /* 0x000f280000300800 */
[----:B------:R-:W4:Y:S01]  /*22b700*/  LDL.LU.64 R36, [R1+0x1758] ;  /* 0x0017580001247983 */ /* 0x000f220000300a00 */
[----:B------:R-:W-:-:S02]  /*22b710*/  ISETP.GE.AND P2, PT, R2, UR4, PT ;  /* 0x0000000402007c0c */ /* 0x000fc4000bf46270 */
[----:B------:R-:W-:Y:S01]  /*22b720*/  PRMT R2, R57, 0x7773, RZ ;  /* 0x0000777339027816 */ /* 0x000fe200000000ff */
[----:B------:R-:W-:Y:S01]  /*22b730*/  ULDC UR4, c[0x0][0x228] ;  /* 0x00008a0000047ab9 */ /* 0x000fe20000000800 */
[----:B--2---:R0:W-:Y:S04]  /*22b740*/  @P5 STG.E.U8 desc[UR22][R46.64], R3 ;  /* 0x000000032e005986 */ /* 0x0041e8000c101116 */
[----:B------:R1:W-:Y:S01]  /*22b750*/  @P1 STG.E.U8 desc[UR22][R40.64], R2 ;  /* 0x0000000228001986 */ /* 0x0003e2000c101116 */
[----:B0-----:R-:W-:-:S03]  /*22b760*/  PRMT R3, R51, 0x7770, RZ ;  /* 0x0000777033037816 */ /* 0x001fc600000000ff */
[----:B------:R-:W2:Y:S01]  /*22b770*/  LDL.LU.64 R46, [R1+0x1740] ;  /* 0x00174000012e7983 */ /* 0x000ea20000300a00 */
[----:B-1----:R-:W-:-:S03]  /*22b780*/  PRMT R2, R51, 0x7771, RZ ;  /* 0x0000777133027816 */ /* 0x002fc600000000ff */
[----:B------:R-:W-:Y:S04]  /*22b790*/  @P6 STG.E.U8 desc[UR22][R42.64], R3 ;  /* 0x000000032a006986 */ /* 0x000fe8000c101116 */
[----:B---3--:R0:W-:Y:S04]  /*22b7a0*/  @P4 STG.E.U8 desc[UR22][R54.64], R2 ;  /* 0x0000000236004986 */ /* 0x0081e8000c101116 */
[----:B0-----:R-:W3:Y:S01]  /*22b7b0*/  LDL.LU.64 R54, [R1+0x1720] ;  /* 0x0017200001367983 */ /* 0x001ee20000300a00 */
[----:B------:R-:W-:-:S03]  /*22b7c0*/  ISETP.LT.AND P5, PT, R49, UR4, !P3 ;  /* 0x0000000431007c0c */ /* 0x000fc6000dfa1270 */
[----:B------:R-:W3:Y:S04]  /*22b7d0*/  LDL.LU R57, [R1+0x7ac] ;  /* 0x0007ac0001397983 */ /* 0x000ee80000300800 */
[----:B------:R-:W3:Y:S04]  /*22b7e0*/  LDL.LU.64 R30, [R1+0x1738] ;  /* 0x00173800011e7983 */ /* 0x000ee80000300a00 */
[----:B------:R-:W3:Y:S01]  /*22b7f0*/  LDL.LU.64 R40, [R1+0x1728] ;  /* 0x0017280001287983 */ /* 0x000ee20000300a00 */
[----:B------:R-:W-:Y:S01]  /*22b800*/  PRMT R3, R51, 0x7772, RZ ;  /* 0x0000777233037816 */ /* 0x000fe200000000ff */
[----:B------:R-:W-:Y:S01]  /*22b810*/  VIADD R2, R53, 0xe0 ;  /* 0x000000e035027836 */ /* 0x000fe20000000000 */
[----:B------:R-:W-:-:S02]  /*22b820*/  ISETP.LT.AND P4, PT, R50, UR6, !P3 ;  /* 0x0000000632007c0c */ /* 0x000fc4000df81270 */
[----:B------:R-:W-:Y:S01]  /*22b830*/  ISETP.LT.AND P6, PT, R60, UR8, !P3 ;  /* 0x000000083c007c0c */ /* 0x000fe2000dfc1270 */
[----:B------:R-:W-:Y:S01]  /*22b840*/  ULDC UR4, c[0x0][0x22c] ;  /* 0x00008b0000047ab9 */ /* 0x000fe20000000800 */
[----:B------:R-:W3:Y:S01]  /*22b850*/  LDL.LU.64 R42, [R1+0x1718] ;  /* 0x00171800012a7983 */ /* 0x000ee20000300a00 */
[----:B------:R-:W-:Y:S01]  /*22b860*/  ISETP.GE.AND P1, PT, R2, UR4, PT ;  /* 0x0000000402007c0c */ /* 0x000fe2000bf26270 */
[----:B------:R-:W-:Y:S01]  /*22b870*/  ULDC UR4, c[0x0][0x228] ;  /* 0x00008a0000047ab9 */ /* 0x000fe20000000800 */
[----:B------:R-:W-:Y:S01]  /*22b880*/  PRMT R4, R51, 0x7773, RZ ;  /* 0x0000777333047816 */ /* 0x000fe200000000ff */
[----:B------:R-:W-:Y:S01]  /*22b890*/  ULDC UR6, c[0x0][0x228] ;  /* 0x00008a0000067ab9 */ /* 0x000fe20000000800 */
[----:B------:R-:W-:Y:S01]  /*22b8a0*/  ULDC UR8, c[0x0][0x228] ;  /* 0x00008a0000087ab9 */ /* 0x000fe20000000800 */
[----:B----4-:R0:W-:Y:S01]  /*22b8b0*/  @P5 STG.E.U8 desc[UR22][R44.64], R3 ;  /* 0x000000032c005986 */ /* 0x0101e2000c101116 */
[----:B------:R-:W-:-:S03]  /*22b8c0*/  ISETP.LT.AND P5, PT, R58, UR4, !P3 ;  /* 0x000000043a007c0c */ /* 0x000fc6000dfa1270 */
[----:B------:R-:W-:Y:S01]  /*22b8d0*/  @P4 STG.E.U8 desc[UR22][R36.64], R4 ;  /* 0x0000000424004986 */ /* 0x000fe2000c101116 */
[C---:B------:R-:W-:Y:S02]  /*22b8e0*/  PRMT R2, R56.reuse, 0x7771, RZ ;  /* 0x0000777138027816 */ /* 0x040fe400000000ff */
[C---:B------:R-:W-:Y:S02]  /*22b8f0*/  PRMT R7, R56.reuse, 0x7772, RZ ;  /* 0x0000777238077816 */ /* 0x040fe400000000ff */
[C---:B------:R-:W-:Y:S01]  /*22b900*/  PRMT R5, R56.reuse, 0x7773, RZ ;  /* 0x0000777338057816 */ /* 0x040fe200000000ff */
[----:B------:R-:W-:Y:S01]  /*22b910*/  ULDC UR4, c[0x0][0x228] ;  /* 0x00008a0000047ab9 */ /* 0x000fe20000000800 */
[----:B0-----:R-:W4:Y:S01]  /*22b920*/  LDL.LU.64 R44, [R1+0x1710] ;  /* 0x00171000012c7983 */ /* 0x001f220000300a00 */
[----:B------:R-:W-:-:S05]  /*22b930*/  PRMT R3, R56, 0x7770, RZ ;  /* 0x0000777038037816 */ /* 0x000fca00000000ff */
[----:B--2---:R0:W-:Y:S04]  /*22b940*/  @P6 STG.E.U8 desc[UR22][R46.64], R3 ;  /* 0x000000032e006986 */ /* 0x0041e8000c101116 */
[----:B0-----:R-:W2:Y:S04]  /*22b950*/  LDL.LU.64 R46, [R1+0x1700] ;  /* 0x00170000012e7983 */ /* 0x001ea80000300a00 */
[----:B------:R-:W2:Y:S04]  /*22b960*/  LDL.LU R56, [R1+0x79c] ;  /* 0x00079c0001387983 */ /* 0x000ea80000300800 */
[----:B------:R-:W2:Y:S04]  /*22b970*/  LDL.LU.64 R32, [R1+0x1708] ;  /* 0x0017080001207983 */ /* 0x000ea80000300a00 */
[----:B---3--:R0:W-:Y:S04]  /*22b980*/  @P5 STG.E.U8 desc[UR22][R54.64], R2 ;  /* 0x0000000236005986 */ /* 0x0081e8000c101116 */
[----:B0-----:R-:W3:Y:S01]  /*22b990*/  LDL.LU.64 R54, [R1+0x16f8] ;  /* 0x0016f80001367983 */ /* 0x001ee20000300a00 */
[----:B------:R-:W-:-:S02]  /*22b9a0*/  ISETP.LT.AND P6, PT, R59, UR4, !P3 ;  /* 0x000000043b007c0c */ /* 0x000fc4000dfc1270 */
[----:B------:R-:W-:Y:S01]  /*22b9b0*/  ISETP.LT.AND P3, PT, R48, UR6, !P3 ;  /* 0x0000000630007c0c */ /* 0x000fe2000df61270 */
[----:B------:R-:W-:Y:S01]  /*22b9c0*/  ULDC UR4, c[0x0][0x228] ;  /* 0x00008a0000047ab9 */ /* 0x000fe20000000800 */
[----:B------:R-:W-:Y:S02]  /*22b9d0*/  ISETP.LT.AND P5, PT, R38, UR8, !P2 ;  /* 0x0000000826007c0c */ /* 0x000fe4000d7a1270 */
[----:B------:R-:W-:Y:S01]  /*22b9e0*/  ISETP.LT.AND P4, PT, R61, UR4, !P2 ;  /* 0x000000043d007c0c */ /* 0x000fe2000d781270 */
[----:B------:R-:W3:Y:S04]  /*22b9f0*/  LDL.LU.64 R34, [R1+0x16f0] ;  /* 0x0016f00001227983 */ /* 0x000ee80000300a00 */
[----:B------:R-:W3:Y:S01]  /*22ba00*/  LDL.LU.64 R36, [R1+0x16e8] ;  /* 0x0016e80001247983 */ /* 0x000ee20000300a00 */
[----:B------:R-:W-:-:S02]  /*22ba10*/  PRMT R4, R57, 0x7770, RZ ;  /* 0x0000777039047816 */ /* 0x000fc400000000ff */
[C---:B------:R-:W-:Y:S02]  /*22ba20*/  PRMT R3, R57.reuse, 0x7771, RZ ;  /* 0x0000777139037816 */ /* 0x040fe400000000ff */
[C---:B------:R-:W-:Y:S02]  /*22ba30*/  PRMT R2, R57.reuse, 0x7772, RZ ;  /* 0x0000777239027816 */ /* 0x040fe400000000ff */
[----:B------:R-:W-:Y:S01]  /*22ba40*/  PRMT R6, R57, 0x7773, RZ ;  /* 0x0000777339067816 */ /* 0x000fe200000000ff */
[----:B------:R-:W-:Y:S01]  /*22ba50*/  ULDC UR4, c[0x0][0x228] ;  /* 0x00008a0000047ab9 */ /* 0x000fe20000000800 */
[----:B------:R-:W-:Y:S01]  /*22ba60*/  ULDC UR6, c[0x0][0x228] ;  /* 0x00008a0000067ab9 */ /* 0x000fe20000000800 */
[----:B------:R-:W-:Y:S04]  /*22ba70*/  @P6 STG.E.U8 desc[UR22][R30.64], R7 ;  /* 0x000000071e006986 */ /* 0x000fe8000c101116 */
[----:B------:R0:W-:Y:S01]  /*22ba80*/  @P3 STG.E.U8 desc[UR22][R40.64], R5 ;  /* 0x0000000528003986 */ /* 0x0001e2000c101116 */
[----:B------:R-:W-:Y:S01]  /*22ba90*/  ISETP.LT.AND P6, PT, R49, UR4, !P2 ;  /* 0x0000000431007c0c */ /* 0x000fe2000d7c1270 */
[----:B------:R-:W-:-:S02]  /*22baa0*/  ULDC UR4, c[0x0][0x228] ;  /* 0x00008a0000047ab9 */ /* 0x000fc40000000800 */
[----:B------:R1:W-:Y:S01]  /*22bab0*/  @P4 STG.E.U8 desc[UR22][R42.64], R4 ;  /* 0x000000042a004986 */ /* 0x0003e2000c101116 */
[----:B------:R-:W-:-:S03]  /*22bac0*/  ULDC UR8, c[0x0][0x228] ;  /* 0x00008a0000087ab9 */ /* 0x000fc60000000800 */
[----:B0-----:R-:W3:Y:S04]  /*22bad0*/  LDL.LU.64 R40, [R1+0x16e0] ;  /* 0x0016e00001287983 */ /* 0x001ee80000300a00 */
[----:B------:R-:W3:Y:S04]  /*22bae0*/  LDL.LU R57, [R1+0x6b0] ;  /* 0x0006b00001397983 */ /* 0x000ee80000300800 */
[----:B-1----:R-:W3:Y:S01]  /*22baf0*/  LDL.LU.64 R42, [R1+0x16d8] ;  /* 0x0016d800012a7983 */ /* 0x002ee20000300a00 */
[----:B------:R-:W-:Y:S02]  /*22bb00*/  ISETP.LT.AND P3, PT, R50, UR4, !P2 ;  /* 0x0000000432007c0c */ /* 0x000fe4000d761270 */
[----:B------:R-:W-:Y:S01]  /*22bb10*/  ISETP.LT.AND P4, PT, R60, UR6, !P2 ;  /* 0x000000063c007c0c */ /* 0x000fe2000d781270 */
[----:B------:R-:W-:Y:S01]  /*22bb20*/  ULDC UR4, c[0x0][0x228] ;  /* 0x00008a0000047ab9 */ /* 0x000fe20000000800 */
[----:B------:R-:W-:Y:S01]  /*22bb30*/  ULDC UR6, c[0x0][0x228] ;  /* 0x00008a0000067ab9 */ /* 0x000fe20000000800 */
[----:B----4-:R0:W-:Y:S04]  /*22bb40*/  @P5 STG.E.U8 desc[UR22][R44.64], R3 ;  /* 0x000000032c005986 */ /* 0x0101e8000c101116 */
[----:B0-----:R-:W4:Y:S01]  /*22bb50*/  LDL.LU.64 R44, [R1+0x16d0] ;  /* 0x0016d000012c7983 */ /* 0x001f220000300a00 */
[----:B--2---:R-:W-:-:S03]  /*22bb60*/  PRMT R5, R56, 0x7770, RZ ;  /* 0x0000777038057816 */ /* 0x004fc600000000ff */
[----:B------:R0:W-:Y:S04]  /*22bb70*/  @P6 STG.E.U8 desc[UR22][R46.64], R2 ;  /* 0x000000022e006986 */ /* 0x0001e8000c101116 */
[----:B------:R-:W-:Y:S04]  /*22bb80*/  @P3 STG.E.U8 desc[UR22][R32.64], R6 ;  /* 0x0000000620003986 */ /* 0x000fe8000c101116 */
[----:B0-----:R-:W2:Y:S04]  /*22bb90*/  LDL.LU.64 R46, [R1+0x16c8] ;  /* 0x0016c800012e7983 */ /* 0x001ea80000300a00 */
[----:B---3--:R0:W-:Y:S04]  /*22bba0*/  @P4 STG.E.U8 desc[UR22][R54.64], R5 ;  /* 0x0000000536004986 */ /* 0x0081e8000c101116 */
[----:B0-----:R-:W3:Y:S01]  /*22bbb0*/  LDL.LU.64 R54, [R1+0x16c0] ;  /* 0x0016c00001367983 */ /* 0x001ee20000300a00 */
[----:B------:R-:W-:-:S02]  /*22bbc0*/  ISETP.LT.AND P5, PT, R58, UR8, !P2 ;  /* 0x000000083a007c0c */ /* 0x000fc4000d7a1270 */
[----:B------:R-:W-:Y:S01]  /*22bbd0*/  ISETP.LT.AND P6, PT, R59, UR4, !P2 ;  /* 0x000000043b007c0c */ /* 0x000fe2000d7c1270 */
[----:B------:R-:W-:Y:S01]  /*22bbe0*/  ULDC UR4, c[0x0][0x228] ;  /* 0x00008a0000047ab9 */ /* 0x000fe20000000800 */
[----:B------:R-:W-:Y:S02]  /*22bbf0*/  ISETP.LT.AND P4, PT, R38, UR6, !P1 ;  /* 0x0000000626007c0c */ /* 0x000fe4000cf81270 */
[----:B------:R-:W-:Y:S01]  /*22bc00*/  ISETP.LT.AND P2, PT, R48, UR4, !P2 ;  /* 0x0000000430007c0c */ /* 0x000fe2000d741270 */
[----:B------:R-:W-:Y:S01]  /*22bc10*/  ULDC UR4, c[0x0][0x228] ;  /* 0x00008a0000047ab9 */ /* 0x000fe20000000800 */
[C---:B------:R-:W-:Y:S02]  /*22bc20*/  PRMT R4, R56.reuse, 0x7771, RZ ;  /* 0x0000777138047816 */ /* 0x040fe400000000ff */
[----:B------:R-:W-:Y:S02]  /*22bc30*/  ISETP.LT.AND P3, PT, R61, UR4, !P1 ;  /* 0x000000043d007c0c */ /* 0x000fe4000cf61270 */
[----:B------:R-:W-:-:S02]  /*22bc40*/  PRMT R3, R56, 0x7772, RZ ;  /* 0x0000777238037816 */ /* 0x000fc400000000ff */
[----:B------:R-:W-:Y:S01]  /*22bc50*/  PRMT R2, R56, 0x7773, RZ ;  /* 0x0000777338027816 */ /* 0x000fe200000000ff */
[----:B------:R-:W-:Y:S01]  /*22bc60*/  ULDC UR6, c[0x0][0x228] ;  /* 0x00008a0000067ab9 */ /* 0x000fe20000000800 */
[----:B------:R-:W3:Y:S04]  /*22bc70*/  LDL.LU R56, [R1+0x780] ;  /* 0x0007800001387983 */ /* 0x000ee80000300800 */
[----:B------:R0:W-:Y:S04]  /*22bc80*/  @P5 STG.E.U8 desc[UR22][R34.64], R4 ;  /* 0x0000000422005986 */ /* 0x0001e8000c101116 */
[----:B------:R1:W-:Y:S01]  /*22bc90*/  @P6 STG.E.U8 desc[UR22][R36.64], R3 ;  /* 0x0000000324006986 */ /* 0x0003e2000c101116 */
[----:B------:R-:W-:Y:S01]  /*22bca0*/  ULDC UR8, c[0x0][0x228] ;  /* 0x00008a0000087ab9 */ /* 0x000fe20000000800 */
[----:B------:R-:W-:-:S02]  /*22bcb0*/  ULDC UR4, c[0x0][0x22c] ;  /* 0x00008b0000047ab9 */ /* 0x000fc40000000800 */
[----:B------:R1:W-:Y:S04]  /*22bcc0*/  @P2 STG.E.U8 desc[UR22][R40.64], R2 ;  /* 0x0000000228002986 */ /* 0x0003e8000c101116 */
[----:B0-----:R-:W3:Y:S01]  /*22bcd0*/  LDL.LU.64 R34, [R1+0x16b8] ;  /* 0x0016b80001227983 */ /* 0x001ee20000300a00 */
[C---:B------:R-:W-:Y:S02]  /*22bce0*/  PRMT R4, R57.reuse, 0x7770, RZ ;  /* 0x0000777039047816 */ /* 0x040fe400000000ff */
[----:B-1----:R-:W-:Y:S01]  /*22bcf0*/  PRMT R3, R57, 0x7771, RZ ;  /* 0x0000777139037816 */ /* 0x002fe200000000ff */
[----:B------:R-:W3:Y:S04]  /*22bd00*/  LDL.LU.64 R40, [R1+0x16b0] ;  /* 0x0016b00001287983 */ /* 0x000ee80000300a00 */
[----:B------:R-:W-:Y:S01]  /*22bd10*/  @P3 STG.E.U8 desc[UR22][R42.64], R4 ;  /* 0x000000042a003986 */ /* 0x000fe2000c101116 */
[----:B------:R-:W-:-:S02]  /*22bd20*/  ISETP.LT.AND P6, PT, R49, UR6, !P1 ;  /* 0x0000000631007c0c */ /* 0x000fc4000cfc1270 */
[----:B------:R-:W-:Y:S01]  /*22bd30*/  ISETP.LT.AND P5, PT, R50, UR8, !P1 ;  /* 0x0000000832007c0c */ /* 0x000fe2000cfa1270 */
[----:B------:R-:W-:Y:S01]  /*22bd40*/  VIADD R2, R53, 0xe1 ;  /* 0x000000e135027836 */ /* 0x000fe20000000000 */
[----:B------:R-:W-:Y:S01]  /*22bd50*/  ULDC UR6, c[0x0][0x228] ;  /* 0x00008a0000067ab9 */ /* 0x000fe20000000800 */
[----:B------:R-:W-:Y:S01]  /*22bd60*/  ULDC UR8, c[0x0][0x228] ;  /* 0x00008a0000087ab9 */ /* 0x000fe20000000800 */
[----:B----4-:R0:W-:Y:S02]  /*22bd70*/  @P4 STG.E.U8 desc[UR22][R44.64], R3 ;  /* 0x000000032c004986 */ /* 0x0101e4000c101116 */
[----:B------:R-:W-:Y:S02]  /*22bd80*/  ISETP.GE.AND P2, PT, R2, UR4, PT ;  /* 0x0000000402007c0c */ /* 0x000fe4000bf46270 */
[----:B0-----:R-:W4:Y:S04]  /*22bd90*/  LDL.LU.64 R44, [R1+0x16a0] ;  /* 0x0016a000012c7983 */ /* 0x001f280000300a00 */
[----:B------:R-:W4:Y:S01]  /*22bda0*/  LDL.LU R51, [R1+0x770] ;  /* 0x0007700001337983 */ /* 0x000f220000300800 */
[----:B------:R-:W-:-:S03]  /*22bdb0*/  PRMT R3, R57, 0x7772, RZ ;  /* 0x0000777239037816 */ /* 0x000fc600000000ff */
[----:B------:R-:W4:Y:S01]  /*22bdc0*/  LDL.LU.64 R36, [R1+0x16a8] ;  /* 0x0016a80001247983 */ /* 0x000f220000300a00 */
[----:B------:R-:W-:-:S03]  /*22bdd0*/  PRMT R2, R57, 0x7773, RZ ;  /* 0x0000777339027816 */ /* 0x000fc600000000ff */
[----:B------:R-:W4:Y:S01]  /*22bde0*/  LDL.LU.64 R42, [R1+0x1698] ;  /* 0x00169800012a7983 */ /* 0x000f220000300a00 */
[----:B------:R-:W-:-:S03]  /*22bdf0*/  ULDC UR4, c[0x0][0x228] ;  /* 0x00008a0000047ab9 */ /* 0x000fc60000000800 */
[----:B--2---:R0:W-:Y:S04]  /*22be00*/  @P6 STG.E.U8 desc[UR22][R46.64], R3 ;  /* 0x000000032e006986 */ /* 0x0041e8000c101116 */
[----:B0-----:R-:W2:Y:S04]  /*22be10*/  LDL.LU.64 R46, [R1+0x1690] ;  /* 0x00169000012e7983 */ /* 0x001ea80000300a00 */
[----:B---3--:R0:W-:Y:S04]  /*22be20*/  @P5 STG.E.U8 desc[UR22][R54.64], R2 ;  /* 0x0000000236005986 */ /* 0x0081e8000c101116 */
[----:B0-----:R-:W3:Y:S01]  /*22be30*/  LDL.LU.64 R54, [R1+0x1680] ;  /* 0x0016800001367983 */ /* 0x001ee20000300a00 */
        /* <DEDUP_REMOVED lines=8> */
[----:B------:R-:W3:Y:S02]  /*22bec0*/  LDL.LU R57, [R1+0x760] ;  /* 0x0007600001397983 */ /* 0x000ee40000300800 */
        /* <DEDUP_REMOVED lines=10> */
[----:B----4-:R1:W-:Y:S01]  /*22bf70*/  @P6 STG.E.U8 desc[UR22][R44.64], R2 ;  /* 0x000000022c006986 */ /* 0x0103e2000c101116 */
[----:B------:R-:W-:Y:S01]  /*22bf80*/  ISETP.LT.AND P6, PT, R38, UR4, !P2 ;  /* 0x0000000426007c0c */ /* 0x000fe2000d7c1270 */
[----:B------:R-:W-:Y:S02]  /*22bf90*/  ULDC UR4, c[0x0][0x228] ;  /* 0x00008a0000047ab9 */ /* 0x000fe40000000800 */
[----:B0-----:R-:W4:Y:S01]  /*22bfa0*/  LDL.LU.64 R40, [R1+0x1688] ;  /* 0x0016880001287983 */ /* 0x001f220000300a00 */
[----:B------:R-:W-:Y:S02]  /*22bfb0*/  ISETP.LT.AND P5, PT, R49, UR4, !P2 ;  /* 0x0000000431007c0c */ /* 0x000fe4000d7a1270 */
[----:B------:R-:W-:Y:S01]  /*22bfc0*/  PRMT R3, R56, 0x7773, RZ ;  /* 0x0000777338037816 */ /* 0x000fe200000000ff */
[----:B------:R-:W-:Y:S01]  /*22bfd0*/  ULDC UR4, c[0x0][0x228] ;  /* 0x00008a0000047ab9 */ /* 0x000fe20000000800 */
[----:B-1----:R-:W4:Y:S01]  /*22bfe0*/  LDL.LU.64 R44, [R1+0x1678] ;  /* 0x00167800012c7983 */ /* 0x002f220000300a00 */
[----:B------:R-:W-:-:S03]  /*22bff0*/  PRMT R2, R51, 0x7770, RZ ;  /* 0x0000777033027816 */ /* 0x000fc600000000ff */
[----:B------:R0:W-:Y:S04]  /*22c000*/  @P1 STG.E.U8 desc[UR22][R36.64], R3 ;  /* 0x0000000324001986 */ /* 0x0001e8000c101116 */
[----:B------:R-:W4:Y:S04]  /*22c010*/  LDL.LU.64 R34, [R1+0x1670] ;  /* 0x0016700001227983 */ /* 0x000f280000300a00 */
[----:B------:R1:W-:Y:S01]  /*22c020*/  @P4 STG.E.U8 desc[UR22][R42.64], R2 ;  /* 0x000000022a004986 */ /* 0x0003e2000c101116 */
[----:B0-----:R-:W-:-:S03]  /*22c030*/  PRMT R3, R51, 0x7771, RZ ;  /* 0x0000777133037816 */ /* 0x001fc600000000ff */
[----:B-1----:R-:W4:Y:S01]  /*22c040*/  LDL.LU.64 R42, [R1+0x1660] ;  /* 0x00166000012a7983 */ /* 0x002f220000300a00 */
[----:B------:R-:W-:-:S03]  /*22c050*/  PRMT R2, R51, 0x7772, RZ ;  /* 0x0000777233027816 */ /* 0x000fc600000000ff */
[----:B------:R-:W4:Y:S04]  /*22c060*/  LDL.LU R56, [R1+0x6b4] ;  /* 0x0006b40001387983 */ /* 0x000f280000300800 */
[----:B--2---:R0:W-:Y:S04]  /*22c070*/  @P6 STG.E.U8 desc[UR22][R46.64], R3 ;  /* 0x000000032e006986 */ /* 0x0041e8000c101116 */
[----:B0-----:R-:W2:Y:S04]  /*22c080*/  LDL.LU.64 R46, [R1+0x1668] ;  /* 0x00166800012e7983 */ /* 0x001ea80000300a00 */
[----:B---3--:R0:W-:Y:S04]  /*22c090*/  @P5 STG.E.U8 desc[UR22][R54.64], R2 ;  /* 0x0000000236005986 */ /* 0x0081e8000c101116 */
[----:B0-----:R-:W3:Y:S01]  /*22c0a0*/  LDL.LU.64 R54, [R1+0x1658] ;  /* 0x0016580001367983 */ /* 0x001ee20000300a00 */
        /* <DEDUP_REMOVED lines=9> */
[----:B------:R-:W3:Y:S01]  /*22c140*/  LDL.LU.64 R36, [R1+0x1650] ;  /* 0x0016500001247983 */ /* 0x000ee20000300a00 */
[----:B------:R-:W-:Y:S01]  /*22c150*/  ULDC UR6, c[0x0][0x228] ;  /* 0x00008a0000067ab9 */ /* 0x000fe20000000800 */
[----:B------:R-:W-:-:S02]  /*22c160*/  ULDC UR8, c[0x0][0x228] ;  /* 0x00008a0000087ab9 */ /* 0x000fc40000000800 */
[----:B----4-:R0:W-:Y:S01]  /*22c170*/  @P1 STG.E.U8 desc[UR22][R40.64], R2 ;  /* 0x0000000228001986 */ /* 0x0101e2000c101116 */
[----:B------:R-:W-:Y:S01]  /*22c180*/  ISETP.GE.AND P1, PT, R4, UR4, PT ;  /* 0x0000000404007c0c */ /* 0x000fe2000bf26270 */
[----:B------:R-:W-:Y:S02]  /*22c190*/  ULDC UR4, c[0x0][0x228] ;  /* 0x00008a0000047ab9 */ /* 0x000fe40000000800 */
[----:B------:R-:W-:Y:S01]  /*22c1a0*/  ISETP.LT.AND P2, PT, R48, UR4, !P2 ;  /* 0x0000000430007c0c */ /* 0x000fe2000d741270 */
[----:B------:R-:W-:Y:S01]  /*22c1b0*/  ULDC UR4, c[0x0][0x228] ;  /* 0x00008a0000047ab9 */ /* 0x000fe20000000800 */
[----:B------:R1:W-:Y:S01]  /*22c1c0*/  @P4 STG.E.U8 desc[UR22][R44.64], R3 ;  /* 0x000000032c004986 */ /* 0x0003e2000c101116 */
[----:B------:R-:W-:Y:S01]  /*22c1d0*/  ISETP.LT.AND P4, PT, R61, UR6, !P3 ;  /* 0x000000063d007c0c */ /* 0x000fe2000df81270 */
[----:B------:R-:W-:Y:S02]  /*22c1e0*/  ULDC UR6, c[0x0][0x228] ;  /* 0x00008a0000067ab9 */ /* 0x000fe40000000800 */
[----:B0-----:R-:W4:Y:S01]  /*22c1f0*/  LDL.LU.64 R40, [R1+0x1648] ;  /* 0x0016480001287983 */ /* 0x001f220000300a00 */
[----:B------:R-:W-:-:S03]  /*22c200*/  PRMT R2, R57, 0x7771, RZ ;  /* 0x0000777139027816 */ /* 0x000fc600000000ff */
[----:B-1----:R-:W4:Y:S01]  /*22c210*/  LDL.LU.64 R44, [R1+0x1640] ;  /* 0x00164000012c7983 */ /* 0x002f220000300a00 */
[----:B------:R-:W-:-:S03]  /*22c220*/  PRMT R3, R57, 0x7772, RZ ;  /* 0x0000777239037816 */ /* 0x000fc600000000ff */
[----:B------:R0:W-:Y:S04]  /*22c230*/  @P5 STG.E.U8 desc[UR22][R34.64], R2 ;  /* 0x0000000222005986 */ /* 0x0001e8000c101116 */
[----:B------:R-:W4:Y:S04]  /*22c240*/  LDL.LU R51, [R1+0x784] ;  /* 0x0007840001337983 */ /* 0x000f280000300800 */
[----:B------:R1:W-:Y:S01]  /*22c250*/  @P6 STG.E.U8 desc[UR22][R42.64], R3 ;  /* 0x000000032a006986 */ /* 0x0003e2000c101116 */
[----:B0-----:R-:W-:Y:S02]  /*22c260*/  PRMT R2, R57, 0x7773, RZ ;  /* 0x0000777339027816 */ /* 0x001fe400000000ff */
[----:B-1----:R-:W-:Y:S01]  /*22c270*/  PRMT R3, R56, 0x7770, RZ ;  /* 0x0000777038037816 */ /* 0x002fe200000000ff */
[----:B------:R-:W4:Y:S04]  /*22c280*/  LDL.LU.64 R42, [R1+0x1638] ;  /* 0x00163800012a7983 */ /* 0x000f280000300a00 */
[----:B--2---:R-:W-:Y:S04]  /*22c290*/  @P2 STG.E.U8 desc[UR22][R46.64], R2 ;  /* 0x000000022e002986 */ /* 0x004fe8000c101116 */
[----:B---3--:R0:W-:Y:S04]  /*22c2a0*/  @P4 STG.E.U8 desc[UR22][R54.64], R3 ;  /* 0x0000000336004986 */ /* 0x0081e8000c101116 */
[----:B0-----:R-:W2:Y:S04]  /*22c2b0*/  LDL.LU.64 R54, [R1+0x1630] ;  /* 0x0016300001367983 */ /* 0x001ea80000300a00 */
[----:B------:R-:W3:Y:S01]  /*22c2c0*/  LDL.LU.64 R46, [R1+0x1620] ;  /* 0x00162000012e7983 */ /* 0x000ee20000300a00 */
[----:B------:R-:W-:-:S02]  /*22c2d0*/  ISETP.LT.AND P6, PT, R38, UR4, !P3 ;  /* 0x0000000426007c0c */ /* 0x000fc4000dfc1270 */
[----:B------:R-:W-:Y:S01]  /*22c2e0*/  ISETP.LT.AND P5, PT, R49, UR6, !P3 ;  /* 0x0000000631007c0c */ /* 0x000fe2000dfa1270 */
[----:B------:R-:W-:Y:S01]  /*22c2f0*/  ULDC UR4, c[0x0][0x228] ;  /* 0x00008a0000047ab9 */ /* 0x000fe20000000800 */
[----:B------:R-:W-:Y:S02]  /*22c300*/  PRMT R2, R56, 0x7771, RZ ;  /* 0x0000777138027816 */ /* 0x000fe400000000ff */
[----:B------:R-:W-:Y:S02]  /*22c310*/  ISETP.LT.AND P4, PT, R50, UR4, !P3 ;  /* 0x0000000432007c0c */ /* 0x000fe4000df81270 */
[----:B------:R-:W-:Y:S01]  /*22c320*/  PRMT R3, R56, 0x7772, RZ ;  /* 0x0000777238037816 */ /* 0x000fe200000000ff */
[----:B------:R-:W3:Y:S01]  /*22c330*/  LDL.LU R57, [R1+0x774] ;  /* 0x0007740001397983 */ /* 0x000ee20000300800 */
[----:B------:R-:W-:-:S03]  /*22c340*/  ULDC UR4, c[0x0][0x228] ;  /* 0x00008a0000047ab9 */ /* 0x000fc60000000800 */
[----:B------:R-:W3:Y:S01]  /*22c350*/  LDL.LU.64 R32, [R1+0x1628] ;  /* 0x0016280001207983 */ /* 0x000ee20000300a00 */
[----:B------:R-:W-:Y:S01]  /*22c360*/  ISETP.LT.AND P2, PT, R60, UR4, !P3 ;  /* 0x000000043c007c0c */ /* 0x000fe2000df41270 */
[----:B------:R-:W-:Y:S02]  /*22c370*/  ULDC UR4, c[0x0][0x228] ;  /* 0x00008a0000047ab9 */ /* 0x000fe40000000800 */
[----:B------:R-:W3:Y:S04]  /*22c380*/  LDL.LU.64 R34, [R1+0x1618] ;  /* 0x0016180001227983 */ /* 0x000ee80000300a00 */
[----:B------:R0:W-:Y:S01]  /*22c390*/  @P6 STG.E.U8 desc[UR22][R36.64], R2 ;  /* 0x0000000224006986 */ /* 0x0001e2000c101116 */
[----:B------:R-:W-:Y:S01]  /*22c3a0*/  ULDC UR6, c[0x0][0x228] ;  /* 0x00008a0000067ab9 */ /* 0x000fe20000000800 */
[----:B0-----:R-:W-:-:S02]  /*22c3b0*/  PRMT R2, R56, 0x7773, RZ ;  /* 0x0000777338027816 */ /* 0x001fc400000000ff */
[----:B------:R-:W3:Y:S04]  /*22c3c0*/  LDL.LU.64 R36, [R1+0x1610] ;  /* 0x0016100001247983 */ /* 0x000ee80000300a00 */
[----:B----4-:R0:W-:Y:S01]  /*22c3d0*/  @P5 STG.E.U8 desc[UR22][R40.64], R3 ;  /* 0x0000000328005986 */ /* 0x0101e2000c101116 */
[----:B------:R-:W-:Y:S01]  /*22c3e0*/  ISETP.LT.AND P5, PT, R58, UR4, !P3 ;  /* 0x000000043a007c0c */ /* 0x000fe2000dfa1270 */
[----:B------:R-:W-:Y:S02]  /*22c3f0*/  ULDC UR4, c[0x0][0x228] ;  /* 0x00008a0000047ab9 */ /* 0x000fe40000000800 */
[----:B------:R1:W-:Y:S01]  /*22c400*/  @P4 STG.E.U8 desc[UR22][R44.64], R2 ;  /* 0x000000022c004986 */ /* 0x0003e2000c101116 */
[----:B0-----:R-:W-:-:S03]  /*22c410*/  PRMT R3, R51, 0x7770, RZ ;  /* 0x0000777033037816 */ /* 0x001fc600000000ff */
[----:B-1----:R-:W4:Y:S04]  /*22c420*/  LDL.LU.64 R44, [R1+0x1600] ;  /* 0x00160000012c7983 */ /* 0x002f280000300a00 */
[----:B------:R-:W4:Y:S01]  /*22c430*/  LDL.LU.64 R40, [R1+0x1608] ;  /* 0x0016080001287983 */ /* 0x000f220000300a00 */
[----:B------:R-:W-:-:S03]  /*22c440*/  PRMT R2, R51, 0x7771, RZ ;  /* 0x0000777133027816 */ /* 0x000fc600000000ff */
[----:B------:R-:W4:Y:S04]  /*22c450*/  LDL.LU R56, [R1+0x764] ;  /* 0x0007640001387983 */ /* 0x000f280000300800 */
[----:B------:R0:W-:Y:S01]  /*22c460*/  @P2 STG.E.U8 desc[UR22][R42.64], R3 ;  /* 0x000000032a002986 */ /* 0x0001e2000c101116 */
[----:B------:R-:W-:Y:S02]  /*22c470*/  ISETP.LT.AND P4, PT, R59, UR6, !P3 ;  /* 0x000000063b007c0c */ /* 0x000fe4000df81270 */
[----:B0-----:R-:W-:Y:S01]  /*22c480*/  PRMT R3, R51, 0x7772, RZ ;  /* 0x0000777233037816 */ /* 0x001fe200000000ff */
[----:B--2---:R0:W-:Y:S01]  /*22c490*/  @P5 STG.E.U8 desc[UR22][R54.64], R2 ;  /* 0x0000000236005986 */ /* 0x0041e2000c101116 */
[----:B------:R-:W-:-:S03]  /*22c4a0*/  ULDC UR6, c[0x0][0x228] ;  /* 0x00008a0000067ab9 */ /* 0x000fc60000000800 */
[----:B0-----:R-:W2:Y:S06]  /*22c4b0*/  LDL.LU.64 R54, [R1+0x15f8] ;  /* 0x0015f80001367983 */ /* 0x001eac0000300a00 */
[----:B---3--:R0:W-:Y:S04]  /*22c4c0*/  @P4 STG.E.U8 desc[UR22][R46.64], R3 ;  /* 0x000000032e004986 */ /* 0x0081e8000c101116 */
[----:B------:R-:W3:Y:S04]  /*22c4d0*/  LDL.LU.64 R42, [R1+0x15f0] ;  /* 0x0015f000012a7983 */ /* 0x000ee80000300a00 */
[----:B0-----:R-:W3:Y:S01]  /*22c4e0*/  LDL.LU.64 R46, [R1+0x15e0] ;  /* 0x0015e000012e7983 */ /* 0x001ee20000300a00 */
[----:B------:R-:W-:-:S02]  /*22c4f0*/  ISETP.LT.AND P3, PT, R48, UR4, !P3 ;  /* 0x0000000430007c0c */ /* 0x000fc4000df61270 */
[----:B------:R-:W-:Y:S01]  /*22c500*/  ISETP.LT.AND P6, PT, R61, UR6, !P1 ;  /* 0x000000063d007c0c */ /* 0x000fe2000cfc1270 */
[----:B------:R-:W-:Y:S01]  /*22c510*/  ULDC UR4, c[0x0][0x228] ;  /* 0x00008a0000047ab9 */ /* 0x000fe20000000800 */
[----:B------:R-:W-:Y:S02]  /*22c520*/  ISETP.LT.AND P2, PT, R38, UR8, !P1 ;  /* 0x0000000826007c0c */ /* 0x000fe4000cf41270 */
[----:B------:R-:W-:Y:S02]  /*22c530*/  ISETP.LT.AND P4, PT, R49, UR4, !P1 ;  /* 0x0000000431007c0c */ /* 0x000fe4000cf81270 */
[----:B------:R-:W-:Y:S02]  /*22c540*/  PRMT R2, R51, 0x7773, RZ ;  /* 0x0000777333027816 */ /* 0x000fe400000000ff */
[C---:B------:R-:W-:Y:S02]  /*22c550*/  PRMT R3, R57.reuse, 0x7770, RZ ;  /* 0x0000777039037816 */ /* 0x040fe400000000ff */
[----:B------:R-:W-:Y:S01]  /*22c560*/  PRMT R4, R57, 0x7771, RZ ;  /* 0x0000777139047816 */ /* 0x000fe200000000ff */
[----:B------:R-:W-:Y:S01]  /*22c570*/  ULDC UR4, c[0x0][0x228] ;  /* 0x00008a0000047ab9 */ /* 0x000fe20000000800 */
[----:B------:R-:W-:Y:S01]  /*22c580*/  ULDC UR6, c[0x0][0x228] ;  /* 0x00008a0000067ab9 */ /* 0x000fe20000000800 */
[----:B------:R-:W-:Y:S01]  /*22c590*/  ULDC UR8, c[0x0][0x228] ;  /* 0x00008a0000087ab9 */ /* 0x000fe20000000800 */
[----:B------:R0:W-:Y:S04]  /*22c5a0*/  @P3 STG.E.U8 desc[UR22][R32.64], R2 ;  /* 0x0000000220003986 */ /* 0x0001e8000c101116 */
[----:B------:R1:W-:Y:S01]  /*22c5b0*/  @P6 STG.E.U8 desc[UR22][R34.64], R3 ;  /* 0x0000000322006986 */ /* 0x0003e2000c101116 */
[----:B------:R-:W-:-:S03]  /*22c5c0*/  ISETP.LT.AND P5, PT, R50, UR4, !P1 ;  /* 0x0000000432007c0c */ /* 0x000fc6000cfa1270 */
[----:B------:R-:W-:Y:S01]  /*22c5d0*/  @P2 STG.E.U8 desc[UR22][R36.64], R4 ;  /* 0x0000000424002986 */ /* 0x000fe2000c101116 */
[----:B------:R-:W-:Y:S01]  /*22c5e0*/  ISETP.LT.AND P3, PT, R60, UR6, !P1 ;  /* 0x000000063c007c0c */ /* 0x000fe2000cf61270 */
[----:B------:R-:W-:Y:S01]  /*22c5f0*/  ULDC UR4, c[0x0][0x22c] ;  /* 0x00008b0000047ab9 */ /* 0x000fe20000000800 */
[----:B------:R-:W-:Y:S01]  /*22c600*/  ULDC UR6, c[0x0][0x228] ;  /* 0x00008a0000067ab9 */ /* 0x000fe20000000800 */
[----:B0-----:R-:W-:-:S05]  /*22c610*/  PRMT R2, R57, 0x7772, RZ ;  /* 0x0000777239027816 */ /* 0x001fca00000000ff */
[----:B----4-:R0:W-:Y:S01]  /*22c620*/  @P4 STG.E.U8 desc[UR22][R44.64], R2 ;  /* 0x000000022c004986 */ /* 0x0101e2000c101116 */
[----:B-1----:R-:W-:Y:S01]  /*22c630*/  PRMT R3, R57, 0x7773, RZ ;  /* 0x0000777339037816 */ /* 0x002fe200000000ff */
[----:B0-----:R-:W-:Y:S02]  /*22c640*/  VIADD R2, R53, 0xe4 ;  /* 0x000000e435027836 */ /* 0x001fe40000000000 */
[----:B------:R-:W4:Y:S04]  /*22c650*/  LDL.LU.64 R44, [R1+0x15e8] ;  /* 0x0015e800012c7983 */ /* 0x000f280000300a00 */
[----:B------:R-:W4:Y:S04]  /*22c660*/  LDL.LU R57, [R1+0x6b8] ;  /* 0x0006b80001397983 */ /* 0x000f280000300800 */
[----:B------:R0:W-:Y:S04]  /*22c670*/  @P5 STG.E.U8 desc[UR22][R40.64], R3 ;  /* 0x0000000328005986 */ /* 0x0001e8000c101116 */
[----:B------:R-:W4:Y:S01]  /*22c680*/  LDL.LU.64 R32, [R1+0x15d8] ;  /* 0x0015d80001207983 */ /* 0x000f220000300a00 */
[----:B------:R-:W-:-:S02]  /*22c690*/  ISETP.GE.AND P2, PT, R2, UR4, PT ;  /* 0x0000000402007c0c */ /* 0x000fc4000bf46270 */
[----:B------:R-:W-:Y:S02]  /*22c6a0*/  PRMT R2, R56, 0x7770, RZ ;  /* 0x0000777038027816 */ /* 0x000fe400000000ff */
[----:B------:R-:W-:Y:S01]  /*22c6b0*/  ISETP.LT.AND P6, PT, R58, UR6, !P1 ;  /* 0x000000063a007c0c */ /* 0x000fe2000cfc1270 */
[----:B------:R-:W-:Y:S01]  /*22c6c0*/  ULDC UR6, c[0x0][0x228] ;  /* 0x00008a0000067ab9 */ /* 0x000fe20000000800 */
[----:B------:R-:W-:Y:S01]  /*22c6d0*/  ULDC UR4, c[0x0][0x228] ;  /* 0x00008a0000047ab9 */ /* 0x000fe20000000800 */
[----:B------:R-:W-:Y:S01]  /*22c6e0*/  ISETP.LT.AND P4, PT, R59, UR6, !P1 ;  /* 0x000000063b007c0c */ /* 0x000fe2000cf81270 */
[----:B------:R-:W-:Y:S01]  /*22c6f0*/  ULDC UR6, c[0x0][0x228] ;  /* 0x00008a0000067ab9 */ /* 0x000fe20000000800 */
[C---:B0-----:R-:W-:Y:S01]  /*22c700*/  PRMT R3, R56.reuse, 0x7771, RZ ;  /* 0x0000777138037816 */ /* 0x041fe200000000ff */
[----:B--2---:R0:W-:Y:S04]  /*22c710*/  @P3 STG.E.U8 desc[UR22][R54.64], R2 ;  /* 0x0000000236003986 */ /* 0x0041e8000c101116 */
[----:B0-----:R-:W2:Y:S01]  /*22c720*/  LDL.LU.64 R54, [R1+0x15d0] ;  /* 0x0015d00001367983 */ /* 0x001ea20000300a00 */
[----:B------:R-:W-:-:S03]  /*22c730*/  PRMT R2, R56, 0x7772, RZ ;  /* 0x0000777238027816 */ /* 0x000fc600000000ff */
[----:B---3--:R-:W-:Y:S04]  /*22c740*/  @P6 STG.E.U8 desc[UR22][R42.64], R3 ;  /* 0x000000032a006986 */ /* 0x008fe8000c101116 */
[----:B------:R-:W3:Y:S04]  /*22c750*/  LDL.LU.64 R34, [R1+0x15c8] ;  /* 0x0015c80001227983 */ /* 0x000ee80000300a00 */
[----:B------:R0:W-:Y:S04]  /*22c760*/  @P4 STG.E.U8 desc[UR22][R46.64], R2 ;  /* 0x000000022e004986 */ /* 0x0001e8000c101116 */
[----:B0-----:R-:W3:Y:S01]  /*22c770*/  LDL.LU.64 R46, [R1+0x15c0] ;  /* 0x0015c000012e7983 */ /* 0x001ee20000300a00 */
[----:B------:R-:W-:-:S03]  /*22c780*/  ISETP.LT.AND P3, PT, R48, UR4, !P1 ;  /* 0x0000000430007c0c */ /* 0x000fc6000cf61270 */
[----:B------:R-:W3:Y:S01]  /*22c790*/  LDL.LU R51, [R1+0x788] ;  /* 0x0007880001337983 */ /* 0x000ee20000300800 */
[----:B------:R-:W-:Y:S01]  /*22c7a0*/  ULDC UR4, c[0x0][0x228] ;  /* 0x00008a0000047ab9 */ /* 0x000fe20000000800 */
[----:B------:R-:W-:Y:S02]  /*22c7b0*/  ISETP.LT.AND P5, PT, R38, UR6, !P2 ;  /* 0x0000000626007c0c */ /* 0x000fe4000d7a1270 */
[----:B------:R-:W-:Y:S01]  /*22c7c0*/  ISETP.LT.AND P6, PT, R61, UR4, !P2 ;  /* 0x000000043d007c0c */ /* 0x000fe2000d7c1270 */
[----:B------:R-:W-:Y:S01]  /*22c7d0*/  VIADD R2, R53, 0xe5 ;  /* 0x000000e535027836 */ /* 0x000fe20000000000 */
[----:B------:R-:W3:Y:S01]  /*22c7e0*/  LDL.LU.64 R36, [R1+0x15b8] ;  /* 0x0015b80001247983 */ /* 0x000ee20000300a00 */
[----:B------:R-:W-:-:S03]  /*22c7f0*/  PRMT R3, R56, 0x7773, RZ ;  /* 0x0000777338037816 */ /* 0x000fc600000000ff */
[----:B------:R-:W3:Y:S01]  /*22c800*/  LDL.LU.64 R40, [R1+0x15b0] ;  /* 0x0015b00001287983 */ /* 0x000ee20000300a00 */
[----:B------:R-:W-:-:S03]  /*22c810*/  ULDC UR4, c[0x0][0x22c] ;  /* 0x00008b0000047ab9 */ /* 0x000fc60000000800 */
[----:B------:R-:W3:Y:S01]  /*22c820*/  LDL.LU.64 R42, [R1+0x15a8] ;  /* 0x0015a800012a7983 */ /* 0x000ee20000300a00 */
[----:B------:R-:W-:Y:S01]  /*22c830*/  ISETP.GE.AND P1, PT, R2, UR4, PT ;  /* 0x0000000402007c0c */ /* 0x000fe2000bf26270 */
[----:B------:R-:W-:Y:S01]  /*22c840*/  ULDC UR4, c[0x0][0x228] ;  /* 0x00008a0000047ab9 */ /* 0x000fe20000000800 */
[----:B------:R-:W-:Y:S01]  /*22c850*/  ISETP.LT.AND P4, PT, R49, UR8, !P2 ;  /* 0x0000000831007c0c */ /* 0x000fe2000d781270 */
[----:B------:R-:W-:Y:S01]  /*22c860*/  ULDC UR6, c[0x0][0x228] ;  /* 0x00008a0000067ab9 */ /* 0x000fe20000000800 */
[----:B------:R-:W-:Y:S01]  /*22c870*/  ULDC UR8, c[0x0][0x228] ;  /* 0x00008a0000087ab9 */ /* 0x000fe20000000800 */
[----:B----4-:R0:W-:Y:S01]  /*22c880*/  @P3 STG.E.U8 desc[UR22][R44.64], R3 ;  /* 0x000000032c003986 */ /* 0x0101e2000c101116 */
[----:B------:R-:W-:-:S05]  /*22c890*/  PRMT R2, R57, 0x7770, RZ ;  /* 0x0000777039027816 */ /* 0x000fca00000000ff */
[----:B------:R1:W-:Y:S04]  /*22c8a0*/  @P6 STG.E.U8 desc[UR22][R32.64], R2 ;  /* 0x0000000220006986 */ /* 0x0003e8000c101116 */
[----:B0-----:R-:W4:Y:S01]  /*22c8b0*/  LDL.LU.64 R44, [R1+0x15a0] ;  /* 0x0015a000012c7983 */ /* 0x001f220000300a00 */
[----:B------:R-:W-:-:S03]  /*22c8c0*/  PRMT R3, R57, 0x7771, RZ ;  /* 0x0000777139037816 */ /* 0x000fc600000000ff */
[----:B------:R-:W4:Y:S01]  /*22c8d0*/  LDL.LU R56, [R1+0x778] ;  /* 0x0007780001387983 */ /* 0x000f220000300800 */
[----:B------:R-:W-:Y:S02]  /*22c8e0*/  ISETP.LT.AND P3, PT, R50, UR4, !P2 ;  /* 0x0000000432007c0c */ /* 0x000fe4000d761270 */
[C---:B------:R-:W-:Y:S01]  /*22c8f0*/  PRMT R4, R57.reuse, 0x7772, RZ ;  /* 0x0000777239047816 */ /* 0x040fe200000000ff */
[----:B------:R-:W-:Y:S01]  /*22c900*/  ULDC UR4, c[0x0][0x228] ;  /* 0x00008a0000047ab9 */ /* 0x000fe20000000800 */
[----:B-1----:R-:W-:Y:S01]  /*22c910*/  PRMT R2, R57, 0x7773, RZ ;  /* 0x0000777339027816 */ /* 0x002fe200000000ff */
[----:B--2---:R0:W-:Y:S04]  /*22c920*/  @P5 STG.E.U8 desc[UR22][R54.64], R3 ;  /* 0x0000000336005986 */ /* 0x0041e8000c101116 */
[----:B0-----:R-:W2:Y:S04]  /*22c930*/  LDL.LU.64 R54, [R1+0x1590] ;  /* 0x0015900001367983 */ /* 0x001ea80000300a00 */
[----:B---3--:R-:W-:Y:S04]  /*22c940*/  @P4 STG.E.U8 desc[UR22][R34.64], R4 ;  /* 0x0000000422004986 */ /* 0x008fe8000c101116 */
[----:B------:R0:W-:Y:S04]  /*22c950*/  @P3 STG.E.U8 desc[UR22][R46.64], R2 ;  /* 0x000000022e003986 */ /* 0x0001e8000c101116 */
[----:B0-----:R-:W3:Y:S01]  /*22c960*/  LDL.LU.64 R46, [R1+0x1588] ;  /* 0x00158800012e7983 */ /* 0x001ee20000300a00 */
[----:B------:R-:W-:-:S02]  /*22c970*/  ISETP.LT.AND P6, PT, R60, UR4, !P2 ;  /* 0x000000043c007c0c */ /* 0x000fc4000d7c1270 */
[----:B------:R-:W-:Y:S01]  /*22c980*/  ISETP.LT.AND P5, PT, R58, UR6, !P2 ;  /* 0x000000063a007c0c */ /* 0x000fe2000d7a1270 */
[----:B------:R-:W-:Y:S01]  /*22c990*/  ULDC UR4, c[0x0][0x228] ;  /* 0x00008a0000047ab9 */ /* 0x000fe20000000800 */
[----:B------:R-:W-:Y:S02]  /*22c9a0*/  PRMT R3, R51, 0x7770, RZ ;  /* 0x0000777033037816 */ /* 0x000fe400000000ff */
[----:B------:R-:W-:Y:S01]  /*22c9b0*/  ISETP.LT.AND P4, PT, R59, UR4, !P2 ;  /* 0x000000043b007c0c */ /* 0x000fe2000d781270 */
[----:B------:R-:W-:Y:S01]  /*22c9c0*/  ULDC UR4, c[0x0][0x228] ;  /* 0x00008a0000047ab9 */ /* 0x000fe20000000800 */
[----:B------:R-:W-:Y:S02]  /*22c9d0*/  PRMT R2, R51, 0x7771, RZ ;  /* 0x0000777133027816 */ /* 0x000fe400000000ff */
[----:B------:R-:W-:Y:S01]  /*22c9e0*/  ISETP.LT.AND P2, PT, R48, UR4, !P2 ;  /* 0x0000000430007c0c */ /* 0x000fe2000d741270 */
[----:B------:R-:W-:Y:S01]  /*22c9f0*/  ULDC UR6, c[0x0][0x228] ;  /* 0x00008a0000067ab9 */ /* 0x000fe20000000800 */
[----:B------:R-:W3:Y:S01]  /*22ca00*/  LDL.LU R57, [R1+0x768] ;  /* 0x0007680001397983 */ /* 0x000ee20000300800 */
[----:B------:R-:W-:-:S03]  /*22ca10*/  ISETP.LT.AND P3, PT, R61, UR6, !P1 ;  /* 0x000000063d007c0c */ /* 0x000fc6000cf61270 */
[----:B------:R-:W3:Y:S04]  /*22ca20*/  LDL.LU.64 R32, [R1+0x1598] ;  /* 0x0015980001207983 */ /* 0x000ee80000300a00 */
[----:B------:R-:W3:Y:S04]  /*22ca30*/  LDL.LU.64 R34, [R1+0x1580] ;  /* 0x0015800001227983 */ /* 0x000ee80000300a00 */
[----:B------:R0:W-:Y:S04]  /*22ca40*/  @P6 STG.E.U8 desc[UR22][R36.64], R3 ;  /* 0x0000000324006986 */ /* 0x0001e8000c101116 */
[----:B------:R1:W-:Y:S01]  /*22ca50*/  @P5 STG.E.U8 desc[UR22][R40.64], R2 ;  /* 0x0000000228005986 */ /* 0x0003e2000c101116 */
[----:B------:R-:W-:Y:S01]  /*22ca60*/  ULDC UR4, c[0x0][0x228] ;  /* 0x00008a0000047ab9 */ /* 0x000fe20000000800 */
[----:B------:R-:W-:Y:S01]  /*22ca70*/  ULDC UR6, c[0x0][0x228] ;  /* 0x00008a0000067ab9 */ /* 0x000fe20000000800 */
[----:B0-----:R-:W-:-:S02]  /*22ca80*/  PRMT R3, R51, 0x7772, RZ ;  /* 0x0000777233037816 */ /* 0x001fc400000000ff */
[----:B-1----:R-:W-:Y:S01]  /*22ca90*/  PRMT R2, R51, 0x7773, RZ ;  /* 0x0000777333027816 */ /* 0x002fe200000000ff */
[----:B------:R-:W3:Y:S04]  /*22caa0*/  LDL.LU.64 R36, [R1+0x1578] ;  /* 0x0015780001247983 */ /* 0x000ee80000300a00 */
[----:B------:R0:W-:Y:S04]  /*22cab0*/  @P4 STG.E.U8 desc[UR22][R42.64], R3 ;  /* 0x000000032a004986 */ /* 0x0001e8000c101116 */
[----:B----4-:R1:W-:Y:S01]  /*22cac0*/  @P2 STG.E.U8 desc[UR22][R44.64], R2 ;  /* 0x000000022c002986 */ /* 0x0103e2000c101116 */
[----:B------:R-:W-:Y:S01]  /*22cad0*/  ISETP.LT.AND P2, PT, R38, UR4, !P1 ;  /* 0x0000000426007c0c */ /* 0x000fe2000cf41270 */
[----:B------:R-:W-:Y:S01]  /*22cae0*/  ULDC UR4, c[0x0][0x228] ;  /* 0x00008a0000047ab9 */ /* 0x000fe20000000800 */
[C---:B0-----:R-:W-:Y:S01]  /*22caf0*/  PRMT R3, R56.reuse, 0x7770, RZ ;  /* 0x0000777038037816 */ /* 0x041fe200000000ff */
[----:B-1----:R-:W4:Y:S04]  /*22cb00*/  LDL.LU.64 R44, [R1+0x1560] ;  /* 0x00156000012c7983 */ /* 0x002f280000300a00 */
[----:B--2---:R0:W-:Y:S04]  /*22cb10*/  @P3 STG.E.U8 desc[UR22][R54.64], R3 ;  /* 0x0000000336003986 */ /* 0x0041e8000c101116 */
[----:B0-----:R-:W2:Y:S04]  /*22cb20*/  LDL.LU.64 R54, [R1+0x1570] ;  /* 0x0015700001367983 */ /* 0x001ea80000300a00 */
[----:B------:R-:W2:Y:S01]  /*22cb30*/  LDL.LU R51, [R1+0x6bc] ;  /* 0x0006bc0001337983 */ /* 0x000ea20000300800 */
[----:B------:R-:W-:-:S03]  /*22cb40*/  PRMT R3, R56, 0x7771, RZ ;  /* 0x0000777138037816 */ /* 0x000fc600000000ff */
[----:B------:R-:W2:Y:S04]  /*22cb50*/  LDL.LU.64 R40, [R1+0x1568] ;  /* 0x0015680001287983 */ /* 0x000ea80000300a00 */
[----:B------:R-:W2:Y:S04]  /*22cb60*/  LDL.LU.64 R42, [R1+0x1550] ;  /* 0x00155000012a7983 */ /* 0x000ea80000300a00 */
[----:B---3--:R0:W-:Y:S04]  /*22cb70*/  @P2 STG.E.U8 desc[UR22][R46.64], R3 ;  /* 0x000000032e002986 */ /* 0x0081e8000c101116 */
[----:B0-----:R-:W3:Y:S01]  /*22cb80*/  LDL.LU.64 R46, [R1+0x1530] ;  /* 0x00153000012e7983 */ /* 0x001ee20000300a00 */
[----:B------:R-:W-:Y:S01]  /*22cb90*/  VIADD R2, R53, 0xe6 ;  /* 0x000000e635027836 */ /* 0x000fe20000000000 */
[----:B------:R-:W-:Y:S01]  /*22cba0*/  ISETP.LT.AND P4, PT, R49, UR4, !P1 ;  /* 0x0000000431007c0c */ /* 0x000fe2000cf81270 */
[----:B------:R-:W-:Y:S01]  /*22cbb0*/  ULDC UR4, c[0x0][0x22c] ;  /* 0x00008b0000047ab9 */ /* 0x000fe20000000800 */
[----:B------:R-:W-:-:S02]  /*22cbc0*/  ISETP.LT.AND P5, PT, R50, UR6, !P1 ;  /* 0x0000000632007c0c */ /* 0x000fc4000cfa1270 */
[----:B------:R-:W-:Y:S02]  /*22cbd0*/  ISETP.LT.AND P6, PT, R60, UR8, !P1 ;  /* 0x000000083c007c0c */ /* 0x000fe4000cfc1270 */
[----:B------:R-:W-:Y:S01]  /*22cbe0*/  ISETP.GE.AND P3, PT, R2, UR4, PT ;  /* 0x0000000402007c0c */ /* 0x000fe2000bf66270 */
[----:B------:R-:W-:Y:S01]  /*22cbf0*/  ULDC UR4, c[0x0][0x228] ;  /* 0x00008a0000047ab9 */ /* 0x000fe20000000800 */
[----:B------:R-:W-:Y:S02]  /*22cc00*/  PRMT R2, R56, 0x7772, RZ ;  /* 0x0000777238027816 */ /* 0x000fe400000000ff */
[----:B------:R-:W-:Y:S01]  /*22cc10*/  ISETP.LT.AND P2, PT, R58, UR4, !P1 ;  /* 0x000000043a007c0c */ /* 0x000fe2000cf41270 */
[----:B------:R-:W-:Y:S01]  /*22cc20*/  ULDC UR4, c[0x0][0x228] ;  /* 0x00008a0000047ab9 */ /* 0x000fe20000000800 */
[----:B------:R-:W-:Y:S02]  /*22cc30*/  PRMT R3, R56, 0x7773, RZ ;  /* 0x0000777338037816 */ /* 0x000fe400000000ff */
[----:B------:R-:W-:Y:S01]  /*22cc40*/  PRMT R4, R57, 0x7770, RZ ;  /* 0x0000777039047816 */ /* 0x000fe200000000ff */
[----:B------:R-:W-:Y:S01]  /*22cc50*/  ULDC UR6, c[0x0][0x228] ;  /* 0x00008a0000067ab9 */ /* 0x000fe20000000800 */
[----:B------:R-:W-:Y:S01]  /*22cc60*/  ULDC UR8, c[0x0][0x228] ;  /* 0x00008a0000087ab9 */ /* 0x000fe20000000800 */
[----:B------:R0:W-:Y:S01]  /*22cc70*/  @P4 STG.E.U8 desc[UR22][R32.64], R2 ;  /* 0x0000000220004986 */ /* 0x0001e2000c101116 */
[----:B------:R-:W-:-:S03]  /*22cc80*/  ISETP.LT.AND P4, PT, R59, UR4, !P1 ;  /* 0x000000043b007c0c */ /* 0x000fc6000cf81270 */
[----:B------:R1:W-:Y:S04]  /*22cc90*/  @P5 STG.E.U8 desc[UR22][R34.64], R3 ;  /* 0x0000000322005986 */ /* 0x0003e8000c101116 */
[----:B------:R-:W-:Y:S01]  /*22cca0*/  @P6 STG.E.U8 desc[UR22][R36.64], R4 ;  /* 0x0000000424006986 */ /* 0x000fe2000c101116 */
[----:B0-----:R-:W-:Y:S02]  /*22ccb0*/  PRMT R2, R57, 0x7771, RZ ;  /* 0x0000777139027816 */ /* 0x001fe400000000ff */
[----:B------:R-:W-:Y:S01]  /*22ccc0*/  ISETP.LT.AND P1, PT, R48, UR6, !P1 ;  /* 0x0000000630007c0c */ /* 0x000fe2000cf21270 */
[----:B------:R-:W-:Y:S01]  /*22ccd0*/  ULDC UR6, c[0x0][0x228] ;  /* 0x00008a0000067ab9 */ /* 0x000fe20000000800 */
[----:B------:R-:W-:Y:S01]  /*22cce0*/  ULDC UR4, c[0x0][0x22c] ;  /* 0x00008b0000047ab9 */ /* 0x000fe20000000800 */
[----:B----4-:R0:W-:Y:S01]  /*22ccf0*/  @P2 STG.E.U8 desc[UR22][R44.64], R2 ;  /* 0x000000022c002986 */ /* 0x0101e2000c101116 */
[----:B-1----:R-:W-:Y:S01]  /*22cd00*/  VIADD R3, R53, 0xe7 ;  /* 0x000000e735037836 */ /* 0x002fe20000000000 */
[----:B------:R-:W-:Y:S01]  /*22cd10*/  ISETP.LT.AND P5, PT, R61, UR6, !P3 ;  /* 0x000000063d007c0c */ /* 0x000fe2000dfa1270 */
[----:B------:R-:W-:Y:S01]  /*22cd20*/  ULDC UR6, c[0x0][0x228] ;  /* 0x00008a0000067ab9 */ /* 0x000fe20000000800 */
[----:B0-----:R-:W4:Y:S01]  /*22cd30*/  LDL.LU.64 R44, [R1+0x1548] ;  /* 0x00154800012c7983 */ /* 0x001f220000300a00 */
[----:B------:R-:W-:-:S03]  /*22cd40*/  PRMT R2, R57, 0x7772, RZ ;  /* 0x0000777239027816 */ /* 0x000fc600000000ff */
[----:B------:R-:W4:Y:S04]  /*22cd50*/  LDL.LU R56, [R1+0x78c] ;  /* 0x00078c0001387983 */ /* 0x000f280000300800 */
[----:B------:R-:W4:Y:S01]  /*22cd60*/  LDL.LU.64 R36, [R1+0x1558] ;  /* 0x0015580001247983 */ /* 0x000f220000300a00 */
[----:B------:R-:W-:Y:S02]  /*22cd70*/  ISETP.LT.AND P6, PT, R38, UR6, !P3 ;  /* 0x0000000626007c0c */ /* 0x000fe4000dfc1270 */
[----:B------:R-:W-:Y:S02]  /*22cd80*/  ISETP.GE.AND P2, PT, R3, UR4, PT ;  /* 0x0000000403007c0c */ /* 0x000fe4000bf46270 */
[----:B------:R-:W-:Y:S01]  /*22cd90*/  PRMT R3, R57, 0x7773, RZ ;  /* 0x0000777339037816 */ /* 0x000fe200000000ff */
[----:B------:R-:W-:Y:S01]  /*22cda0*/  ULDC UR4, c[0x0][0x228] ;  /* 0x00008a0000047ab9 */ /* 0x000fe20000000800 */
[----:B------:R-:W-:Y:S01]  /*22cdb0*/  ULDC UR6, c[0x0][0x228] ;  /* 0x00008a0000067ab9 */ /* 0x000fe20000000800 */
[----:B--2---:R0:W-:Y:S04]  /*22cdc0*/  @P4 STG.E.U8 desc[UR22][R54.64], R2 ;  /* 0x0000000236004986 */ /* 0x0041e8000c101116 */
[----:B------:R1:W-:Y:S04]  /*22cdd0*/  @P1 STG.E.U8 desc[UR22][R40.64], R3 ;  /* 0x0000000328001986 */ /* 0x0003e8000c101116 */
[----:B0-----:R-:W2:Y:S01]  /*22cde0*/  LDL.LU.64 R54, [R1+0x1540] ;  /* 0x0015400001367983 */ /* 0x001ea20000300a00 */
[----:B------:R-:W-:-:S02]  /*22cdf0*/  PRMT R2, R51, 0x7770, RZ ;  /* 0x0000777033027816 */ /* 0x000fc400000000ff */
[----:B-1----:R-:W-:-:S03]  /*22ce00*/  PRMT R3, R51, 0x7771, RZ ;  /* 0x0000777133037816 */ /* 0x002fc600000000ff */
[----:B------:R-:W-:Y:S04]  /*22ce10*/  @P5 STG.E.U8 desc[UR22][R42.64], R2 ;  /* 0x000000022a005986 */ /* 0x000fe8000c101116 */
[----:B---3--:R0:W-:Y:S04]  /*22ce20*/  @P6 STG.E.U8 desc[UR22][R46.64], R3 ;  /* 0x000000032e006986 */ /* 0x0081e8000c101116 */
[----:B0-----:R-:W3:Y:S01]  /*22ce30*/  LDL.LU.64 R46, [R1+0x1520] ;  /* 0x00152000012e7983 */ /* 0x001ee20000300a00 */
[----:B------:R-:W-:-:S03]  /*22ce40*/  ISETP.LT.AND P5, PT, R49, UR4, !P3 ;  /* 0x0000000431007c0c */ /* 0x000fc6000dfa1270 */
[----:B------:R-:W3:Y:S01]  /*22ce50*/  LDL.LU R57, [R1+0x77c] ;  /* 0x00077c0001397983 */ /* 0x000ee20000300800 */
[----:B------:R-:W-:Y:S02]  /*22ce60*/  ISETP.LT.AND P4, PT, R50, UR6, !P3 ;  /* 0x0000000632007c0c */ /* 0x000fe4000df81270 */
[----:B------:R-:W-:Y:S01]  /*22ce70*/  ISETP.LT.AND P6, PT, R60, UR8, !P3 ;  /* 0x000000083c007c0c */ /* 0x000fe2000dfc1270 */
[----:B------:R-:W3:Y:S01]  /*22ce80*/  LDL.LU.64 R30, [R1+0x1538] ;  /* 0x00153800011e7983 */ /* 0x000ee20000300a00 */
[C---:B------:R-:W-:Y:S02]  /*22ce90*/  PRMT R2, R51.reuse, 0x7772, RZ ;  /* 0x0000777233027816 */ /* 0x040fe400000000ff */
[----:B------:R-:W-:Y:S01]  /*22cea0*/  PRMT R5, R51, 0x7773, RZ ;  /* 0x0000777333057816 */ /* 0x000fe200000000ff */
[----:B------:R-:W3:Y:S01]  /*22ceb0*/  LDL.LU.64 R40, [R1+0x1528] ;  /* 0x0015280001287983 */ /* 0x000ee20000300a00 */
[----:B------:R-:W-:Y:S01]  /*22cec0*/  VIADD R3, R53, 0xe8 ;  /* 0x000000e835037836 */ /* 0x000fe20000000000 */
[----:B------:R-:W-:-:S02]  /*22ced0*/  ULDC UR4, c[0x0][0x22c] ;  /* 0x00008b0000047ab9 */ /* 0x000fc40000000800 */
[----:B------:R-:W3:Y:S01]  /*22cee0*/  LDL.LU.64 R42, [R1+0x1518] ;  /* 0x00151800012a7983 */ /* 0x000ee20000300a00 */
[----:B------:R-:W-:Y:S01]  /*22cef0*/  ULDC UR6, c[0x0][0x228] ;  /* 0x00008a0000067ab9 */ /* 0x000fe20000000800 */
[----:B------:R-:W-:Y:S01]  /*22cf00*/  ULDC UR8, c[0x0][0x228] ;  /* 0x00008a0000087ab9 */ /* 0x000fe20000000800 */
[----:B------:R-:W-:Y:S01]  /*22cf10*/  ISETP.GE.AND P1, PT, R3, UR4, PT ;  /* 0x0000000403007c0c */ /* 0x000fe2000bf26270 */
[----:B------:R-:W-:Y:S01]  /*22cf20*/  ULDC UR4, c[0x0][0x228] ;  /* 0x00008a0000047ab9 */ /* 0x000fe20000000800 */
[----:B----4-:R-:W-:Y:S01]  /*22cf30*/  PRMT R4, R56, 0x7770, RZ ;  /* 0x0000777038047816 */ /* 0x010fe200000000ff */
[----:B------:R0:W-:Y:S04]  /*22cf40*/  @P5 STG.E.U8 desc[UR22][R44.64], R2 ;  /* 0x000000022c005986 */ /* 0x0001e8000c101116 */
[----:B------:R-:W-:Y:S01]  /*22cf50*/  @P4 STG.E.U8 desc[UR22][R36.64], R5 ;  /* 0x0000000524004986 */ /* 0x000fe2000c101116 */
[----:B------:R-:W-:-:S02]  /*22cf60*/  ISETP.LT.AND P5, PT, R58, UR4, !P3 ;  /* 0x000000043a007c0c */ /* 0x000fc4000dfa1270 */
[C---:B------:R-:W-:Y:S02]  /*22cf70*/  PRMT R3, R56.reuse, 0x7771, RZ ;  /* 0x0000777138037816 */ /* 0x040fe400000000ff */
[C---:B------:R-:W-:Y:S01]  /*22cf80*/  PRMT R6, R56.reuse, 0x7773, RZ ;  /* 0x0000777338067816 */ /* 0x040fe200000000ff */
[----:B------:R-:W-:Y:S01]  /*22cf90*/  ULDC UR4, c[0x0][0x228] ;  /* 0x00008a0000047ab9 */ /* 0x000fe20000000800 */
[----:B0-----:R-:W4:Y:S01]  /*22cfa0*/  LDL.LU.64 R44, [R1+0x1510] ;  /* 0x00151000012c7983 */ /* 0x001f220000300a00 */
[----:B------:R-:W-:-:S03]  /*22cfb0*/  PRMT R2, R56, 0x7772, RZ ;  /* 0x0000777238027816 */ /* 0x000fc600000000ff */
        /* <DEDUP_REMOVED lines=12> */
[----:B------:R-:W3:Y:S01]  /*22d080*/  LDL.LU.64 R34, [R1+0x14f0] ;  /* 0x0014f00001227983 */ /* 0x000ee20000300a00 */
[----:B------:R-:W-:-:S03]  /*22d090*/  PRMT R5, R57, 0x7770, RZ ;  /* 0x0000777039057816 */ /* 0x000fc600000000ff */
[----:B------:R-:W3:Y:S01]  /*22d0a0*/  LDL.LU.64 R36, [R1+0x14e8] ;  /* 0x0014e80001247983 */ /* 0x000ee20000300a00 */
[C---:B------:R-:W-:Y:S02]  /*22d0b0*/  PRMT R4, R57.reuse, 0x7771, RZ ;  /* 0x0000777139047816 */ /* 0x040fe400000000ff */
[C---:B------:R-:W-:Y:S02]  /*22d0c0*/  PRMT R3, R57.reuse, 0x7772, RZ ;  /* 0x0000777239037816 */ /* 0x040fe400000000ff */
[----:B------:R-:W-:Y:S01]  /*22d0d0*/  PRMT R7, R57, 0x7773, RZ ;  /* 0x0000777339077816 */ /* 0x000fe200000000ff */
[----:B------:R-:W-:Y:S01]  /*22d0e0*/  ULDC UR6, c[0x0][0x228] ;  /* 0x00008a0000067ab9 */ /* 0x000fe20000000800 */
[----:B------:R-:W-:Y:S01]  /*22d0f0*/  @P6 STG.E.U8 desc[UR22][R30.64], R2 ;  /* 0x000000021e006986 */ /* 0x000fe2000c101116 */
[----:B------:R-:W-:-:S03]  /*22d100*/  ISETP.LT.AND P6, PT, R49, UR4, !P2 ;  /* 0x0000000431007c0c */ /* 0x000fc6000d7c1270 */
[----:B------:R0:W-:Y:S01]  /*22d110*/  @P3 STG.E.U8 desc[UR22][R40.64], R6 ;  /* 0x0000000628003986 */ /* 0x0001e2000c101116 */
[----:B------:R-:W-:-:S03]  /*22d120*/  ULDC UR4, c[0x0][0x228] ;  /* 0x00008a0000047ab9 */ /* 0x000fc60000000800 */
[----:B------:R1:W-:Y:S01]  /*22d130*/  @P4 STG.E.U8 desc[UR22][R42.64], R5 ;  /* 0x000000052a004986 */ /* 0x0003e2000c101116 */
[----:B------:R-:W-:Y:S01]  /*22d140*/  ISETP.LT.AND P3, PT, R50, UR4, !P2 ;  /* 0x0000000432007c0c */ /* 0x000fe2000d761270 */
[----:B------:R-:W-:Y:S02]  /*22d150*/  ULDC UR8, c[0x0][0x228] ;  /* 0x00008a0000087ab9 */ /* 0x000fe40000000800 */
[----:B0-----:R-:W3:Y:S04]  /*22d160*/  LDL.LU.64 R40, [R1+0x14e0] ;  /* 0x0014e00001287983 */ /* 0x001ee80000300a00 */
[----:B------:R-:W3:Y:S04]  /*22d170*/  LDL.LU R57, [R1+0x6a0] ;  /* 0x0006a00001397983 */ /* 0x000ee80000300800 */
[----:B-1----:R-:W3:Y:S01]  /*22d180*/  LDL.LU.64 R42, [R1+0x14d8] ;  /* 0x0014d800012a7983 */ /* 0x002ee20000300a00 */
[----:B------:R-:W-:Y:S01]  /*22d190*/  ISETP.LT.AND P4, PT, R60, UR6, !P2 ;  /* 0x000000063c007c0c */ /* 0x000fe2000d781270 */
[----:B------:R-:W-:-:S02]  /*22d1a0*/  ULDC UR4, c[0x0][0x228] ;  /* 0x00008a0000047ab9 */ /* 0x000fc40000000800 */
[----:B----4-:R0:W-:Y:S01]  /*22d1b0*/  @P5 STG.E.U8 desc[UR22][R44.64], R4 ;  /* 0x000000042c005986 */ /* 0x0101e2000c101116 */
[----:B------:R-:W-:-:S03]  /*22d1c0*/  ULDC UR6, c[0x0][0x228] ;  /* 0x00008a0000067ab9 */ /* 0x000fc60000000800 */
[----:B--2---:R1:W-:Y:S01]  /*22d1d0*/  @P6 STG.E.U8 desc[UR22][R54.64], R3 ;  /* 0x0000000336006986 */ /* 0x0043e2000c101116 */
[----:B0-----:R-:W-:-:S03]  /*22d1e0*/  PRMT R4, R56, 0x7770, RZ ;  /* 0x0000777038047816 */ /* 0x001fc600000000ff */
[----:B-1----:R-:W2:Y:S04]  /*22d1f0*/  LDL.LU.64 R54, [R1+0x14d0] ;  /* 0x0014d00001367983 */ /* 0x002ea80000300a00 */
[----:B------:R-:W-:Y:S04]  /*22d200*/  @P3 STG.E.U8 desc[UR22][R32.64], R7 ;  /* 0x0000000720003986 */ /* 0x000fe8000c101116 */
[----:B------:R-:W4:Y:S04]  /*22d210*/  LDL.LU.64 R44, [R1+0x14c8] ;  /* 0x0014c800012c7983 */ /* 0x000f280000300a00 */
        /* <DEDUP_REMOVED lines=15> */
[----:B------:R-:W-:Y:S01]  /*22d310*/  @P6 STG.E.U8 desc[UR22][R36.64], R2 ;  /* 0x0000000224006986 */ /* 0x000fe2000c101116 */
[----:B------:R-:W-:Y:S01]  /*22d320*/  ULDC UR8, c[0x0][0x228] ;  /* 0x00008a0000087ab9 */ /* 0x000fe20000000800 */
[----:B------:R-:W-:Y:S01]  /*22d330*/  ULDC UR4, c[0x0][0x22c] ;  /* 0x00008b0000047ab9 */ /* 0x000fe20000000800 */
[C---:B------:R-:W-:Y:S01]  /*22d340*/  PRMT R4, R57.reuse, 0x7771, RZ ;  /* 0x0000777139047816 */ /* 0x040fe200000000ff */
[----:B------:R1:W-:Y:S01]  /*22d350*/  @P2 STG.E.U8 desc[UR22][R40.64], R5 ;  /* 0x0000000528002986 */ /* 0x0003e2000c101116 */
[----:B0-----:R-:W-:-:S03]  /*22d360*/  PRMT R3, R57, 0x7770, RZ ;  /* 0x0000777039037816 */ /* 0x001fc600000000ff */
[----:B------:R-:W3:Y:S04]  /*22d370*/  LDL.LU.64 R34, [R1+0x14b8] ;  /* 0x0014b80001227983 */ /* 0x000ee80000300a00 */
[----:B------:R0:W-:Y:S04]  /*22d380*/  @P3 STG.E.U8 desc[UR22][R42.64], R3 ;  /* 0x000000032a003986 */ /* 0x0001e8000c101116 */
[----:B-1----:R-:W3:Y:S01]  /*22d390*/  LDL.LU.64 R40, [R1+0x14b0] ;  /* 0x0014b00001287983 */ /* 0x002ee20000300a00 */
[----:B------:R-:W-:Y:S02]  /*22d3a0*/  ISETP.LT.AND P6, PT, R49, UR6, !P1 ;  /* 0x0000000631007c0c */ /* 0x000fe4000cfc1270 */
[----:B------:R-:W-:Y:S01]  /*22d3b0*/  ISETP.LT.AND P5, PT, R50, UR8, !P1 ;  /* 0x0000000832007c0c */ /* 0x000fe2000cfa1270 */
[----:B------:R-:W-:Y:S01]  /*22d3c0*/  VIADD R2, R53, 0xe9 ;  /* 0x000000e935027836 */ /* 0x000fe20000000000 */
[----:B------:R-:W-:Y:S01]  /*22d3d0*/  ULDC UR6, c[0x0][0x228] ;  /* 0x00008a0000067ab9 */ /* 0x000fe20000000800 */
[----:B------:R-:W-:-:S03]  /*22d3e0*/  ULDC UR8, c[0x0][0x228] ;  /* 0x00008a0000087ab9 */ /* 0x000fc60000000800 */
[----:B------:R-:W-:Y:S02]  /*22d3f0*/  ISETP.GE.AND P2, PT, R2, UR4, PT ;  /* 0x0000000402007c0c */ /* 0x000fe4000bf46270 */
[C---:B------:R-:W-:Y:S01]  /*22d400*/  PRMT R2, R57.reuse, 0x7772, RZ ;  /* 0x0000777239027816 */ /* 0x040fe200000000ff */
[----:B------:R-:W-:Y:S01]  /*22d410*/  ULDC UR4, c[0x0][0x228] ;  /* 0x00008a0000047ab9 */ /* 0x000fe20000000800 */
[----:B0-----:R-:W-:Y:S01]  /*22d420*/  PRMT R3, R57, 0x7773, RZ ;  /* 0x0000777339037816 */ /* 0x001fe200000000ff */
[----:B--2---:R0:W-:Y:S04]  /*22d430*/  @P4 STG.E.U8 desc[UR22][R54.64], R4 ;  /* 0x0000000436004986 */ /* 0x0041e8000c101116 */
[----:B0-----:R-:W2:Y:S04]  /*22d440*/  LDL.LU.64 R54, [R1+0x14a0] ;  /* 0x0014a00001367983 */ /* 0x001ea80000300a00 */
[----:B------:R-:W2:Y:S04]  /*22d450*/  LDL.LU R51, [R1+0x740] ;  /* 0x0007400001337983 */ /* 0x000ea80000300800 */
[----:B------:R-:W2:Y:S04]  /*22d460*/  LDL.LU.64 R36, [R1+0x14a8] ;  /* 0x0014a80001247983 */ /* 0x000ea80000300a00 */
[----:B------:R-:W2:Y:S04]  /*22d470*/  LDL.LU.64 R42, [R1+0x1490] ;  /* 0x00149000012a7983 */ /* 0x000ea80000300a00 */
[----:B----4-:R0:W-:Y:S04]  /*22d480*/  @P6 STG.E.U8 desc[UR22][R44.64], R2 ;  /* 0x000000022c006986 */ /* 0x0101e8000c101116 */
[----:B---3--:R1:W-:Y:S04]  /*22d490*/  @P5 STG.E.U8 desc[UR22][R46.64], R3 ;  /* 0x000000032e005986 */ /* 0x0083e8000c101116 */
[----:B0-----:R-:W3:Y:S04]  /*22d4a0*/  LDL.LU.64 R44, [R1+0x1498] ;  /* 0x00149800012c7983 */ /* 0x001ee80000300a00 */
[----:B-1----:R-:W4:Y:S01]  /*22d4b0*/  LDL.LU.64 R46, [R1+0x1480] ;  /* 0x00148000012e7983 */ /* 0x002f220000300a00 */
[----:B------:R-:W-:Y:S01]  /*22d4c0*/  ISETP.LT.AND P4, PT, R60, UR4, !P1 ;  /* 0x000000043c007c0c */ /* 0x000fe2000cf81270 */
[----:B------:R-:W-:Y:S01]  /*22d4d0*/  ULDC UR4, c[0x0][0x228] ;  /* 0x00008a0000047ab9 */ /* 0x000fe20000000800 */
[----:B------:R-:W-:-:S02]  /*22d4e0*/  ISETP.LT.AND P6, PT, R59, UR6, !P1 ;  /* 0x000000063b007c0c */ /* 0x000fc4000cfc1270 */
[----:B------:R-:W-:Y:S01]  /*22d4f0*/  ISETP.LT.AND P5, PT, R58, UR4, !P1 ;  /* 0x000000043a007c0c */ /* 0x000fe2000cfa1270 */
[----:B------:R-:W-:Y:S01]  /*22d500*/  VIADD R2, R53, 0xea ;  /* 0x000000ea35027836 */ /* 0x000fe20000000000 */
[----:B------:R-:W-:Y:S01]  /*22d510*/  PRMT R3, R56, 0x7770, RZ ;  /* 0x0000777038037816 */ /* 0x000fe200000000ff */
[----:B------:R-:W-:Y:S01]  /*22d520*/  ULDC UR4, c[0x0][0x22c] ;  /* 0x00008b0000047ab9 */ /* 0x000fe20000000800 */
[----:B------:R-:W-:Y:S01]  /*22d530*/  ULDC UR6, c[0x0][0x228] ;  /* 0x00008a0000067ab9 */ /* 0x000fe20000000800 */
[----:B------:R-:W4:Y:S01]  /*22d540*/  LDL.LU R57, [R1+0x730] ;  /* 0x0007300001397983 */ /* 0x000f220000300800 */
[----:B------:R-:W-:Y:S02]  /*22d550*/  ISETP.GE.AND P3, PT, R2, UR4, PT ;  /* 0x0000000402007c0c */ /* 0x000fe4000bf66270 */
[----:B------:R-:W-:Y:S01]  /*22d560*/  PRMT R2, R56, 0x7771, RZ ;  /* 0x0000777138027816 */ /* 0x000fe200000000ff */
[----:B------:R-:W-:Y:S01]  /*22d570*/  ULDC UR4, c[0x0][0x228] ;  /* 0x00008a0000047ab9 */ /* 0x000fe20000000800 */
[----:B------:R0:W-:Y:S01]  /*22d580*/  @P4 STG.E.U8 desc[UR22][R34.64], R3 ;  /* 0x0000000322004986 */ /* 0x0001e2000c101116 */
[----:B------:R-:W-:-:S02]  /*22d590*/  ISETP.LT.AND P1, PT, R48, UR4, !P1 ;  /* 0x0000000430007c0c */ /* 0x000fc4000cf21270 */
[----:B------:R-:W-:Y:S01]  /*22d5a0*/  ISETP.LT.AND P4, PT, R61, UR6, !P2 ;  /* 0x000000063d007c0c */ /* 0x000fe2000d781270 */
[----:B------:R-:W-:Y:S01]  /*22d5b0*/  ULDC UR4, c[0x0][0x228] ;  /* 0x00008a0000047ab9 */ /* 0x000fe20000000800 */
[----:B------:R-:W-:Y:S01]  /*22d5c0*/  ULDC UR6, c[0x0][0x228] ;  /* 0x00008a0000067ab9 */ /* 0x000fe20000000800 */
[----:B------:R1:W-:Y:S01]  /*22d5d0*/  @P5 STG.E.U8 desc[UR22][R40.64], R2 ;  /* 0x0000000228005986 */ /* 0x0003e2000c101116 */
[----:B0-----:R-:W-:-:S03]  /*22d5e0*/  PRMT R3, R56, 0x7772, RZ ;  /* 0x0000777238037816 */ /* 0x001fc600000000ff */
[----:B-1----:R-:W4:Y:S01]  /*22d5f0*/  LDL.LU.64 R40, [R1+0x1488] ;  /* 0x0014880001287983 */ /* 0x002f220000300a00 */
        /* <DEDUP_REMOVED lines=28> */
[----:B------:R-:W4:Y:S01]  /*22d7c0*/  LDL.LU.64 R36, [R1+0x1450] ;  /* 0x0014500001247983 */ /* 0x000f220000300a00 */
[----:B------:R-:W-:Y:S01]  /*22d7d0*/  ULDC UR6, c[0x0][0x228] ;  /* 0x00008a0000067ab9 */ /* 0x000fe20000000800 */
[----:B------:R-:W-:-:S02]  /*22d7e0*/  ULDC UR8, c[0x0][0x228] ;  /* 0x00008a0000087ab9 */ /* 0x000fc40000000800 */
[----:B------:R0:W-:Y:S01]  /*22d7f0*/  @P1 STG.E.U8 desc[UR22][R40.64], R3 ;  /* 0x0000000328001986 */ /* 0x0001e2000c101116 */
[----:B------:R-:W-:Y:S01]  /*22d800*/  ISETP.GE.AND P1, PT, R2, UR4, PT ;  /* 0x0000000402007c0c */ /* 0x000fe2000bf26270 */
[----:B------:R-:W-:Y:S02]  /*22d810*/  ULDC UR4, c[0x0][0x228] ;  /* 0x00008a0000047ab9 */ /* 0x000fe40000000800 */
[----:B------:R-:W-:Y:S02]  /*22d820*/  ISETP.LT.AND P2, PT, R48, UR4, !P2 ;  /* 0x0000000430007c0c */ /* 0x000fe4000d741270 */
[C---:B------:R-:W-:Y:S01]  /*22d830*/  PRMT R2, R57.reuse, 0x7771, RZ ;  /* 0x0000777139027816 */ /* 0x040fe200000000ff */
[----:B------:R-:W-:Y:S01]  /*22d840*/  ULDC UR4, c[0x0][0x228] ;  /* 0x00008a0000047ab9 */ /* 0x000fe20000000800 */
[----:B0-----:R-:W4:Y:S01]  /*22d850*/  LDL.LU.64 R40, [R1+0x1448] ;  /* 0x0014480001287983 */ /* 0x001f220000300a00 */
[----:B------:R-:W-:-:S03]  /*22d860*/  PRMT R3, R57, 0x7772, RZ ;  /* 0x0000777239037816 */ /* 0x000fc600000000ff */
[----:B--2---:R0:W-:Y:S01]  /*22d870*/  @P4 STG.E.U8 desc[UR22][R54.64], R4 ;  /* 0x0000000436004986 */ /* 0x0041e2000c101116 */
[----:B------:R-:W-:-:S03]  /*22d880*/  ISETP.LT.AND P4, PT, R61, UR6, !P3 ;  /* 0x000000063d007c0c */ /* 0x000fc6000df81270 */
[----:B------:R1:W-:Y:S01]  /*22d890*/  @P5 STG.E.U8 desc[UR22][R34.64], R2 ;  /* 0x0000000222005986 */ /* 0x0003e2000c101116 */
[----:B------:R-:W-:-:S03]  /*22d8a0*/  ULDC UR6, c[0x0][0x228] ;  /* 0x00008a0000067ab9 */ /* 0x000fc60000000800 */
[----:B0-----:R-:W2:Y:S04]  /*22d8b0*/  LDL.LU.64 R54, [R1+0x1440] ;  /* 0x0014400001367983 */ /* 0x001ea80000300a00 */
[----:B------:R-:W2:Y:S01]  /*22d8c0*/  LDL.LU R51, [R1+0x754] ;  /* 0x0007540001337983 */ /* 0x000ea20000300800 */
[----:B-1----:R-:W-:-:S03]  /*22d8d0*/  PRMT R2, R57, 0x7773, RZ ;  /* 0x0000777339027816 */ /* 0x002fc600000000ff */
[----:B---3--:R0:W-:Y:S04]  /*22d8e0*/  @P6 STG.E.U8 desc[UR22][R42.64], R3 ;  /* 0x000000032a006986 */ /* 0x0081e8000c101116 */
[----:B------:R-:W-:Y:S01]  /*22d8f0*/  @P2 STG.E.U8 desc[UR22][R44.64], R2 ;  /* 0x000000022c002986 */ /* 0x000fe2000c101116 */
[----:B0-----:R-:W-:-:S03]  /*22d900*/  PRMT R3, R56, 0x7770, RZ ;  /* 0x0000777038037816 */ /* 0x001fc600000000ff */
[----:B------:R-:W3:Y:S04]  /*22d910*/  LDL.LU.64 R42, [R1+0x1428] ;  /* 0x00142800012a7983 */ /* 0x000ee80000300a00 */
[----:B----4-:R0:W-:Y:S04]  /*22d920*/  @P4 STG.E.U8 desc[UR22][R46.64], R3 ;  /* 0x000000032e004986 */ /* 0x0101e8000c101116 */
[----:B0-----:R-:W4:Y:S01]  /*22d930*/  LDL.LU.64 R46, [R1+0x1438] ;  /* 0x00143800012e7983 */ /* 0x001f220000300a00 */
[----:B------:R-:W-:Y:S02]  /*22d940*/  ISETP.LT.AND P6, PT, R38, UR4, !P3 ;  /* 0x0000000426007c0c */ /* 0x000fe4000dfc1270 */
[----:B------:R-:W-:Y:S01]  /*22d950*/  ISETP.LT.AND P5, PT, R49, UR6, !P3 ;  /* 0x0000000631007c0c */ /* 0x000fe2000dfa1270 */
[----:B------:R-:W-:Y:S01]  /*22d960*/  ULDC UR4, c[0x0][0x228] ;  /* 0x00008a0000047ab9 */ /* 0x000fe20000000800 */
[----:B------:R-:W4:Y:S01]  /*22d970*/  LDL.LU.64 R44, [R1+0x1420] ;  /* 0x00142000012c7983 */ /* 0x000f220000300a00 */
[----:B------:R-:W-:-:S02]  /*22d980*/  ISETP.LT.AND P4, PT, R50, UR4, !P3 ;  /* 0x0000000432007c0c */ /* 0x000fc4000df81270 */
[C---:B------:R-:W-:Y:S02]  /*22d990*/  PRMT R2, R56.reuse, 0x7771, RZ ;  /* 0x0000777138027816 */ /* 0x040fe400000000ff */
[----:B------:R-:W-:Y:S01]  /*22d9a0*/  PRMT R3, R56, 0x7772, RZ ;  /* 0x0000777238037816 */ /* 0x000fe200000000ff */
[----:B------:R-:W4:Y:S01]  /*22d9b0*/  LDL.LU R57, [R1+0x744] ;  /* 0x0007440001397983 */ /* 0x000f220000300800 */
[----:B------:R-:W-:-:S03]  /*22d9c0*/  ULDC UR4, c[0x0][0x228] ;  /* 0x00008a0000047ab9 */ /* 0x000fc60000000800 */
[----:B------:R-:W4:Y:S01]  /*22d9d0*/  LDL.LU.64 R32, [R1+0x1430] ;  /* 0x0014300001207983 */ /* 0x000f220000300a00 */
[----:B------:R-:W-:Y:S01]  /*22d9e0*/  ISETP.LT.AND P2, PT, R60, UR4, !P3 ;  /* 0x000000043c007c0c */ /* 0x000fe2000df41270 */
[----:B------:R-:W-:Y:S02]  /*22d9f0*/  ULDC UR4, c[0x0][0x228] ;  /* 0x00008a0000047ab9 */ /* 0x000fe40000000800 */
[----:B------:R-:W4:Y:S04]  /*22da00*/  LDL.LU.64 R34, [R1+0x1418] ;  /* 0x0014180001227983 */ /* 0x000f280000300a00 */
[----:B------:R0:W-:Y:S04]  /*22da10*/  @P6 STG.E.U8 desc[UR22][R36.64], R2 ;  /* 0x0000000224006986 */ /* 0x0001e8000c101116 */
[----:B------:R1:W-:Y:S01]  /*22da20*/  @P5 STG.E.U8 desc[UR22][R40.64], R3 ;  /* 0x0000000328005986 */ /* 0x0003e2000c101116 */
[----:B------:R-:W-:Y:S01]  /*22da30*/  ISETP.LT.AND P5, PT, R58, UR4, !P3 ;  /* 0x000000043a007c0c */ /* 0x000fe2000dfa1270 */
[----:B------:R-:W-:Y:S01]  /*22da40*/  ULDC UR6, c[0x0][0x228] ;  /* 0x00008a0000067ab9 */ /* 0x000fe20000000800 */
[----:B------:R-:W-:Y:S01]  /*22da50*/  ULDC UR4, c[0x0][0x228] ;  /* 0x00008a0000047ab9 */ /* 0x000fe20000000800 */
[----:B0-----:R-:W-:Y:S01]  /*22da60*/  PRMT R2, R56, 0x7773, RZ ;  /* 0x0000777338027816 */ /* 0x001fe200000000ff */
[----:B------:R-:W4:Y:S04]  /*22da70*/  LDL.LU.64 R36, [R1+0x1410] ;  /* 0x0014100001247983 */ /* 0x000f280000300a00 */
[----:B--2---:R0:W-:Y:S01]  /*22da80*/  @P4 STG.E.U8 desc[UR22][R54.64], R2 ;  /* 0x0000000236004986 */ /* 0x0041e2000c101116 */
[----:B-1----:R-:W-:-:S03]  /*22da90*/  PRMT R3, R51, 0x7770, RZ ;  /* 0x0000777033037816 */ /* 0x002fc600000000ff */
[----:B0-----:R-:W2:Y:S04]  /*22daa0*/  LDL.LU.64 R54, [R1+0x1400] ;  /* 0x0014000001367983 */ /* 0x001ea80000300a00 */
[----:B------:R-:W2:Y:S01]  /*22dab0*/  LDL.LU.64 R40, [R1+0x1408] ;  /* 0x0014080001287983 */ /* 0x000ea20000300a00 */
[----:B------:R-:W-:-:S03]  /*22dac0*/  PRMT R2, R51, 0x7771, RZ ;  /* 0x0000777133027816 */ /* 0x000fc600000000ff */
[----:B------:R-:W2:Y:S04]  /*22dad0*/  LDL.LU R56, [R1+0x734] ;  /* 0x0007340001387983 */ /* 0x000ea80000300800 */
[----:B---3--:R-:W-:Y:S04]  /*22dae0*/  @P2 STG.E.U8 desc[UR22][R42.64], R3 ;  /* 0x000000032a002986 */ /* 0x008fe8000c101116 */
[----:B----4-:R0:W-:Y:S04]  /*22daf0*/  @P5 STG.E.U8 desc[UR22][R46.64], R2 ;  /* 0x000000022e005986 */ /* 0x0101e8000c101116 */
[----:B0-----:R-:W3:Y:S01]  /*22db00*/  LDL.LU.64 R46, [R1+0x13f8] ;  /* 0x0013f800012e7983 */ /* 0x001ee20000300a00 */
[----:B------:R-:W-:-:S02]  /*22db10*/  ISETP.LT.AND P4, PT, R59, UR6, !P3 ;  /* 0x000000063b007c0c */ /* 0x000fc4000df81270 */
[----:B------:R-:W-:Y:S02]  /*22db20*/  ISETP.LT.AND P3, PT, R48, UR4, !P3 ;  /* 0x0000000430007c0c */ /* 0x000fe4000df61270 */
[----:B------:R-:W-:Y:S01]  /*22db30*/  PRMT R3, R51, 0x7772, RZ ;  /* 0x0000777233037816 */ /* 0x000fe200000000ff */
[----:B------:R-:W-:Y:S01]  /*22db40*/  ULDC UR6, c[0x0][0x228] ;  /* 0x00008a0000067ab9 */ /* 0x000fe20000000800 */
[----:B------:R-:W-:Y:S01]  /*22db50*/  ULDC UR4, c[0x0][0x228] ;  /* 0x00008a0000047ab9 */ /* 0x000fe20000000800 */
[----:B------:R-:W-:Y:S02]  /*22db60*/  ISETP.LT.AND P6, PT, R61, UR6, !P1 ;  /* 0x000000063d007c0c */ /* 0x000fe4000cfc1270 */
[----:B------:R-:W-:Y:S02]  /*22db70*/  ISETP.LT.AND P2, PT, R38, UR8, !P1 ;  /* 0x0000000826007c0c */ /* 0x000fe4000cf41270 */
[----:B------:R-:W-:Y:S01]  /*22db80*/  PRMT R2, R51, 0x7773, RZ ;  /* 0x0000777333027816 */ /* 0x000fe200000000ff */
[----:B------:R-:W4:Y:S01]  /*22db90*/  LDL.LU.64 R42, [R1+0x13f0] ;  /* 0x0013f000012a7983 */ /* 0x000f220000300a00 */
[----:B------:R-:W-:Y:S01]  /*22dba0*/  PRMT R4, R57, 0x7771, RZ ;  /* 0x0000777139047816 */ /* 0x000fe200000000ff */
[----:B------:R-:W-:Y:S01]  /*22dbb0*/  ULDC UR6, c[0x0][0x228] ;  /* 0x00008a0000067ab9 */ /* 0x000fe20000000800 */
[----:B------:R-:W-:Y:S01]  /*22dbc0*/  ULDC UR8, c[0x0][0x228] ;  /* 0x00008a0000087ab9 */ /* 0x000fe20000000800 */
[----:B------:R0:W-:Y:S01]  /*22dbd0*/  @P4 STG.E.U8 desc[UR22][R44.64], R3 ;  /* 0x000000032c004986 */ /* 0x0001e2000c101116 */
[----:B------:R-:W-:-:S03]  /*22dbe0*/  ISETP.LT.AND P4, PT, R49, UR4, !P1 ;  /* 0x0000000431007c0c */ /* 0x000fc6000cf81270 */
[----:B------:R1:W-:Y:S01]  /*22dbf0*/  @P3 STG.E.U8 desc[UR22][R32.64], R2 ;  /* 0x0000000220003986 */ /* 0x0003e2000c101116 */
[----:B------:R-:W-:Y:S01]  /*22dc00*/  ULDC UR4, c[0x0][0x228] ;  /* 0x00008a0000047ab9 */ /* 0x000fe20000000800 */
[----:B------:R-:W-:Y:S02]  /*22dc10*/  ISETP.LT.AND P5, PT, R60, UR6, !P1 ;  /* 0x000000063c007c0c */ /* 0x000fe4000cfa1270 */
[----:B------:R-:W-:Y:S01]  /*22dc20*/  ISETP.LT.AND P3, PT, R50, UR4, !P1 ;  /* 0x0000000432007c0c */ /* 0x000fe2000cf61270 */
[----:B------:R-:W-:Y:S01]  /*22dc30*/  ULDC UR4, c[0x0][0x22c] ;  /* 0x00008b0000047ab9 */ /* 0x000fe20000000800 */
[----:B------:R-:W-:Y:S01]  /*22dc40*/  ULDC UR6, c[0x0][0x228] ;  /* 0x00008a0000067ab9 */ /* 0x000fe20000000800 */
[----:B0-----:R-:W4:Y:S01]  /*22dc50*/  LDL.LU.64 R44, [R1+0x13e0] ;  /* 0x0013e000012c7983 */ /* 0x001f220000300a00 */
[C---:B------:R-:W-:Y:S02]  /*22dc60*/  PRMT R3, R57.reuse, 0x7770, RZ ;  /* 0x0000777039037816 */ /* 0x040fe400000000ff */
[----:B-1----:R-:W-:-:S03]  /*22dc70*/  PRMT R2, R57, 0x7772, RZ ;  /* 0x0000777239027816 */ /* 0x002fc600000000ff */
[----:B------:R0:W-:Y:S04]  /*22dc80*/  @P6 STG.E.U8 desc[UR22][R34.64], R3 ;  /* 0x0000000322006986 */ /* 0x0001e8000c101116 */
[----:B------:R-:W-:Y:S01]  /*22dc90*/  @P2 STG.E.U8 desc[UR22][R36.64], R4 ;  /* 0x0000000424002986 */ /* 0x000fe2000c101116 */
[----:B0-----:R-:W-:-:S03]  /*22dca0*/  PRMT R3, R57, 0x7773, RZ ;  /* 0x0000777339037816 */ /* 0x001fc600000000ff */
[----:B--2---:R0:W-:Y:S04]  /*22dcb0*/  @P4 STG.E.U8 desc[UR22][R54.64], R2 ;  /* 0x0000000236004986 */ /* 0x0041e8000c101116 */
[----:B------:R1:W-:Y:S01]  /*22dcc0*/  @P3 STG.E.U8 desc[UR22][R40.64], R3 ;  /* 0x0000000328003986 */ /* 0x0003e2000c101116 */
[----:B0-----:R-:W-:-:S03]  /*22dcd0*/  VIADD R2, R53, 0xec ;  /* 0x000000ec35027836 */ /* 0x001fc60000000000 */
[----:B------:R-:W2:Y:S04]  /*22dce0*/  LDL.LU.64 R54, [R1+0x13e8] ;  /* 0x0013e80001367983 */ /* 0x000ea80000300a00 */
[----:B------:R-:W2:Y:S04]  /*22dcf0*/  LDL.LU R57, [R1+0x6a8] ;  /* 0x0006a80001397983 */ /* 0x000ea80000300800 */
[----:B------:R-:W2:Y:S01]  /*22dd00*/  LDL.LU.64 R32, [R1+0x13d8] ;  /* 0x0013d80001207983 */ /* 0x000ea20000300a00 */
[----:B------:R-:W-:Y:S02]  /*22dd10*/  ISETP.GE.AND P2, PT, R2, UR4, PT ;  /* 0x0000000402007c0c */ /* 0x000fe4000bf46270 */
[----:B------:R-:W-:-:S02]  /*22dd20*/  PRMT R2, R56, 0x7770, RZ ;  /* 0x0000777038027816 */ /* 0x000fc400000000ff */
[----:B------:R-:W-:Y:S01]  /*22dd30*/  ISETP.LT.AND P6, PT, R58, UR6, !P1 ;  /* 0x000000063a007c0c */ /* 0x000fe2000cfc1270 */
[----:B------:R-:W-:Y:S01]  /*22dd40*/  ULDC UR6, c[0x0][0x228] ;  /* 0x00008a0000067ab9 */ /* 0x000fe20000000800 */
[C---:B-1----:R-:W-:Y:S01]  /*22dd50*/  PRMT R3, R56.reuse, 0x7771, RZ ;  /* 0x0000777138037816 */ /* 0x042fe200000000ff */
[----:B------:R-:W-:Y:S01]  /*22dd60*/  ULDC UR4, c[0x0][0x228] ;  /* 0x00008a0000047ab9 */ /* 0x000fe20000000800 */
[----:B---3--:R0:W-:Y:S04]  /*22dd70*/  @P5 STG.E.U8 desc[UR22][R46.64], R2 ;  /* 0x000000022e005986 */ /* 0x0081e8000c101116 */
[----:B0-----:R-:W3:Y:S01]  /*22dd80*/  LDL.LU.64 R46, [R1+0x13d0] ;  /* 0x0013d000012e7983 */ /* 0x001ee20000300a00 */
[----:B------:R-:W-:Y:S02]  /*22dd90*/  ISETP.LT.AND P4, PT, R59, UR6, !P1 ;  /* 0x000000063b007c0c */ /* 0x000fe4000cf81270 */
[----:B------:R-:W-:Y:S01]  /*22dda0*/  PRMT R2, R56, 0x7772, RZ ;  /* 0x0000777238027816 */ /* 0x000fe200000000ff */
[----:B------:R-:W3:Y:S04]  /*22ddb0*/  LDL.LU.64 R34, [R1+0x13c8] ;  /* 0x0013c80001227983 */ /* 0x000ee80000300a00 */
[----:B----4-:R0:W-:Y:S01]  /*22ddc0*/  @P6 STG.E.U8 desc[UR22][R42.64], R3 ;  /* 0x000000032a006986 */ /* 0x0101e2000c101116 */
[----:B------:R-:W-:Y:S01]  /*22ddd0*/  ISETP.LT.AND P3, PT, R48, UR4, !P1 ;  /* 0x0000000430007c0c */ /* 0x000fe2000cf61270 */
[----:B------:R-:W-:Y:S01]  /*22dde0*/  ULDC UR4, c[0x0][0x228] ;  /* 0x00008a0000047ab9 */ /* 0x000fe20000000800 */
[----:B------:R-:W-:-:S03]  /*22ddf0*/  ULDC UR6, c[0x0][0x228] ;  /* 0x00008a0000067ab9 */ /* 0x000fc60000000800 */
[----:B------:R1:W-:Y:S01]  /*22de00*/  @P4 STG.E.U8 desc[UR22][R44.64], R2 ;  /* 0x000000022c004986 */ /* 0x0003e2000c101116 */
[----:B------:R-:W-:Y:S02]  /*22de10*/  ISETP.LT.AND P6, PT, R61, UR4, !P2 ;  /* 0x000000043d007c0c */ /* 0x000fe4000d7c1270 */
[----:B------:R-:W-:Y:S02]  /*22de20*/  ISETP.LT.AND P5, PT, R38, UR6, !P2 ;  /* 0x0000000626007c0c */ /* 0x000fe4000d7a1270 */
[----:B0-----:R-:W-:Y:S01]  /*22de30*/  PRMT R3, R56, 0x7773, RZ ;  /* 0x0000777338037816 */ /* 0x001fe200000000ff */
[----:B------:R-:W-:Y:S01]  /*22de40*/  ULDC UR4, c[0x0][0x22c] ;  /* 0x00008b0000047ab9 */ /* 0x000fe20000000800 */
[----:B-1----:R-:W4:Y:S04]  /*22de50*/  LDL.LU.64 R44, [R1+0x13c0] ;  /* 0x0013c000012c7983 */ /* 0x002f280000300a00 */
[----:B------:R-:W4:Y:S04]  /*22de60*/  LDL.LU R51, [R1+0x758] ;  /* 0x0007580001337983 */ /* 0x000f280000300800 */
[----:B------:R-:W4:Y:S01]  /*22de70*/  LDL.LU.64 R36, [R1+0x13b0] ;  /* 0x0013b00001247983 */ /* 0x000f220000300a00 */
[----:B------:R-:W-:-:S03]  /*22de80*/  VIADD R2, R53, 0xed ;  /* 0x000000ed35027836 */ /* 0x000fc60000000000 */
[----:B------:R-:W4:Y:S04]  /*22de90*/  LDL.LU.64 R40, [R1+0x13b8] ;  /* 0x0013b80001287983 */ /* 0x000f280000300a00 */
[----:B------:R-:W4:Y:S01]  /*22dea0*/  LDL.LU.64 R42, [R1+0x13a8] ;  /* 0x0013a800012a7983 */ /* 0x000f220000300a00 */
[----:B------:R-:W-:Y:S01]  /*22deb0*/  ISETP.LT.AND P4, PT, R49, UR8, !P2 ;  /* 0x0000000831007c0c */ /* 0x000fe2000d781270 */
[----:B------:R-:W-:Y:S01]  /*22dec0*/  ULDC UR6, c[0x0][0x228] ;  /* 0x00008a0000067ab9 */ /* 0x000fe20000000800 */
[----:B------:R-:W-:Y:S01]  /*22ded0*/  ISETP.GE.AND P1, PT, R2, UR4, PT ;  /* 0x0000000402007c0c */ /* 0x000fe2000bf26270 */
[----:B------:R-:W-:Y:S01]  /*22dee0*/  ULDC UR4, c[0x0][0x228] ;  /* 0x00008a0000047ab9 */ /* 0x000fe20000000800 */
[----:B------:R-:W-:Y:S01]  /*22def0*/  ULDC UR8, c[0x0][0x228] ;  /* 0x00008a0000087ab9 */ /* 0x000fe20000000800 */
[----:B--2---:R0:W-:Y:S01]  /*22df00*/  @P3 STG.E.U8 desc[UR22][R54.64], R3 ;  /* 0x0000000336003986 */ /* 0x0041e2000c101116 */
[----:B------:R-:W-:-:S05]  /*22df10*/  PRMT R2, R57, 0x7770, RZ ;  /* 0x0000777039027816 */ /* 0x000fca00000000ff */
[----:B------:R-:W-:Y:S04]  /*22df20*/  @P6 STG.E.U8 desc[UR22][R32.64], R2 ;  /* 0x0000000220006986 */ /* 0x000fe8000c101116 */
[----:B0-----:R-:W2:Y:S01]  /*22df30*/  LDL.LU.64 R54, [R1+0x13a0] ;  /* 0x0013a00001367983 */ /* 0x001ea20000300a00 */
[----:B------:R-:W-:-:S03]  /*22df40*/  PRMT R3, R57, 0x7771, RZ ;  /* 0x0000777139037816 */ /* 0x000fc600000000ff */
[----:B------:R-:W2:Y:S04]  /*22df50*/  LDL.LU R56, [R1+0x748] ;  /* 0x0007480001387983 */ /* 0x000ea80000300800 */
[----:B---3--:R0:W-:Y:S04]  /*22df60*/  @P5 STG.E.U8 desc[UR22][R46.64], R3 ;  /* 0x000000032e005986 */ /* 0x0081e8000c101116 */
[----:B0-----:R-:W3:Y:S01]  /*22df70*/  LDL.LU.64 R46, [R1+0x1388] ;  /* 0x00138800012e7983 */ /* 0x001ee20000300a00 */
[----:B------:R-:W-:Y:S02]  /*22df80*/  ISETP.LT.AND P3, PT, R50, UR4, !P2 ;  /* 0x0000000432007c0c */ /* 0x000fe4000d761270 */
[C---:B------:R-:W-:Y:S01]  /*22df90*/  PRMT R4, R57.reuse, 0x7772, RZ ;  /* 0x0000777239047816 */ /* 0x040fe200000000ff */
[----:B------:R-:W-:Y:S01]  /*22dfa0*/  ULDC UR4, c[0x0][0x228] ;  /* 0x00008a0000047ab9 */ /* 0x000fe20000000800 */
[----:B------:R-:W-:-:S02]  /*22dfb0*/  PRMT R2, R57, 0x7773, RZ ;  /* 0x0000777339027816 */ /* 0x000fc400000000ff */
[----:B------:R-:W-:Y:S02]  /*22dfc0*/  ISETP.LT.AND P6, PT, R60, UR4, !P2 ;  /* 0x000000043c007c0c */ /* 0x000fe4000d7c1270 */
[----:B------:R-:W-:Y:S01]  /*22dfd0*/  ISETP.LT.AND P5, PT, R58, UR6, !P2 ;  /* 0x000000063a007c0c */ /* 0x000fe2000d7a1270 */
[----:B------:R-:W-:Y:S01]  /*22dfe0*/  ULDC UR4, c[0x0][0x228] ;  /* 0x00008a0000047ab9 */ /* 0x000fe20000000800 */
[----:B------:R-:W-:Y:S01]  /*22dff0*/  @P4 STG.E.U8 desc[UR22][R34.64], R4 ;  /* 0x0000000422004986 */ /* 0x000fe2000c101116 */
[----:B------:R-:W-:Y:S01]  /*22e000*/  ISETP.LT.AND P4, PT, R59, UR4, !P2 ;  /* 0x000000043b007c0c */ /* 0x000fe2000d781270 */
[----:B------:R-:W-:Y:S01]  /*22e010*/  ULDC UR4, c[0x0][0x228] ;  /* 0x00008a0000047ab9 */ /* 0x000fe20000000800 */
[----:B------:R-:W-:Y:S01]  /*22e020*/  ULDC UR6, c[0x0][0x228] ;  /* 0x00008a0000067ab9 */ /* 0x000fe20000000800 */
[----:B----4-:R0:W-:Y:S01]  /*22e030*/  @P3 STG.E.U8 desc[UR22][R44.64], R2 ;  /* 0x000000022c003986 */ /* 0x0101e2000c101116 */
[----:B------:R-:W-:Y:S02]  /*22e040*/  ISETP.LT.AND P3, PT, R48, UR4, !P2 ;  /* 0x0000000430007c0c */ /* 0x000fe4000d761270 */
[----:B------:R-:W-:-:S02]  /*22e050*/  PRMT R3, R51, 0x7770, RZ ;  /* 0x0000777033037816 */ /* 0x000fc400000000ff */
[----:B------:R-:W-:Y:S01]  /*22e060*/  ISETP.LT.AND P2, PT, R61, UR6, !P1 ;  /* 0x000000063d007c0c */ /* 0x000fe2000cf41270 */
[----:B------:R-:W-:Y:S01]  /*22e070*/  ULDC UR4, c[0x0][0x228] ;  /* 0x00008a0000047ab9 */ /* 0x000fe20000000800 */
[----:B------:R-:W-:Y:S01]  /*22e080*/  ULDC UR6, c[0x0][0x228] ;  /* 0x00008a0000067ab9 */ /* 0x000fe20000000800 */
[----:B0-----:R-:W4:Y:S01]  /*22e090*/  LDL.LU.64 R44, [R1+0x1398] ;  /* 0x00139800012c7983 */ /* 0x001f220000300a00 */
[----:B------:R-:W-:-:S03]  /*22e0a0*/  PRMT R2, R51, 0x7771, RZ ;  /* 0x0000777133027816 */ /* 0x000fc600000000ff */
[----:B------:R-:W4:Y:S04]  /*22e0b0*/  LDL.LU R57, [R1+0x738] ;  /* 0x0007380001397983 */ /* 0x000f280000300800 */
[----:B------:R0:W-:Y:S04]  /*22e0c0*/  @P6 STG.E.U8 desc[UR22][R36.64], R3 ;  /* 0x0000000324006986 */ /* 0x0001e8000c101116 */
[----:B------:R1:W-:Y:S04]  /*22e0d0*/  @P5 STG.E.U8 desc[UR22][R40.64], R2 ;  /* 0x0000000228005986 */ /* 0x0003e8000c101116 */
[----:B------:R-:W4:Y:S04]  /*22e0e0*/  LDL.LU.64 R32, [R1+0x1390] ;  /* 0x0013900001207983 */ /* 0x000f280000300a00 */
[----:B------:R-:W4:Y:S01]  /*22e0f0*/  LDL.LU.64 R34, [R1+0x1380] ;  /* 0x0013800001227983 */ /* 0x000f220000300a00 */
[----:B0-----:R-:W-:-:S02]  /*22e100*/  PRMT R3, R51, 0x7772, RZ ;  /* 0x0000777233037816 */ /* 0x001fc400000000ff */
[----:B-1----:R-:W-:Y:S01]  /*22e110*/  PRMT R2, R51, 0x7773, RZ ;  /* 0x0000777333027816 */ /* 0x002fe200000000ff */
[----:B------:R-:W4:Y:S04]  /*22e120*/  LDL.LU.64 R36, [R1+0x1370] ;  /* 0x0013700001247983 */ /* 0x000f280000300a00 */
[----:B------:R0:W-:Y:S04]  /*22e130*/  @P4 STG.E.U8 desc[UR22][R42.64], R3 ;  /* 0x000000032a004986 */ /* 0x0001e8000c101116 */
[----:B--2---:R1:W-:Y:S01]  /*22e140*/  @P3 STG.E.U8 desc[UR22][R54.64], R2 ;  /* 0x0000000236003986 */ /* 0x0043e2000c101116 */
[----:B0-----:R-:W-:-:S03]  /*22e150*/  PRMT R3, R56, 0x7770, RZ ;  /* 0x0000777038037816 */ /* 0x001fc600000000ff */
[----:B-1----:R-:W2:Y:S04]  /*22e160*/  LDL.LU.64 R54, [R1+0x1360] ;  /* 0x0013600001367983 */ /* 0x002ea80000300a00 */
[----:B---3--:R0:W-:Y:S04]  /*22e170*/  @P2 STG.E.U8 desc[UR22][R46.64], R3 ;  /* 0x000000032e002986 */ /* 0x0081e8000c101116 */
[----:B0-----:R-:W3:Y:S01]  /*22e180*/  LDL.LU.64 R46, [R1+0x1368] ;  /* 0x00136800012e7983 */ /* 0x001ee20000300a00 */
[----:B------:R-:W-:Y:S01]  /*22e190*/  ISETP.LT.AND P3, PT, R38, UR4, !P1 ;  /* 0x0000000426007c0c */ /* 0x000fe2000cf61270 */
[----:B------:R-:W-:Y:S01]  /*22e1a0*/  ULDC UR4, c[0x0][0x228] ;  /* 0x00008a0000047ab9 */ /* 0x000fe20000000800 */
[----:B------:R-:W-:Y:S01]  /*22e1b0*/  VIADD R2, R53, 0xee ;  /* 0x000000ee35027836 */ /* 0x000fe20000000000 */
[----:B------:R-:W-:-:S02]  /*22e1c0*/  ISETP.LT.AND P4, PT, R49, UR4, !P1 ;  /* 0x0000000431007c0c */ /* 0x000fc4000cf81270 */
[----:B------:R-:W-:Y:S01]  /*22e1d0*/  PRMT R3, R56, 0x7771, RZ ;  /* 0x0000777138037816 */ /* 0x000fe200000000ff */
[----:B------:R-:W3:Y:S01]  /*22e1e0*/  LDL.LU R51, [R1+0x6ac] ;  /* 0x0006ac0001337983 */ /* 0x000ee20000300800 */
[----:B------:R-:W-:Y:S01]  /*22e1f0*/  ULDC UR4, c[0x0][0x22c] ;  /* 0x00008b0000047ab9 */ /* 0x000fe20000000800 */
[----:B------:R-:W-:Y:S02]  /*22e200*/  ISETP.LT.AND P5, PT, R50, UR6, !P1 ;  /* 0x0000000632007c0c */ /* 0x000fe4000cfa1270 */
[----:B------:R-:W-:Y:S01]  /*22e210*/  ISETP.GE.AND P2, PT, R2, UR4, PT ;  /* 0x0000000402007c0c */ /* 0x000fe2000bf46270 */
[----:B------:R-:W-:Y:S01]  /*22e220*/  ULDC UR4, c[0x0][0x228] ;  /* 0x00008a0000047ab9 */ /* 0x000fe20000000800 */
[----:B------:R-:W-:Y:S01]  /*22e230*/  ISETP.LT.AND P6, PT, R60, UR8, !P1 ;  /* 0x000000083c007c0c */ /* 0x000fe2000cfc1270 */
[----:B------:R-:W3:Y:S04]  /*22e240*/  LDL.LU.64 R40, [R1+0x1378] ;  /* 0x0013780001287983 */ /* 0x000ee80000300a00 */
[----:B----4-:R0:W-:Y:S04]  /*22e250*/  @P3 STG.E.U8 desc[UR22][R44.64], R3 ;  /* 0x000000032c003986 */ /* 0x0101e8000c101116 */
[----:B------:R-:W4:Y:S01]  /*22e260*/  LDL.LU.64 R42, [R1+0x1350] ;  /* 0x00135000012a7983 */ /* 0x000f220000300a00 */
[----:B------:R-:W-:-:S02]  /*22e270*/  ISETP.LT.AND P3, PT, R58, UR4, !P1 ;  /* 0x000000043a007c0c */ /* 0x000fc4000cf61270 */
[C---:B------:R-:W-:Y:S01]  /*22e280*/  PRMT R2, R56.reuse, 0x7772, RZ ;  /* 0x0000777238027816 */ /* 0x040fe200000000ff */
[----:B------:R-:W-:Y:S01]  /*22e290*/  ULDC UR4, c[0x0][0x228] ;  /* 0x00008a0000047ab9 */ /* 0x000fe20000000800 */
[----:B------:R-:W-:Y:S01]  /*22e2a0*/  PRMT R4, R57, 0x7770, RZ ;  /* 0x0000777039047816 */ /* 0x000fe200000000ff */
[----:B------:R-:W-:Y:S01]  /*22e2b0*/  ULDC UR6, c[0x0][0x228] ;  /* 0x00008a0000067ab9 */ /* 0x000fe20000000800 */
[----:B------:R-:W-:Y:S01]  /*22e2c0*/  ULDC UR8, c[0x0][0x228] ;  /* 0x00008a0000087ab9 */ /* 0x000fe20000000800 */
[----:B------:R1:W-:Y:S01]  /*22e2d0*/  @P4 STG.E.U8 desc[UR22][R32.64], R2 ;  /* 0x0000000220004986 */ /* 0x0003e2000c101116 */
[----:B------:R-:W-:Y:S02]  /*22e2e0*/  ISETP.LT.AND P4, PT, R59, UR4, !P1 ;  /* 0x000000043b007c0c */ /* 0x000fe4000cf81270 */
[----:B0-----:R-:W-:Y:S01]  /*22e2f0*/  PRMT R3, R56, 0x7773, RZ ;  /* 0x0000777338037816 */ /* 0x001fe200000000ff */
[----:B------:R-:W4:Y:S01]  /*22e300*/  LDL.LU.64 R44, [R1+0x1330] ;  /* 0x00133000012c7983 */ /* 0x000f220000300a00 */
[----:B------:R-:W-:-:S03]  /*22e310*/  ULDC UR4, c[0x0][0x22c] ;  /* 0x00008b0000047ab9 */ /* 0x000fc60000000800 */
[----:B------:R-:W-:Y:S01]  /*22e320*/  @P5 STG.E.U8 desc[UR22][R34.64], R3 ;  /* 0x0000000322005986 */ /* 0x000fe2000c101116 */
[----:B-1----:R-:W-:-:S03]  /*22e330*/  PRMT R2, R57, 0x7771, RZ ;  /* 0x0000777139027816 */ /* 0x002fc600000000ff */
[----:B------:R-:W-:Y:S04]  /*22e340*/  @P6 STG.E.U8 desc[UR22][R36.64], R4 ;  /* 0x0000000424006986 */ /* 0x000fe8000c101116 */
[----:B--2---:R0:W-:Y:S04]  /*22e350*/  @P3 STG.E.U8 desc[UR22][R54.64], R2 ;  /* 0x0000000236003986 */ /* 0x0041e8000c101116 */
[----:B0-----:R-:W2:Y:S01]  /*22e360*/  LDL.LU.64 R54, [R1+0x1340] ;  /* 0x0013400001367983 */ /* 0x001ea20000300a00 */
[----:B------:R-:W-:-:S03]  /*22e370*/  PRMT R2, R57, 0x7772, RZ ;  /* 0x0000777239027816 */ /* 0x000fc600000000ff */
[----:B------:R-:W2:Y:S04]  /*22e380*/  LDL.LU R56, [R1+0x75c] ;  /* 0x00075c0001387983 */ /* 0x000ea80000300800 */
[----:B------:R-:W2:Y:S04]  /*22e390*/  LDL.LU.64 R36, [R1+0x1358] ;  /* 0x0013580001247983 */ /* 0x000ea80000300a00 */
[----:B---3--:R0:W-:Y:S04]  /*22e3a0*/  @P4 STG.E.U8 desc[UR22][R46.64], R2 ;  /* 0x000000022e004986 */ /* 0x0081e8000c101116 */
[----:B0-----:R-:W3:Y:S01]  /*22e3b0*/  LDL.LU.64 R46, [R1+0x1338] ;  /* 0x00133800012e7983 */ /* 0x001ee20000300a00 */
[----:B------:R-:W-:Y:S01]  /*22e3c0*/  ISETP.LT.AND P1, PT, R48, UR6, !P1 ;  /* 0x0000000630007c0c */ /* 0x000fe2000cf21270 */
[----:B------:R-:W-:Y:S01]  /*22e3d0*/  ULDC UR6, c[0x0][0x228] ;  /* 0x00008a0000067ab9 */ /* 0x000fe20000000800 */
[----:B------:R-:W-:Y:S01]  /*22e3e0*/  VIADD R3, R53, 0xef ;  /* 0x000000ef35037836 */ /* 0x000fe20000000000 */
[----:B------:R-:W-:Y:S01]  /*22e3f0*/  ISETP.LT.AND P5, PT, R61, UR6, !P2 ;  /* 0x000000063d007c0c */ /* 0x000fe2000d7a1270 */
[----:B------:R-:W-:Y:S01]  /*22e400*/  ULDC UR6, c[0x0][0x228] ;  /* 0x00008a0000067ab9 */ /* 0x000fe20000000800 */
[----:B------:R-:W-:-:S02]  /*22e410*/  PRMT R2, R51, 0x7770, RZ ;  /* 0x0000777033027816 */ /* 0x000fc400000000ff */
[----:B------:R-:W-:Y:S02]  /*22e420*/  ISETP.LT.AND P6, PT, R38, UR6, !P2 ;  /* 0x0000000626007c0c */ /* 0x000fe4000d7c1270 */
[----:B------:R-:W-:Y:S02]  /*22e430*/  ISETP.GE.AND P3, PT, R3, UR4, PT ;  /* 0x0000000403007c0c */ /* 0x000fe4000bf66270 */
[----:B------:R-:W-:Y:S01]  /*22e440*/  PRMT R3, R57, 0x7773, RZ ;  /* 0x0000777339037816 */ /* 0x000fe200000000ff */
[----:B------:R-:W-:Y:S01]  /*22e450*/  ULDC UR4, c[0x0][0x228] ;  /* 0x00008a0000047ab9 */ /* 0x000fe20000000800 */
[----:B------:R-:W-:-:S03]  /*22e460*/  ULDC UR6, c[0x0][0x228] ;  /* 0x00008a0000067ab9 */ /* 0x000fc60000000800 */
[----:B------:R0:W-:Y:S04]  /*22e470*/  @P1 STG.E.U8 desc[UR22][R40.64], R3 ;  /* 0x0000000328001986 */ /* 0x0001e8000c101116 */
[----:B----4-:R1:W-:Y:S01]  /*22e480*/  @P5 STG.E.U8 desc[UR22][R42.64], R2 ;  /* 0x000000022a005986 */ /* 0x0103e2000c101116 */
[----:B------:R-:W-:Y:S02]  /*22e490*/  ISETP.LT.AND P5, PT, R49, UR4, !P2 ;  /* 0x0000000431007c0c */ /* 0x000fe4000d7a1270 */
[----:B------:R-:W-:Y:S02]  /*22e4a0*/  ISETP.LT.AND P4, PT, R50, UR6, !P2 ;  /* 0x0000000632007c0c */ /* 0x000fe4000d781270 */
[C---:B------:R-:W-:Y:S01]  /*22e4b0*/  PRMT R5, R51.reuse, 0x7773, RZ ;  /* 0x0000777333057816 */ /* 0x040fe200000000ff */
[----:B------:R-:W-:Y:S01]  /*22e4c0*/  ULDC UR4, c[0x0][0x22c] ;  /* 0x00008b0000047ab9 */ /* 0x000fe20000000800 */
[----:B------:R-:W-:Y:S01]  /*22e4d0*/  ULDC UR6, c[0x0][0x228] ;  /* 0x00008a0000067ab9 */ /* 0x000fe20000000800 */
[C---:B0-----:R-:W-:Y:S01]  /*22e4e0*/  PRMT R3, R51.reuse, 0x7771, RZ ;  /* 0x0000777133037816 */ /* 0x041fe200000000ff */
[----:B-1----:R-:W4:Y:S04]  /*22e4f0*/  LDL.LU.64 R42, [R1+0x1320] ;  /* 0x00132000012a7983 */ /* 0x002f280000300a00 */
[----:B------:R-:W4:Y:S04]  /*22e500*/  LDL.LU R57, [R1+0x74c] ;  /* 0x00074c0001397983 */ /* 0x000f280000300800 */
[----:B------:R-:W4:Y:S01]  /*22e510*/  LDL.LU.64 R30, [R1+0x1348] ;  /* 0x00134800011e7983 */ /* 0x000f220000300a00 */
[----:B------:R-:W-:-:S03]  /*22e520*/  PRMT R2, R51, 0x7772, RZ ;  /* 0x0000777233027816 */ /* 0x000fc600000000ff */
[----:B------:R-:W-:Y:S01]  /*22e530*/  @P6 STG.E.U8 desc[UR22][R44.64], R3 ;  /* 0x000000032c006986 */ /* 0x000fe2000c101116 */
[----:B------:R-:W-:-:S03]  /*22e540*/  ISETP.LT.AND P6, PT, R60, UR8, !P2 ;  /* 0x000000083c007c0c */ /* 0x000fc6000d7c1270 */
[----:B------:R-:W4:Y:S01]  /*22e550*/  LDL.LU.64 R40, [R1+0x1328] ;  /* 0x0013280001287983 */ /* 0x000f220000300a00 */
[----:B------:R-:W-:-:S03]  /*22e560*/  ULDC UR8, c[0x0][0x228] ;  /* 0x00008a0000087ab9 */ /* 0x000fc60000000800 */
[----:B--2---:R0:W-:Y:S01]  /*22e570*/  @P5 STG.E.U8 desc[UR22][R54.64], R2 ;  /* 0x0000000236005986 */ /* 0x0041e2000c101116 */
[----:B------:R-:W-:-:S03]  /*22e580*/  PRMT R4, R56, 0x7770, RZ ;  /* 0x0000777038047816 */ /* 0x000fc600000000ff */
[----:B------:R-:W-:Y:S04]  /*22e590*/  @P4 STG.E.U8 desc[UR22][R36.64], R5 ;  /* 0x0000000524004986 */ /* 0x000fe8000c101116 */
[----:B0-----:R-:W2:Y:S04]  /*22e5a0*/  LDL.LU.64 R54, [R1+0x1318] ;  /* 0x0013180001367983 */ /* 0x001ea80000300a00 */
[----:B------:R-:W2:Y:S04]  /*22e5b0*/  LDL.LU.64 R44, [R1+0x1310] ;  /* 0x00131000012c7983 */ /* 0x000ea80000300a00 */
[----:B---3--:R0:W-:Y:S04]  /*22e5c0*/  @P6 STG.E.U8 desc[UR22][R46.64], R4 ;  /* 0x000000042e006986 */ /* 0x0081e8000c101116 */
[----:B0-----:R-:W3:Y:S01]  /*22e5d0*/  LDL.LU.64 R46, [R1+0x12f8] ;  /* 0x0012f800012e7983 */ /* 0x001ee20000300a00 */
[----:B------:R-:W-:-:S05]  /*22e5e0*/  VIADD R3, R53, 0xf0 ;  /* 0x000000f035037836 */ /* 0x000fca0000000000 */
[----:B------:R-:W-:Y:S01]  /*22e5f0*/  ISETP.GE.AND P1, PT, R3, UR4, PT ;  /* 0x0000000403007c0c */ /* 0x000fe2000bf26270 */
[----:B------:R-:W-:Y:S02]  /*22e600*/  ULDC UR4, c[0x0][0x228] ;  /* 0x00008a0000047ab9 */ /* 0x000fe40000000800 */
[----:B------:R-:W-:Y:S01]  /*22e610*/  ISETP.LT.AND P5, PT, R58, UR4, !P2 ;  /* 0x000000043a007c0c */ /* 0x000fe2000d7a1270 */
[----:B------:R-:W-:Y:S01]  /*22e620*/  ULDC UR4, c[0x0][0x228] ;  /* 0x00008a0000047ab9 */ /* 0x000fe20000000800 */
[C---:B------:R-:W-:Y:S02]  /*22e630*/  PRMT R3, R56.reuse, 0x7771, RZ ;  /* 0x0000777138037816 */ /* 0x040fe400000000ff */
[----:B------:R-:W-:Y:S02]  /*22e640*/  ISETP.LT.AND P6, PT, R59, UR4, !P2 ;  /* 0x000000043b007c0c */ /* 0x000fe4000d7c1270 */
[C---:B------:R-:W-:Y:S02]  /*22e650*/  PRMT R2, R56.reuse, 0x7772, RZ ;  /* 0x0000777238027816 */ /* 0x040fe400000000ff */
[----:B------:R-:W-:Y:S01]  /*22e660*/  PRMT R6, R56, 0x7773, RZ ;  /* 0x0000777338067816 */ /* 0x000fe200000000ff */
[----:B------:R-:W-:Y:S01]  /*22e670*/  ULDC UR4, c[0x0][0x228] ;  /* 0x00008a0000047ab9 */ /* 0x000fe20000000800 */
[----:B------:R-:W3:Y:S01]  /*22e680*/  LDL.LU R56, [R1+0x73c] ;  /* 0x00073c0001387983 */ /* 0x000ee20000300800 */
[----:B------:R-:W-:-:S03]  /*22e690*/  ISETP.LT.AND P2, PT, R48, UR6, !P2 ;  /* 0x0000000630007c0c */ /* 0x000fc6000d741270 */
[----:B------:R-:W3:Y:S01]  /*22e6a0*/  LDL.LU.64 R32, [R1+0x1308] ;  /* 0x0013080001207983 */ /* 0x000ee20000300a00 */
[----:B------:R-:W-:Y:S01]  /*22e6b0*/  ISETP.LT.AND P4, PT, R61, UR4, !P3 ;  /* 0x000000043d007c0c */ /* 0x000fe2000df81270 */
[----:B------:R-:W-:Y:S01]  /*22e6c0*/  ULDC UR4, c[0x0][0x228] ;  /* 0x00008a0000047ab9 */ /* 0x000fe20000000800 */
[----:B----4-:R-:W-:Y:S01]  /*22e6d0*/  PRMT R5, R57, 0x7770, RZ ;  /* 0x0000777039057816 */ /* 0x010fe200000000ff */
[----:B------:R0:W-:Y:S01]  /*22e6e0*/  @P5 STG.E.U8 desc[UR22][R42.64], R3 ;  /* 0x000000032a005986 */ /* 0x0001e2000c101116 */
[----:B------:R-:W-:-:S03]  /*22e6f0*/  ISETP.LT.AND P5, PT, R38, UR8, !P3 ;  /* 0x0000000826007c0c */ /* 0x000fc6000dfa1270 */
[----:B------:R-:W-:Y:S01]  /*22e700*/  @P6 STG.E.U8 desc[UR22][R30.64], R2 ;  /* 0x000000021e006986 */ /* 0x000fe2000c101116 */
[----:B------:R-:W-:Y:S02]  /*22e710*/  ISETP.LT.AND P6, PT, R49, UR4, !P3 ;  /* 0x0000000431007c0c */ /* 0x000fe4000dfc1270 */
[C---:B------:R-:W-:Y:S02]  /*22e720*/  PRMT R4, R57.reuse, 0x7771, RZ ;  /* 0x0000777139047816 */ /* 0x040fe400000000ff */
[C---:B------:R-:W-:Y:S01]  /*22e730*/  PRMT R7, R57.reuse, 0x7773, RZ ;  /* 0x0000777339077816 */ /* 0x040fe200000000ff */
[----:B------:R-:W-:Y:S01]  /*22e740*/  ULDC UR4, c[0x0][0x228] ;  /* 0x00008a0000047ab9 */ /* 0x000fe20000000800 */
[----:B------:R-:W-:Y:S01]  /*22e750*/  ULDC UR6, c[0x0][0x228] ;  /* 0x00008a0000067ab9 */ /* 0x000fe20000000800 */
[----:B0-----:R-:W4:Y:S04]  /*22e760*/  LDL.LU.64 R42, [R1+0x1300] ;  /* 0x00130000012a7983 */ /* 0x001f280000300a00 */
[----:B------:R-:W4:Y:S04]  /*22e770*/  LDL.LU.64 R34, [R1+0x12f0] ;  /* 0x0012f00001227983 */ /* 0x000f280000300a00 */
[----:B------:R-:W4:Y:S04]  /*22e780*/  LDL.LU.64 R36, [R1+0x12e8] ;  /* 0x0012e80001247983 */ /* 0x000f280000300a00 */
[----:B------:R-:W-:Y:S01]  /*22e790*/  @P2 STG.E.U8 desc[UR22][R40.64], R6 ;  /* 0x0000000628002986 */ /* 0x000fe2000c101116 */
[----:B------:R-:W-:Y:S01]  /*22e7a0*/  PRMT R3, R57, 0x7772, RZ ;  /* 0x0000777239037816 */ /* 0x000fe200000000ff */
[----:B------:R-:W-:-:S02]  /*22e7b0*/  ULDC UR8, c[0x0][0x228] ;  /* 0x00008a0000087ab9 */ /* 0x000fc40000000800 */
[----:B--2---:R0:W-:Y:S04]  /*22e7c0*/  @P4 STG.E.U8 desc[UR22][R54.64], R5 ;  /* 0x0000000536004986 */ /* 0x0041e8000c101116 */
[----:B------:R-:W-:Y:S04]  /*22e7d0*/  @P5 STG.E.U8 desc[UR22][R44.64], R4 ;  /* 0x000000042c005986 */ /* 0x000fe8000c101116 */
        /* <DEDUP_REMOVED lines=9> */
[----:B------:R-:W-:Y:S02]  /*22e870*/  ISETP.LT.AND P6, PT, R59, UR4, !P3 ;  /* 0x000000043b007c0c */ /* 0x000fe4000dfc1270 */
[C---:B------:R-:W-:Y:S01]  /*22e880*/  PRMT R4, R56.reuse, 0x7770, RZ ;  /* 0x0000777038047816 */ /* 0x040fe200000000ff */
[----:B------:R-:W-:Y:S01]  /*22e890*/  ULDC UR4, c[0x0][0x228] ;  /* 0x00008a0000047ab9 */ /* 0x000fe20000000800 */
[----:B------:R-:W3:Y:S01]  /*22e8a0*/  LDL.LU.64 R44, [R1+0x12c8] ;  /* 0x0012c800012c7983 */ /* 0x000ee20000300a00 */
[----:B------:R-:W-:Y:S02]  /*22e8b0*/  PRMT R3, R56, 0x7771, RZ ;  /* 0x0000777138037816 */ /* 0x000fe400000000ff */
[----:B------:R-:W-:-:S02]  /*22e8c0*/  ISETP.LT.AND P3, PT, R48, UR4, !P3 ;  /* 0x0000000430007c0c */ /* 0x000fc4000df61270 */
[C---:B------:R-:W-:Y:S01]  /*22e8d0*/  PRMT R2, R56.reuse, 0x7772, RZ ;  /* 0x0000777238027816 */ /* 0x040fe200000000ff */
[----:B------:R-:W-:Y:S01]  /*22e8e0*/  ULDC UR4, c[0x0][0x228] ;  /* 0x00008a0000047ab9 */ /* 0x000fe20000000800 */
[----:B------:R-:W-:Y:S01]  /*22e8f0*/  ULDC UR6, c[0x0][0x228] ;  /* 0x00008a0000067ab9 */ /* 0x000fe20000000800 */
[----:B------:R-:W-:Y:S01]  /*22e900*/  @P2 STG.E.U8 desc[UR22][R32.64], R7 ;  /* 0x0000000720002986 */ /* 0x000fe2000c101116 */
[----:B------:R-:W-:Y:S02]  /*22e910*/  ISETP.LT.AND P2, PT, R61, UR4, !P1 ;  /* 0x000000043d007c0c */ /* 0x000fe4000cf41270 */
[----:B------:R-:W-:Y:S01]  /*22e920*/  PRMT R5, R56, 0x7773, RZ ;  /* 0x0000777338057816 */ /* 0x000fe200000000ff */
[----:B------:R-:W-:Y:S01]  /*22e930*/  ULDC UR8, c[0x0][0x228] ;  /* 0x00008a0000087ab9 */ /* 0x000fe20000000800 */
[----:B------:R-:W-:Y:S01]  /*22e940*/  ULDC UR4, c[0x0][0x22c] ;  /* 0x00008b0000047ab9 */ /* 0x000fe20000000800 */
[----:B----4-:R0:W-:Y:S04]  /*22e950*/  @P4 STG.E.U8 desc[UR22][R42.64], R4 ;  /* 0x000000042a004986 */ /* 0x0101e8000c101116 */
[----:B------:R1:W-:Y:S04]  /*22e960*/  @P5 STG.E.U8 desc[UR22][R34.64], R3 ;  /* 0x0000000322005986 */ /* 0x0003e8000c101116 */
[----:B------:R-:W-:Y:S01]  /*22e970*/  @P6 STG.E.U8 desc[UR22][R36.64], R2 ;  /* 0x0000000224006986 */ /* 0x000fe2000c101116 */
[----:B------:R-:W-:Y:S01]  /*22e980*/  ISETP.LT.AND P6, PT, R38, UR6, !P1 ;  /* 0x0000000626007c0c */ /* 0x000fe2000cfc1270 */
[----:B------:R-:W-:-:S02]  /*22e990*/  ULDC UR6, c[0x0][0x228] ;  /* 0x00008a0000067ab9 */ /* 0x000fc40000000800 */
[----:B0-----:R-:W4:Y:S04]  /*22e9a0*/  LDL.LU.64 R42, [R1+0x12b0] ;  /* 0x0012b000012a7983 */ /* 0x001f280000300a00 */
[----:B------:R-:W4:Y:S04]  /*22e9b0*/  LDL.LU R56, [R1+0x710] ;  /* 0x0007100001387983 */ /* 0x000f280000300800 */
[----:B-1----:R-:W4:Y:S04]  /*22e9c0*/  LDL.LU.64 R34, [R1+0x12c0] ;  /* 0x0012c00001227983 */ /* 0x002f280000300a00 */
[----:B--2---:R0:W-:Y:S01]  /*22e9d0*/  @P3 STG.E.U8 desc[UR22][R54.64], R5 ;  /* 0x0000000536003986 */ /* 0x0041e2000c101116 */
[----:B------:R-:W-:-:S02]  /*22e9e0*/  PRMT R3, R57, 0x7770, RZ ;  /* 0x0000777039037816 */ /* 0x000fc400000000ff */
[----:B------:R-:W-:-:S03]  /*22e9f0*/  PRMT R4, R57, 0x7771, RZ ;  /* 0x0000777139047816 */ /* 0x000fc600000000ff */
[----:B------:R-:W-:Y:S04]  /*22ea00*/  @P2 STG.E.U8 desc[UR22][R40.64], R3 ;  /* 0x0000000328002986 */ /* 0x000fe8000c101116 */
[----:B0-----:R-:W2:Y:S04]  /*22ea10*/  LDL.LU.64 R54, [R1+0x12b8] ;  /* 0x0012b80001367983 */ /* 0x001ea80000300a00 */
[----:B---3--:R0:W-:Y:S04]  /*22ea20*/  @P6 STG.E.U8 desc[UR22][R46.64], R4 ;  /* 0x000000042e006986 */ /* 0x0081e8000c101116 */
[----:B0-----:R-:W3:Y:S01]  /*22ea30*/  LDL.LU.64 R46, [R1+0x12a0] ;  /* 0x0012a000012e7983 */ /* 0x001ee20000300a00 */
[----:B------:R-:W-:-:S02]  /*22ea40*/  ISETP.LT.AND P3, PT, R49, UR6, !P1 ;  /* 0x0000000631007c0c */ /* 0x000fc4000cf61270 */
[----:B------:R-:W-:Y:S01]  /*22ea50*/  ISETP.LT.AND P4, PT, R50, UR8, !P1 ;  /* 0x0000000832007c0c */ /* 0x000fe2000cf81270 */
[----:B------:R-:W-:Y:S01]  /*22ea60*/  VIADD R2, R53, 0xf1 ;  /* 0x000000f135027836 */ /* 0x000fe20000000000 */
[C---:B------:R-:W-:Y:S01]  /*22ea70*/  PRMT R3, R57.reuse, 0x7773, RZ ;  /* 0x0000777339037816 */ /* 0x040fe200000000ff */
[----:B------:R-:W3:Y:S04]  /*22ea80*/  LDL.LU R51, [R1+0x700] ;  /* 0x0007000001337983 */ /* 0x000ee80000300800 */
[----:B------:R-:W3:Y:S01]  /*22ea90*/  LDL.LU.64 R40, [R1+0x12a8] ;  /* 0x0012a80001287983 */ /* 0x000ee20000300a00 */
[----:B------:R-:W-:Y:S01]  /*22eaa0*/  ULDC UR6, c[0x0][0x228] ;  /* 0x00008a0000067ab9 */ /* 0x000fe20000000800 */
[----:B------:R-:W-:Y:S02]  /*22eab0*/  ISETP.GE.AND P5, PT, R2, UR4, PT ;  /* 0x0000000402007c0c */ /* 0x000fe4000bfa6270 */
[----:B------:R-:W-:Y:S01]  /*22eac0*/  PRMT R2, R57, 0x7772, RZ ;  /* 0x0000777239027816 */ /* 0x000fe200000000ff */
[----:B------:R-:W-:Y:S01]  /*22ead0*/  ULDC UR4, c[0x0][0x228] ;  /* 0x00008a0000047ab9 */ /* 0x000fe20000000800 */
[----:B------:R-:W-:Y:S01]  /*22eae0*/  ULDC UR8, c[0x0][0x228] ;  /* 0x00008a0000087ab9 */ /* 0x000fe20000000800 */
[----:B------:R-:W-:Y:S01]  /*22eaf0*/  ISETP.LT.AND P2, PT, R60, UR4, !P1 ;  /* 0x000000043c007c0c */ /* 0x000fe2000cf41270 */
[----:B------:R-:W-:Y:S01]  /*22eb00*/  ULDC UR4, c[0x0][0x228] ;  /* 0x00008a0000047ab9 */ /* 0x000fe20000000800 */
[----:B------:R0:W-:Y:S04]  /*22eb10*/  @P3 STG.E.U8 desc[UR22][R44.64], R2 ;  /* 0x000000022c003986 */ /* 0x0001e8000c101116 */
[----:B----4-:R1:W-:Y:S01]  /*22eb20*/  @P4 STG.E.U8 desc[UR22][R42.64], R3 ;  /* 0x000000032a004986 */ /* 0x0103e2000c101116 */
[----:B------:R-:W-:Y:S01]  /*22eb30*/  ISETP.LT.AND P4, PT, R58, UR4, !P1 ;  /* 0x000000043a007c0c */ /* 0x000fe2000cf81270 */
[----:B------:R-:W-:-:S02]  /*22eb40*/  ULDC UR4, c[0x0][0x22c] ;  /* 0x00008b0000047ab9 */ /* 0x000fc40000000800 */
[----:B0-----:R-:W4:Y:S01]  /*22eb50*/  LDL.LU.64 R44, [R1+0x1298] ;  /* 0x00129800012c7983 */ /* 0x001f220000300a00 */
[----:B------:R-:W-:-:S03]  /*22eb60*/  VIADD R2, R53, 0xf2 ;  /* 0x000000f235027836 */ /* 0x000fc60000000000 */
[----:B------:R-:W4:Y:S01]  /*22eb70*/  LDL.LU.64 R36, [R1+0x1290] ;  /* 0x0012900001247983 */ /* 0x000f220000300a00 */
[----:B------:R-:W-:Y:S01]  /*22eb80*/  ISETP.LT.AND P6, PT, R59, UR6, !P1 ;  /* 0x000000063b007c0c */ /* 0x000fe2000cfc1270 */
[----:B------:R-:W-:Y:S01]  /*22eb90*/  ULDC UR6, c[0x0][0x228] ;  /* 0x00008a0000067ab9 */ /* 0x000fe20000000800 */
[----:B------:R-:W-:Y:S02]  /*22eba0*/  ISETP.GE.AND P3, PT, R2, UR4, PT ;  /* 0x0000000402007c0c */ /* 0x000fe4000bf66270 */
[C---:B------:R-:W-:Y:S02]  /*22ebb0*/  PRMT R2, R56.reuse, 0x7771, RZ ;  /* 0x0000777138027816 */ /* 0x040fe400000000ff */
[----:B-1----:R-:W-:Y:S01]  /*22ebc0*/  PRMT R3, R56, 0x7770, RZ ;  /* 0x0000777038037816 */ /* 0x002fe200000000ff */
[----:B------:R-:W4:Y:S04]  /*22ebd0*/  LDL.LU.64 R42, [R1+0x1288] ;  /* 0x00128800012a7983 */ /* 0x000f280000300a00 */
[----:B------:R-:W4:Y:S01]  /*22ebe0*/  LDL.LU R57, [R1+0x7d0] ;  /* 0x0007d00001397983 */ /* 0x000f220000300800 */
[----:B------:R-:W-:-:S03]  /*22ebf0*/  ULDC UR4, c[0x0][0x228] ;  /* 0x00008a0000047ab9 */ /* 0x000fc60000000800 */
[----:B------:R0:W-:Y:S02]  /*22ec00*/  @P2 STG.E.U8 desc[UR22][R34.64], R3 ;  /* 0x0000000322002986 */ /* 0x0001e4000c101116 */
[----:B0-----:R-:W-:Y:S02]  /*22ec10*/  PRMT R3, R56, 0x7772, RZ ;  /* 0x0000777238037816 */ /* 0x001fe400000000ff */
[----:B--2---:R0:W-:Y:S04]  /*22ec20*/  @P4 STG.E.U8 desc[UR22][R54.64], R2 ;  /* 0x0000000236004986 */ /* 0x0041e8000c101116 */
[----:B0-----:R-:W2:Y:S04]  /*22ec30*/  LDL.LU.64 R54, [R1+0x1280] ;  /* 0x0012800001367983 */ /* 0x001ea80000300a00 */
[----:B---3--:R0:W-:Y:S04]  /*22ec40*/  @P6 STG.E.U8 desc[UR22][R46.64], R3 ;  /* 0x000000032e006986 */ /* 0x0081e8000c101116 */
        /* <DEDUP_REMOVED lines=10> */
[----:B------:R-:W-:Y:S01]  /*22ecf0*/  ULDC UR6, c[0x0][0x228] ;  /* 0x00008a0000067ab9 */ /* 0x000fe20000000800 */
[----:B------:R0:W-:Y:S04]  /*22ed00*/  @P1 STG.E.U8 desc[UR22][R40.64], R2 ;  /* 0x0000000228001986 */ /* 0x0001e8000c101116 */
[----:B----4-:R1:W-:Y:S01]  /*22ed10*/  @P2 STG.E.U8 desc[UR22][R44.64], R3 ;  /* 0x000000032c002986 */ /* 0x0103e2000c101116 */
[----:B------:R-:W-:Y:S01]  /*22ed20*/  ISETP.LT.AND P2, PT, R50, UR4, !P5 ;  /* 0x0000000432007c0c */ /* 0x000fe2000ef41270 */
[----:B------:R-:W-:-:S02]  /*22ed30*/  ULDC UR4, c[0x0][0x22c] ;  /* 0x00008b0000047ab9 */ /* 0x000fc40000000800 */
[----:B0-----:R-:W4:Y:S01]  /*22ed40*/  LDL.LU.64 R40, [R1+0x1268] ;  /* 0x0012680001287983 */ /* 0x001f220000300a00 */
[C---:B------:R-:W-:Y:S02]  /*22ed50*/  PRMT R2, R51.reuse, 0x7771, RZ ;  /* 0x0000777133027816 */ /* 0x040fe400000000ff */
[----:B-1----:R-:W-:Y:S01]  /*22ed60*/  PRMT R3, R51, 0x7772, RZ ;  /* 0x0000777233037816 */ /* 0x002fe200000000ff */
[----:B------:R-:W4:Y:S04]  /*22ed70*/  LDL.LU.64 R44, [R1+0x1260] ;  /* 0x00126000012c7983 */ /* 0x000f280000300a00 */
[----:B------:R-:W4:Y:S04]  /*22ed80*/  LDL.LU R56, [R1+0x724] ;  /* 0x0007240001387983 */ /* 0x000f280000300800 */
[----:B------:R-:W-:Y:S01]  /*22ed90*/  @P6 STG.E.U8 desc[UR22][R36.64], R2 ;  /* 0x0000000224006986 */ /* 0x000fe2000c101116 */
[----:B------:R-:W-:-:S03]  /*22eda0*/  ISETP.LT.AND P6, PT, R60, UR6, !P5 ;  /* 0x000000063c007c0c */ /* 0x000fc6000efc1270 */
[----:B------:R0:W-:Y:S04]  /*22edb0*/  @P4 STG.E.U8 desc[UR22][R42.64], R3 ;  /* 0x000000032a004986 */ /* 0x0001e8000c101116 */
[----:B------:R-:W4:Y:S01]  /*22edc0*/  LDL.LU.64 R32, [R1+0x1270] ;  /* 0x0012700001207983 */ /* 0x000f220000300a00 */
[----:B------:R-:W-:Y:S01]  /*22edd0*/  PRMT R4, R57, 0x7770, RZ ;  /* 0x0000777039047816 */ /* 0x000fe200000000ff */
[----:B------:R-:W-:Y:S01]  /*22ede0*/  ULDC UR6, c[0x0][0x228] ;  /* 0x00008a0000067ab9 */ /* 0x000fe20000000800 */
[----:B0-----:R-:W-:Y:S01]  /*22edf0*/  PRMT R3, R51, 0x7773, RZ ;  /* 0x0000777333037816 */ /* 0x001fe200000000ff */
[----:B------:R-:W4:Y:S04]  /*22ee00*/  LDL.LU.64 R42, [R1+0x1258] ;  /* 0x00125800012a7983 */ /* 0x000f280000300a00 */
[----:B--2---:R0:W-:Y:S04]  /*22ee10*/  @P2 STG.E.U8 desc[UR22][R54.64], R3 ;  /* 0x0000000336002986 */ /* 0x0041e8000c101116 */
[----:B0-----:R-:W2:Y:S04]  /*22ee20*/  LDL.LU.64 R54, [R1+0x1250] ;  /* 0x0012500001367983 */ /* 0x001ea80000300a00 */
[----:B---3--:R0:W-:Y:S04]  /*22ee30*/  @P6 STG.E.U8 desc[UR22][R46.64], R4 ;  /* 0x000000042e006986 */ /* 0x0081e8000c101116 */
[----:B0-----:R-:W3:Y:S01]  /*22ee40*/  LDL.LU.64 R46, [R1+0x1248] ;  /* 0x00124800012e7983 */ /* 0x001ee20000300a00 */
[----:B------:R-:W-:Y:S01]  /*22ee50*/  VIADD R2, R53, 0xf3 ;  /* 0x000000f335027836 */ /* 0x000fe20000000000 */
[----:B------:R-:W-:-:S02]  /*22ee60*/  ISETP.LT.AND P1, PT, R58, UR6, !P5 ;  /* 0x000000063a007c0c */ /* 0x000fc4000ef21270 */
[----:B------:R-:W-:Y:S01]  /*22ee70*/  ISETP.LT.AND P4, PT, R59, UR8, !P5 ;  /* 0x000000083b007c0c */ /* 0x000fe2000ef81270 */
[----:B------:R-:W3:Y:S01]  /*22ee80*/  LDL.LU R51, [R1+0x714] ;  /* 0x0007140001337983 */ /* 0x000ee20000300800 */
[----:B------:R-:W-:Y:S01]  /*22ee90*/  ULDC UR6, c[0x0][0x228] ;  /* 0x00008a0000067ab9 */ /* 0x000fe20000000800 */
[----:B------:R-:W-:Y:S01]  /*22eea0*/  ISETP.GE.AND P2, PT, R2, UR4, PT ;  /* 0x0000000402007c0c */ /* 0x000fe2000bf46270 */
[----:B------:R-:W-:Y:S01]  /*22eeb0*/  ULDC UR4, c[0x0][0x228] ;  /* 0x00008a0000047ab9 */ /* 0x000fe20000000800 */
[----:B------:R-:W-:Y:S02]  /*22eec0*/  PRMT R2, R57, 0x7771, RZ ;  /* 0x0000777139027816 */ /* 0x000fe400000000ff */
[----:B------:R-:W-:Y:S01]  /*22eed0*/  ISETP.LT.AND P5, PT, R48, UR4, !P5 ;  /* 0x0000000430007c0c */ /* 0x000fe2000efa1270 */
[----:B------:R-:W-:Y:S01]  /*22eee0*/  ULDC UR4, c[0x0][0x228] ;  /* 0x00008a0000047ab9 */ /* 0x000fe20000000800 */
[----:B------:R-:W-:Y:S02]  /*22eef0*/  ISETP.LT.AND P6, PT, R61, UR6, !P3 ;  /* 0x000000063d007c0c */ /* 0x000fe4000dfc1270 */
[----:B------:R-:W-:Y:S01]  /*22ef00*/  PRMT R3, R57, 0x7772, RZ ;  /* 0x0000777239037816 */ /* 0x000fe200000000ff */
[----:B------:R-:W3:Y:S04]  /*22ef10*/  LDL.LU.64 R34, [R1+0x1240] ;  /* 0x0012400001227983 */ /* 0x000ee80000300a00 */
[----:B----4-:R0:W-:Y:S01]  /*22ef20*/  @P1 STG.E.U8 desc[UR22][R40.64], R2 ;  /* 0x0000000228001986 */ /* 0x0101e2000c101116 */
[----:B------:R-:W-:-:S03]  /*22ef30*/  ISETP.LT.AND P1, PT, R38, UR4, !P3 ;  /* 0x0000000426007c0c */ /* 0x000fc6000df21270 */
[----:B------:R-:W4:Y:S01]  /*22ef40*/  LDL.LU.64 R36, [R1+0x1228] ;  /* 0x0012280001247983 */ /* 0x000f220000300a00 */
[----:B------:R-:W-:-:S03]  /*22ef50*/  ULDC UR6, c[0x0][0x228] ;  /* 0x00008a0000067ab9 */ /* 0x000fc60000000800 */
[----:B------:R1:W-:Y:S01]  /*22ef60*/  @P4 STG.E.U8 desc[UR22][R44.64], R3 ;  /* 0x000000032c004986 */ /* 0x0003e2000c101116 */
[----:B------:R-:W-:Y:S01]  /*22ef70*/  ISETP.LT.AND P4, PT, R49, UR6, !P3 ;  /* 0x0000000631007c0c */ /* 0x000fe2000df81270 */
[----:B------:R-:W-:Y:S01]  /*22ef80*/  ULDC UR4, c[0x0][0x228] ;  /* 0x00008a0000047ab9 */ /* 0x000fe20000000800 */
[----:B------:R-:W-:Y:S01]  /*22ef90*/  ULDC UR6, c[0x0][0x228] ;  /* 0x00008a0000067ab9 */ /* 0x000fe20000000800 */
[----:B0-----:R-:W-:Y:S01]  /*22efa0*/  PRMT R2, R57, 0x7773, RZ ;  /* 0x0000777339027816 */ /* 0x001fe200000000ff */
[----:B------:R-:W4:Y:S04]  /*22efb0*/  LDL.LU.64 R40, [R1+0x1238] ;  /* 0x0012380001287983 */ /* 0x000f280000300a00 */
[----:B-1----:R-:W4:Y:S04]  /*22efc0*/  LDL.LU.64 R44, [R1+0x1220] ;  /* 0x00122000012c7983 */ /* 0x002f280000300a00 */
[----:B------:R-:W4:Y:S01]  /*22efd0*/  LDL.LU R52, [R1+0x704] ;  /* 0x0007040001347983 */ /* 0x000f220000300800 */
[----:B------:R-:W-:-:S03]  /*22efe0*/  PRMT R3, R56, 0x7770, RZ ;  /* 0x0000777038037816 */ /* 0x000fc600000000ff */
[----:B------:R0:W-:Y:S04]  /*22eff0*/  @P5 STG.E.U8 desc[UR22][R32.64], R2 ;  /* 0x0000000220005986 */ /* 0x0001e8000c101116 */
[----:B------:R1:W-:Y:S01]  /*22f000*/  @P6 STG.E.U8 desc[UR22][R42.64], R3 ;  /* 0x000000032a006986 */ /* 0x0003e2000c101116 */
[C---:B0-----:R-:W-:Y:S02]  /*22f010*/  PRMT R2, R56.reuse, 0x7771, RZ ;  /* 0x0000777138027816 */ /* 0x041fe400000000ff */
[----:B-1----:R-:W-:-:S03]  /*22f020*/  PRMT R3, R56, 0x7772, RZ ;  /* 0x0000777238037816 */ /* 0x002fc600000000ff */
[----:B--2---:R0:W-:Y:S04]  /*22f030*/  @P1 STG.E.U8 desc[UR22][R54.64], R2 ;  /* 0x0000000236001986 */ /* 0x0041e8000c101116 */
[----:B0-----:R-:W2:Y:S04]  /*22f040*/  LDL.LU.64 R54, [R1+0x1230] ;  /* 0x0012300001367983 */ /* 0x001ea80000300a00 */
[----:B------:R-:W2:Y:S01]  /*22f050*/  LDL.LU.64 R42, [R1+0x1210] ;  /* 0x00121000012a7983 */ /* 0x000ea20000300a00 */
[----:B------:R-:W-:-:S03]  /*22f060*/  PRMT R2, R56, 0x7773, RZ ;  /* 0x0000777338027816 */ /* 0x000fc600000000ff */
[----:B---3--:R0:W-:Y:S04]  /*22f070*/  @P4 STG.E.U8 desc[UR22][R46.64], R3 ;  /* 0x000000032e004986 */ /* 0x0081e8000c101116 */
[----:B0-----:R-:W3:Y:S04]  /*22f080*/  LDL.LU.64 R46, [R1+0x1218] ;  /* 0x00121800012e7983 */ /* 0x001ee80000300a00 */
[----:B------:R-:W3:Y:S01]  /*22f090*/  LDL.LU.64 R56, [R1+0x11f8] ;  /* 0x0011f80001387983 */ /* 0x000ee20000300a00 */
[----:B------:R-:W-:Y:S02]  /*22f0a0*/  ISETP.LT.AND P5, PT, R50, UR4, !P3 ;  /* 0x0000000432007c0c */ /* 0x000fe4000dfa1270 */
[----:B------:R-:W-:Y:S01]  /*22f0b0*/  ISETP.LT.AND P6, PT, R60, UR6, !P3 ;  /* 0x000000063c007c0c */ /* 0x000fe2000dfc1270 */
[----:B------:R-:W-:Y:S01]  /*22f0c0*/  ULDC UR4, c[0x0][0x228] ;  /* 0x00008a0000047ab9 */ /* 0x000fe20000000800 */
[----:B------:R-:W-:-:S02]  /*22f0d0*/  PRMT R3, R51, 0x7770, RZ ;  /* 0x0000777033037816 */ /* 0x000fc400000000ff */
[----:B------:R-:W-:Y:S01]  /*22f0e0*/  ISETP.LT.AND P4, PT, R58, UR4, !P3 ;  /* 0x000000043a007c0c */ /* 0x000fe2000df81270 */
[----:B------:R-:W-:Y:S01]  /*22f0f0*/  ULDC UR4, c[0x0][0x228] ;  /* 0x00008a0000047ab9 */ /* 0x000fe20000000800 */
[----:B------:R-:W-:Y:S01]  /*22f100*/  ULDC UR6, c[0x0][0x228] ;  /* 0x00008a0000067ab9 */ /* 0x000fe20000000800 */
[----:B------:R-:W-:Y:S01]  /*22f110*/  ISETP.LT.AND P1, PT, R59, UR4, !P3 ;  /* 0x000000043b007c0c */ /* 0x000fe2000df21270 */
[----:B------:R-:W-:Y:S02]  /*22f120*/  ULDC UR4, c[0x0][0x228] ;  /* 0x00008a0000047ab9 */ /* 0x000fe40000000800 */
[----:B------:R-:W-:Y:S01]  /*22f130*/  ISETP.LT.AND P3, PT, R48, UR4, !P3 ;  /* 0x0000000430007c0c */ /* 0x000fe2000df61270 */
[----:B------:R-:W-:Y:S01]  /*22f140*/  ULDC UR4, c[0x0][0x228] ;  /* 0x00008a0000047ab9 */ /* 0x000fe20000000800 */
[----:B------:R0:W-:Y:S04]  /*22f150*/  @P5 STG.E.U8 desc[UR22][R34.64], R2 ;  /* 0x0000000222005986 */ /* 0x0001e8000c101116 */
[----:B----4-:R1:W-:Y:S01]  /*22f160*/  @P6 STG.E.U8 desc[UR22][R36.64], R3 ;  /* 0x0000000324006986 */ /* 0x0103e2000c101116 */
[----:B------:R-:W-:Y:S01]  /*22f170*/  ISETP.LT.AND P6, PT, R61, UR6, !P2 ;  /* 0x000000063d007c0c */ /* 0x000fe2000d7c1270 */
[----:B------:R-:W-:-:S02]  /*22f180*/  ULDC UR6, c[0x0][0x228] ;  /* 0x00008a0000067ab9 */ /* 0x000fc40000000800 */
[----:B------:R-:W-:Y:S02]  /*22f190*/  ISETP.LT.AND P5, PT, R49, UR6, !P2 ;  /* 0x0000000631007c0c */ /* 0x000fe4000d7a1270 */
[----:B------:R-:W-:Y:S01]  /*22f1a0*/  PRMT R4, R52, 0x7770, RZ ;  /* 0x0000777034047816 */ /* 0x000fe200000000ff */
[----:B------:R-:W-:Y:S01]  /*22f1b0*/  ULDC UR6, c[0x0][0x228] ;  /* 0x00008a0000067ab9 */ /* 0x000fe20000000800 */
[C---:B0-----:R-:W-:Y:S02]  /*22f1c0*/  PRMT R2, R51.reuse, 0x7771, RZ ;  /* 0x0000777133027816 */ /* 0x041fe400000000ff */
[----:B-1----:R-:W-:Y:S01]  /*22f1d0*/  PRMT R3, R51, 0x7772, RZ ;  /* 0x0000777233037816 */ /* 0x002fe200000000ff */
[----:B------:R-:W4:Y:S04]  /*22f1e0*/  LDL.LU.64 R36, [R1+0x1208] ;  /* 0x0012080001247983 */ /* 0x000f280000300a00 */
[----:B------:R0:W-:Y:S04]  /*22f1f0*/  @P4 STG.E.U8 desc[UR22][R40.64], R2 ;  /* 0x0000000228004986 */ /* 0x0001e8000c101116 */
[----:B------:R1:W-:Y:S01]  /*22f200*/  @P1 STG.E.U8 desc[UR22][R44.64], R3 ;  /* 0x000000032c001986 */ /* 0x0003e2000c101116 */
[----:B------:R-:W-:-:S03]  /*22f210*/  ISETP.LT.AND P4, PT, R38, UR4, !P2 ;  /* 0x0000000426007c0c */ /* 0x000fc6000d781270 */
[----:B------:R-:W4:Y:S01]  /*22f220*/  LDL.LU R39, [R1+0x7d4] ;  /* 0x0007d40001277983 */ /* 0x000f220000300800 */
[----:B------:R-:W-:Y:S01]  /*22f230*/  ULDC UR4, c[0x0][0x228] ;  /* 0x00008a0000047ab9 */ /* 0x000fe20000000800 */
[----:B0-----:R-:W-:Y:S01]  /*22f240*/  VIADD R2, R53, 0xf6 ;  /* 0x000000f635027836 */ /* 0x001fe20000000000 */
[----:B-1----:R-:W-:Y:S01]  /*22f250*/  PRMT R3, R51, 0x7773, RZ ;  /* 0x0000777333037816 */ /* 0x002fe200000000ff */
[----:B------:R-:W4:Y:S03]  /*22f260*/  LDL.LU.64 R44, [R1+0x1200] ;  /* 0x00120000012c7983 */ /* 0x000f260000300a00 */
[----:B------:R-:W-:Y:S02]  /*22f270*/  ISETP.GE.AND P1, PT, R2, UR7, PT ;  /* 0x0000000702007c0c */ /* 0x000fe4000bf26270 */
[C---:B------:R-:W-:Y:S01]  /*22f280*/  PRMT R2, R52.reuse, 0x7771, RZ ;  /* 0x0000777134027816 */ /* 0x040fe200000000ff */
[----:B--2---:R0:W-:Y:S04]  /*22f290*/  @P3 STG.E.U8 desc[UR22][R54.64], R3 ;  /* 0x0000000336003986 */ /* 0x0041e8000c101116 */
[----:B------:R-:W-:Y:S04]  /*22f2a0*/  @P6 STG.E.U8 desc[UR22][R42.64], R4 ;  /* 0x000000042a006986 */ /* 0x000fe8000c101116 */
[----:B0-----:R-:W2:Y:S01]  /*22f2b0*/  LDL.LU.64 R54, [R1+0x11f0] ;  /* 0x0011f00001367983 */ /* 0x001ea20000300a00 */
[----:B------:R-:W-:-:S03]  /*22f2c0*/  PRMT R3, R52, 0x7772, RZ ;  /* 0x0000777234037816 */ /* 0x000fc600000000ff */
[----:B------:R-:W2:Y:S04]  /*22f2d0*/  LDL.LU.64 R40, [R1+0x11e8] ;  /* 0x0011e80001287983 */ /* 0x000ea80000300a00 */
[----:B---3--:R-:W-:Y:S04]  /*22f2e0*/  @P4 STG.E.U8 desc[UR22][R46.64], R2 ;  /* 0x000000022e004986 */ /* 0x008fe8000c101116 */
[----:B------:R0:W-:Y:S04]  /*22f2f0*/  @P5 STG.E.U8 desc[UR22][R56.64], R3 ;  /* 0x0000000338005986 */ /* 0x0001e8000c101116 */
[----:B0-----:R-:W3:Y:S01]  /*22f300*/  LDL.LU.64 R56, [R1+0x11e0] ;  /* 0x0011e00001387983 */ /* 0x001ee20000300a00 */
[----:B------:R-:W-:-:S03]  /*22f310*/  ISETP.LT.AND P6, PT, R50, UR4, !P2 ;  /* 0x0000000432007c0c */ /* 0x000fc6000d7c1270 */
[----:B------:R-:W3:Y:S01]  /*22f320*/  LDL.LU R51, [R1+0x728] ;  /* 0x0007280001337983 */ /* 0x000ee20000300800 */
[----:B------:R-:W-:Y:S01]  /*22f330*/  ULDC UR4, c[0x0][0x228] ;  /* 0x00008a0000047ab9 */ /* 0x000fe20000000800 */
[----:B------:R-:W-:Y:S01]  /*22f340*/  VIADD R2, R53, 0xf4 ;  /* 0x000000f435027836 */ /* 0x000fe20000000000 */
[----:B------:R-:W-:Y:S01]  /*22f350*/  ISETP.LT.AND P4, PT, R60, UR4, !P2 ;  /* 0x000000043c007c0c */ /* 0x000fe2000d781270 */
[----:B------:R-:W3:Y:S04]  /*22f360*/  LDL.LU.64 R42, [R1+0x11d8] ;  /* 0x0011d800012a7983 */ /* 0x000ee80000300a00 */
[----:B------:R-:W3:Y:S01]  /*22f370*/  LDL.LU.64 R46, [R1+0x11c8] ;  /* 0x0011c800012e7983 */ /* 0x000ee20000300a00 */
[----:B------:R-:W-:Y:S02]  /*22f380*/  ISETP.LT.AND P5, PT, R58, UR6, !P2 ;  /* 0x000000063a007c0c */ /* 0x000fe4000d7a1270 */
[----:B------:R-:W-:Y:S01]  /*22f390*/  PRMT R3, R52, 0x7773, RZ ;  /* 0x0000777334037816 */ /* 0x000fe200000000ff */
[----:B------:R-:W-:Y:S01]  /*22f3a0*/  ULDC UR4, c[0x0][0x22c] ;  /* 0x00008b0000047ab9 */ /* 0x000fe20000000800 */
[----:B------:R-:W-:Y:S01]  /*22f3b0*/  ULDC UR6, c[0x0][0x228] ;  /* 0x00008a0000067ab9 */ /* 0x000fe20000000800 */
[----:B------:R-:W-:Y:S01]  /*22f3c0*/  ISETP.GE.AND P3, PT, R2, UR4, PT ;  /* 0x0000000402007c0c */ /* 0x000fe2000bf66270 */
[----:B------:R-:W-:Y:S01]  /*22f3d0*/  ULDC UR4, c[0x0][0x228] ;  /* 0x00008a0000047ab9 */ /* 0x000fe20000000800 */
[----:B----4-:R0:W-:Y:S01]  /*22f3e0*/  @P6 STG.E.U8 desc[UR22][R36.64], R3 ;  /* 0x0000000324006986 */ /* 0x0101e2000c101116 */
[----:B------:R-:W-:-:S02]  /*22f3f0*/  ISETP.LT.AND P6, PT, R59, UR4, !P2 ;  /* 0x000000043b007c0c */ /* 0x000fc4000d7c1270 */
[----:B------:R-:W-:Y:S01]  /*22f400*/  ISETP.LT.AND P2, PT, R48, UR6, !P2 ;  /* 0x0000000630007c0c */ /* 0x000fe2000d741270 */
[----:B------:R-:W-:Y:S01]  /*22f410*/  ULDC UR4, c[0x0][0x228] ;  /* 0x00008a0000047ab9 */ /* 0x000fe20000000800 */
[C---:B------:R-:W-:Y:S01]  /*22f420*/  PRMT R2, R39.reuse, 0x7770, RZ ;  /* 0x0000777027027816 */ /* 0x040fe200000000ff */
[----:B------:R-:W-:Y:S01]  /*22f430*/  ULDC UR6, c[0x0][0x228] ;  /* 0x00008a0000067ab9 */ /* 0x000fe20000000800 */
[----:B0-----:R-:W-:-:S03]  /*22f440*/  PRMT R3, R39, 0x7771, RZ ;  /* 0x0000777127037816 */ /* 0x001fc600000000ff */
[----:B------:R0:W-:Y:S04]  /*22f450*/  @P4 STG.E.U8 desc[UR22][R44.64], R2 ;  /* 0x000000022c004986 */ /* 0x0001e8000c101116 */
[----:B0-----:R-:W4:Y:S01]  /*22f460*/  LDL.LU.64 R44, [R1+0x11d0] ;  /* 0x0011d000012c7983 */ /* 0x001f220000300a00 */
[----:B------:R-:W-:-:S03]  /*22f470*/  PRMT R2, R39, 0x7772, RZ ;  /* 0x0000777227027816 */ /* 0x000fc600000000ff */
[----:B--2---:R0:W-:Y:S04]  /*22f480*/  @P5 STG.E.U8 desc[UR22][R54.64], R3 ;  /* 0x0000000336005986 */ /* 0x0041e8000c101116 */
[----:B------:R-:W-:Y:S04]  /*22f490*/  @P6 STG.E.U8 desc[UR22][R40.64], R2 ;  /* 0x0000000228006986 */ /* 0x000fe8000c101116 */
[----:B0-----:R-:W2:Y:S04]  /*22f4a0*/  LDL.LU.64 R54, [R1+0x11c0] ;  /* 0x0011c00001367983 */ /* 0x001ea80000300a00 */
[----:B------:R-:W2:Y:S01]  /*22f4b0*/  LDL.LU R52, [R1+0x718] ;  /* 0x0007180001347983 */ /* 0x000ea20000300800 */
[----:B------:R-:W-:-:S03]  /*22f4c0*/  PRMT R3, R39, 0x7773, RZ ;  /* 0x0000777327037816 */ /* 0x000fc600000000ff */
[----:B------:R-:W2:Y:S04]  /*22f4d0*/  LDL.LU.64 R34, [R1+0x11b8] ;  /* 0x0011b80001227983 */ /* 0x000ea80000300a00 */
[----:B---3--:R0:W-:Y:S04]  /*22f4e0*/  @P2 STG.E.U8 desc[UR22][R56.64], R3 ;  /* 0x0000000338002986 */ /* 0x0081e8000c101116 */
[----:B0-----:R-:W3:Y:S01]  /*22f4f0*/  LDL.LU.64 R56, [R1+0x11b0] ;  /* 0x0011b00001387983 */ /* 0x001ee20000300a00 */
[----:B------:R-:W-:Y:S01]  /*22f500*/  ISETP.LT.AND P4, PT, R61, UR4, !P3 ;  /* 0x000000043d007c0c */ /* 0x000fe2000df81270 */
[----:B------:R-:W-:Y:S01]  /*22f510*/  ULDC UR4, c[0x0][0x228] ;  /* 0x00008a0000047ab9 */ /* 0x000fe20000000800 */
[----:B------:R-:W-:-:S02]  /*22f520*/  PRMT R2, R51, 0x7770, RZ ;  /* 0x0000777033027816 */ /* 0x000fc400000000ff */
[----:B------:R-:W-:Y:S02]  /*22f530*/  ISETP.LT.AND P5, PT, R38, UR4, !P3 ;  /* 0x0000000426007c0c */ /* 0x000fe4000dfa1270 */
[----:B------:R-:W-:Y:S01]  /*22f540*/  PRMT R3, R51, 0x7771, RZ ;  /* 0x0000777133037816 */ /* 0x000fe200000000ff */
[----:B------:R-:W-:Y:S01]  /*22f550*/  ULDC UR4, c[0x0][0x228] ;  /* 0x00008a0000047ab9 */ /* 0x000fe20000000800 */
[----:B------:R-:W3:Y:S01]  /*22f560*/  LDL.LU.64 R36, [R1+0x11a8] ;  /* 0x0011a80001247983 */ /* 0x000ee20000300a00 */
[----:B------:R-:W-:-:S03]  /*22f570*/  ISETP.LT.AND P2, PT, R49, UR4, !P3 ;  /* 0x0000000431007c0c */ /* 0x000fc6000df41270 */
[----:B------:R-:W3:Y:S01]  /*22f580*/  LDL.LU.64 R40, [R1+0x11a0] ;  /* 0x0011a00001287983 */ /* 0x000ee20000300a00 */
[----:B------:R-:W-:-:S03]  /*22f590*/  ULDC UR4, c[0x0][0x228] ;  /* 0x00008a0000047ab9 */ /* 0x000fc60000000800 */
[----:B------:R-:W-:Y:S04]  /*22f5a0*/  @P4 STG.E.U8 desc[UR22][R42.64], R2 ;  /* 0x000000022a004986 */ /* 0x000fe8000c101116 */
[----:B------:R0:W-:Y:S01]  /*22f5b0*/  @P5 STG.E.U8 desc[UR22][R46.64], R3 ;  /* 0x000000032e005986 */ /* 0x0001e2000c101116 */
[----:B------:R-:W-:Y:S01]  /*22f5c0*/  ISETP.LT.AND P4, PT, R50, UR6, !P3 ;  /* 0x0000000632007c0c */ /* 0x000fe2000df81270 */
[----:B------:R-:W-:Y:S01]  /*22f5d0*/  ULDC UR6, c[0x0][0x228] ;  /* 0x00008a0000067ab9 */ /* 0x000fe20000000800 */
[----:B------:R-:W-:Y:S02]  /*22f5e0*/  ISETP.LT.AND P6, PT, R60, UR4, !P3 ;  /* 0x000000043c007c0c */ /* 0x000fe4000dfc1270 */
[----:B------:R-:W-:Y:S02]  /*22f5f0*/  ISETP.LT.AND P5, PT, R58, UR6, !P3 ;  /* 0x000000063a007c0c */ /* 0x000fe4000dfa1270 */
[C---:B------:R-:W-:Y:S01]  /*22f600*/  PRMT R4, R51.reuse, 0x7773, RZ ;  /* 0x0000777333047816 */ /* 0x040fe200000000ff */
[----:B------:R-:W-:Y:S01]  /*22f610*/  ULDC UR4, c[0x0][0x228] ;  /* 0x00008a0000047ab9 */ /* 0x000fe20000000800 */
[----:B------:R-:W-:Y:S01]  /*22f620*/  ULDC UR6, c[0x0][0x228] ;  /* 0x00008a0000067ab9 */ /* 0x000fe20000000800 */
[----:B0-----:R-:W3:Y:S04]  /*22f630*/  LDL.LU R46, [R1+0x708] ;  /* 0x00070800012e7983 */ /* 0x001ee80000300800 */
[----:B------:R-:W3:Y:S01]  /*22f640*/  LDL.LU.64 R42, [R1+0x1198] ;  /* 0x00119800012a7983 */ /* 0x000ee20000300a00 */
[----:B------:R-:W-:Y:S01]  /*22f650*/  PRMT R3, R51, 0x7772, RZ ;  /* 0x0000777233037816 */ /* 0x000fe200000000ff */
[----:B------:R-:W-:-:S04]  /*22f660*/  VIADD R2, R53, 0xf7 ;  /* 0x000000f735027836 */ /* 0x000fc80000000000 */
[----:B----4-:R0:W-:Y:S01]  /*22f670*/  @P2 STG.E.U8 desc[UR22][R44.64], R3 ;  /* 0x000000032c002986 */ /* 0x0101e2000c101116 */
[----:B------:R-:W-:Y:S01]  /*22f680*/  ISETP.GE.AND P2, PT, R2, UR5, PT ;  /* 0x0000000502007c0c */ /* 0x000fe2000bf46270 */
[----:B------:R-:W-:Y:S02]  /*22f690*/  ULDC UR5, c[0x0][0x228] ;  /* 0x00008a0000057ab9 */ /* 0x000fe40000000800 */
[----:B0-----:R-:W4:Y:S04]  /*22f6a0*/  LDL.LU.64 R44, [R1+0x1190] ;  /* 0x00119000012c7983 */ /* 0x001f280000300a00 */
[----:B--2---:R0:W-:Y:S01]  /*22f6b0*/  @P4 STG.E.U8 desc[UR22][R54.64], R4 ;  /* 0x0000000436004986 */ /* 0x0041e2000c101116 */
[C---:B------:R-:W-:Y:S02]  /*22f6c0*/  PRMT R2, R52.reuse, 0x7770, RZ ;  /* 0x0000777034027816 */ /* 0x040fe400000000ff */
[----:B------:R-:W-:-:S03]  /*22f6d0*/  PRMT R3, R52, 0x7771, RZ ;  /* 0x0000777134037816 */ /* 0x000fc600000000ff */
[----:B------:R-:W-:Y:S04]  /*22f6e0*/  @P6 STG.E.U8 desc[UR22][R34.64], R2 ;  /* 0x0000000222006986 */ /* 0x000fe8000c101116 */
[----:B0-----:R-:W2:Y:S04]  /*22f6f0*/  LDL.LU.64 R54, [R1+0x1188] ;  /* 0x0011880001367983 */ /* 0x001ea80000300a00 */
[----:B---3--:R0:W-:Y:S04]  /*22f700*/  @P5 STG.E.U8 desc[UR22][R56.64], R3 ;  /* 0x0000000338005986 */ /* 0x0081e8000c101116 */
[----:B0-----:R-:W3:Y:S01]  /*22f710*/  LDL.LU.64 R56, [R1+0x1178] ;  /* 0x0011780001387983 */ /* 0x001ee20000300a00 */
[----:B------:R-:W-:Y:S01]  /*22f720*/  ISETP.LT.AND P4, PT, R59, UR4, !P3 ;  /* 0x000000043b007c0c */ /* 0x000fe2000df81270 */
[----:B------:R-:W-:Y:S01]  /*22f730*/  ULDC UR4, c[0x0][0x228] ;  /* 0x00008a0000047ab9 */ /* 0x000fe20000000800 */
[----:B------:R-:W-:-:S02]  /*22f740*/  ISETP.LT.AND P3, PT, R48, UR5, !P3 ;  /* 0x0000000530007c0c */ /* 0x000fc4000df61270 */
[----:B------:R-:W-:Y:S02]  /*22f750*/  ISETP.LT.AND P6, PT, R61, UR4, !P0 ;  /* 0x000000043d007c0c */ /* 0x000fe4000c7c1270 */
[C---:B------:R-:W-:Y:S01]  /*22f760*/  PRMT R2, R52.reuse, 0x7772, RZ ;  /* 0x0000777234027816 */ /* 0x040fe200000000ff */
[----:B------:R-:W3:Y:S01]  /*22f770*/  LDL.LU R51, [R1+0x7d8] ;  /* 0x0007d80001337983 */ /* 0x000ee20000300800 */
[----:B------:R-:W-:Y:S01]  /*22f780*/  ULDC UR5, c[0x0][0x228] ;  /* 0x00008a0000057ab9 */ /* 0x000fe20000000800 */
[----:B------:R-:W-:Y:S01]  /*22f790*/  PRMT R3, R52, 0x7773, RZ ;  /* 0x0000777334037816 */ /* 0x000fe200000000ff */
[----:B------:R-:W-:Y:S01]  /*22f7a0*/  ULDC UR4, c[0x0][0x228] ;  /* 0x00008a0000047ab9 */ /* 0x000fe20000000800 */
[----:B------:R-:W-:Y:S01]  /*22f7b0*/  ISETP.LT.AND P5, PT, R38, UR5, !P0 ;  /* 0x0000000526007c0c */ /* 0x000fe2000c7a1270 */
[----:B------:R-:W3:Y:S04]  /*22f7c0*/  LDL.LU.64 R34, [R1+0x1180] ;  /* 0x0011800001227983 */ /* 0x000ee80000300a00 */
[----:B------:R0:W-:Y:S01]  /*22f7d0*/  @P4 STG.E.U8 desc[UR22][R36.64], R2 ;  /* 0x0000000224004986 */ /* 0x0001e2000c101116 */
[----:B------:R-:W-:Y:S01]  /*22f7e0*/  ISETP.LT.AND P4, PT, R49, UR4, !P0 ;  /* 0x0000000431007c0c */ /* 0x000fe2000c781270 */
[----:B------:R-:W-:Y:S01]  /*22f7f0*/  ULDC UR4, c[0x0][0x228] ;  /* 0x00008a0000047ab9 */ /* 0x000fe20000000800 */
[----:B------:R-:W-:Y:S01]  /*22f800*/  ULDC UR5, c[0x0][0x228] ;  /* 0x00008a0000057ab9 */ /* 0x000fe20000000800 */
[----:B------:R1:W-:Y:S01]  /*22f810*/  @P3 STG.E.U8 desc[UR22][R40.64], R3 ;  /* 0x0000000328003986 */ /* 0x0003e2000c101116 */
[----:B0-----:R-:W-:-:S03]  /*22f820*/  PRMT R2, R46, 0x7770, RZ ;  /* 0x000077702e027816 */ /* 0x001fc600000000ff */
[----:B------:R-:W3:Y:S04]  /*22f830*/  LDL.LU.64 R36, [R1+0x1160] ;  /* 0x0011600001247983 */ /* 0x000ee80000300a00 */
[----:B-1----:R-:W3:Y:S04]  /*22f840*/  LDL.LU.64 R40, [R1+0x1170] ;  /* 0x0011700001287983 */ /* 0x002ee80000300a00 */
[----:B------:R0:W-:Y:S01]  /*22f850*/  @P6 STG.E.U8 desc[UR22][R42.64], R2 ;  /* 0x000000022a006986 */ /* 0x0001e2000c101116 */
[----:B------:R-:W-:Y:S02]  /*22f860*/  PRMT R3, R46, 0x7771, RZ ;  /* 0x000077712e037816 */ /* 0x000fe400000000ff */
[----:B------:R-:W-:Y:S01]  /*22f870*/  ISETP.LT.AND P3, PT, R50, UR4, !P0 ;  /* 0x0000000432007c0c */ /* 0x000fe2000c761270 */
[----:B------:R-:W-:Y:S01]  /*22f880*/  ULDC UR4, c[0x0][0x228] ;  /* 0x00008a0000047ab9 */ /* 0x000fe20000000800 */
[----:B0-----:R-:W3:Y:S01]  /*22f890*/  LDL.LU.64 R42, [R1+0x1168] ;  /* 0x00116800012a7983 */ /* 0x001ee20000300a00 */
[----:B------:R-:W-:-:S03]  /*22f8a0*/  PRMT R2, R46, 0x7772, RZ ;  /* 0x000077722e027816 */ /* 0x000fc600000000ff */
[----:B------:R-:W3:Y:S04]  /*22f8b0*/  LDL.LU R52, [R1+0x72c] ;  /* 0x00072c0001347983 */ /* 0x000ee80000300800 */
[----:B----4-:R0:W-:Y:S02]  /*22f8c0*/  @P5 STG.E.U8 desc[UR22][R44.64], R3 ;  /* 0x000000032c005986 */ /* 0x0101e4000c101116 */
[----:B0-----:R-:W-:Y:S02]  /*22f8d0*/  PRMT R3, R46, 0x7773, RZ ;  /* 0x000077732e037816 */ /* 0x001fe400000000ff */
[----:B--2---:R0:W-:Y:S04]  /*22f8e0*/  @P4 STG.E.U8 desc[UR22][R54.64], R2 ;  /* 0x0000000236004986 */ /* 0x0041e8000c101116 */
[----:B0-----:R-:W2:Y:S04]  /*22f8f0*/  LDL.LU.64 R54, [R1+0x1150] ;  /* 0x0011500001367983 */ /* 0x001ea80000300a00 */
[----:B------:R-:W4:Y:S04]  /*22f900*/  LDL.LU.64 R44, [R1+0x1158] ;  /* 0x00115800012c7983 */ /* 0x000f280000300a00 */
[----:B------:R-:W4:Y:S04]  /*22f910*/  LDL.LU.64 R46, [R1+0x1148] ;  /* 0x00114800012e7983 */ /* 0x000f280000300a00 */
[----:B---3--:R0:W-:Y:S04]  /*22f920*/  @P3 STG.E.U8 desc[UR22][R56.64], R3 ;  /* 0x0000000338003986 */ /* 0x0081e8000c101116 */
[----:B0-----:R-:W3:Y:S01]  /*22f930*/  LDL.LU.64 R56, [R1+0x1130] ;  /* 0x0011300001387983 */ /* 0x001ee20000300a00 */
[----:B------:R-:W-:-:S02]  /*22f940*/  ISETP.LT.AND P5, PT, R60, UR4, !P0 ;  /* 0x000000043c007c0c */ /* 0x000fc4000c7a1270 */
[----:B------:R-:W-:Y:S01]  /*22f950*/  ISETP.LT.AND P4, PT, R58, UR5, !P0 ;  /* 0x000000053a007c0c */ /* 0x000fe2000c781270 */
[----:B------:R-:W-:Y:S01]  /*22f960*/  ULDC UR4, c[0x0][0x228] ;  /* 0x00008a0000047ab9 */ /* 0x000fe20000000800 */
[----:B------:R-:W-:Y:S01]  /*22f970*/  ULDC UR5, c[0x0][0x228] ;  /* 0x00008a0000057ab9 */ /* 0x000fe20000000800 */
[----:B------:R-:W-:Y:S02]  /*22f980*/  ISETP.LT.AND P3, PT, R59, UR4, !P0 ;  /* 0x000000043b007c0c */ /* 0x000fe4000c761270 */
[----:B------:R-:W-:Y:S01]  /*22f990*/  ISETP.LT.AND P6, PT, R48, UR5, !P0 ;  /* 0x0000000530007c0c */ /* 0x000fe2000c7c1270 */
[----:B------:R-:W-:Y:S01]  /*22f9a0*/  VIADD R2, R53, 0xf8 ;  /* 0x000000f835027836 */ /* 0x000fe20000000000 */
[C---:B------:R-:W-:Y:S02]  /*22f9b0*/  PRMT R3, R51.reuse, 0x7770, RZ ;  /* 0x0000777033037816 */ /* 0x040fe400000000ff */
[----:B------:R-:W-:Y:S01]  /*22f9c0*/  PRMT R4, R51, 0x7771, RZ ;  /* 0x0000777133047816 */ /* 0x000fe200000000ff */
[----:B------:R-:W-:Y:S01]  /*22f9d0*/  ULDC UR4, c[0x0][0x228] ;  /* 0x00008a0000047ab9 */ /* 0x000fe20000000800 */
[----:B------:R-:W-:Y:S01]  /*22f9e0*/  ULDC UR5, c[0x0][0x228] ;  /* 0x00008a0000057ab9 */ /* 0x000fe20000000800 */
[----:B------:R-:W-:-:S02]  /*22f9f0*/  ISETP.GE.AND P0, PT, R2, UR25, PT ;  /* 0x0000001902007c0c */ /* 0x000fc4000bf06270 */
[----:B------:R-:W-:Y:S01]  /*22fa00*/  PRMT R2, R51, 0x7772, RZ ;  /* 0x0000777233027816 */ /* 0x000fe200000000ff */
[----:B------:R0:W-:Y:S04]  /*22fa10*/  @P5 STG.E.U8 desc[UR22][R34.64], R3 ;  /* 0x0000000322005986 */ /* 0x0001e8000c101116 */
[----:B------:R1:W-:Y:S01]  /*22fa20*/  @P4 STG.E.U8 desc[UR22][R36.64], R4 ;  /* 0x0000000424004986 */ /* 0x0003e2000c101116 */
[----:B------:R-:W-:Y:S01]  /*22fa30*/  ISETP.LT.AND P4, PT, R61, UR4, !P1 ;  /* 0x000000043d007c0c */ /* 0x000fe2000cf81270 */
[----:B------:R-:W-:Y:S02]  /*22fa40*/  ULDC UR4, c[0x0][0x228] ;  /* 0x00008a0000047ab9 */ /* 0x000fe40000000800 */
[----:B------:R1:W-:Y:S01]  /*22fa50*/  @P3 STG.E.U8 desc[UR22][R40.64], R2 ;  /* 0x0000000228003986 */ /* 0x0003e2000c101116 */
[----:B0-----:R-:W-:-:S03]  /*22fa60*/  PRMT R3, R51, 0x7773, RZ ;  /* 0x0000777333037816 */ /* 0x001fc600000000ff */
[----:B------:R-:W3:Y:S04]  /*22fa70*/  LDL.LU R51, [R1+0x71c] ;  /* 0x00071c0001337983 */ /* 0x000ee80000300800 */
[----:B------:R0:W-:Y:S01]  /*22fa80*/  @P6 STG.E.U8 desc[UR22][R42.64], R3 ;  /* 0x000000032a006986 */ /* 0x0001e2000c101116 */
[----:B------:R-:W-:Y:S01]  /*22fa90*/  ISETP.LT.AND P6, PT, R38, UR4, !P1 ;  /* 0x0000000426007c0c */ /* 0x000fe2000cfc1270 */
[----:B------:R-:W-:Y:S01]  /*22faa0*/  ULDC UR4, c[0x0][0x228] ;  /* 0x00008a0000047ab9 */ /* 0x000fe20000000800 */
[----:B------:R-:W-:Y:S01]  /*22fab0*/  ISETP.LT.AND P3, PT, R49, UR5, !P1 ;  /* 0x0000000531007c0c */ /* 0x000fe2000cf61270 */
[----:B-1----:R-:W3:Y:S01]  /*22fac0*/  LDL.LU.64 R36, [R1+0x1140] ;  /* 0x0011400001247983 */ /* 0x002ee20000300a00 */
[----:B------:R-:W-:Y:S02]  /*22fad0*/  PRMT R2, R52, 0x7770, RZ ;  /* 0x0000777034027816 */ /* 0x000fe400000000ff */
[----:B------:R-:W-:Y:S01]  /*22fae0*/  ISETP.LT.AND P5, PT, R50, UR4, !P1 ;  /* 0x0000000432007c0c */ /* 0x000fe2000cfa1270 */
[----:B------:R-:W3:Y:S01]  /*22faf0*/  LDL.LU.64 R40, [R1+0x1128] ;  /* 0x0011280001287983 */ /* 0x000ee20000300a00 */
[----:B------:R-:W-:Y:S01]  /*22fb00*/  PRMT R4, R52, 0x7773, RZ ;  /* 0x0000777334047816 */ /* 0x000fe200000000ff */
[----:B------:R-:W-:Y:S01]  /*22fb10*/  ULDC UR4, c[0x0][0x228] ;  /* 0x00008a0000047ab9 */ /* 0x000fe20000000800 */
[----:B------:R-:W-:Y:S01]  /*22fb20*/  ULDC UR5, c[0x0][0x228] ;  /* 0x00008a0000057ab9 */ /* 0x000fe20000000800 */
[----:B0-----:R-:W-:Y:S01]  /*22fb30*/  VIADD R3, R53, 0xf9 ;  /* 0x000000f935037836 */ /* 0x001fe20000000000 */
[----:B--2---:R0:W-:Y:S04]  /*22fb40*/  @P4 STG.E.U8 desc[UR22][R54.64], R2 ;  /* 0x0000000236004986 */ /* 0x0041e8000c101116 */
[----:B------:R-:W-:-:S02]  /*22fb50*/  ISETP.GE.AND P4, PT, R3, UR21, PT ;  /* 0x0000001503007c0c */ /* 0x000fc4000bf86270 */
[C---:B------:R-:W-:Y:S02]  /*22fb60*/  PRMT R3, R52.reuse, 0x7772, RZ ;  /* 0x0000777234037816 */ /* 0x040fe400000000ff */
[----:B0-----:R-:W-:Y:S01]  /*22fb70*/  PRMT R2, R52, 0x7771, RZ ;  /* 0x0000777134027816 */ /* 0x001fe200000000ff */
[----:B------:R-:W2:Y:S04]  /*22fb80*/  LDL.LU.64 R54, [R1+0x1120] ;  /* 0x0011200001367983 */ /* 0x000ea80000300a00 */
[----:B------:R-:W2:Y:S04]  /*22fb90*/  LDL.LU R52, [R1+0x70c] ;  /* 0x00070c0001347983 */ /* 0x000ea80000300800 */
[----:B------:R-:W2:Y:S04]  /*22fba0*/  LDL.LU.64 R42, [R1+0x1138] ;  /* 0x00113800012a7983 */ /* 0x000ea80000300a00 */
[----:B----4-:R-:W-:Y:S04]  /*22fbb0*/  @P6 STG.E.U8 desc[UR22][R44.64], R2 ;  /* 0x000000022c006986 */ /* 0x010fe8000c101116 */
[----:B------:R-:W-:Y:S04]  /*22fbc0*/  @P3 STG.E.U8 desc[UR22][R46.64], R3 ;  /* 0x000000032e003986 */ /* 0x000fe8000c101116 */
[----:B---3--:R0:W-:Y:S04]  /*22fbd0*/  @P5 STG.E.U8 desc[UR22][R56.64], R4 ;  /* 0x0000000438005986 */ /* 0x0081e8000c101116 */
[----:B0-----:R-:W3:Y:S04]  /*22fbe0*/  LDL.LU.64 R56, [R1+0x1118] ;  /* 0x0011180001387983 */ /* 0x001ee80000300a00 */
[----:B------:R-:W4:Y:S01]  /*22fbf0*/  LDL.LU.64 R44, [R1+0x1110] ;  /* 0x00111000012c7983 */ /* 0x000f220000300a00 */
[----:B------:R-:W-:Y:S01]  /*22fc00*/  ISETP.LT.AND P6, PT, R60, UR4, !P1 ;  /* 0x000000043c007c0c */ /* 0x000fe2000cfc1270 */
[----:B------:R-:W-:-:S02]  /*22fc10*/  ULDC UR4, c[0x0][0x228] ;  /* 0x00008a0000047ab9 */ /* 0x000fc40000000800 */
[----:B------:R-:W4:Y:S01]  /*22fc20*/  LDL.LU.64 R46, [R1+0x1100] ;  /* 0x00110000012e7983 */ /* 0x000f220000300a00 */
[----:B------:R-:W-:Y:S02]  /*22fc30*/  ISETP.LT.AND P5, PT, R58, UR4, !P1 ;  /* 0x000000043a007c0c */ /* 0x000fe4000cfa1270 */
[----:B------:R-:W-:Y:S01]  /*22fc40*/  ISETP.LT.AND P3, PT, R59, UR5, !P1 ;  /* 0x000000053b007c0c */ /* 0x000fe2000cf61270 */
[----:B------:R-:W-:Y:S01]  /*22fc50*/  ULDC UR4, c[0x0][0x228] ;  /* 0x00008a0000047ab9 */ /* 0x000fe20000000800 */
[----:B------:R-:W-:Y:S01]  /*22fc60*/  ULDC UR5, c[0x0][0x228] ;  /* 0x00008a0000057ab9 */ /* 0x000fe20000000800 */
[----:B------:R-:W-:Y:S01]  /*22fc70*/  ISETP.LT.AND P1, PT, R48, UR4, !P1 ;  /* 0x0000000430007c0c */ /* 0x000fe2000cf21270 */
[----:B------:R-:W-:Y:S01]  /*22fc80*/  ULDC UR4, c[0x0][0x228] ;  /* 0x00008a0000047ab9 */ /* 0x000fe20000000800 */
[C---:B------:R-:W-:Y:S02]  /*22fc90*/  PRMT R2, R51.reuse, 0x7770, RZ ;  /* 0x0000777033027816 */ /* 0x040fe400000000ff */
[----:B------:R-:W-:-:S02]  /*22fca0*/  PRMT R3, R51, 0x7771, RZ ;  /* 0x0000777133037816 */ /* 0x000fc400000000ff */
[----:B------:R-:W-:Y:S01]  /*22fcb0*/  PRMT R4, R51, 0x7772, RZ ;  /* 0x0000777233047816 */ /* 0x000fe200000000ff */
[----:B------:R0:W-:Y:S01]  /*22fcc0*/  @P6 STG.E.U8 desc[UR22][R36.64], R2 ;  /* 0x0000000224006986 */ /* 0x0001e2000c101116 */
[----:B------:R-:W-:Y:S02]  /*22fcd0*/  ISETP.LT.AND P6, PT, R61, UR5, !P2 ;  /* 0x000000053d007c0c */ /* 0x000fe4000d7c1270 */
[----:B------:R-:W-:Y:S01]  /*22fce0*/  PRMT R5, R51, 0x7773, RZ ;  /* 0x0000777333057816 */ /* 0x000fe200000000ff */
[----:B------:R-:W-:Y:S04]  /*22fcf0*/  @P5 STG.E.U8 desc[UR22][R40.64], R3 ;  /* 0x0000000328005986 */ /* 0x000fe8000c101116 */
[----:B------:R-:W4:Y:S01]  /*22fd00*/  LDL.LU R51, [R1+0x7dc] ;  /* 0x0007dc0001337983 */ /* 0x000f220000300800 */
[----:B------:R-:W-:-:S03]  /*22fd10*/  ULDC UR5, c[0x0][0x228] ;  /* 0x00008a0000057ab9 */ /* 0x000fc60000000800 */
[----:B--2---:R1:W-:Y:S01]  /*22fd20*/  @P3 STG.E.U8 desc[UR22][R54.64], R4 ;  /* 0x0000000436003986 */ /* 0x0043e2000c101116 */
[----:B0-----:R-:W-:-:S03]  /*22fd30*/  PRMT R2, R52, 0x7770, RZ ;  /* 0x0000777034027816 */ /* 0x001fc600000000ff */
[----:B------:R-:W-:Y:S04]  /*22fd40*/  @P1 STG.E.U8 desc[UR22][R42.64], R5 ;  /* 0x000000052a001986 */ /* 0x000fe8000c101116 */
[----:B-1----:R-:W2:Y:S04]  /*22fd50*/  LDL.LU.64 R54, [R1+0x1108] ;  /* 0x0011080001367983 */ /* 0x002ea80000300a00 */
[----:B------:R-:W2:Y:S04]  /*22fd60*/  LDL.LU.64 R32, [R1+0x10f8] ;  /* 0x0010f80001207983 */ /* 0x000ea80000300a00 */
[----:B------:R-:W2:Y:S04]  /*22fd70*/  LDL.LU.64 R34, [R1+0x10f0] ;  /* 0x0010f00001227983 */ /* 0x000ea80000300a00 */
[----:B------:R-:W2:Y:S04]  /*22fd80*/  LDL.LU.64 R36, [R1+0x10e8] ;  /* 0x0010e80001247983 */ /* 0x000ea80000300a00 */
[----:B---3--:R0:W-:Y:S04]  /*22fd90*/  @P6 STG.E.U8 desc[UR22][R56.64], R2 ;  /* 0x0000000238006986 */ /* 0x0081e8000c101116 */
[----:B0-----:R-:W3:Y:S01]  /*22fda0*/  LDL.LU.64 R56, [R1+0x10e0] ;  /* 0x0010e00001387983 */ /* 0x001ee20000300a00 */
[----:B------:R-:W-:-:S02]  /*22fdb0*/  ISETP.LT.AND P5, PT, R38, UR6, !P2 ;  /* 0x0000000626007c0c */ /* 0x000fc4000d7a1270 */
[----:B------:R-:W-:Y:S02]  /*22fdc0*/  ISETP.LT.AND P3, PT, R49, UR4, !P2 ;  /* 0x0000000431007c0c */ /* 0x000fe4000d761270 */
[C---:B------:R-:W-:Y:S02]  /*22fdd0*/  PRMT R3, R52.reuse, 0x7771, RZ ;  /* 0x0000777134037816 */ /* 0x040fe400000000ff */
[----:B------:R-:W-:Y:S01]  /*22fde0*/  PRMT R4, R52, 0x7772, RZ ;  /* 0x0000777234047816 */ /* 0x000fe200000000ff */
[----:B------:R-:W-:Y:S01]  /*22fdf0*/  ULDC UR4, c[0x0][0x228] ;  /* 0x00008a0000047ab9 */ /* 0x000fe20000000800 */
[----:B------:R-:W-:-:S05]  /*22fe00*/  ULDC UR6, c[0x0][0x228] ;  /* 0x00008a0000067ab9 */ /* 0x000fca0000000800 */
[----:B----4-:R0:W-:Y:S04]  /*22fe10*/  @P5 STG.E.U8 desc[UR22][R44.64], R3 ;  /* 0x000000032c005986 */ /* 0x0101e8000c101116 */
[----:B------:R1:W-:Y:S01]  /*22fe20*/  @P3 STG.E.U8 desc[UR22][R46.64], R4 ;  /* 0x000000042e003986 */ /* 0x0003e2000c101116 */
[----:B------:R-:W-:-:S03]  /*22fe30*/  ISETP.LT.AND P1, PT, R50, UR4, !P2 ;  /* 0x0000000432007c0c */ /* 0x000fc6000d721270 */
[----:B0-----:R-:W4:Y:S04]  /*22fe40*/  LDL.LU R45, [R1+0x690] ;  /* 0x00069000012d7983 */ /* 0x001f280000300800 */
[----:B-1----:R-:W4:Y:S01]  /*22fe50*/  LDL.LU.64 R46, [R1+0x10d8] ;  /* 0x0010d800012e7983 */ /* 0x002f220000300a00 */
[----:B------:R-:W-:Y:S01]  /*22fe60*/  ISETP.LT.AND P5, PT, R60, UR5, !P2 ;  /* 0x000000053c007c0c */ /* 0x000fe2000d7a1270 */
[----:B------:R-:W-:Y:S01]  /*22fe70*/  ULDC UR4, c[0x0][0x228] ;  /* 0x00008a0000047ab9 */ /* 0x000fe20000000800 */
[----:B------:R-:W-:Y:S01]  /*22fe80*/  ISETP.LT.AND P6, PT, R58, UR6, !P2 ;  /* 0x000000063a007c0c */ /* 0x000fe2000d7c1270 */
[----:B------:R-:W-:Y:S01]  /*22fe90*/  ULDC UR5, c[0x0][0x228] ;  /* 0x00008a0000057ab9 */ /* 0x000fe20000000800 */
[----:B------:R-:W4:Y:S01]  /*22fea0*/  LDL.LU.64 R42, [R1+0x10d0] ;  /* 0x0010d000012a7983 */ /* 0x000f220000300a00 */
[----:B------:R-:W-:-:S02]  /*22feb0*/  ISETP.LT.AND P3, PT, R59, UR4, !P2 ;  /* 0x000000043b007c0c */ /* 0x000fc4000d761270 */
[----:B------:R-:W-:Y:S02]  /*22fec0*/  ISETP.LT.AND P2, PT, R48, UR5, !P2 ;  /* 0x0000000530007c0c */ /* 0x000fe4000d741270 */
[----:B------:R-:W-:Y:S02]  /*22fed0*/  PRMT R6, R52, 0x7773, RZ ;  /* 0x0000777334067816 */ /* 0x000fe400000000ff */
[C---:B------:R-:W-:Y:S02]  /*22fee0*/  PRMT R4, R51.reuse, 0x7770, RZ ;  /* 0x0000777033047816 */ /* 0x040fe400000000ff */
[C---:B------:R-:W-:Y:S01]  /*22fef0*/  PRMT R3, R51.reuse, 0x7771, RZ ;  /* 0x0000777133037816 */ /* 0x040fe200000000ff */
[----:B------:R-:W4:Y:S01]  /*22ff00*/  LDL.LU.64 R40, [R1+0x10c8] ;  /* 0x0010c80001287983 */ /* 0x000f220000300a00 */
[C---:B------:R-:W-:Y:S02]  /*22ff10*/  PRMT R2, R51.reuse, 0x7772, RZ ;  /* 0x0000777233027816 */ /* 0x040fe400000000ff */
[----:B------:R-:W-:Y:S01]  /*22ff20*/  PRMT R5, R51, 0x7773, RZ ;  /* 0x0000777333057816 */ /* 0x000fe200000000ff */
[----:B------:R-:W-:Y:S01]  /*22ff30*/  ULDC UR4, c[0x0][0x228] ;  /* 0x00008a0000047ab9 */ /* 0x000fe20000000800 */
[----:B------:R-:W-:Y:S01]  /*22ff40*/  ULDC UR5, c[0x0][0x228] ;  /* 0x00008a0000057ab9 */ /* 0x000fe20000000800 */
[----:B------:R-:W-:Y:S01]  /*22ff50*/  ULDC UR6, c[0x0][0x228] ;  /* 0x00008a0000067ab9 */ /* 0x000fe20000000800 */
[----:B--2---:R0:W-:Y:S04]  /*22ff60*/  @P1 STG.E.U8 desc[UR22][R54.64], R6 ;  /* 0x0000000636001986 */ /* 0x0041e8000c101116 */
[----:B------:R-:W-:Y:S04]  /*22ff70*/  @P5 STG.E.U8 desc[UR22][R32.64], R4 ;  /* 0x0000000420005986 */ /* 0x000fe8000c101116 */
[----:B------:R-:W-:Y:S04]  /*22ff80*/  @P6 STG.E.U8 desc[UR22][R34.64], R3 ;  /* 0x0000000322006986 */ /* 0x000fe8000c101116 */
[----:B------:R-:W-:Y:S04]  /*22ff90*/  @P3 STG.E.U8 desc[UR22][R36.64], R2 ;  /* 0x0000000224003986 */ /* 0x000fe8000c101116 */
[----:B0-----:R-:W2:Y:S04]  /*22ffa0*/  LDL.LU.64 R54, [R1+0x1038] ;  /* 0x0010380001367983 */ /* 0x001ea80000300a00 */
[----:B------:R-:W2:Y:S04]  /*22ffb0*/  LDL.LU R52, [R1+0x670] ;  /* 0x0006700001347983 */ /* 0x000ea80000300800 */
[----:B---3--:R0:W-:Y:S04]  /*22ffc0*/  @P2 STG.E.U8 desc[UR22][R56.64], R5 ;  /* 0x0000000538002986 */ /* 0x0081e8000c101116 */
[----:B0-----:R-:W3:Y:S01]  /*22ffd0*/  LDL.LU.64 R56, [R1+0x10c0] ;  /* 0x0010c00001387983 */ /* 0x001ee20000300a00 */
[----:B------:R-:W-:-:S02]  /*22ffe0*/  ISETP.LT.AND P5, PT, R61, UR4, !P0 ;  /* 0x000000043d007c0c */ /* 0x000fc4000c7a1270 */
[----:B------:R-:W-:Y:S01]  /*22fff0*/  ISETP.LT.AND P3, PT, R38, UR5, !P0 ;  /* 0x0000000526007c0c */ /* 0x000fe2000c761270 */
[----:B------:R-:W3:Y:S01]  /*230000*/  LDL.LU.64 R36, [R1+0x1088] ;  /* 0x0010880001247983 */ /* 0x000ee20000300a00 */
[----:B------:R-:W-:Y:S01]  /*230010*/  ULDC UR4, c[0x0][0x228] ;  /* 0x00008a0000047ab9 */ /* 0x000fe20000000800 */
[----:B------:R-:W-:Y:S01]  /*230020*/  ULDC UR5, c[0x0][0x228] ;  /* 0x00008a0000057ab9 */ /* 0x000fe20000000800 */
[----:B------:R-:W-:Y:S02]  /*230030*/  ISETP.LT.AND P6, PT, R49, UR4, !P0 ;  /* 0x0000000431007c0c */ /* 0x000fe4000c7c1270 */
[----:B----4-:R-:W-:Y:S01]  /*230040*/  PRMT R3, R45, 0x7770, RZ ;  /* 0x000077702d037816 */ /* 0x010fe200000000ff */
[----:B------:R-:W-:Y:S01]  /*230050*/  VIADD R2, R53, 0xfa ;  /* 0x000000fa35027836 */ /* 0x000fe20000000000 */
[----:B------:R-:W-:Y:S02]  /*230060*/  ISETP.LT.AND P2, PT, R50, UR5, !P0 ;  /* 0x0000000532007c0c */ /* 0x000fe4000c741270 */
[----:B------:R-:W-:Y:S01]  /*230070*/  PRMT R4, R45, 0x7771, RZ ;  /* 0x000077712d047816 */ /* 0x000fe200000000ff */
[----:B------:R-:W-:Y:S01]  /*230080*/  ULDC UR4, c[0x0][0x228] ;  /* 0x00008a0000047ab9 */ /* 0x000fe20000000800 */
[----:B------:R0:W-:Y:S01]  /*230090*/  @P5 STG.E.U8 desc[UR22][R46.64], R3 ;  /* 0x000000032e005986 */ /* 0x0001e2000c101116 */
[----:B------:R-:W-:-:S03]  /*2300a0*/  ISETP.GE.AND P1, PT, R2, UR19, PT ;  /* 0x0000001302007c0c */ /* 0x000fc6000bf26270 */
[----:B------:R1:W-:Y:S01]  /*2300b0*/  @P3 STG.E.U8 desc[UR22][R42.64], R4 ;  /* 0x000000042a003986 */ /* 0x0003e2000c101116 */
[C---:B------:R-:W-:Y:S01]  /*2300c0*/  PRMT R2, R45.reuse, 0x7772, RZ ;  /* 0x000077722d027816 */ /* 0x040fe200000000ff */
[----:B------:R-:W-:Y:S02]  /*2300d0*/  ULDC UR5, c[0x0][0x228] ;  /* 0x00008a0000057ab9 */ /* 0x000fe40000000800 */
[----:B0-----:R-:W4:Y:S04]  /*2300e0*/  LDL.LU.64 R46, [R1+0x1030] ;  /* 0x00103000012e7983 */ /* 0x001f280000300a00 */
[----:B------:R-:W4:Y:S01]  /*2300f0*/  LDL.LU R51, [R1+0x6d0] ;  /* 0x0006d00001337983 */ /* 0x000f220000300800 */
[----:B------:R-:W-:-:S03]  /*230100*/  PRMT R3, R45, 0x7773, RZ ;  /* 0x000077732d037816 */ /* 0x000fc600000000ff */
[----:B-1----:R-:W4:Y:S04]  /*230110*/  LDL.LU.64 R42, [R1+0x1080] ;  /* 0x00108000012a7983 */ /* 0x002f280000300a00 */
[----:B------:R-:W4:Y:S01]  /*230120*/  LDL.LU.64 R44, [R1+0xfe8] ;  /* 0x000fe800012c7983 */ /* 0x000f220000300a00 */
[----:B------:R-:W-:-:S03]  /*230130*/  ISETP.LT.AND P3, PT, R60, UR4, !P0 ;  /* 0x000000043c007c0c */ /* 0x000fc6000c761270 */
[----:B------:R0:W-:Y:S01]  /*230140*/  @P6 STG.E.U8 desc[UR22][R40.64], R2 ;  /* 0x0000000228006986 */ /* 0x0001e2000c101116 */
[----:B------:R-:W-:-:S03]  /*230150*/  ULDC UR4, c[0x0][0x228] ;  /* 0x00008a0000047ab9 */ /* 0x000fc60000000800 */
[----:B------:R-:W1:Y:S04]  /*230160*/  LDS.128 R4, [R0] ;  /* 0x0000000000047984 */ /* 0x000e680000000c00 */
[----:B0-----:R-:W4:Y:S04]  /*230170*/  LDL.LU.64 R40, [R1+0xfe0] ;  /* 0x000fe00001287983 */ /* 0x001f280000300a00 */
[----:B--2---:R0:W-:Y:S04]  /*230180*/  @P2 STG.E.U8 desc[UR22][R54.64], R3 ;  /* 0x0000000336002986 */ /* 0x0041e8000c101116 */
[----:B0-----:R-:W2:Y:S01]  /*230190*/  LDL.LU.64 R54, [R1+0xfb8] ;  /* 0x000fb80001367983 */ /* 0x001ea20000300a00 */
[----:B------:R-:W-:-:S05]  /*2301a0*/  PRMT R3, R52, 0x7770, RZ ;  /* 0x0000777034037816 */ /* 0x000fca00000000ff */
[----:B---3--:R0:W-:Y:S04]  /*2301b0*/  @P3 STG.E.U8 desc[UR22][R56.64], R3 ;  /* 0x0000000338003986 */ /* 0x0081e8000c101116 */
[----:B0-----:R-:W3:Y:S01]  /*2301c0*/  LDL.LU.64 R56, [R1+0xfb0] ;  /* 0x000fb00001387983 */ /* 0x001ee20000300a00 */
[----:B------:R-:W-:Y:S02]  /*2301d0*/  ISETP.LT.AND P5, PT, R58, UR4, !P0 ;  /* 0x000000043a007c0c */ /* 0x000fe4000c7a1270 */
[----:B------:R-:W-:Y:S01]  /*2301e0*/  ISETP.LT.AND P6, PT, R59, UR5, !P0 ;  /* 0x000000053b007c0c */ /* 0x000fe2000c7c1270 */
[----:B------:R-:W-:Y:S01]  /*2301f0*/  VIADD R2, R53, 0xfb ;  /* 0x000000fb35027836 */ /* 0x000fe20000000000 */
[----:B------:R-:W-:Y:S01]  /*230200*/  ULDC UR4, c[0x0][0x228] ;  /* 0x00008a0000047ab9 */ /* 0x000fe20000000800 */
[----:B------:R-:W-:Y:S01]  /*230210*/  PRMT R0, R52, 0x7771, RZ ;  /* 0x0000777134007816 */ /* 0x000fe200000000ff */
[----:B------:R-:W-:-:S02]  /*230220*/  ULDC UR5, c[0x0][0x228] ;  /* 0x00008a0000057ab9 */ /* 0x000fc40000000800 */
[----:B------:R-:W-:Y:S02]  /*230230*/  ISETP.GE.AND P2, PT, R2, UR17, PT ;  /* 0x0000001102007c0c */ /* 0x000fe4000bf46270 */
[----:B------:R-:W-:Y:S02]  /*230240*/  PRMT R2, R52, 0x7772, RZ ;  /* 0x0000777234027816 */ /* 0x000fe400000000ff */
[----:B------:R-:W-:Y:S02]  /*230250*/  ISETP.LT.AND P0, PT, R48, UR4, !P0 ;  /* 0x0000000430007c0c */ /* 0x000fe4000c701270 */
[----:B------:R-:W-:Y:S01]  /*230260*/  ISETP.LT.AND P3, PT, R61, UR5, !P4 ;  /* 0x000000053d007c0c */ /* 0x000fe2000e761270 */
[----:B------:R-:W-:Y:S01]  /*230270*/  ULDC UR4, c[0x0][0x228] ;  /* 0x00008a0000047ab9 */ /* 0x000fe20000000800 */
[----:B------:R-:W-:Y:S01]  /*230280*/  ULDC UR5, c[0x0][0x228] ;  /* 0x00008a0000057ab9 */ /* 0x000fe20000000800 */
[----:B------:R0:W-:Y:S04]  /*230290*/  @P5 STG.E.U8 desc[UR22][R36.64], R0 ;  /* 0x0000000024005986 */ /* 0x0001e8000c101116 */
[----:B----4-:R4:W-:Y:S01]  /*2302a0*/  @P6 STG.E.U8 desc[UR22][R46.64], R2 ;  /* 0x000000022e006986 */ /* 0x0109e2000c101116 */
[----:B------:R-:W-:Y:S01]  /*2302b0*/  ISETP.LT.AND P6, PT, R38, UR4, !P4 ;  /* 0x0000000426007c0c */ /* 0x000fe2000e7c1270 */
[----:B------:R-:W-:-:S02]  /*2302c0*/  ULDC UR4, c[0x0][0x228] ;  /* 0x00008a0000047ab9 */ /* 0x000fc40000000800 */
[----:B------:R-:W-:Y:S01]  /*2302d0*/  ISETP.LT.AND P5, PT, R49, UR4, !P4 ;  /* 0x0000000431007c0c */ /* 0x000fe2000e7a1270 */
[----:B------:R-:W-:Y:S01]  /*2302e0*/  ULDC UR4, c[0x0][0x228] ;  /* 0x00008a0000047ab9 */ /* 0x000fe20000000800 */
[----:B0-----:R-:W-:Y:S01]  /*2302f0*/  PRMT R0, R52, 0x7773, RZ ;  /* 0x0000777334007816 */ /* 0x001fe200000000ff */
[----:B----4-:R-:W4:Y:S01]  /*230300*/  LDL.LU.64 R46, [R1+0xf38] ;  /* 0x000f3800012e7983 */ /* 0x010f220000300a00 */
[----:B------:R-:W-:-:S03]  /*230310*/  PRMT R2, R51, 0x7770, RZ ;  /* 0x0000777033027816 */ /* 0x000fc600000000ff */
[----:B------:R0:W-:Y:S04]  /*230320*/  @P0 STG.E.U8 desc[UR22][R42.64], R0 ;  /* 0x000000002a000986 */ /* 0x0001e8000c101116 */
[----:B------:R-:W4:Y:S01]  /*230330*/  LDL.LU.64 R36, [R1+0xf30] ;  /* 0x000f300001247983 */ /* 0x000f220000300a00 */
[----:B------:R-:W-:Y:S01]  /*230340*/  ISETP.LT.AND P0, PT, R50, UR4, !P4 ;  /* 0x0000000432007c0c */ /* 0x000fe2000e701270 */
[----:B------:R-:W-:Y:S02]  /*230350*/  ULDC UR4, c[0x0][0x228] ;  /* 0x00008a0000047ab9 */ /* 0x000fe40000000800 */
[----:B------:R1:W-:Y:S01]  /*230360*/  @P3 STG.E.U8 desc[UR22][R44.64], R2 ;  /* 0x000000022c003986 */ /* 0x0003e2000c101116 */
[----:B0-----:R-:W-:-:S03]  /*230370*/  PRMT R0, R51, 0x7771, RZ ;  /* 0x0000777133007816 */ /* 0x001fc600000000ff */
[----:B-1----:R-:W4:Y:S01]  /*230380*/  LDL.LU.64 R44, [R1+0xf20] ;  /* 0x000f2000012c7983 */ /* 0x002f220000300a00 */
[----:B------:R-:W-:-:S03]  /*230390*/  PRMT R2, R51, 0x7772, RZ ;  /* 0x0000777233027816 */ /* 0x000fc600000000ff */
[----:B------:R-:W4:Y:S04]  /*2303a0*/  LDL.LU R43, [R1+0x694] ;  /* 0x00069400012b7983 */ /* 0x000f280000300800 */
[----:B------:R0:W-:Y:S04]  /*2303b0*/  @P6 STG.E.U8 desc[UR22][R40.64], R0 ;  /* 0x0000000028006986 */ /* 0x0001e8000c101116 */
[----:B0-----:R-:W4:Y:S04]  /*2303c0*/  LDL.LU.64 R40, [R1+0xf28] ;  /* 0x000f280001287983 */ /* 0x001f280000300a00 */
[----:B--2---:R0:W-:Y:S04]  /*2303d0*/  @P5 STG.E.U8 desc[UR22][R54.64], R2 ;  /* 0x0000000236005986 */ /* 0x0041e8000c101116 */
[----:B0-----:R-:W2:Y:S01]  /*2303e0*/  LDL.LU.64 R54, [R1+0xee8] ;  /* 0x000ee80001367983 */ /* 0x001ea20000300a00 */
[----:B------:R-:W-:-:S05]  /*2303f0*/  PRMT R2, R51, 0x7773, RZ ;  /* 0x0000777333027816 */ /* 0x000fca00000000ff */
[----:B---3--:R0:W-:Y:S04]  /*230400*/  @P0 STG.E.U8 desc[UR22][R56.64], R2 ;  /* 0x0000000238000986 */ /* 0x0081e8000c101116 */
[----:B0-----:R-:W3:Y:S01]  /*230410*/  LDL.LU.64 R56, [R1+0xee0] ;  /* 0x000ee00001387983 */ /* 0x001ee20000300a00 */
[----:B------:R-:W-:Y:S01]  /*230420*/  ISETP.LT.AND P3, PT, R60, UR4, !P4 ;  /* 0x000000043c007c0c */ /* 0x000fe2000e761270 */
[----:B------:R-:W-:Y:S01]  /*230430*/  ULDC UR4, c[0x0][0x228] ;  /* 0x00008a0000047ab9 */ /* 0x000fe20000000800 */
[----:B------:R-:W-:Y:S02]  /*230440*/  PRMT R3, R4, 0x7770, RZ ;  /* 0x0000777004037816 */ /* 0x000fe400000000ff */
[----:B------:R-:W-:Y:S01]  /*230450*/  ISETP.LT.AND P5, PT, R58, UR4, !P4 ;  /* 0x000000043a007c0c */ /* 0x000fe2000e7a1270 */
[----:B------:R-:W3:Y:S01]  /*230460*/  LDL.LU.64 R34, [R1+0xeb0] ;  /* 0x000eb00001227983 */ /* 0x000ee20000300a00 */
[----:B------:R-:W-:Y:S01]  /*230470*/  ISETP.LT.AND P6, PT, R59, UR5, !P4 ;  /* 0x000000053b007c0c */ /* 0x000fe2000e7c1270 */
[----:B------:R-:W-:Y:S01]  /*230480*/  VIADD R0, R53, 0xfc ;  /* 0x000000fc35007836 */ /* 0x000fe20000000000 */
[----:B------:R-:W-:Y:S01]  /*230490*/  ULDC UR4, c[0x0][0x228] ;  /* 0x00008a0000047ab9 */ /* 0x000fe20000000800 */
[----:B------:R-:W-:Y:S01]  /*2304a0*/  ULDC UR5, c[0x0][0x228] ;  /* 0x00008a0000057ab9 */ /* 0x000fe20000000800 */
[----:B------:R-:W-:-:S02]  /*2304b0*/  ISETP.LT.AND P4, PT, R48, UR4, !P4 ;  /* 0x0000000430007c0c */ /* 0x000fc4000e781270 */
[----:B------:R-:W-:Y:S02]  /*2304c0*/  PRMT R2, R4, 0x7772, RZ ;  /* 0x0000777204027816 */ /* 0x000fe400000000ff */
[----:B------:R-:W-:Y:S02]  /*2304d0*/  ISETP.GE.AND P0, PT, R0, UR15, PT ;  /* 0x0000000f00007c0c */ /* 0x000fe4000bf06270 */
[----:B------:R-:W-:Y:S01]  /*2304e0*/  PRMT R0, R4, 0x7771, RZ ;  /* 0x0000777104007816 */ /* 0x000fe200000000ff */
[----:B------:R-:W-:Y:S01]  /*2304f0*/  ULDC UR4, c[0x0][0x228] ;  /* 0x00008a0000047ab9 */ /* 0x000fe20000000800 */
[----:B----4-:R0:W-:Y:S01]  /*230500*/  @P3 STG.E.U8 desc[UR22][R46.64], R3 ;  /* 0x000000032e003986 */ /* 0x0101e2000c101116 */
[----:B------:R-:W-:-:S03]  /*230510*/  ISETP.LT.AND P3, PT, R61, UR5, !P1 ;  /* 0x000000053d007c0c */ /* 0x000fc6000cf61270 */
[----:B------:R1:W-:Y:S01]  /*230520*/  @P5 STG.E.U8 desc[UR22][R36.64], R0 ;  /* 0x0000000024005986 */ /* 0x0003e2000c101116 */
[----:B------:R-:W-:Y:S01]  /*230530*/  PRMT R4, R4, 0x7773, RZ ;  /* 0x0000777304047816 */ /* 0x000fe200000000ff */
[----:B------:R-:W-:Y:S02]  /*230540*/  ULDC UR5, c[0x0][0x228] ;  /* 0x00008a0000057ab9 */ /* 0x000fe40000000800 */
[----:B0-----:R-:W4:Y:S04]  /*230550*/  LDL.LU.64 R46, [R1+0xeb8] ;  /* 0x000eb800012e7983 */ /* 0x001f280000300a00 */
[----:B------:R-:W4:Y:S04]  /*230560*/  LDL.LU R51, [R1+0x674] ;  /* 0x0006740001337983 */ /* 0x000f280000300800 */
[----:B------:R0:W-:Y:S01]  /*230570*/  @P6 STG.E.U8 desc[UR22][R44.64], R2 ;  /* 0x000000022c006986 */ /* 0x0001e2000c101116 */
[----:B------:R-:W-:-:S02]  /*230580*/  ISETP.LT.AND P6, PT, R38, UR4, !P1 ;  /* 0x0000000426007c0c */ /* 0x000fc4000cfc1270 */
[C---:B-1----:R-:W-:Y:S01]  /*230590*/  PRMT R0, R43.reuse, 0x7770, RZ ;  /* 0x000077702b007816 */ /* 0x042fe200000000ff */
[----:B------:R-:W-:Y:S01]  /*2305a0*/  ULDC UR4, c[0x0][0x228] ;  /* 0x00008a0000047ab9 */ /* 0x000fe20000000800 */
[----:B0-----:R-:W4:Y:S04]  /*2305b0*/  LDL.LU.64 R44, [R1+0xe48] ;  /* 0x000e4800012c7983 */ /* 0x001f280000300a00 */
[----:B------:R-:W-:Y:S04]  /*2305c0*/  @P4 STG.E.U8 desc[UR22][R40.64], R4 ;  /* 0x0000000428004986 */ /* 0x000fe8000c101116 */
[----:B--2---:R0:W-:Y:S04]  /*2305d0*/  @P3 STG.E.U8 desc[UR22][R54.64], R0 ;  /* 0x0000000036003986 */ /* 0x0041e8000c101116 */
[----:B0-----:R-:W2:Y:S04]  /*2305e0*/  LDL.LU.64 R54, [R1+0xe40] ;  /* 0x000e400001367983 */ /* 0x001ea80000300a00 */
[----:B------:R-:W2:Y:S01]  /*2305f0*/  LDL.LU.64 R36, [R1+0xe00] ;  /* 0x000e000001247983 */ /* 0x000ea20000300a00 */
[----:B------:R-:W-:-:S03]  /*230600*/  PRMT R0, R43, 0x7771, RZ ;  /* 0x000077712b007816 */ /* 0x000fc600000000ff */
[----:B------:R-:W2:Y:S04]  /*230610*/  LDL.LU R52, [R1+0x6d4] ;  /* 0x0006d40001347983 */ /* 0x000ea80000300800 */
[----:B------:R-:W2:Y:S04]  /*230620*/  LDL.LU.64 R40, [R1+0xe08] ;  /* 0x000e080001287983 */ /* 0x000ea80000300a00 */
[----:B---3--:R0:W-:Y:S04]  /*230630*/  @P6 STG.E.U8 desc[UR22][R56.64], R0 ;  /* 0x0000000038006986 */ /* 0x0081e8000c101116 */
[----:B0-----:R-:W3:Y:S01]  /*230640*/  LDL.LU.64 R56, [R1+0xce8] ;  /* 0x000ce80001387983 */ /* 0x001ee20000300a00 */
[----:B------:R-:W-:Y:S01]  /*230650*/  ISETP.LT.AND P5, PT, R49, UR4, !P1 ;  /* 0x0000000431007c0c */ /* 0x000fe2000cfa1270 */
[----:B------:R-:W-:-:S02]  /*230660*/  ULDC UR4, c[0x0][0x228] ;  /* 0x00008a0000047ab9 */ /* 0x000fc40000000800 */
[----:B------:R-:W-:Y:S02]  /*230670*/  ISETP.LT.AND P3, PT, R50, UR4, !P1 ;  /* 0x0000000432007c0c */ /* 0x000fe4000cf61270 */
[----:B------:R-:W-:Y:S01]  /*230680*/  PRMT R2, R43, 0x7772, RZ ;  /* 0x000077722b027816 */ /* 0x000fe200000000ff */
[----:B------:R-:W-:Y:S02]  /*230690*/  ULDC UR4, c[0x0][0x228] ;  /* 0x00008a0000047ab9 */ /* 0x000fe40000000800 */
[----:B------:R-:W-:Y:S01]  /*2306a0*/  ISETP.LT.AND P4, PT, R60, UR4, !P1 ;  /* 0x000000043c007c0c */ /* 0x000fe2000cf81270 */
[----:B------:R-:W-:-:S04]  /*2306b0*/  ULDC UR4, c[0x0][0x228] ;  /* 0x00008a0000047ab9 */ /* 0x000fc80000000800 */
[----:B------:R0:W-:Y:S01]  /*2306c0*/  @P5 STG.E.U8 desc[UR22][R34.64], R2 ;  /* 0x0000000222005986 */ /* 0x0001e2000c101116 */
[----:B------:R-:W-:Y:S02]  /*2306d0*/  ISETP.LT.AND P5, PT, R58, UR4, !P1 ;  /* 0x000000043a007c0c */ /* 0x000fe4000cfa1270 */
[----:B------:R-:W-:Y:S01]  /*2306e0*/  ISETP.LT.AND P6, PT, R59, UR5, !P1 ;  /* 0x000000053b007c0c */ /* 0x000fe2000cfc1270 */
[----:B------:R-:W-:Y:S01]  /*2306f0*/  VIADD R0, R53, 0xfd ;  /* 0x000000fd35007836 */ /* 0x000fe20000000000 */
[----:B------:R-:W-:Y:S01]  /*230700*/  ULDC UR4, c[0x0][0x228] ;  /* 0x00008a0000047ab9 */ /* 0x000fe20000000800 */
[----:B------:R-:W-:Y:S01]  /*230710*/  ULDC UR5, c[0x0][0x228] ;  /* 0x00008a0000057ab9 */ /* 0x000fe20000000800 */
[----:B0-----:R-:W-:Y:S02]  /*230720*/  PRMT R2, R43, 0x7773, RZ ;  /* 0x000077732b027816 */ /* 0x001fe400000000ff */
[----:B------:R-:W3:Y:S04]  /*230730*/  LDL.LU.64 R42, [R1+0xd30] ;  /* 0x000d3000012a7983 */ /* 0x000ee80000300a00 */
[----:B----4-:R0:W-:Y:S01]  /*230740*/  @P3 STG.E.U8 desc[UR22][R46.64], R2 ;  /* 0x000000022e003986 */ /* 0x0101e2000c101116 */
[----:B------:R-:W-:-:S02]  /*230750*/  PRMT R3, R51, 0x7770, RZ ;  /* 0x0000777033037816 */ /* 0x000fc400000000ff */
[----:B------:R-:W-:Y:S02]  /*230760*/  ISETP.LT.AND P1, PT, R48, UR4, !P1 ;  /* 0x0000000430007c0c */ /* 0x000fe4000cf21270 */
[----:B------:R-:W-:Y:S01]  /*230770*/  ISETP.GE.AND P3, PT, R0, UR13, PT ;  /* 0x0000000d00007c0c */ /* 0x000fe2000bf66270 */
[----:B0-----:R-:W4:Y:S04]  /*230780*/  LDL.LU.64 R46, [R1+0xc60] ;  /* 0x000c6000012e7983 */ /* 0x001f280000300a00 */
[----:B------:R0:W-:Y:S01]  /*230790*/  @P4 STG.E.U8 desc[UR22][R44.64], R3 ;  /* 0x000000032c004986 */ /* 0x0001e2000c101116 */
[----:B------:R-:W-:Y:S02]  /*2307a0*/  ISETP.LT.AND P4, PT, R61, UR5, !P2 ;  /* 0x000000053d007c0c */ /* 0x000fe4000d781270 */
[----:B------:R-:W-:-:S02]  /*2307b0*/  PRMT R0, R51, 0x7771, RZ ;  /* 0x0000777133007816 */ /* 0x000fc400000000ff */
[C---:B------:R-:W-:Y:S01]  /*2307c0*/  PRMT R2, R51.reuse, 0x7772, RZ ;  /* 0x0000777233027816 */ /* 0x040fe200000000ff */
[----:B------:R-:W-:Y:S01]  /*2307d0*/  ULDC UR4, c[0x0][0x228] ;  /* 0x00008a0000047ab9 */ /* 0x000fe20000000800 */
[----:B------:R-:W-:Y:S01]  /*2307e0*/  ULDC UR5, c[0x0][0x228] ;  /* 0x00008a0000057ab9 */ /* 0x000fe20000000800 */
[----:B0-----:R-:W4:Y:S04]  /*2307f0*/  LDL.LU.64 R44, [R1+0xce0] ;  /* 0x000ce000012c7983 */ /* 0x001f280000300a00 */
[----:B--2---:R0:W-:Y:S04]  /*230800*/  @P5 STG.E.U8 desc[UR22][R54.64], R0 ;  /* 0x0000000036005986 */ /* 0x0041e8000c101116 */
[----:B------:R1:W-:Y:S01]  /*230810*/  @P6 STG.E.U8 desc[UR22][R36.64], R2 ;  /* 0x0000000224006986 */ /* 0x0003e2000c101116 */
[----:B0-----:R-:W-:-:S02]  /*230820*/  PRMT R0, R51, 0x7773, RZ ;  /* 0x0000777333007816 */ /* 0x001fc400000000ff */
[----:B-1----:R-:W-:Y:S01]  /*230830*/  PRMT R2, R52, 0x7770, RZ ;  /* 0x0000777034027816 */ /* 0x002fe200000000ff */
[----:B------:R-:W2:Y:S04]  /*230840*/  LDL.LU.64 R54, [R1+0xb68] ;  /* 0x000b680001367983 */ /* 0x000ea80000300a00 */
[----:B------:R-:W-:Y:S04]  /*230850*/  @P1 STG.E.U8 desc[UR22][R40.64], R0 ;  /* 0x0000000028001986 */ /* 0x000fe8000c101116 */
[----:B---3--:R0:W-:Y:S04]  /*230860*/  @P4 STG.E.U8 desc[UR22][R56.64], R2 ;  /* 0x0000000238004986 */ /* 0x0081e8000c101116 */
[----:B0-----:R-:W3:Y:S01]  /*230870*/  LDL.LU.64 R56, [R1+0xc18] ;  /* 0x000c180001387983 */ /* 0x001ee20000300a00 */
[----:B------:R-:W-:Y:S01]  /*230880*/  ISETP.LT.AND P6, PT, R38, UR4, !P2 ;  /* 0x0000000426007c0c */ /* 0x000fe2000d7c1270 */
[----:B------:R-:W-:Y:S01]  /*230890*/  ULDC UR4, c[0x0][0x228] ;  /* 0x00008a0000047ab9 */ /* 0x000fe20000000800 */
[----:B------:R-:W-:-:S02]  /*2308a0*/  PRMT R0, R52, 0x7771, RZ ;  /* 0x0000777134007816 */ /* 0x000fc400000000ff */
[----:B------:R-:W-:Y:S01]  /*2308b0*/  ISETP.LT.AND P5, PT, R49, UR4, !P2 ;  /* 0x0000000431007c0c */ /* 0x000fe2000d7a1270 */
[----:B------:R-:W3:Y:S01]  /*2308c0*/  LDL.LU.64 R34, [R1+0xb60] ;  /* 0x000b600001227983 */ /* 0x000ee20000300a00 */
[----:B------:R-:W-:-:S03]  /*2308d0*/  PRMT R2, R52, 0x7772, RZ ;  /* 0x0000777234027816 */ /* 0x000fc600000000ff */
[----:B------:R-:W3:Y:S04]  /*2308e0*/  LDL.LU R51, [R1+0x698] ;  /* 0x0006980001337983 */ /* 0x000ee80000300800 */
[----:B------:R-:W3:Y:S01]  /*2308f0*/  LDL.LU.64 R36, [R1+0xc10] ;  /* 0x000c100001247983 */ /* 0x000ee20000300a00 */
[----:B------:R-:W-:Y:S02]  /*230900*/  ULDC UR4, c[0x0][0x228] ;  /* 0x00008a0000047ab9 */ /* 0x000fe40000000800 */
[----:B------:R-:W-:Y:S02]  /*230910*/  ISETP.LT.AND P1, PT, R50, UR4, !P2 ;  /* 0x0000000432007c0c */ /* 0x000fe4000d721270 */
[----:B------:R-:W-:Y:S01]  /*230920*/  ISETP.LT.AND P4, PT, R60, UR5, !P2 ;  /* 0x000000053c007c0c */ /* 0x000fe2000d781270 */
[----:B------:R-:W-:Y:S01]  /*230930*/  ULDC UR4, c[0x0][0x228] ;  /* 0x00008a0000047ab9 */ /* 0x000fe20000000800 */
[----:B------:R-:W-:Y:S01]  /*230940*/  PRMT R3, R5, 0x7770, RZ ;  /* 0x0000777005037816 */ /* 0x000fe200000000ff */
[----:B------:R-:W-:Y:S01]  /*230950*/  ULDC UR5, c[0x0][0x228] ;  /* 0x00008a0000057ab9 */ /* 0x000fe20000000800 */
[----:B------:R0:W-:Y:S01]  /*230960*/  @P6 STG.E.U8 desc[UR22][R42.64], R0 ;  /* 0x000000002a006986 */ /* 0x0001e2000c101116 */
[----:B------:R-:W-:Y:S01]  /*230970*/  ISETP.LT.AND P6, PT, R58, UR4, !P2 ;  /* 0x000000043a007c0c */ /* 0x000fe2000d7c1270 */
[----:B------:R-:W-:-:S02]  /*230980*/  ULDC UR4, c[0x0][0x228] ;  /* 0x00008a0000047ab9 */ /* 0x000fc40000000800 */
[----:B----4-:R1:W-:Y:S01]  /*230990*/  @P5 STG.E.U8 desc[UR22][R46.64], R2 ;  /* 0x000000022e005986 */ /* 0x0103e2000c101116 */
[----:B0-----:R-:W-:-:S03]  /*2309a0*/  VIADD R0, R53, 0xfe ;  /* 0x000000fe35007836 */ /* 0x001fc60000000000 */
[----:B-1----:R-:W4:Y:S01]  /*2309b0*/  LDL.LU.64 R46, [R1+0xb38] ;  /* 0x000b3800012e7983 */ /* 0x002f220000300a00 */
[----:B------:R-:W-:-:S03]  /*2309c0*/  PRMT R2, R52, 0x7773, RZ ;  /* 0x0000777334027816 */ /* 0x000fc600000000ff */
[----:B------:R-:W4:Y:S04]  /*2309d0*/  LDL.LU.64 R40, [R1+0xbc8] ;  /* 0x000bc80001287983 */ /* 0x000f280000300a00 */
[----:B------:R-:W4:Y:S04]  /*2309e0*/  LDL.LU.64 R42, [R1+0xbc0] ;  /* 0x000bc000012a7983 */ /* 0x000f280000300a00 */
[----:B------:R0:W-:Y:S01]  /*2309f0*/  @P1 STG.E.U8 desc[UR22][R44.64], R2 ;  /* 0x000000022c001986 */ /* 0x0001e2000c101116 */
[----:B------:R-:W-:Y:S02]  /*230a00*/  ISETP.GE.AND P1, PT, R0, UR11, PT ;  /* 0x0000000b00007c0c */ /* 0x000fe4000bf26270 */
[----:B------:R-:W-:Y:S01]  /*230a10*/  PRMT R0, R5, 0x7771, RZ ;  /* 0x0000777105007816 */ /* 0x000fe200000000ff */
[----:B0-----:R-:W4:Y:S04]  /*230a20*/  LDL.LU.64 R44, [R1+0xca8] ;  /* 0x000ca800012c7983 */ /* 0x001f280000300a00 */
[----:B--2---:R0:W-:Y:S04]  /*230a30*/  @P4 STG.E.U8 desc[UR22][R54.64], R3 ;  /* 0x0000000336004986 */ /* 0x0041e8000c101116 */
[----:B0-----:R-:W2:Y:S04]  /*230a40*/  LDL.LU R54, [R1+0x678] ;  /* 0x0006780001367983 */ /* 0x001ea80000300800 */
[----:B---3--:R0:W-:Y:S04]  /*230a50*/  @P6 STG.E.U8 desc[UR22][R56.64], R0 ;  /* 0x0000000038006986 */ /* 0x0081e8000c101116 */
[----:B0-----:R-:W3:Y:S01]  /*230a60*/  LDL.LU.64 R56, [R1+0xca0] ;  /* 0x000ca00001387983 */ /* 0x001ee20000300a00 */
[----:B------:R-:W-:Y:S01]  /*230a70*/  ISETP.LT.AND P5, PT, R59, UR5, !P2 ;  /* 0x000000053b007c0c */ /* 0x000fe2000d7a1270 */
[----:B------:R-:W-:Y:S01]  /*230a80*/  ULDC UR5, c[0x0][0x228] ;  /* 0x00008a0000057ab9 */ /* 0x000fe20000000800 */
[----:B------:R-:W-:-:S02]  /*230a90*/  ISETP.LT.AND P2, PT, R48, UR4, !P2 ;  /* 0x0000000430007c0c */ /* 0x000fc4000d741270 */
[----:B------:R-:W-:Y:S02]  /*230aa0*/  ISETP.LT.AND P4, PT, R61, UR5, !P0 ;  /* 0x000000053d007c0c */ /* 0x000fe4000c781270 */
[C---:B------:R-:W-:Y:S02]  /*230ab0*/  PRMT R2, R5.reuse, 0x7772, RZ ;  /* 0x0000777205027816 */ /* 0x040fe400000000ff */
[----:B------:R-:W-:Y:S02]  /*230ac0*/  PRMT R5, R5, 0x7773, RZ ;  /* 0x0000777305057816 */ /* 0x000fe400000000ff */
[----:B------:R-:W-:Y:S01]  /*230ad0*/  PRMT R0, R51, 0x7770, RZ ;  /* 0x0000777033007816 */ /* 0x000fe200000000ff */
[----:B------:R-:W3:Y:S01]  /*230ae0*/  LDL.LU.64 R32, [R1+0xd58] ;  /* 0x000d580001207983 */ /* 0x000ee20000300a00 */
[----:B------:R-:W-:Y:S01]  /*230af0*/  ULDC UR4, c[0x0][0x228] ;  /* 0x00008a0000047ab9 */ /* 0x000fe20000000800 */
[----:B------:R-:W-:Y:S02]  /*230b00*/  ULDC UR5, c[0x0][0x228] ;  /* 0x00008a0000057ab9 */ /* 0x000fe40000000800 */
[----:B------:R0:W-:Y:S04]  /*230b10*/  @P5 STG.E.U8 desc[UR22][R34.64], R2 ;  /* 0x0000000222005986 */ /* 0x0001e8000c101116 */
[----:B------:R1:W-:Y:S01]  /*230b20*/  @P2 STG.E.U8 desc[UR22][R36.64], R5 ;  /* 0x0000000524002986 */ /* 0x0003e2000c101116 */
[----:B------:R-:W-:-:S02]  /*230b30*/  ISETP.LT.AND P5, PT, R38, UR4, !P0 ;  /* 0x0000000426007c0c */ /* 0x000fc4000c7a1270 */
[----:B------:R-:W-:Y:S01]  /*230b40*/  ISETP.LT.AND P6, PT, R49, UR5, !P0 ;  /* 0x0000000531007c0c */ /* 0x000fe2000c7c1270 */
[----:B------:R-:W-:Y:S01]  /*230b50*/  ULDC UR4, c[0x0][0x228] ;  /* 0x00008a0000047ab9 */ /* 0x000fe20000000800 */
[----:B------:R-:W-:Y:S01]  /*230b60*/  ULDC UR5, c[0x0][0x228] ;  /* 0x00008a0000057ab9 */ /* 0x000fe20000000800 */
[----:B0-----:R-:W3:Y:S04]  /*230b70*/  LDL.LU.64 R34, [R1+0xd50] ;  /* 0x000d500001227983 */ /* 0x001ee80000300a00 */
[----:B----4-:R0:W-:Y:S04]  /*230b80*/  @P4 STG.E.U8 desc[UR22][R46.64], R0 ;  /* 0x000000002e004986 */ /* 0x0101e8000c101116 */
[----:B-1----:R-:W4:Y:S01]  /*230b90*/  LDL.LU.64 R36, [R1+0xd90] ;  /* 0x000d900001247983 */ /* 0x002f220000300a00 */
[----:B------:R-:W-:-:S02]  /*230ba0*/  ISETP.LT.AND P2, PT, R50, UR4, !P0 ;  /* 0x0000000432007c0c */ /* 0x000fc4000c741270 */
[----:B------:R-:W-:Y:S02]  /*230bb0*/  ISETP.LT.AND P4, PT, R60, UR5, !P0 ;  /* 0x000000053c007c0c */ /* 0x000fe4000c781270 */
[C---:B------:R-:W-:Y:S01]  /*230bc0*/  PRMT R2, R51.reuse, 0x7772, RZ ;  /* 0x0000777233027816 */ /* 0x040fe200000000ff */
[----:B------:R-:W-:Y:S01]  /*230bd0*/  ULDC UR4, c[0x0][0x228] ;  /* 0x00008a0000047ab9 */ /* 0x000fe20000000800 */
[----:B------:R-:W-:Y:S01]  /*230be0*/  ULDC UR5, c[0x0][0x228] ;  /* 0x00008a0000057ab9 */ /* 0x000fe20000000800 */
[----:B0-----:R-:W4:Y:S04]  /*230bf0*/  LDL.LU.64 R46, [R1+0xd38] ;  /* 0x000d3800012e7983 */ /* 0x001f280000300a00 */
[----:B------:R-:W4:Y:S01]  /*230c00*/  LDL.LU R55, [R1+0x6d8] ;  /* 0x0006d80001377983 */ /* 0x000f220000300800 */
[----:B------:R-:W-:-:S05]  /*230c10*/  PRMT R0, R51, 0x7771, RZ ;  /* 0x0000777133007816 */ /* 0x000fca00000000ff */
[----:B------:R0:W-:Y:S04]  /*230c20*/  @P5 STG.E.U8 desc[UR22][R40.64], R0 ;  /* 0x0000000028005986 */ /* 0x0001e8000c101116 */
[----:B------:R1:W-:Y:S01]  /*230c30*/  @P6 STG.E.U8 desc[UR22][R42.64], R2 ;  /* 0x000000022a006986 */ /* 0x0003e2000c101116 */
[----:B0-----:R-:W-:-:S03]  /*230c40*/  PRMT R0, R51, 0x7773, RZ ;  /* 0x0000777333007816 */ /* 0x001fc600000000ff */
[----:B------:R-:W4:Y:S04]  /*230c50*/  LDL.LU.64 R40, [R1+0xd98] ;  /* 0x000d980001287983 */ /* 0x000f280000300a00 */
[----:B-1----:R-:W4:Y:S04]  /*230c60*/  LDL.LU.64 R42, [R1+0xc68] ;  /* 0x000c6800012a7983 */ /* 0x002f280000300a00 */
[----:B------:R0:W-:Y:S04]  /*230c70*/  @P2 STG.E.U8 desc[UR22][R44.64], R0 ;  /* 0x000000002c002986 */ /* 0x0001e8000c101116 */
[----:B0-----:R-:W4:Y:S01]  /*230c80*/  LDL.LU.64 R44, [R1+0xb30] ;  /* 0x000b3000012c7983 */ /* 0x001f220000300a00 */
[----:B--2---:R-:W-:-:S05]  /*230c90*/  PRMT R2, R54, 0x7770, RZ ;  /* 0x0000777036027816 */ /* 0x004fca00000000ff */
[----:B---3--:R0:W-:Y:S04]  /*230ca0*/  @P4 STG.E.U8 desc[UR22][R56.64], R2 ;  /* 0x0000000238004986 */ /* 0x0081e8000c101116 */
[----:B0-----:R-:W2:Y:S01]  /*230cb0*/  LDL.LU.64 R56, [R1+0xaf8] ;  /* 0x000af80001387983 */ /* 0x001ea20000300a00 */
        /* <DEDUP_REMOVED lines=8> */
[----:B------:R-:W-:Y:S01]  /*230d40*/  ULDC UR4, c[0x0][0x228] ;  /* 0x00008a0000047ab9 */ /* 0x000fe20000000800 */
[----:B------:R-:W-:Y:S01]  /*230d50*/  ULDC UR5, c[0x0][0x228] ;  /* 0x00008a0000057ab9 */ /* 0x000fe20000000800 */
[----:B------:R0:W-:Y:S04]  /*230d60*/  @P5 STG.E.U8 desc[UR22][R32.64], R0 ;  /* 0x0000000020005986 */ /* 0x0001e8000c101116 */
[----:B------:R4:W-:Y:S01]  /*230d70*/  @P6 STG.E.U8 desc[UR22][R34.64], R2 ;  /* 0x0000000222006986 */ /* 0x0009e2000c101116 */
[----:B------:R-:W-:Y:S01]  /*230d80*/  ISETP.LT.AND P4, PT, R38, UR4, !P3 ;  /* 0x0000000426007c0c */ /* 0x000fe2000df81270 */
[----:B------:R-:W-:Y:S01]  /*230d90*/  ULDC UR4, c[0x0][0x228] ;  /* 0x00008a0000047ab9 */ /* 0x000fe20000000800 */
[----:B------:R-:W-:-:S02]  /*230da0*/  ISETP.LT.AND P5, PT, R49, UR5, !P3 ;  /* 0x0000000531007c0c */ /* 0x000fc4000dfa1270 */
[----:B------:R-:W-:Y:S01]  /*230db0*/  PRMT R4, R6, 0x7770, RZ ;  /* 0x0000777006047816 */ /* 0x000fe200000000ff */
[----:B------:R-:W-:Y:S01]  /*230dc0*/  ULDC UR5, c[0x0][0x228] ;  /* 0x00008a0000057ab9 */ /* 0x000fe20000000800 */
[----:B0-----:R-:W-:Y:S02]  /*230dd0*/  PRMT R0, R54, 0x7773, RZ ;  /* 0x0000777336007816 */ /* 0x001fe400000000ff */
[----:B----4-:R-:W-:-:S03]  /*230de0*/  PRMT R2, R55, 0x7770, RZ ;  /* 0x0000777037027816 */ /* 0x010fc600000000ff */
[----:B------:R0:W-:Y:S04]  /*230df0*/  @P0 STG.E.U8 desc[UR22][R36.64], R0 ;  /* 0x0000000024000986 */ /* 0x0001e8000c101116 */
[----:B------:R1:W-:Y:S01]  /*230e00*/  @P2 STG.E.U8 desc[UR22][R46.64], R2 ;  /* 0x000000022e002986 */ /* 0x0003e2000c101116 */
[----:B------:R-:W-:Y:S01]  /*230e10*/  ISETP.LT.AND P2, PT, R50, UR4, !P3 ;  /* 0x0000000432007c0c */ /* 0x000fe2000df41270 */
[----:B------:R-:W-:Y:S02]  /*230e20*/  ULDC UR4, c[0x0][0x228] ;  /* 0x00008a0000047ab9 */ /* 0x000fe40000000800 */
[----:B------:R-:W-:Y:S02]  /*230e30*/  ISETP.LT.AND P6, PT, R60, UR4, !P3 ;  /* 0x000000043c007c0c */ /* 0x000fe4000dfc1270 */
[----:B------:R-:W-:Y:S01]  /*230e40*/  PRMT R3, R55, 0x7773, RZ ;  /* 0x0000777337037816 */ /* 0x000fe200000000ff */
[----:B------:R-:W-:Y:S01]  /*230e50*/  ULDC UR4, c[0x0][0x228] ;  /* 0x00008a0000047ab9 */ /* 0x000fe20000000800 */
[----:B0-----:R-:W-:Y:S01]  /*230e60*/  VIADD R0, R53, 0xff ;  /* 0x000000ff35007836 */ /* 0x001fe20000000000 */
[----:B------:R-:W3:Y:S04]  /*230e70*/  LDL.LU.64 R36, [R1+0xaf0] ;  /* 0x000af00001247983 */ /* 0x000ee80000300a00 */
[----:B-1----:R-:W4:Y:S04]  /*230e80*/  LDL.LU.64 R46, [R1+0xa98] ;  /* 0x000a9800012e7983 */ /* 0x002f280000300a00 */
[----:B------:R-:W4:Y:S04]  /*230e90*/  LDL.LU.64 R52, [R1+0xa90] ;  /* 0x000a900001347983 */ /* 0x000f280000300a00 */
[----:B------:R-:W4:Y:S01]  /*230ea0*/  LDL.LU R39, [R1+0x69c] ;  /* 0x00069c0001277983 */ /* 0x000f220000300800 */
[----:B------:R-:W-:-:S02]  /*230eb0*/  PRMT R2, R55, 0x7771, RZ ;  /* 0x0000777137027816 */ /* 0x000fc400000000ff */
[----:B------:R-:W-:Y:S02]  /*230ec0*/  ISETP.GE.AND P0, PT, R0, UR9, PT ;  /* 0x0000000900007c0c */ /* 0x000fe4000bf06270 */
[----:B------:R-:W-:Y:S02]  /*230ed0*/  PRMT R0, R55, 0x7772, RZ ;  /* 0x0000777237007816 */ /* 0x000fe400000000ff */
[----:B------:R-:W4:Y:S04]  /*230ee0*/  LDL.LU.64 R54, [R1+0xa68] ;  /* 0x000a680001367983 */ /* 0x000f280000300a00 */
[----:B------:R-:W-:Y:S04]  /*230ef0*/  @P4 STG.E.U8 desc[UR22][R40.64], R2 ;  /* 0x0000000228004986 */ /* 0x000fe8000c101116 */
[----:B------:R-:W-:Y:S04]  /*230f00*/  @P5 STG.E.U8 desc[UR22][R42.64], R0 ;  /* 0x000000002a005986 */ /* 0x000fe8000c101116 */
[----:B------:R-:W-:Y:S04]  /*230f10*/  @P2 STG.E.U8 desc[UR22][R44.64], R3 ;  /* 0x000000032c002986 */ /* 0x000fe8000c101116 */
[----:B--2---:R0:W-:Y:S04]  /*230f20*/  @P6 STG.E.U8 desc[UR22][R56.64], R4 ;  /* 0x0000000438006986 */ /* 0x0041e8000c101116 */
[----:B0-----:R-:W2:Y:S01]  /*230f30*/  LDL.LU.64 R56, [R1+0xa28] ;  /* 0x000a280001387983 */ /* 0x001ea20000300a00 */
[----:B------:R-:W-:Y:S01]  /*230f40*/  ISETP.LT.AND P2, PT, R58, UR4, !P3 ;  /* 0x000000043a007c0c */ /* 0x000fe2000df41270 */
[----:B------:R-:W-:-:S02]  /*230f50*/  ULDC UR4, c[0x0][0x228] ;  /* 0x00008a0000047ab9 */ /* 0x000fc40000000800 */
[----:B------:R-:W2:Y:S01]  /*230f60*/  LDL.LU.64 R40, [R1+0x9e8] ;  /* 0x0009e80001287983 */ /* 0x000ea20000300a00 */
[----:B------:R-:W-:Y:S01]  /*230f70*/  ISETP.LT.AND P4, PT, R59, UR4, !P3 ;  /* 0x000000043b007c0c */ /* 0x000fe2000df81270 */
[----:B------:R-:W-:Y:S02]  /*230f80*/  ULDC UR4, c[0x0][0x228] ;  /* 0x00008a0000047ab9 */ /* 0x000fe40000000800 */
[----:B------:R-:W2:Y:S01]  /*230f90*/  LDL.LU R51, [R1+0x67c] ;  /* 0x00067c0001337983 */ /* 0x000ea20000300800 */
[----:B------:R-:W-:Y:S02]  /*230fa0*/  ISETP.LT.AND P3, PT, R48, UR5, !P3 ;  /* 0x0000000530007c0c */ /* 0x000fe4000df61270 */
[----:B------:R-:W-:Y:S02]  /*230fb0*/  ISETP.LT.AND P6, PT, R61, UR4, !P1 ;  /* 0x000000043d007c0c */ /* 0x000fe4000cfc1270 */
[C---:B------:R-:W-:Y:S01]  /*230fc0*/  PRMT R0, R6.reuse, 0x7771, RZ ;  /* 0x0000777106007816 */ /* 0x040fe200000000ff */
[----:B------:R-:W2:Y:S01]  /*230fd0*/  LDL.LU.64 R42, [R1+0x998] ;  /* 0x00099800012a7983 */ /* 0x000ea20000300a00 */
[----:B------:R-:W-:Y:S01]  /*230fe0*/  ULDC UR4, c[0x0][0x228] ;  /* 0x00008a0000047ab9 */ /* 0x000fe20000000800 */
[----:B------:R-:W-:-:S02]  /*230ff0*/  PRMT R2, R6, 0x7772, RZ ;  /* 0x0000777206027816 */ /* 0x000fc400000000ff */
[----:B------:R-:W-:Y:S01]  /*231000*/  PRMT R6, R6, 0x7773, RZ ;  /* 0x0000777306067816 */ /* 0x000fe200000000ff */
[----:B------:R-:W2:Y:S01]  /*231010*/  LDL.LU.64 R44, [R1+0x988] ;  /* 0x00098800012c7983 */ /* 0x000ea20000300a00 */
[----:B------:R-:W-:Y:S01]  /*231020*/  ISETP.LT.AND P5, PT, R61, UR6, !P0 ;  /* 0x000000063d007c0c */ /* 0x000fe2000c7a1270 */
[----:B------:R-:W-:Y:S02]  /*231030*/  ULDC UR5, c[0x0][0x228] ;  /* 0x00008a0000057ab9 */ /* 0x000fe40000000800 */
[----:B---3--:R-:W-:Y:S01]  /*231040*/  @P2 STG.E.U8 desc[UR22][R36.64], R0 ;  /* 0x0000000024002986 */ /* 0x008fe2000c101116 */
[----:B------:R-:W-:Y:S02]  /*231050*/  ISETP.LT.AND P2, PT, R38, UR4, !P1 ;  /* 0x0000000426007c0c */ /* 0x000fe4000cf41270 */
[C---:B----4-:R-:W-:Y:S01]  /*231060*/  PRMT R3, R39.reuse, 0x7770, RZ ;  /* 0x0000777027037816 */ /* 0x050fe200000000ff */
[----:B------:R0:W-:Y:S04]  /*231070*/  @P4 STG.E.U8 desc[UR22][R46.64], R2 ;  /* 0x000000022e004986 */ /* 0x0001e8000c101116 */
[----:B------:R1:W-:Y:S01]  /*231080*/  @P3 STG.E.U8 desc[UR22][R52.64], R6 ;  /* 0x0000000634003986 */ /* 0x0003e2000c101116 */
[----:B------:R-:W-:Y:S01]  /*231090*/  PRMT R4, R39, 0x7771, RZ ;  /* 0x0000777127047816 */ /* 0x000fe200000000ff */
[----:B------:R-:W-:-:S02]  /*2310a0*/  ULDC UR4, c[0x0][0x228] ;  /* 0x00008a0000047ab9 */ /* 0x000fc40000000800 */
[----:B------:R3:W-:Y:S04]  /*2310b0*/  @P6 STG.E.U8 desc[UR22][R54.64], R3 ;  /* 0x0000000336006986 */ /* 0x0007e8000c101116 */
[----:B0-----:R-:W4:Y:S04]  /*2310c0*/  LDL.LU.64 R46, [R1+0x978] ;  /* 0x00097800012e7983 */ /* 0x001f280000300a00 */
[----:B-1----:R-:W4:Y:S04]  /*2310d0*/  LDL.LU.64 R52, [R1+0x8f8] ;  /* 0x0008f80001347983 */ /* 0x002f280000300a00 */
[----:B---3--:R-:W3:Y:S04]  /*2310e0*/  LDL.LU.64 R54, [R1+0x860] ;  /* 0x0008600001367983 */ /* 0x008ee80000300a00 */
[----:B------:R-:W3:Y:S04]  /*2310f0*/  LDL.LU R61, [R1+0x6dc] ;  /* 0x0006dc00013d7983 */ /* 0x000ee80000300800 */
[----:B--2---:R0:W-:Y:S04]  /*231100*/  @P2 STG.E.U8 desc[UR22][R56.64], R4 ;  /* 0x0000000438002986 */ /* 0x0041e8000c101116 */
[----:B0-----:R-:W2:Y:S01]  /*231110*/  LDL.LU.64 R56, [R1+0xa60] ;  /* 0x000a600001387983 */ /* 0x001ea20000300a00 */
[----:B------:R-:W-:Y:S01]  /*231120*/  ISETP.LT.AND P3, PT, R49, UR4, !P1 ;  /* 0x0000000431007c0c */ /* 0x000fe2000cf61270 */
[----:B------:R-:W-:-:S02]  /*231130*/  ULDC UR4, c[0x0][0x228] ;  /* 0x00008a0000047ab9 */ /* 0x000fc40000000800 */
[----:B------:R-:W-:Y:S02]  /*231140*/  ISETP.LT.AND P4, PT, R50, UR4, !P1 ;  /* 0x0000000432007c0c */ /* 0x000fe4000cf81270 */
[C---:B------:R-:W-:Y:S01]  /*231150*/  PRMT R0, R39.reuse, 0x7772, RZ ;  /* 0x0000777227007816 */ /* 0x040fe200000000ff */
[----:B------:R-:W-:Y:S01]  /*231160*/  ULDC UR4, c[0x0][0x228] ;  /* 0x00008a0000047ab9 */ /* 0x000fe20000000800 */
[----:B------:R-:W-:Y:S02]  /*231170*/  PRMT R2, R39, 0x7773, RZ ;  /* 0x0000777327027816 */ /* 0x000fe400000000ff */
[----:B------:R-:W-:Y:S01]  /*231180*/  ISETP.LT.AND P2, PT, R38, UR4, !P0 ;  /* 0x0000000426007c0c */ /* 0x000fe2000c741270 */
[----:B------:R-:W-:Y:S01]  /*231190*/  ULDC UR4, c[0x0][0x228] ;  /* 0x00008a0000047ab9 */ /* 0x000fe20000000800 */
[----:B------:R-:W-:Y:S02]  /*2311a0*/  ISETP.LT.AND P6, PT, R60, UR5, !P1 ;  /* 0x000000053c007c0c */ /* 0x000fe4000cfc1270 */
[----:B------:R-:W-:-:S02]  /*2311b0*/  PRMT R3, R51, 0x7770, RZ ;  /* 0x0000777033037816 */ /* 0x000fc400000000ff */
[----:B------:R-:W-:Y:S01]  /*2311c0*/  PRMT R4, R51, 0x7771, RZ ;  /* 0x0000777133047816 */ /* 0x000fe200000000ff */
[----:B------:R-:W-:Y:S01]  /*2311d0*/  ULDC UR5, c[0x0][0x228] ;  /* 0x00008a0000057ab9 */ /* 0x000fe20000000800 */
[----:B------:R0:W-:Y:S01]  /*2311e0*/  @P3 STG.E.U8 desc[UR22][R40.64], R0 ;  /* 0x0000000028003986 */ /* 0x0001e2000c101116 */
[----:B------:R-:W-:Y:S01]  /*2311f0*/  ISETP.LT.AND P3, PT, R58, UR4, !P1 ;  /* 0x000000043a007c0c */ /* 0x000fe2000cf61270 */
[----:B------:R-:W-:Y:S02]  /*231200*/  ULDC UR4, c[0x0][0x228] ;  /* 0x00008a0000047ab9 */ /* 0x000fe40000000800 */
[----:B------:R1:W-:Y:S01]  /*231210*/  @P4 STG.E.U8 desc[UR22][R42.64], R2 ;  /* 0x000000022a004986 */ /* 0x0003e2000c101116 */
[----:B------:R-:W-:Y:S01]  /*231220*/  ISETP.LT.AND P4, PT, R59, UR4, !P1 ;  /* 0x000000043b007c0c */ /* 0x000fe2000cf81270 */
[----:B------:R-:W-:Y:S02]  /*231230*/  ULDC UR4, c[0x0][0x228] ;  /* 0x00008a0000047ab9 */ /* 0x000fe40000000800 */
[----:B------:R-:W-:Y:S01]  /*231240*/  ISETP.LT.AND P1, PT, R48, UR4, !P1 ;  /* 0x0000000430007c0c */ /* 0x000fe2000cf21270 */
[----:B------:R-:W-:Y:S01]  /*231250*/  ULDC UR4, c[0x0][0x228] ;  /* 0x00008a0000047ab9 */ /* 0x000fe20000000800 */
[----:B------:R3:W-:Y:S01]  /*231260*/  @P6 STG.E.U8 desc[UR22][R44.64], R3 ;  /* 0x000000032c006986 */ /* 0x0007e2000c101116 */
[----:B0-----:R-:W-:-:S02]  /*231270*/  PRMT R0, R51, 0x7772, RZ ;  /* 0x0000777233007816 */ /* 0x001fc400000000ff */
[----:B-1----:R-:W-:Y:S01]  /*231280*/  PRMT R2, R51, 0x7773, RZ ;  /* 0x0000777333027816 */ /* 0x002fe200000000ff */
[----:B----4-:R0:W-:Y:S01]  /*231290*/  @P3 STG.E.U8 desc[UR22][R46.64], R4 ;  /* 0x000000042e003986 */ /* 0x0101e2000c101116 */
[----:B------:R-:W-:Y:S01]  /*2312a0*/  ISETP.LT.AND P3, PT, R50, UR4, !P0 ;  /* 0x0000000432007c0c */ /* 0x000fe2000c761270 */
[----:B------:R-:W-:Y:S02]  /*2312b0*/  ULDC UR4, c[0x0][0x228] ;  /* 0x00008a0000047ab9 */ /* 0x000fe40000000800 */
[----:B------:R1:W-:Y:S01]  /*2312c0*/  @P4 STG.E.U8 desc[UR22][R52.64], R0 ;  /* 0x0000000034004986 */ /* 0x0003e2000c101116 */
[----:B------:R-:W-:Y:S02]  /*2312d0*/  ISETP.LT.AND P4, PT, R60, UR4, !P0 ;  /* 0x000000043c007c0c */ /* 0x000fe4000c781270 */
[----:B---3--:R-:W-:Y:S01]  /*2312e0*/  PRMT R3, R61, 0x7770, RZ ;  /* 0x000077703d037816 */ /* 0x008fe200000000ff */
[----:B------:R-:W-:Y:S01]  /*2312f0*/  ULDC UR4, c[0x0][0x228] ;  /* 0x00008a0000047ab9 */ /* 0x000fe20000000800 */
[----:B------:R3:W-:Y:S01]  /*231300*/  @P1 STG.E.U8 desc[UR22][R54.64], R2 ;  /* 0x0000000236001986 */ /* 0x0007e2000c101116 */
[----:B------:R-:W-:Y:S01]  /*231310*/  ISETP.LT.AND P1, PT, R58, UR4, !P0 ;  /* 0x000000043a007c0c */ /* 0x000fe2000c721270 */
[----:B------:R-:W-:Y:S01]  /*231320*/  ULDC UR4, c[0x0][0x228] ;  /* 0x00008a0000047ab9 */ /* 0x000fe20000000800 */
[----:B------:R-:W-:-:S02]  /*231330*/  ISETP.LT.AND P6, PT, R49, UR5, !P0 ;  /* 0x0000000531007c0c */ /* 0x000fc4000c7c1270 */
[C---:B------:R-:W-:Y:S02]  /*231340*/  PRMT R5, R61.reuse, 0x7772, RZ ;  /* 0x000077723d057816 */ /* 0x040fe400000000ff */
[C---:B0-----:R-:W-:Y:S02]  /*231350*/  PRMT R4, R61.reuse, 0x7771, RZ ;  /* 0x000077713d047816 */ /* 0x041fe400000000ff */
[----:B-1----:R-:W-:Y:S01]  /*231360*/  PRMT R0, R61, 0x7773, RZ ;  /* 0x000077733d007816 */ /* 0x002fe200000000ff */
[----:B--2---:R0:W-:Y:S01]  /*231370*/  @P5 STG.E.U8 desc[UR22][R56.64], R3 ;  /* 0x0000000338005986 */ /* 0x0041e2000c101116 */
[----:B------:R-:W-:-:S03]  /*231380*/  ISETP.LT.AND P5, PT, R59, UR4, !P0 ;  /* 0x000000043b007c0c */ /* 0x000fc6000c7a1270 */
[----:B------:R-:W2:Y:S04]  /*231390*/  LDL.LU.64 R50, [R1+0xa20] ;  /* 0x000a200001327983 */ /* 0x000ea80000300a00 */
[----:B------:R-:W4:Y:S04]  /*2313a0*/  LDL.LU.64 R52, [R1+0x9e0] ;  /* 0x0009e00001347983 */ /* 0x000f280000300a00 */
[----:B---3--:R-:W3:Y:S04]  /*2313b0*/  LDL.LU.64 R54, [R1+0x990] ;  /* 0x0009900001367983 */ /* 0x008ee80000300a00 */
[----:B0-----:R-:W3:Y:S04]  /*2313c0*/  LDL.LU.64 R56, [R1+0x980] ;  /* 0x0009800001387983 */ /* 0x001ee80000300a00 */
[----:B------:R-:W3:Y:S04]  /*2313d0*/  LDL.LU.64 R60, [R1+0x970] ;  /* 0x00097000013c7983 */ /* 0x000ee80000300a00 */
[----:B------:R-:W3:Y:S01]  /*2313e0*/  LDL.LU.64 R58, [R1+0x8f0] ;  /* 0x0008f000013a7983 */ /* 0x000ee20000300a00 */
[----:B------:R-:W-:-:S02]  /*2313f0*/  PRMT R2, R7, 0x7770, RZ ;  /* 0x0000777007027816 */ /* 0x000fc400000000ff */
[C---:B------:R-:W-:Y:S02]  /*231400*/  PRMT R3, R7.reuse, 0x7771, RZ ;  /* 0x0000777107037816 */ /* 0x040fe400000000ff */
[C---:B------:R-:W-:Y:S02]  /*231410*/  PRMT R6, R7.reuse, 0x7772, RZ ;  /* 0x0000777207067816 */ /* 0x040fe400000000ff */
[----:B------:R-:W-:Y:S02]  /*231420*/  ISETP.LT.AND P0, PT, R48, UR4, !P0 ;  /* 0x0000000430007c0c */ /* 0x000fe4000c701270 */
[----:B------:R-:W-:Y:S01]  /*231430*/  PRMT R7, R7, 0x7773, RZ ;  /* 0x0000777307077816 */ /* 0x000fe200000000ff */
[----:B--2---:R0:W-:Y:S04]  /*231440*/  @P2 STG.E.U8 desc[UR22][R50.64], R4 ;  /* 0x0000000432002986 */ /* 0x0041e8000c101116 */
[----:B----4-:R0:W-:Y:S04]  /*231450*/  @P6 STG.E.U8 desc[UR22][R52.64], R5 ;  /* 0x0000000534006986 */ /* 0x0101e8000c101116 */
[----:B---3--:R0:W-:Y:S04]  /*231460*/  @P3 STG.E.U8 desc[UR22][R54.64], R0 ;  /* 0x0000000036003986 */ /* 0x0081e8000c101116 */
[----:B------:R0:W-:Y:S04]  /*231470*/  @P4 STG.E.U8 desc[UR22][R56.64], R2 ;  /* 0x0000000238004986 */ /* 0x0001e8000c101116 */
[----:B------:R0:W-:Y:S04]  /*231480*/  @P1 STG.E.U8 desc[UR22][R60.64], R3 ;  /* 0x000000033c001986 */ /* 0x0001e8000c101116 */
[----:B------:R0:W-:Y:S01]  /*231490*/  @P5 STG.E.U8 desc[UR22][R58.64], R6 ;  /* 0x000000063a005986 */ /* 0x0001e2000c101116 */
[----:B------:R-:W-:Y:S05]  /*2314a0*/  @!P0 EXIT ;  /* 0x000000000000894d */ /* 0x000fea0003800000 */
[----:B0-----:R-:W2:Y:S04]  /*2314b0*/  LDL.LU.64 R58, [R1+0x868] ;  /* 0x00086800013a7983 */ /* 0x001ea80000300a00 */
[----:B--2---:R-:W-:Y:S01]  /*2314c0*/  STG.E.U8 desc[UR22][R58.64], R7 ;  /* 0x000000073a007986 */ /* 0x004fe2000c101116 */
[----:B------:R-:W-:Y:S05]  /*2314d0*/  EXIT ;  /* 0x000000000000794d */ /* 0x000fea0003800000 */
.L_x_2:
[----:B------:R-:W-:-:S00]  /*2314e0*/  BRA `(.L_x_2) ;  /* 0xfffffffc00fc7947 */ /* 0x000fc0000383ffff */
[----:B------:R-:W-:-:S00]  /*2314f0*/  NOP ;  /* 0x0000000000007918 */ /* 0x000fc00000000000 */
        /* <DEDUP_REMOVED lines=8> */
.L_x_3:


//--------------------- .nv.shared.matmul_kernel  --------------------------
	.section	.nv.shared.matmul_kernel,"aw",@nobits
	.sectionflags	@""
	.align	16
	.zero		1024


//--------------------- .nv.shared.reserved.0     --------------------------
	.section	.nv.shared.reserved.0,"aw",@nobits
	.weak		__nv_reservedSMEM_offset_0_alias
	.size		__nv_reservedSMEM_offset_0_alias, 0, 0
	.other		__nv_reservedSMEM_offset_0_alias,@"STO_CUDA_RESERVED_SHARED STV_DEFAULT"
__nv_reservedSMEM_offset_0_alias:
	.zero		0


//--------------------- .nv.constant0.matmul_kernel --------------------------
	.section	.nv.constant0.matmul_kernel,"a",@progbits
	.sectionflags	@""
	.align	4
.nv.constant0.matmul_kernel:
	.zero		608


//--------------------- SYMBOLS --------------------------

	.type		.nv.reservedSmem.offset0,@object
	.size		.nv.reservedSmem.offset0,0x4
